	.target	sm_90a

	.elftype	@"ET_EXEC"


//--------------------- .note.nv.tkinfo           --------------------------
	.section	.note.nv.tkinfo,"",@"SHT_NOTE"
	.sectionflags	@"SHF_NOTE_NV_TKINFO"
	.tkinfo
        /*0018*/ 	.word	0x00000002
        /*0030*/ 	.string	""
        /*0030*/ 	.string	"ptxas"
        /*0030*/ 	.string	"Cuda compilation tools, release 13.0, V13.0.88"
        /*0030*/ 	.string	"Build cuda_13.0.r13.0/compiler.36424714_0"
        /*0030*/ 	.string	"-arch sm_90a -m 64 "



//--------------------- .note.nv.cuinfo           --------------------------
	.section	.note.nv.cuinfo,"",@"SHT_NOTE"
	.sectionflags	@"SHF_NOTE_NV_CUINFO"
        /*0018*/ 	.short	0x0002
        /*001a*/ 	.short	0x005a
        /*001c*/ 	.short	0x0082
	.zero		2


//--------------------- .nv.info                  --------------------------
	.section	.nv.info,"",@"SHT_CUDA_INFO"
	.align	4


	//----- nvinfo : EIATTR_REGCOUNT
	.align		4
        /*0000*/ 	.byte	0x04, 0x2f
        /*0002*/ 	.short	(.L_22 - .L_21)
	.align		4
.L_21:
        /*0004*/ 	.word	index@(_ZN7cutlass13device_kernelIN5flash11enable_sm90INS1_16FlashAttnFwdSm90INS1_25CollectiveMainloopFwdSm90ILi2EN4cute5tupleIJNS5_1CILi1EEES8_S8_EEENS6_IJNS7_ILi128EEENS7_ILi160EEENS7_ILi192EEEEEELi128ENS_12float_e4m3_tEfNS_4arch4Sm90ELb1ELb0ELb0ELb1ELb0ELb1ELb0ELb1ELb1ELb0ELb0ELb0EEENS1_21CollectiveEpilogueFwdINS6_IJSA_SA_SB_EEES9_NS_10bfloat16_tESG_Li256ELb1ELb0ELb0ELb1EEENS1_36VarlenDynamicPersistentTileSchedulerILi128ELi160ELi256ELi128ELb0ELb0ELb1ELb1ELb1ELb1EEEEEEEEEvNT_6ParamsE)
        /*0008*/ 	.word	0x000000a8


	//----- nvinfo : EIATTR_FRAME_SIZE
	.align		4
.L_22:
        /*000c*/ 	.byte	0x04, 0x11
        /*000e*/ 	.short	(.L_24 - .L_23)
	.align		4
.L_23:
        /*0010*/ 	.word	index@(_ZN7cutlass13device_kernelIN5flash11enable_sm90INS1_16FlashAttnFwdSm90INS1_25CollectiveMainloopFwdSm90ILi2EN4cute5tupleIJNS5_1CILi1EEES8_S8_EEENS6_IJNS7_ILi128EEENS7_ILi160EEENS7_ILi192EEEEEELi128ENS_12float_e4m3_tEfNS_4arch4Sm90ELb1ELb0ELb0ELb1ELb0ELb1ELb0ELb1ELb1ELb0ELb0ELb0EEENS1_21CollectiveEpilogueFwdINS6_IJSA_SA_SB_EEES9_NS_10bfloat16_tESG_Li256ELb1ELb0ELb0ELb1EEENS1_36VarlenDynamicPersistentTileSchedulerILi128ELi160ELi256ELi128ELb0ELb0ELb1ELb1ELb1ELb1EEEEEEEEEvNT_6ParamsE)
        /*0014*/ 	.word	0x00000040


	//----- nvinfo : EIATTR_REGCOUNT
	.align		4
.L_24:
        /*0018*/ 	.byte	0x04, 0x2f
        /*001a*/ 	.short	(.L_26 - .L_25)
	.align		4
.L_25:
        /*001c*/ 	.word	index@(_ZN7cutlass13device_kernelIN5flash11enable_sm90INS1_16FlashAttnFwdSm90INS1_25CollectiveMainloopFwdSm90ILi2EN4cute5tupleIJNS5_1CILi1EEES8_S8_EEENS6_IJNS7_ILi128EEENS7_ILi160EEENS7_ILi192EEEEEELi128ENS_12float_e4m3_tEfNS_4arch4Sm90ELb1ELb0ELb0ELb1ELb0ELb0ELb0ELb1ELb1ELb0ELb0ELb0EEENS1_21CollectiveEpilogueFwdINS6_IJSA_SA_SB_EEES9_NS_10bfloat16_tESG_Li256ELb1ELb0ELb0ELb1EEENS1_36VarlenDynamicPersistentTileSchedulerILi128ELi160ELi256ELi128ELb0ELb0ELb1ELb1ELb1ELb1EEEEEEEEEvNT_6ParamsE)
        /*0020*/ 	.word	0x000000a8


	//----- nvinfo : EIATTR_FRAME_SIZE
	.align		4
.L_26:
        /*0024*/ 	.byte	0x04, 0x11
        /*0026*/ 	.short	(.L_28 - .L_27)
	.align		4
.L_27:
        /*0028*/ 	.word	index@(_ZN7cutlass13device_kernelIN5flash11enable_sm90INS1_16FlashAttnFwdSm90INS1_25CollectiveMainloopFwdSm90ILi2EN4cute5tupleIJNS5_1CILi1EEES8_S8_EEENS6_IJNS7_ILi128EEENS7_ILi160EEENS7_ILi192EEEEEELi128ENS_12float_e4m3_tEfNS_4arch4Sm90ELb1ELb0ELb0ELb1ELb0ELb0ELb0ELb1ELb1ELb0ELb0ELb0EEENS1_21CollectiveEpilogueFwdINS6_IJSA_SA_SB_EEES9_NS_10bfloat16_tESG_Li256ELb1ELb0ELb0ELb1EEENS1_36VarlenDynamicPersistentTileSchedulerILi128ELi160ELi256ELi128ELb0ELb0ELb1ELb1ELb1ELb1EEEEEEEEEvNT_6ParamsE)
        /*002c*/ 	.word	0x00000038


	//----- nvinfo : EIATTR_REGCOUNT
	.align		4
.L_28:
        /*0030*/ 	.byte	0x04, 0x2f
        /*0032*/ 	.short	(.L_30 - .L_29)
	.align		4
.L_29:
        /*0034*/ 	.word	index@(_ZN7cutlass13device_kernelIN5flash11enable_sm90INS1_16FlashAttnFwdSm90INS1_25CollectiveMainloopFwdSm90ILi2EN4cute5tupleIJNS5_1CILi1EEES8_S8_EEENS6_IJNS7_ILi128EEENS7_ILi160EEENS7_ILi192EEEEEELi128ENS_12float_e4m3_tEfNS_4arch4Sm90ELb1ELb0ELb0ELb0ELb0ELb0ELb0ELb1ELb1ELb0ELb0ELb0EEENS1_21CollectiveEpilogueFwdINS6_IJSA_SA_SB_EEES9_NS_10bfloat16_tESG_Li256ELb0ELb0ELb0ELb1EEENS1_30DynamicPersistentTileSchedulerILi256ELi128ELb0ELb0ELb1EEEEEEEEEvNT_6ParamsE)
        /*0038*/ 	.word	0x000000a8


	//----- nvinfo : EIATTR_FRAME_SIZE
	.align		4
.L_30:
        /*003c*/ 	.byte	0x04, 0x11
        /*003e*/ 	.short	(.L_32 - .L_31)
	.align		4
.L_31:
        /*0040*/ 	.word	index@(_ZN7cutlass13device_kernelIN5flash11enable_sm90INS1_16FlashAttnFwdSm90INS1_25CollectiveMainloopFwdSm90ILi2EN4cute5tupleIJNS5_1CILi1EEES8_S8_EEENS6_IJNS7_ILi128EEENS7_ILi160EEENS7_ILi192EEEEEELi128ENS_12float_e4m3_tEfNS_4arch4Sm90ELb1ELb0ELb0ELb0ELb0ELb0ELb0ELb1ELb1ELb0ELb0ELb0EEENS1_21CollectiveEpilogueFwdINS6_IJSA_SA_SB_EEES9_NS_10bfloat16_tESG_Li256ELb0ELb0ELb0ELb1EEENS1_30DynamicPersistentTileSchedulerILi256ELi128ELb0ELb0ELb1EEEEEEEEEvNT_6ParamsE)
        /*0044*/ 	.word	0x00000030


	//----- nvinfo : EIATTR_REGCOUNT
	.align		4
.L_32:
        /*0048*/ 	.byte	0x04, 0x2f
        /*004a*/ 	.short	(.L_34 - .L_33)
	.align		4
.L_33:
        /*004c*/ 	.word	index@(_ZN7cutlass13device_kernelIN5flash11enable_sm90INS1_16FlashAttnFwdSm90INS1_25CollectiveMainloopFwdSm90ILi2EN4cute5tupleIJNS5_1CILi1EEES8_S8_EEENS6_IJNS7_ILi128EEENS7_ILi160EEENS7_ILi192EEEEEELi128ENS_12float_e4m3_tEfNS_4arch4Sm90ELb0ELb1ELb0ELb1ELb0ELb1ELb0ELb1ELb1ELb0ELb0ELb0EEENS1_21CollectiveEpilogueFwdINS6_IJSA_SA_SB_EEES9_NS_10bfloat16_tESG_Li256ELb1ELb0ELb0ELb1EEENS1_36VarlenDynamicPersistentTileSchedulerILi128ELi160ELi256ELi128ELb0ELb0ELb1ELb1ELb0ELb1EEEEEEEEEvNT_6ParamsE)
        /*0050*/ 	.word	0x000000a8


	//----- nvinfo : EIATTR_FRAME_SIZE
	.align		4
.L_34:
        /*0054*/ 	.byte	0x04, 0x11
        /*0056*/ 	.short	(.L_36 - .L_35)
	.align		4
.L_35:
        /*0058*/ 	.word	index@(_ZN7cutlass13device_kernelIN5flash11enable_sm90INS1_16FlashAttnFwdSm90INS1_25CollectiveMainloopFwdSm90ILi2EN4cute5tupleIJNS5_1CILi1EEES8_S8_EEENS6_IJNS7_ILi128EEENS7_ILi160EEENS7_ILi192EEEEEELi128ENS_12float_e4m3_tEfNS_4arch4Sm90ELb0ELb1ELb0ELb1ELb0ELb1ELb0ELb1ELb1ELb0ELb0ELb0EEENS1_21CollectiveEpilogueFwdINS6_IJSA_SA_SB_EEES9_NS_10bfloat16_tESG_Li256ELb1ELb0ELb0ELb1EEENS1_36VarlenDynamicPersistentTileSchedulerILi128ELi160ELi256ELi128ELb0ELb0ELb1ELb1ELb0ELb1EEEEEEEEEvNT_6ParamsE)
        /*005c*/ 	.word	0x00000038


	//----- nvinfo : EIATTR_REGCOUNT
	.align		4
.L_36:
        /*0060*/ 	.byte	0x04, 0x2f
        /*0062*/ 	.short	(.L_38 - .L_37)
	.align		4
.L_37:
        /*0064*/ 	.word	index@(_ZN7cutlass13device_kernelIN5flash11enable_sm90INS1_16FlashAttnFwdSm90INS1_25CollectiveMainloopFwdSm90ILi2EN4cute5tupleIJNS5_1CILi1EEES8_S8_EEENS6_IJNS7_ILi128EEENS7_ILi160EEENS7_ILi192EEEEEELi128ENS_12float_e4m3_tEfNS_4arch4Sm90ELb0ELb1ELb0ELb1ELb0ELb0ELb0ELb1ELb1ELb0ELb0ELb0EEENS1_21CollectiveEpilogueFwdINS6_IJSA_SA_SB_EEES9_NS_10bfloat16_tESG_Li256ELb1ELb0ELb0ELb1EEENS1_36VarlenDynamicPersistentTileSchedulerILi128ELi160ELi256ELi128ELb0ELb0ELb1ELb1ELb0ELb1EEEEEEEEEvNT_6ParamsE)
        /*0068*/ 	.word	0x000000a8


	//----- nvinfo : EIATTR_FRAME_SIZE
	.align		4
.L_38:
        /*006c*/ 	.byte	0x04, 0x11
        /*006e*/ 	.short	(.L_40 - .L_39)
	.align		4
.L_39:
        /*0070*/ 	.word	index@(_ZN7cutlass13device_kernelIN5flash11enable_sm90INS1_16FlashAttnFwdSm90INS1_25CollectiveMainloopFwdSm90ILi2EN4cute5tupleIJNS5_1CILi1EEES8_S8_EEENS6_IJNS7_ILi128EEENS7_ILi160EEENS7_ILi192EEEEEELi128ENS_12float_e4m3_tEfNS_4arch4Sm90ELb0ELb1ELb0ELb1ELb0ELb0ELb0ELb1ELb1ELb0ELb0ELb0EEENS1_21CollectiveEpilogueFwdINS6_IJSA_SA_SB_EEES9_NS_10bfloat16_tESG_Li256ELb1ELb0ELb0ELb1EEENS1_36VarlenDynamicPersistentTileSchedulerILi128ELi160ELi256ELi128ELb0ELb0ELb1ELb1ELb0ELb1EEEEEEEEEvNT_6ParamsE)
        /*0074*/ 	.word	0x00000038


	//----- nvinfo : EIATTR_REGCOUNT
	.align		4
.L_40:
        /*0078*/ 	.byte	0x04, 0x2f
        /*007a*/ 	.short	(.L_42 - .L_41)
	.align		4
.L_41:
        /*007c*/ 	.word	index@(_ZN7cutlass13device_kernelIN5flash11enable_sm90INS1_16FlashAttnFwdSm90INS1_25CollectiveMainloopFwdSm90ILi2EN4cute5tupleIJNS5_1CILi1EEES8_S8_EEENS6_IJNS7_ILi128EEENS7_ILi160EEENS7_ILi192EEEEEELi128ENS_12float_e4m3_tEfNS_4arch4Sm90ELb0ELb1ELb0ELb0ELb0ELb0ELb0ELb1ELb1ELb0ELb0ELb0EEENS1_21CollectiveEpilogueFwdINS6_IJSA_SA_SB_EEES9_NS_10bfloat16_tESG_Li256ELb0ELb0ELb0ELb1EEENS1_30DynamicPersistentTileSchedulerILi256ELi128ELb0ELb0ELb1EEEEEEEEEvNT_6ParamsE)
        /*0080*/ 	.word	0x000000a8


	//----- nvinfo : EIATTR_FRAME_SIZE
	.align		4
.L_42:
        /*0084*/ 	.byte	0x04, 0x11
        /*0086*/ 	.short	(.L_44 - .L_43)
	.align		4
.L_43:
        /*0088*/ 	.word	index@(_ZN7cutlass13device_kernelIN5flash11enable_sm90INS1_16FlashAttnFwdSm90INS1_25CollectiveMainloopFwdSm90ILi2EN4cute5tupleIJNS5_1CILi1EEES8_S8_EEENS6_IJNS7_ILi128EEENS7_ILi160EEENS7_ILi192EEEEEELi128ENS_12float_e4m3_tEfNS_4arch4Sm90ELb0ELb1ELb0ELb0ELb0ELb0ELb0ELb1ELb1ELb0ELb0ELb0EEENS1_21CollectiveEpilogueFwdINS6_IJSA_SA_SB_EEES9_NS_10bfloat16_tESG_Li256ELb0ELb0ELb0ELb1EEENS1_30DynamicPersistentTileSchedulerILi256ELi128ELb0ELb0ELb1EEEEEEEEEvNT_6ParamsE)
        /*008c*/ 	.word	0x00000030


	//----- nvinfo : EIATTR_REGCOUNT
	.align		4
.L_44:
        /*0090*/ 	.byte	0x04, 0x2f
        /*0092*/ 	.short	(.L_46 - .L_45)
	.align		4
.L_45:
        /*0094*/ 	.word	index@(_ZN7cutlass13device_kernelIN5flash11enable_sm90INS1_16FlashAttnFwdSm90INS1_25CollectiveMainloopFwdSm90ILi2EN4cute5tupleIJNS5_1CILi1EEES8_S8_EEENS6_IJNS7_ILi128EEENS7_ILi160EEENS7_ILi192EEEEEELi128ENS_12float_e4m3_tEfNS_4arch4Sm90ELb0ELb0ELb0ELb1ELb0ELb1ELb0ELb1ELb1ELb0ELb0ELb0EEENS1_21CollectiveEpilogueFwdINS6_IJSA_SA_SB_EEES9_NS_10bfloat16_tESG_Li256ELb1ELb0ELb0ELb1EEENS1_36VarlenDynamicPersistentTileSchedulerILi128ELi160ELi256ELi128ELb0ELb0ELb1ELb0ELb1ELb1EEEEEEEEEvNT_6ParamsE)
        /*0098*/ 	.word	0x000000a8


	//----- nvinfo : EIATTR_FRAME_SIZE
	.align		4
.L_46:
        /*009c*/ 	.byte	0x04, 0x11
        /*009e*/ 	.short	(.L_48 - .L_47)
	.align		4
.L_47:
        /*00a0*/ 	.word	index@(_ZN7cutlass13device_kernelIN5flash11enable_sm90INS1_16FlashAttnFwdSm90INS1_25CollectiveMainloopFwdSm90ILi2EN4cute5tupleIJNS5_1CILi1EEES8_S8_EEENS6_IJNS7_ILi128EEENS7_ILi160EEENS7_ILi192EEEEEELi128ENS_12float_e4m3_tEfNS_4arch4Sm90ELb0ELb0ELb0ELb1ELb0ELb1ELb0ELb1ELb1ELb0ELb0ELb0EEENS1_21CollectiveEpilogueFwdINS6_IJSA_SA_SB_EEES9_NS_10bfloat16_tESG_Li256ELb1ELb0ELb0ELb1EEENS1_36VarlenDynamicPersistentTileSchedulerILi128ELi160ELi256ELi128ELb0ELb0ELb1ELb0ELb1ELb1EEEEEEEEEvNT_6ParamsE)
        /*00a4*/ 	.word	0x00000048


	//----- nvinfo : EIATTR_REGCOUNT
	.align		4
.L_48:
        /*00a8*/ 	.byte	0x04, 0x2f
        /*00aa*/ 	.short	(.L_50 - .L_49)
	.align		4
.L_49:
        /*00ac*/ 	.word	index@(_ZN7cutlass13device_kernelIN5flash11enable_sm90INS1_16FlashAttnFwdSm90INS1_25CollectiveMainloopFwdSm90ILi2EN4cute5tupleIJNS5_1CILi1EEES8_S8_EEENS6_IJNS7_ILi128EEENS7_ILi160EEENS7_ILi192EEEEEELi128ENS_12float_e4m3_tEfNS_4arch4Sm90ELb0ELb0ELb0ELb1ELb0ELb0ELb0ELb1ELb1ELb0ELb0ELb0EEENS1_21CollectiveEpilogueFwdINS6_IJSA_SA_SB_EEES9_NS_10bfloat16_tESG_Li256ELb1ELb0ELb0ELb1EEENS1_36VarlenDynamicPersistentTileSchedulerILi128ELi160ELi256ELi128ELb0ELb0ELb1ELb0ELb1ELb1EEEEEEEEEvNT_6ParamsE)
        /*00b0*/ 	.word	0x000000a8


	//----- nvinfo : EIATTR_FRAME_SIZE
	.align		4
.L_50:
        /*00b4*/ 	.byte	0x04, 0x11
        /*00b6*/ 	.short	(.L_52 - .L_51)
	.align		4
.L_51:
        /*00b8*/ 	.word	index@(_ZN7cutlass13device_kernelIN5flash11enable_sm90INS1_16FlashAttnFwdSm90INS1_25CollectiveMainloopFwdSm90ILi2EN4cute5tupleIJNS5_1CILi1EEES8_S8_EEENS6_IJNS7_ILi128EEENS7_ILi160EEENS7_ILi192EEEEEELi128ENS_12float_e4m3_tEfNS_4arch4Sm90ELb0ELb0ELb0ELb1ELb0ELb0ELb0ELb1ELb1ELb0ELb0ELb0EEENS1_21CollectiveEpilogueFwdINS6_IJSA_SA_SB_EEES9_NS_10bfloat16_tESG_Li256ELb1ELb0ELb0ELb1EEENS1_36VarlenDynamicPersistentTileSchedulerILi128ELi160ELi256ELi128ELb0ELb0ELb1ELb0ELb1ELb1EEEEEEEEEvNT_6ParamsE)
        /*00bc*/ 	.word	0x00000038


	//----- nvinfo : EIATTR_REGCOUNT
	.align		4
.L_52:
        /*00c0*/ 	.byte	0x04, 0x2f
        /*00c2*/ 	.short	(.L_54 - .L_53)
	.align		4
.L_53:
        /*00c4*/ 	.word	index@(_ZN7cutlass13device_kernelIN5flash11enable_sm90INS1_16FlashAttnFwdSm90INS1_25CollectiveMainloopFwdSm90ILi2EN4cute5tupleIJNS5_1CILi2EEENS7_ILi1EEES9_EEENS6_IJNS7_ILi128EEENS7_ILi160EEENS7_ILi192EEEEEELi128ENS_12float_e4m3_tEfNS_4arch4Sm90ELb0ELb0ELb0ELb0ELb0ELb0ELb0ELb1ELb1ELb0ELb0ELb0EEENS1_21CollectiveEpilogueFwdINS6_IJSB_SB_SC_EEESA_NS_10bfloat16_tESH_Li256ELb0ELb0ELb0ELb1EEENS1_29StaticPersistentTileSchedulerILb0EEEEEEEEEvNT_6ParamsE)
        /*00c8*/ 	.word	0x000000a8


	//----- nvinfo : EIATTR_FRAME_SIZE
	.align		4
.L_54:
        /*00cc*/ 	.byte	0x04, 0x11
        /*00ce*/ 	.short	(.L_56 - .L_55)
	.align		4
.L_55:
        /*00d0*/ 	.word	index@(_ZN7cutlass13device_kernelIN5flash11enable_sm90INS1_16FlashAttnFwdSm90INS1_25CollectiveMainloopFwdSm90ILi2EN4cute5tupleIJNS5_1CILi2EEENS7_ILi1EEES9_EEENS6_IJNS7_ILi128EEENS7_ILi160EEENS7_ILi192EEEEEELi128ENS_12float_e4m3_tEfNS_4arch4Sm90ELb0ELb0ELb0ELb0ELb0ELb0ELb0ELb1ELb1ELb0ELb0ELb0EEENS1_21CollectiveEpilogueFwdINS6_IJSB_SB_SC_EEESA_NS_10bfloat16_tESH_Li256ELb0ELb0ELb0ELb1EEENS1_29StaticPersistentTileSchedulerILb0EEEEEEEEEvNT_6ParamsE)
        /*00d4*/ 	.word	0x00000030


	//----- nvinfo : EIATTR_REGCOUNT
	.align		4
.L_56:
        /*00d8*/ 	.byte	0x04, 0x2f
        /*00da*/ 	.short	(.L_58 - .L_57)
	.align		4
.L_57:
        /*00dc*/ 	.word	index@(_ZN7cutlass13device_kernelIN5flash11enable_sm90INS1_16FlashAttnFwdSm90INS1_25CollectiveMainloopFwdSm90ILi2EN4cute5tupleIJNS5_1CILi1EEES8_S8_EEENS6_IJNS7_ILi128EEENS7_ILi160EEENS7_ILi192EEEEEELi128ENS_12float_e4m3_tEfNS_4arch4Sm90ELb0ELb0ELb0ELb0ELb0ELb0ELb0ELb1ELb1ELb0ELb0ELb0EEENS1_21CollectiveEpilogueFwdINS6_IJSA_SA_SB_EEES9_NS_10bfloat16_tESG_Li256ELb0ELb0ELb0ELb1EEENS1_29StaticPersistentTileSchedulerILb0EEEEEEEEEvNT_6ParamsE)
        /*00e0*/ 	.word	0x000000a8


	//----- nvinfo : EIATTR_FRAME_SIZE
	.align		4
.L_58:
        /*00e4*/ 	.byte	0x04, 0x11
        /*00e6*/ 	.short	(.L_60 - .L_59)
	.align		4
.L_59:
        /*00e8*/ 	.word	index@(_ZN7cutlass13device_kernelIN5flash11enable_sm90INS1_16FlashAttnFwdSm90INS1_25CollectiveMainloopFwdSm90ILi2EN4cute5tupleIJNS5_1CILi1EEES8_S8_EEENS6_IJNS7_ILi128EEENS7_ILi160EEENS7_ILi192EEEEEELi128ENS_12float_e4m3_tEfNS_4arch4Sm90ELb0ELb0ELb0ELb0ELb0ELb0ELb0ELb1ELb1ELb0ELb0ELb0EEENS1_21CollectiveEpilogueFwdINS6_IJSA_SA_SB_EEES9_NS_10bfloat16_tESG_Li256ELb0ELb0ELb0ELb1EEENS1_29StaticPersistentTileSchedulerILb0EEEEEEEEEvNT_6ParamsE)
        /*00ec*/ 	.word	0x00000028


	//----- nvinfo : EIATTR_MIN_STACK_SIZE
	.align		4
.L_60:
        /*00f0*/ 	.byte	0x04, 0x12
        /*00f2*/ 	.short	(.L_62 - .L_61)
	.align		4
.L_61:
        /*00f4*/ 	.word	index@(_ZN7cutlass13device_kernelIN5flash11enable_sm90INS1_16FlashAttnFwdSm90INS1_25CollectiveMainloopFwdSm90ILi2EN4cute5tupleIJNS5_1CILi1EEES8_S8_EEENS6_IJNS7_ILi128EEENS7_ILi160EEENS7_ILi192EEEEEELi128ENS_12float_e4m3_tEfNS_4arch4Sm90ELb0ELb0ELb0ELb0ELb0ELb0ELb0ELb1ELb1ELb0ELb0ELb0EEENS1_21CollectiveEpilogueFwdINS6_IJSA_SA_SB_EEES9_NS_10bfloat16_tESG_Li256ELb0ELb0ELb0ELb1EEENS1_29StaticPersistentTileSchedulerILb0EEEEEEEEEvNT_6ParamsE)
        /*00f8*/ 	.word	0x00000028


	//----- nvinfo : EIATTR_MIN_STACK_SIZE
	.align		4
.L_62:
        /*00fc*/ 	.byte	0x04, 0x12
        /*00fe*/ 	.short	(.L_64 - .L_63)
	.align		4
.L_63:
        /*0100*/ 	.word	index@(_ZN7cutlass13device_kernelIN5flash11enable_sm90INS1_16FlashAttnFwdSm90INS1_25CollectiveMainloopFwdSm90ILi2EN4cute5tupleIJNS5_1CILi2EEENS7_ILi1EEES9_EEENS6_IJNS7_ILi128EEENS7_ILi160EEENS7_ILi192EEEEEELi128ENS_12float_e4m3_tEfNS_4arch4Sm90ELb0ELb0ELb0ELb0ELb0ELb0ELb0ELb1ELb1ELb0ELb0ELb0EEENS1_21CollectiveEpilogueFwdINS6_IJSB_SB_SC_EEESA_NS_10bfloat16_tESH_Li256ELb0ELb0ELb0ELb1EEENS1_29StaticPersistentTileSchedulerILb0EEEEEEEEEvNT_6ParamsE)
        /*0104*/ 	.word	0x00000030


	//----- nvinfo : EIATTR_MIN_STACK_SIZE
	.align		4
.L_64:
        /*0108*/ 	.byte	0x04, 0x12
        /*010a*/ 	.short	(.L_66 - .L_65)
	.align		4
.L_65:
        /*010c*/ 	.word	index@(_ZN7cutlass13device_kernelIN5flash11enable_sm90INS1_16FlashAttnFwdSm90INS1_25CollectiveMainloopFwdSm90ILi2EN4cute5tupleIJNS5_1CILi1EEES8_S8_EEENS6_IJNS7_ILi128EEENS7_ILi160EEENS7_ILi192EEEEEELi128ENS_12float_e4m3_tEfNS_4arch4Sm90ELb0ELb0ELb0ELb1ELb0ELb0ELb0ELb1ELb1ELb0ELb0ELb0EEENS1_21CollectiveEpilogueFwdINS6_IJSA_SA_SB_EEES9_NS_10bfloat16_tESG_Li256ELb1ELb0ELb0ELb1EEENS1_36VarlenDynamicPersistentTileSchedulerILi128ELi160ELi256ELi128ELb0ELb0ELb1ELb0ELb1ELb1EEEEEEEEEvNT_6ParamsE)
        /*0110*/ 	.word	0x00000038


	//----- nvinfo : EIATTR_MIN_STACK_SIZE
	.align		4
.L_66:
        /*0114*/ 	.byte	0x04, 0x12
        /*0116*/ 	.short	(.L_68 - .L_67)
	.align		4
.L_67:
        /*0118*/ 	.word	index@(_ZN7cutlass13device_kernelIN5flash11enable_sm90INS1_16FlashAttnFwdSm90INS1_25CollectiveMainloopFwdSm90ILi2EN4cute5tupleIJNS5_1CILi1EEES8_S8_EEENS6_IJNS7_ILi128EEENS7_ILi160EEENS7_ILi192EEEEEELi128ENS_12float_e4m3_tEfNS_4arch4Sm90ELb0ELb0ELb0ELb1ELb0ELb1ELb0ELb1ELb1ELb0ELb0ELb0EEENS1_21CollectiveEpilogueFwdINS6_IJSA_SA_SB_EEES9_NS_10bfloat16_tESG_Li256ELb1ELb0ELb0ELb1EEENS1_36VarlenDynamicPersistentTileSchedulerILi128ELi160ELi256ELi128ELb0ELb0ELb1ELb0ELb1ELb1EEEEEEEEEvNT_6ParamsE)
        /*011c*/ 	.word	0x00000048


	//----- nvinfo : EIATTR_MIN_STACK_SIZE
	.align		4
.L_68:
        /*0120*/ 	.byte	0x04, 0x12
        /*0122*/ 	.short	(.L_70 - .L_69)
	.align		4
.L_69:
        /*0124*/ 	.word	index@(_ZN7cutlass13device_kernelIN5flash11enable_sm90INS1_16FlashAttnFwdSm90INS1_25CollectiveMainloopFwdSm90ILi2EN4cute5tupleIJNS5_1CILi1EEES8_S8_EEENS6_IJNS7_ILi128EEENS7_ILi160EEENS7_ILi192EEEEEELi128ENS_12float_e4m3_tEfNS_4arch4Sm90ELb0ELb1ELb0ELb0ELb0ELb0ELb0ELb1ELb1ELb0ELb0ELb0EEENS1_21CollectiveEpilogueFwdINS6_IJSA_SA_SB_EEES9_NS_10bfloat16_tESG_Li256ELb0ELb0ELb0ELb1EEENS1_30DynamicPersistentTileSchedulerILi256ELi128ELb0ELb0ELb1EEEEEEEEEvNT_6ParamsE)
        /*0128*/ 	.word	0x00000030


	//----- nvinfo : EIATTR_MIN_STACK_SIZE
	.align		4
.L_70:
        /*012c*/ 	.byte	0x04, 0x12
        /*012e*/ 	.short	(.L_72 - .L_71)
	.align		4
.L_71:
        /*0130*/ 	.word	index@(_ZN7cutlass13device_kernelIN5flash11enable_sm90INS1_16FlashAttnFwdSm90INS1_25CollectiveMainloopFwdSm90ILi2EN4cute5tupleIJNS5_1CILi1EEES8_S8_EEENS6_IJNS7_ILi128EEENS7_ILi160EEENS7_ILi192EEEEEELi128ENS_12float_e4m3_tEfNS_4arch4Sm90ELb0ELb1ELb0ELb1ELb0ELb0ELb0ELb1ELb1ELb0ELb0ELb0EEENS1_21CollectiveEpilogueFwdINS6_IJSA_SA_SB_EEES9_NS_10bfloat16_tESG_Li256ELb1ELb0ELb0ELb1EEENS1_36VarlenDynamicPersistentTileSchedulerILi128ELi160ELi256ELi128ELb0ELb0ELb1ELb1ELb0ELb1EEEEEEEEEvNT_6ParamsE)
        /*0134*/ 	.word	0x00000038


	//----- nvinfo : EIATTR_MIN_STACK_SIZE
	.align		4
.L_72:
        /*0138*/ 	.byte	0x04, 0x12
        /*013a*/ 	.short	(.L_74 - .L_73)
	.align		4
.L_73:
        /*013c*/ 	.word	index@(_ZN7cutlass13device_kernelIN5flash11enable_sm90INS1_16FlashAttnFwdSm90INS1_25CollectiveMainloopFwdSm90ILi2EN4cute5tupleIJNS5_1CILi1EEES8_S8_EEENS6_IJNS7_ILi128EEENS7_ILi160EEENS7_ILi192EEEEEELi128ENS_12float_e4m3_tEfNS_4arch4Sm90ELb0ELb1ELb0ELb1ELb0ELb1ELb0ELb1ELb1ELb0ELb0ELb0EEENS1_21CollectiveEpilogueFwdINS6_IJSA_SA_SB_EEES9_NS_10bfloat16_tESG_Li256ELb1ELb0ELb0ELb1EEENS1_36VarlenDynamicPersistentTileSchedulerILi128ELi160ELi256ELi128ELb0ELb0ELb1ELb1ELb0ELb1EEEEEEEEEvNT_6ParamsE)
        /*0140*/ 	.word	0x00000038


	//----- nvinfo : EIATTR_MIN_STACK_SIZE
	.align		4
.L_74:
        /*0144*/ 	.byte	0x04, 0x12
        /*0146*/ 	.short	(.L_76 - .L_75)
	.align		4
.L_75:
        /*0148*/ 	.word	index@(_ZN7cutlass13device_kernelIN5flash11enable_sm90INS1_16FlashAttnFwdSm90INS1_25CollectiveMainloopFwdSm90ILi2EN4cute5tupleIJNS5_1CILi1EEES8_S8_EEENS6_IJNS7_ILi128EEENS7_ILi160EEENS7_ILi192EEEEEELi128ENS_12float_e4m3_tEfNS_4arch4Sm90ELb1ELb0ELb0ELb0ELb0ELb0ELb0ELb1ELb1ELb0ELb0ELb0EEENS1_21CollectiveEpilogueFwdINS6_IJSA_SA_SB_EEES9_NS_10bfloat16_tESG_Li256ELb0ELb0ELb0ELb1EEENS1_30DynamicPersistentTileSchedulerILi256ELi128ELb0ELb0ELb1EEEEEEEEEvNT_6ParamsE)
        /*014c*/ 	.word	0x00000030


	//----- nvinfo : EIATTR_MIN_STACK_SIZE
	.align		4
.L_76:
        /*0150*/ 	.byte	0x04, 0x12
        /*0152*/ 	.short	(.L_78 - .L_77)
	.align		4
.L_77:
        /*0154*/ 	.word	index@(_ZN7cutlass13device_kernelIN5flash11enable_sm90INS1_16FlashAttnFwdSm90INS1_25CollectiveMainloopFwdSm90ILi2EN4cute5tupleIJNS5_1CILi1EEES8_S8_EEENS6_IJNS7_ILi128EEENS7_ILi160EEENS7_ILi192EEEEEELi128ENS_12float_e4m3_tEfNS_4arch4Sm90ELb1ELb0ELb0ELb1ELb0ELb0ELb0ELb1ELb1ELb0ELb0ELb0EEENS1_21CollectiveEpilogueFwdINS6_IJSA_SA_SB_EEES9_NS_10bfloat16_tESG_Li256ELb1ELb0ELb0ELb1EEENS1_36VarlenDynamicPersistentTileSchedulerILi128ELi160ELi256ELi128ELb0ELb0ELb1ELb1ELb1ELb1EEEEEEEEEvNT_6ParamsE)
        /*0158*/ 	.word	0x00000038


	//----- nvinfo : EIATTR_MIN_STACK_SIZE
	.align		4
.L_78:
        /*015c*/ 	.byte	0x04, 0x12
        /*015e*/ 	.short	(.L_80 - .L_79)
	.align		4
.L_79:
        /*0160*/ 	.word	index@(_ZN7cutlass13device_kernelIN5flash11enable_sm90INS1_16FlashAttnFwdSm90INS1_25CollectiveMainloopFwdSm90ILi2EN4cute5tupleIJNS5_1CILi1EEES8_S8_EEENS6_IJNS7_ILi128EEENS7_ILi160EEENS7_ILi192EEEEEELi128ENS_12float_e4m3_tEfNS_4arch4Sm90ELb1ELb0ELb0ELb1ELb0ELb1ELb0ELb1ELb1ELb0ELb0ELb0EEENS1_21CollectiveEpilogueFwdINS6_IJSA_SA_SB_EEES9_NS_10bfloat16_tESG_Li256ELb1ELb0ELb0ELb1EEENS1_36VarlenDynamicPersistentTileSchedulerILi128ELi160ELi256ELi128ELb0ELb0ELb1ELb1ELb1ELb1EEEEEEEEEvNT_6ParamsE)
        /*0164*/ 	.word	0x00000040
.L_80:


//--------------------- .nv.compat                --------------------------
	.section	.nv.compat,"",@"SHT_CUDA_COMPAT_INFO"
	.align	4
        /*0000*/ 	.byte	0x02, 0x09, 0x01, 0x00, 0x02, 0x02, 0x04, 0x00, 0x02, 0x05, 0x05, 0x00, 0x03, 0x07, 0x01, 0x01
        /*0010*/ 	.byte	0x02, 0x03, 0x01, 0x00, 0x02, 0x06, 0x01, 0x00, 0x04, 0x0b, 0x08, 0x00, 0x00, 0x00, 0x00, 0x00
        /*0020*/ 	.byte	0x00, 0x00, 0x00, 0x00


//--------------------- .nv.info._ZN7cutlass13device_kernelIN5flash11enable_sm90INS1_16FlashAttnFwdSm90INS1_25CollectiveMainloopFwdSm90ILi2EN4cute5tupleIJNS5_1CILi1EEES8_S8_EEENS6_IJNS7_ILi128EEENS7_ILi160EEENS7_ILi192EEEEEELi128ENS_12float_e4m3_tEfNS_4arch4Sm90ELb0ELb0ELb0ELb0ELb0ELb0ELb0ELb1ELb1ELb0ELb0ELb0EEENS1_21CollectiveEpilogueFwdINS6_IJSA_SA_SB_EEES9_NS_10bfloat16_tESG_Li256ELb0ELb0ELb0ELb1EEENS1_29StaticPersistentTileSchedulerILb0EEEEEEEEEvNT_6ParamsE --------------------------
	.section	.nv.info._ZN7cutlass13device_kernelIN5flash11enable_sm90INS1_16FlashAttnFwdSm90INS1_25CollectiveMainloopFwdSm90ILi2EN4cute5tupleIJNS5_1CILi1EEES8_S8_EEENS6_IJNS7_ILi128EEENS7_ILi160EEENS7_ILi192EEEEEELi128ENS_12float_e4m3_tEfNS_4arch4Sm90ELb0ELb0ELb0ELb0ELb0ELb0ELb0ELb1ELb1ELb0ELb0ELb0EEENS1_21CollectiveEpilogueFwdINS6_IJSA_SA_SB_EEES9_NS_10bfloat16_tESG_Li256ELb0ELb0ELb0ELb1EEENS1_29StaticPersistentTileSchedulerILb0EEEEEEEEEvNT_6ParamsE,"",@"SHT_CUDA_INFO"
	.sectionflags	@""
	.align	4


	//----- nvinfo : EIATTR_CUDA_API_VERSION
	.align		4
        /*0000*/ 	.byte	0x04, 0x37
        /*0002*/ 	.short	(.L_82 - .L_81)
.L_81:
        /*0004*/ 	.word	0x00000082


	//----- nvinfo : EIATTR_KPARAM_INFO
	.align		4
.L_82:
        /*0008*/ 	.byte	0x04, 0x17
        /*000a*/ 	.short	(.L_84 - .L_83)
.L_83:
        /*000c*/ 	.word	0x00000000
        /*0010*/ 	.short	0x0000
        /*0012*/ 	.short	0x0070
        /*0014*/ 	.byte	0x00, 0xf0, 0x01, 0x2e


	//----- nvinfo : EIATTR_SPARSE_MMA_MASK
	.align		4
.L_84:
        /*0018*/ 	.byte	0x03, 0x50
        /*001a*/ 	.short	0x0000


	//----- nvinfo : EIATTR_MAXREG_COUNT
	.align		4
        /*001c*/ 	.byte	0x03, 0x1b
        /*001e*/ 	.short	0x00a8


	//----- nvinfo : EIATTR_NUM_BARRIERS
	.align		4
        /*0020*/ 	.byte	0x02, 0x4c
        /*0022*/ 	.byte	0x10
	.zero		1


	//----- nvinfo : EIATTR_EXTERNS
	.align		4
        /*0024*/ 	.byte	0x04, 0x0f
        /*0026*/ 	.short	(.L_86 - .L_85)


	//   ....[0]....
	.align		4
.L_85:
        /*0028*/ 	.word	index@(__assertfail)


	//----- nvinfo : EIATTR_ANNOTATIONS
	.align		4
.L_86:
        /*002c*/ 	.byte	0x04, 0x55
        /*002e*/ 	.short	(.L_88 - .L_87)


	//   ....[0]....
.L_87:
        /*0030*/ 	.word	0x00000001
        /*0034*/ 	.byte	0x20, 0x90, 0x00, 0x00, 0x01, 0x00, 0x00, 0x00, 0x40, 0x90, 0x00, 0x00, 0x01, 0x00, 0x00, 0x00
        /* <DEDUP_REMOVED lines=24> */
        /*01c4*/ 	.byte	0x80, 0xc4, 0x00, 0x00, 0x01, 0x00, 0x00, 0x00, 0xe0, 0xc4, 0x00, 0x00


	//----- nvinfo : EIATTR_MERCURY_ISA_VERSION
	.align		4
.L_88:
        /*01d0*/ 	.byte	0x03, 0x5f
        /*01d2*/ 	.short	0x0101


	//----- nvinfo : EIATTR_INT_WARP_WIDE_INSTR_OFFSETS
	.align		4
        /*01d4*/ 	.byte	0x04, 0x31
        /*01d6*/ 	.short	(.L_90 - .L_89)


	//   ....[0]....
.L_89:
        /*01d8*/ 	.word	0x00000190


	//   ....[1]....
        /*01dc*/ 	.word	0x000001c0


	//   ....[2]....
        /*01e0*/ 	.word	0x000001d0


	//   ....[3]....
        /*01e4*/ 	.word	0x00009ad0


	//----- nvinfo : EIATTR_COOP_GROUP_MASK_REGIDS
	.align		4
.L_90:
        /*01e8*/ 	.byte	0x04, 0x29
        /*01ea*/ 	.short	(.L_92 - .L_91)


	//   ....[0]....
.L_91:
        /*01ec*/ 	.word	0xffffffff


	//   ....[1]....
        /*01f0*/ 	.word	0xffffffff


	//   ....[2]....
        /*01f4*/ 	.word	0xffffffff


	//   ....[3]....
        /*01f8*/ 	.word	0xffffffff


	//   ....[4]....
        /*01fc*/ 	.word	0xffffffff


	//   ....[5]....
        /*0200*/ 	.word	0xffffffff


	//   ....[6]....
        /*0204*/ 	.word	0xffffffff


	//   ....[7]....
        /*0208*/ 	.word	0xffffffff


	//   ....[8]....
        /*020c*/ 	.word	0xffffffff


	//   ....[9]....
        /*0210*/ 	.word	0xffffffff


	//   ....[10]....
        /*0214*/ 	.word	0xffffffff


	//   ....[11]....
        /*0218*/ 	.word	0xffffffff


	//   ....[12]....
        /*021c*/ 	.word	0xffffffff


	//   ....[13]....
        /*0220*/ 	.word	0xffffffff


	//   ....[14]....
        /*0224*/ 	.word	0xffffffff


	//   ....[15]....
        /*0228*/ 	.word	0xffffffff


	//   ....[16]....
        /*022c*/ 	.word	0xffffffff


	//   ....[17]....
        /*0230*/ 	.word	0xffffffff


	//   ....[18]....
        /*0234*/ 	.word	0xffffffff


	//   ....[19]....
        /*0238*/ 	.word	0xffffffff


	//   ....[20]....
        /*023c*/ 	.word	0xffffffff


	//   ....[21]....
        /*0240*/ 	.word	0xffffffff


	//   ....[22]....
        /*0244*/ 	.word	0xffffffff


	//   ....[23]....
        /*0248*/ 	.word	0xffffffff


	//   ....[24]....
        /*024c*/ 	.word	0xffffffff


	//   ....[25]....
        /*0250*/ 	.word	0xffffffff


	//   ....[26]....
        /*0254*/ 	.word	0xffffffff


	//   ....[27]....
        /*0258*/ 	.word	0xffffffff


	//   ....[28]....
        /*025c*/ 	.word	0xffffffff


	//   ....[29]....
        /*0260*/ 	.word	0xffffffff


	//   ....[30]....
        /*0264*/ 	.word	0xffffffff


	//   ....[31]....
        /*0268*/ 	.word	0xffffffff


	//   ....[32]....
        /*026c*/ 	.word	0xffffffff


	//   ....[33]....
        /*0270*/ 	.word	0xffffffff


	//   ....[34]....
        /*0274*/ 	.word	0xffffffff


	//   ....[35]....
        /*0278*/ 	.word	0xffffffff


	//   ....[36]....
        /*027c*/ 	.word	0xffffffff


	//   ....[37]....
        /*0280*/ 	.word	0xffffffff


	//   ....[38]....
        /*0284*/ 	.word	0xffffffff


	//   ....[39]....
        /*0288*/ 	.word	0xffffffff


	//   ....[40]....
        /*028c*/ 	.word	0xffffffff


	//   ....[41]....
        /*0290*/ 	.word	0xffffffff


	//   ....[42]....
        /*0294*/ 	.word	0xffffffff


	//   ....[43]....
        /*0298*/ 	.word	0xffffffff


	//   ....[44]....
        /*029c*/ 	.word	0xffffffff


	//   ....[45]....
        /*02a0*/ 	.word	0xffffffff


	//   ....[46]....
        /*02a4*/ 	.word	0xffffffff


	//   ....[47]....
        /*02a8*/ 	.word	0xffffffff


	//   ....[48]....
        /*02ac*/ 	.word	0xffffffff


	//   ....[49]....
        /*02b0*/ 	.word	0xffffffff


	//   ....[50]....
        /*02b4*/ 	.word	0xffffffff


	//   ....[51]....
        /*02b8*/ 	.word	0xffffffff


	//   ....[52]....
        /*02bc*/ 	.word	0xffffffff


	//   ....[53]....
        /*02c0*/ 	.word	0xffffffff


	//   ....[54]....
        /*02c4*/ 	.word	0xffffffff


	//   ....[55]....
        /*02c8*/ 	.word	0x0500000f


	//----- nvinfo : EIATTR_COOP_GROUP_INSTR_OFFSETS
	.align		4
.L_92:
        /*02cc*/ 	.byte	0x04, 0x28
        /*02ce*/ 	.short	(.L_94 - .L_93)


	//   ....[0]....
.L_93:
        /*02d0*/ 	.word	0x00000070


	//   ....[1]....
        /*02d4*/ 	.word	0x000001a0


	//   ....[2]....
        /*02d8*/ 	.word	0x000001f0


	//   ....[3]....
        /*02dc*/ 	.word	0x000003e0


	//   ....[4]....
        /*02e0*/ 	.word	0x00000540


	//   ....[5]....
        /*02e4*/ 	.word	0x00000660


	//   ....[6]....
        /*02e8*/ 	.word	0x000007c0


	//   ....[7]....
        /*02ec*/ 	.word	0x00000e10


	//   ....[8]....
        /*02f0*/ 	.word	0x00002d20


	//   ....[9]....
        /*02f4*/ 	.word	0x00002e20


	//   ....[10]....
        /*02f8*/ 	.word	0x00003250


	//   ....[11]....
        /*02fc*/ 	.word	0x00003340


	//   ....[12]....
        /*0300*/ 	.word	0x00005bd0


	//   ....[13]....
        /*0304*/ 	.word	0x00005c30


	//   ....[14]....
        /*0308*/ 	.word	0x00005c70


	//   ....[15]....
        /*030c*/ 	.word	0x00005c90


	//   ....[16]....
        /*0310*/ 	.word	0x00007870


	//   ....[17]....
        /*0314*/ 	.word	0x00007880


	//   ....[18]....
        /*0318*/ 	.word	0x00007900


	//   ....[19]....
        /*031c*/ 	.word	0x00007910


	//   ....[20]....
        /*0320*/ 	.word	0x00008830


	//   ....[21]....
        /*0324*/ 	.word	0x00008840


	//   ....[22]....
        /*0328*/ 	.word	0x00008850


	//   ....[23]....
        /*032c*/ 	.word	0x00008860


	//   ....[24]....
        /*0330*/ 	.word	0x00008870


	//   ....[25]....
        /*0334*/ 	.word	0x00008880


	//   ....[26]....
        /*0338*/ 	.word	0x00008890


	//   ....[27]....
        /*033c*/ 	.word	0x000088a0


	//   ....[28]....
        /*0340*/ 	.word	0x000088b0


	//   ....[29]....
        /*0344*/ 	.word	0x000088c0


	//   ....[30]....
        /*0348*/ 	.word	0x000088f0


	//   ....[31]....
        /*034c*/ 	.word	0x00008900


	//   ....[32]....
        /*0350*/ 	.word	0x00008930


	//   ....[33]....
        /*0354*/ 	.word	0x00008990


	//   ....[34]....
        /*0358*/ 	.word	0x000089a0


	//   ....[35]....
        /*035c*/ 	.word	0x000089b0


	//   ....[36]....
        /*0360*/ 	.word	0x000089c0


	//   ....[37]....
        /*0364*/ 	.word	0x000089f0


	//   ....[38]....
        /*0368*/ 	.word	0x00008a00


	//   ....[39]....
        /*036c*/ 	.word	0x00008a10


	//   ....[40]....
        /*0370*/ 	.word	0x00008a30


	//   ....[41]....
        /*0374*/ 	.word	0x00008a40


	//   ....[42]....
        /*0378*/ 	.word	0x00008a50


	//   ....[43]....
        /*037c*/ 	.word	0x00008a60


	//   ....[44]....
        /*0380*/ 	.word	0x00008a90


	//   ....[45]....
        /*0384*/ 	.word	0x00008aa0


	//   ....[46]....
        /*0388*/ 	.word	0x00008ad0


	//   ....[47]....
        /*038c*/ 	.word	0x00008ae0


	//   ....[48]....
        /*0390*/ 	.word	0x00008af0


	//   ....[49]....
        /*0394*/ 	.word	0x00008b00


	//   ....[50]....
        /*0398*/ 	.word	0x00008b10


	//   ....[51]....
        /*039c*/ 	.word	0x00008b20


	//   ....[52]....
        /*03a0*/ 	.word	0x00008d90


	//   ....[53]....
        /*03a4*/ 	.word	0x00009c60


	//   ....[54]....
        /*03a8*/ 	.word	0x0000bd10


	//   ....[55]....
        /*03ac*/ 	.word	0x0000c230


	//----- nvinfo : EIATTR_REG_RECONFIG
	.align		4
.L_94:
        /*03b0*/ 	.byte	0x01, 0x54
	.zero		2


	//----- nvinfo : EIATTR_SYSCALL_OFFSETS
	.align		4
        /*03b4*/ 	.byte	0x04, 0x46
        /*03b6*/ 	.short	(.L_96 - .L_95)


	//   ....[0]....
.L_95:
        /*03b8*/ 	.word	0x000014a0


	//   ....[1]....
        /*03bc*/ 	.word	0x00009590


	//   ....[2]....
        /*03c0*/ 	.word	0x000096d0


	//   ....[3]....
        /*03c4*/ 	.word	0x00009810


	//   ....[4]....
        /*03c8*/ 	.word	0x00009930


	//----- nvinfo : EIATTR_MBARRIER_INSTR_OFFSETS
	.align		4
.L_96:
        /*03cc*/ 	.byte	0x04, 0x39
        /*03ce*/ 	.short	(.L_98 - .L_97)


	//   ....[0]....
.L_97:
        /*03d0*/ 	.word	0x00000290
        /*03d4*/ 	.word	0x000000ff
        /*03d8*/ 	.word	0x00029800
        /*03dc*/ 	.short	0x0100
        /*03de*/ 	.byte	0x06
	.zero		1


	//   ....[1]....
        /*03e0*/ 	.word	0x000002a0
        /*03e4*/ 	.word	0x000000ff
        /*03e8*/ 	.word	0x00029820
        /*03ec*/ 	.short	0x0100
        /*03ee*/ 	.byte	0x06
	.zero		1


	//   ....[2]....
        /*03f0*/ 	.word	0x00000390
        /*03f4*/ 	.word	0x000000ff
        /*03f8*/ 	.word	0x00029830
        /*03fc*/ 	.short	0x0100
        /*03fe*/ 	.byte	0x08
	.zero		1


	//   ....[3]....
        /*0400*/ 	.word	0x000003a0
        /*0404*/ 	.word	0x000000ff
        /*0408*/ 	.word	0x00029840
        /*040c*/ 	.short	0x0100
        /*040e*/ 	.byte	0x08
	.zero		1


	//   ....[4]....
        /*0410*/ 	.word	0x000003b0
        /*0414*/ 	.word	0x000000ff
        /*0418*/ 	.word	0x00029838
        /*041c*/ 	.short	0x0100
        /*041e*/ 	.byte	0x08
	.zero		1


	//   ....[5]....
        /*0420*/ 	.word	0x000003c0
        /*0424*/ 	.word	0x000000ff
        /*0428*/ 	.word	0x00029848
        /*042c*/ 	.short	0x0100
        /*042e*/ 	.byte	0x08
	.zero		1


	//   ....[6]....
        /*0430*/ 	.word	0x000004f0
        /*0434*/ 	.word	0x000000ff
        /*0438*/ 	.word	0x00029850
        /*043c*/ 	.short	0x0100
        /*043e*/ 	.byte	0x08
	.zero		1


	//   ....[7]....
        /*0440*/ 	.word	0x00000500
        /*0444*/ 	.word	0x000000ff
        /*0448*/ 	.word	0x00029860
        /*044c*/ 	.short	0x0100
        /*044e*/ 	.byte	0x08
	.zero		1


	//   ....[8]....
        /*0450*/ 	.word	0x00000510
        /*0454*/ 	.word	0x000000ff
        /*0458*/ 	.word	0x00029858
        /*045c*/ 	.short	0x0100
        /*045e*/ 	.byte	0x08
	.zero		1


	//   ....[9]....
        /*0460*/ 	.word	0x00000520
        /*0464*/ 	.word	0x000000ff
        /*0468*/ 	.word	0x00029868
        /*046c*/ 	.short	0x0100
        /*046e*/ 	.byte	0x08
	.zero		1


	//   ....[10]....
        /*0470*/ 	.word	0x00000610
        /*0474*/ 	.word	0x000000ff
        /*0478*/ 	.word	0x00029870
        /*047c*/ 	.short	0x0100
        /*047e*/ 	.byte	0x06
	.zero		1


	//   ....[11]....
        /*0480*/ 	.word	0x00000620
        /*0484*/ 	.word	0x000000ff
        /*0488*/ 	.word	0x00029880
        /*048c*/ 	.short	0x0100
        /*048e*/ 	.byte	0x06
	.zero		1


	//   ....[12]....
        /*0490*/ 	.word	0x00000630
        /*0494*/ 	.word	0x000000ff
        /*0498*/ 	.word	0x00029878
        /*049c*/ 	.short	0x0100
        /*049e*/ 	.byte	0x06
	.zero		1


	//   ....[13]....
        /*04a0*/ 	.word	0x00000640
        /*04a4*/ 	.word	0x000000ff
        /*04a8*/ 	.word	0x00029888
        /*04ac*/ 	.short	0x0100
        /*04ae*/ 	.byte	0x06
	.zero		1


	//   ....[14]....
        /*04b0*/ 	.word	0x00000770
        /*04b4*/ 	.word	0x000000ff
        /*04b8*/ 	.word	0x00029890
        /*04bc*/ 	.short	0x0100
        /*04be*/ 	.byte	0x08
	.zero		1


	//   ....[15]....
        /*04c0*/ 	.word	0x00000780
        /*04c4*/ 	.word	0x000000ff
        /*04c8*/ 	.word	0x000298a0
        /*04cc*/ 	.short	0x0100
        /*04ce*/ 	.byte	0x08
	.zero		1


	//   ....[16]....
        /*04d0*/ 	.word	0x00000790
        /*04d4*/ 	.word	0x000000ff
        /*04d8*/ 	.word	0x00029898
        /*04dc*/ 	.short	0x0100
        /*04de*/ 	.byte	0x08
	.zero		1


	//   ....[17]....
        /*04e0*/ 	.word	0x000007a0
        /*04e4*/ 	.word	0x000000ff
        /*04e8*/ 	.word	0x000298a8
        /*04ec*/ 	.short	0x0100
        /*04ee*/ 	.byte	0x08
	.zero		1


	//   ....[18]....
        /*04f0*/ 	.word	0x000008d0
        /*04f4*/ 	.word	0x000000ff
        /*04f8*/ 	.word	0x000298b0
        /*04fc*/ 	.short	0x0100
        /*04fe*/ 	.byte	0x08
	.zero		1


	//   ....[19]....
        /*0500*/ 	.word	0x000008e0
        /*0504*/ 	.word	0x000000ff
        /*0508*/ 	.word	0x000298c0
        /*050c*/ 	.short	0x0100
        /*050e*/ 	.byte	0x08
	.zero		1


	//   ....[20]....
        /*0510*/ 	.word	0x000008f0
        /*0514*/ 	.word	0x000000ff
        /*0518*/ 	.word	0x000298b8
        /*051c*/ 	.short	0x0100
        /*051e*/ 	.byte	0x08
	.zero		1


	//   ....[21]....
        /*0520*/ 	.word	0x00000900
        /*0524*/ 	.word	0x000000ff
        /*0528*/ 	.word	0x000298c8
        /*052c*/ 	.short	0x0100
        /*052e*/ 	.byte	0x08
	.zero		1


	//   ....[22]....
        /*0530*/ 	.word	0x00001500
        /*0534*/ 	.word	0x000000ff
        /*0538*/ 	.word	0x00029800
        /*053c*/ 	.short	0x010a
        /*053e*/ 	.byte	0x26
	.zero		1


	//   ....[23]....
        /*0540*/ 	.word	0x00001580
        /*0544*/ 	.word	0x00000004
        /*0548*/ 	.word	0x00029830
        /*054c*/ 	.short	0x010a
        /*054e*/ 	.byte	0x3f
	.zero		1


	//   ....[24]....
        /*0550*/ 	.word	0x000015f0
        /*0554*/ 	.word	0x00000004
        /*0558*/ 	.word	0x00029830
        /*055c*/ 	.short	0x010a
        /*055e*/ 	.byte	0x3f
	.zero		1


	//   ....[25]....
        /*0560*/ 	.word	0x00003320
        /*0564*/ 	.word	0x00000004
        /*0568*/ 	.word	0x00000000
        /*056c*/ 	.short	0x0101
        /*056e*/ 	.byte	0x3f
	.zero		1


	//   ....[26]....
        /*0570*/ 	.word	0x00004950
        /*0574*/ 	.word	0x000000ff
        /*0578*/ 	.word	0x00029830
        /*057c*/ 	.short	0x010a
        /*057e*/ 	.byte	0x06
	.zero		1


	//   ....[27]....
        /*0580*/ 	.word	0x00004990
        /*0584*/ 	.word	0x000000ff
        /*0588*/ 	.word	0x00029830
        /*058c*/ 	.short	0x010a
        /*058e*/ 	.byte	0x06
	.zero		1


	//   ....[28]....
        /*0590*/ 	.word	0x000055b0
        /*0594*/ 	.word	0x000000ff
        /*0598*/ 	.word	0x00029850
        /*059c*/ 	.short	0x010a
        /*059e*/ 	.byte	0x06
	.zero		1


	//   ....[29]....
        /*05a0*/ 	.word	0x000055f0
        /*05a4*/ 	.word	0x000000ff
        /*05a8*/ 	.word	0x00029850
        /*05ac*/ 	.short	0x010a
        /*05ae*/ 	.byte	0x06
	.zero		1


	//   ....[30]....
        /*05b0*/ 	.word	0x00006c90
        /*05b4*/ 	.word	0x00000004
        /*05b8*/ 	.word	0x00000000
        /*05bc*/ 	.short	0x0101
        /*05be*/ 	.byte	0x3f
	.zero		1


	//   ....[31]....
        /*05c0*/ 	.word	0x00006ee0
        /*05c4*/ 	.word	0x000000ff
        /*05c8*/ 	.word	0x00000000
        /*05cc*/ 	.short	0x0101
        /*05ce*/ 	.byte	0x06
	.zero		1


	//   ....[32]....
        /*05d0*/ 	.word	0x00007560
        /*05d4*/ 	.word	0x000000ff
        /*05d8*/ 	.word	0x00029850
        /*05dc*/ 	.short	0x010a
        /*05de*/ 	.byte	0x08
	.zero		1


	//   ....[33]....
        /*05e0*/ 	.word	0x000075a0
        /*05e4*/ 	.word	0x000000ff
        /*05e8*/ 	.word	0x00029850
        /*05ec*/ 	.short	0x010a
        /*05ee*/ 	.byte	0x08
	.zero		1


	//   ....[34]....
        /*05f0*/ 	.word	0x000083d0
        /*05f4*/ 	.word	0x000000ff
        /*05f8*/ 	.word	0x00000000
        /*05fc*/ 	.short	0x0101
        /*05fe*/ 	.byte	0x08
	.zero		1


	//   ....[35]....
        /*0600*/ 	.word	0x00008f20
        /*0604*/ 	.word	0x000000ff
        /*0608*/ 	.word	0x00000000
        /*060c*/ 	.short	0x0101
        /*060e*/ 	.byte	0x06
	.zero		1


	//   ....[36]....
        /*0610*/ 	.word	0x00009e80
        /*0614*/ 	.word	0x00000005
        /*0618*/ 	.word	0x00029880
        /*061c*/ 	.short	0x010a
        /*061e*/ 	.byte	0x3f
	.zero		1


	//   ....[37]....
        /*0620*/ 	.word	0x0000a030
        /*0624*/ 	.word	0x00000005
        /*0628*/ 	.word	0x00029840
        /*062c*/ 	.short	0x010a
        /*062e*/ 	.byte	0x3f
	.zero		1


	//   ....[38]....
        /*0630*/ 	.word	0x0000a4b0
        /*0634*/ 	.word	0x000000ff
        /*0638*/ 	.word	0x00029820
        /*063c*/ 	.short	0x010a
        /*063e*/ 	.byte	0x28
	.zero		1


	//   ....[39]....
        /*0640*/ 	.word	0x0000a770
        /*0644*/ 	.word	0x00000009
        /*0648*/ 	.word	0x00029880
        /*064c*/ 	.short	0x010a
        /*064e*/ 	.byte	0x3f
	.zero		1


	//   ....[40]....
        /*0650*/ 	.word	0x0000a9e0
        /*0654*/ 	.word	0x00000009
        /*0658*/ 	.word	0x00029840
        /*065c*/ 	.short	0x010a
        /*065e*/ 	.byte	0x3f
	.zero		1


	//   ....[41]....
        /*0660*/ 	.word	0x0000aed0
        /*0664*/ 	.word	0x00000003
        /*0668*/ 	.word	0x00029870
        /*066c*/ 	.short	0x010a
        /*066e*/ 	.byte	0x3f
	.zero		1


	//   ....[42]....
        /*0670*/ 	.word	0x0000af60
        /*0674*/ 	.word	0x00000002
        /*0678*/ 	.word	0x00029860
        /*067c*/ 	.short	0x010a
        /*067e*/ 	.byte	0x3f
	.zero		1


	//   ....[43]....
        /*0680*/ 	.word	0x0000b4a0
        /*0684*/ 	.word	0x00000003
        /*0688*/ 	.word	0x00029850
        /*068c*/ 	.short	0x0101
        /*068e*/ 	.byte	0x3f
	.zero		1


	//   ....[44]....
        /*0690*/ 	.word	0x0000b4e0
        /*0694*/ 	.word	0x00000002
        /*0698*/ 	.word	0x00000000
        /*069c*/ 	.short	0x0101
        /*069e*/ 	.byte	0x3f
	.zero		1


	//   ....[45]....
        /*06a0*/ 	.word	0x0000b5a0
        /*06a4*/ 	.word	0x00000014
        /*06a8*/ 	.word	0x00029870
        /*06ac*/ 	.short	0x010a
        /*06ae*/ 	.byte	0x3f
	.zero		1


	//   ....[46]....
        /*06b0*/ 	.word	0x0000b630
        /*06b4*/ 	.word	0x00000014
        /*06b8*/ 	.word	0x00029860
        /*06bc*/ 	.short	0x010a
        /*06be*/ 	.byte	0x3f
	.zero		1


	//   ....[47]....
        /*06c0*/ 	.word	0x0000bb40
        /*06c4*/ 	.word	0x00000014
        /*06c8*/ 	.word	0x00029850
        /*06cc*/ 	.short	0x0101
        /*06ce*/ 	.byte	0x3f
	.zero		1


	//   ....[48]....
        /*06d0*/ 	.word	0x0000bbd0
        /*06d4*/ 	.word	0x00000000
        /*06d8*/ 	.word	0x00000000
        /*06dc*/ 	.short	0x0101
        /*06de*/ 	.byte	0x3f
	.zero		1


	//   ....[49]....
        /*06e0*/ 	.word	0x0000bcc0
        /*06e4*/ 	.word	0x00000009
        /*06e8*/ 	.word	0x00029820
        /*06ec*/ 	.short	0x010a
        /*06ee*/ 	.byte	0x3f
	.zero		1


	//   ....[50]....
        /*06f0*/ 	.word	0x0000be30
        /*06f4*/ 	.word	0x00000005
        /*06f8*/ 	.word	0x00000000
        /*06fc*/ 	.short	0x010a
        /*06fe*/ 	.byte	0x3f
	.zero		1


	//   ....[51]....
        /*0700*/ 	.word	0x0000bea0
        /*0704*/ 	.word	0x00000007
        /*0708*/ 	.word	0x00000000
        /*070c*/ 	.short	0x010a
        /*070e*/ 	.byte	0x3f
	.zero		1


	//   ....[52]....
        /*0710*/ 	.word	0x0000bf00
        /*0714*/ 	.word	0x00000005
        /*0718*/ 	.word	0x00029860
        /*071c*/ 	.short	0x010a
        /*071e*/ 	.byte	0x3f
	.zero		1


	//   ....[53]....
        /*0720*/ 	.word	0x0000bf50
        /*0724*/ 	.word	0x00000003
        /*0728*/ 	.word	0x00029860
        /*072c*/ 	.short	0x010a
        /*072e*/ 	.byte	0x3f
	.zero		1


	//   ....[54]....
        /*0730*/ 	.word	0x0000bf90
        /*0734*/ 	.word	0x00000005
        /*0738*/ 	.word	0x00029880
        /*073c*/ 	.short	0x010a
        /*073e*/ 	.byte	0x3f
	.zero		1


	//   ....[55]....
        /*0740*/ 	.word	0x0000bfb0
        /*0744*/ 	.word	0x00000003
        /*0748*/ 	.word	0x00029880
        /*074c*/ 	.short	0x010a
        /*074e*/ 	.byte	0x3f
	.zero		1


	//   ....[56]....
        /*0750*/ 	.word	0x0000c020
        /*0754*/ 	.word	0x00000003
        /*0758*/ 	.word	0x00029800
        /*075c*/ 	.short	0x010a
        /*075e*/ 	.byte	0x3f
	.zero		1


	//   ....[57]....
        /*0760*/ 	.word	0x0000c070
        /*0764*/ 	.word	0x00000004
        /*0768*/ 	.word	0x00029830
        /*076c*/ 	.short	0x010a
        /*076e*/ 	.byte	0x3f
	.zero		1


	//   ....[58]....
        /*0770*/ 	.word	0x0000c0d0
        /*0774*/ 	.word	0x00000003
        /*0778*/ 	.word	0x00029830
        /*077c*/ 	.short	0x010a
        /*077e*/ 	.byte	0x3f
	.zero		1


	//   ....[59]....
        /*0780*/ 	.word	0x0000c130
        /*0784*/ 	.word	0x00000003
        /*0788*/ 	.word	0x00029850
        /*078c*/ 	.short	0x010a
        /*078e*/ 	.byte	0x3f
	.zero		1


	//   ....[60]....
        /*0790*/ 	.word	0x0000c190
        /*0794*/ 	.word	0x00000007
        /*0798*/ 	.word	0x00029850
        /*079c*/ 	.short	0x010a
        /*079e*/ 	.byte	0x3f
	.zero		1


	//   ....[61]....
        /*07a0*/ 	.word	0x0000c2e0
        /*07a4*/ 	.word	0x00000005
        /*07a8*/ 	.word	0x00029880
        /*07ac*/ 	.short	0x010a
        /*07ae*/ 	.byte	0x3f
	.zero		1


	//   ....[62]....
        /*07b0*/ 	.word	0x0000c330
        /*07b4*/ 	.word	0x00000005
        /*07b8*/ 	.word	0x00029840
        /*07bc*/ 	.short	0x010a
        /*07be*/ 	.byte	0x3f
	.zero		1


	//   ....[63]....
        /*07c0*/ 	.word	0x0000c390
        /*07c4*/ 	.word	0x00000003
        /*07c8*/ 	.word	0x00029820
        /*07cc*/ 	.short	0x010a
        /*07ce*/ 	.byte	0x3f
	.zero		1


	//   ....[64]....
        /*07d0*/ 	.word	0x0000c3e0
        /*07d4*/ 	.word	0x00000009
        /*07d8*/ 	.word	0x00029880
        /*07dc*/ 	.short	0x010a
        /*07de*/ 	.byte	0x3f
	.zero		1


	//   ....[65]....
        /*07e0*/ 	.word	0x0000c430
        /*07e4*/ 	.word	0x00000009
        /*07e8*/ 	.word	0x00029840
        /*07ec*/ 	.short	0x010a
        /*07ee*/ 	.byte	0x3f
	.zero		1


	//   ....[66]....
        /*07f0*/ 	.word	0x0000c490
        /*07f4*/ 	.word	0x00000003
        /*07f8*/ 	.word	0x00029870
        /*07fc*/ 	.short	0x010a
        /*07fe*/ 	.byte	0x3f
	.zero		1


	//   ....[67]....
        /*0800*/ 	.word	0x0000c4f0
        /*0804*/ 	.word	0x00000004
        /*0808*/ 	.word	0x00029860
        /*080c*/ 	.short	0x010a
        /*080e*/ 	.byte	0x3f
	.zero		1


	//   ....[68]....
        /*0810*/ 	.word	0x0000c540
        /*0814*/ 	.word	0x00000014
        /*0818*/ 	.word	0x00029870
        /*081c*/ 	.short	0x010a
        /*081e*/ 	.byte	0x3f
	.zero		1


	//   ....[69]....
        /*0820*/ 	.word	0x0000c590
        /*0824*/ 	.word	0x00000014
        /*0828*/ 	.word	0x00029860
        /*082c*/ 	.short	0x010a
        /*082e*/ 	.byte	0x3f
	.zero		1


	//   ....[70]....
        /*0830*/ 	.word	0x0000c5e0
        /*0834*/ 	.word	0x00000009
        /*0838*/ 	.word	0x00029820
        /*083c*/ 	.short	0x010a
        /*083e*/ 	.byte	0x3f
	.zero		1


	//   ....[71]....
        /*0840*/ 	.word	0x0000c630
        /*0844*/ 	.word	0x00000005
        /*0848*/ 	.word	0x00000000
        /*084c*/ 	.short	0x010a
        /*084e*/ 	.byte	0x3f
	.zero		1


	//   ....[72]....
        /*0850*/ 	.word	0x0000c680
        /*0854*/ 	.word	0x00000007
        /*0858*/ 	.word	0x00000000
        /*085c*/ 	.short	0x010a
        /*085e*/ 	.byte	0x3f
	.zero		1


	//   ....[73]....
        /*0860*/ 	.word	0x0000c6d0
        /*0864*/ 	.word	0x00000005
        /*0868*/ 	.word	0x00029860
        /*086c*/ 	.short	0x010a
        /*086e*/ 	.byte	0x3f
	.zero		1


	//   ....[74]....
        /*0870*/ 	.word	0x0000c720
        /*0874*/ 	.word	0x00000003
        /*0878*/ 	.word	0x00029860
        /*087c*/ 	.short	0x010a
        /*087e*/ 	.byte	0x3f
	.zero		1


	//   ....[75]....
        /*0880*/ 	.word	0x0000c770
        /*0884*/ 	.word	0x00000005
        /*0888*/ 	.word	0x00029880
        /*088c*/ 	.short	0x010a
        /*088e*/ 	.byte	0x3f
	.zero		1


	//----- nvinfo : EIATTR_NUM_MBARRIERS
	.align		4
.L_98:
        /*0890*/ 	.byte	0x03, 0x38
        /*0892*/ 	.short	0x0016


	//----- nvinfo : EIATTR_EXIT_INSTR_OFFSETS
	.align		4
        /*0894*/ 	.byte	0x04, 0x1c
        /*0896*/ 	.short	(.L_100 - .L_99)


	//   ....[0]....
.L_99:
        /*0898*/ 	.word	0x00000a50


	//   ....[1]....
        /*089c*/ 	.word	0x00008fd0


	//   ....[2]....
        /*08a0*/ 	.word	0x0000bd30


	//   ....[3]....
        /*08a4*/ 	.word	0x0000c000


	//----- nvinfo : EIATTR_MAX_THREADS
	.align		4
.L_100:
        /*08a8*/ 	.byte	0x04, 0x05
        /*08aa*/ 	.short	(.L_102 - .L_101)
.L_101:
        /*08ac*/ 	.word	0x00000180
        /*08b0*/ 	.word	0x00000001
        /*08b4*/ 	.word	0x00000001


	//----- nvinfo : EIATTR_CRS_STACK_SIZE
	.align		4
.L_102:
        /*08b8*/ 	.byte	0x04, 0x1e
        /*08ba*/ 	.short	(.L_104 - .L_103)
.L_103:
        /*08bc*/ 	.word	0x00000000


	//----- nvinfo : EIATTR_CBANK_PARAM_SIZE
	.align		4
.L_104:
        /*08c0*/ 	.byte	0x03, 0x19
        /*08c2*/ 	.short	0x0bf0


	//----- nvinfo : EIATTR_PARAM_CBANK
	.align		4
        /*08c4*/ 	.byte	0x04, 0x0a
        /*08c6*/ 	.short	(.L_106 - .L_105)
	.align		4
.L_105:
        /*08c8*/ 	.word	index@(.nv.constant0._ZN7cutlass13device_kernelIN5flash11enable_sm90INS1_16FlashAttnFwdSm90INS1_25CollectiveMainloopFwdSm90ILi2EN4cute5tupleIJNS5_1CILi1EEES8_S8_EEENS6_IJNS7_ILi128EEENS7_ILi160EEENS7_ILi192EEEEEELi128ENS_12float_e4m3_tEfNS_4arch4Sm90ELb0ELb0ELb0ELb0ELb0ELb0ELb0ELb1ELb1ELb0ELb0ELb0EEENS1_21CollectiveEpilogueFwdINS6_IJSA_SA_SB_EEES9_NS_10bfloat16_tESG_Li256ELb0ELb0ELb0ELb1EEENS1_29StaticPersistentTileSchedulerILb0EEEEEEEEEvNT_6ParamsE)
        /*08cc*/ 	.short	0x0210
        /*08ce*/ 	.short	0x0bf0


	//----- nvinfo : EIATTR_SW_WAR
	.align		4
.L_106:
        /*08d0*/ 	.byte	0x04, 0x36
        /*08d2*/ 	.short	(.L_108 - .L_107)
.L_107:
        /*08d4*/ 	.word	0x00000008
.L_108:


//--------------------- .nv.info._ZN7cutlass13device_kernelIN5flash11enable_sm90INS1_16FlashAttnFwdSm90INS1_25CollectiveMainloopFwdSm90ILi2EN4cute5tupleIJNS5_1CILi2EEENS7_ILi1EEES9_EEENS6_IJNS7_ILi128EEENS7_ILi160EEENS7_ILi192EEEEEELi128ENS_12float_e4m3_tEfNS_4arch4Sm90ELb0ELb0ELb0ELb0ELb0ELb0ELb0ELb1ELb1ELb0ELb0ELb0EEENS1_21CollectiveEpilogueFwdINS6_IJSB_SB_SC_EEESA_NS_10bfloat16_tESH_Li256ELb0ELb0ELb0ELb1EEENS1_29StaticPersistentTileSchedulerILb0EEEEEEEEEvNT_6ParamsE --------------------------
	.section	.nv.info._ZN7cutlass13device_kernelIN5flash11enable_sm90INS1_16FlashAttnFwdSm90INS1_25CollectiveMainloopFwdSm90ILi2EN4cute5tupleIJNS5_1CILi2EEENS7_ILi1EEES9_EEENS6_IJNS7_ILi128EEENS7_ILi160EEENS7_ILi192EEEEEELi128ENS_12float_e4m3_tEfNS_4arch4Sm90ELb0ELb0ELb0ELb0ELb0ELb0ELb0ELb1ELb1ELb0ELb0ELb0EEENS1_21CollectiveEpilogueFwdINS6_IJSB_SB_SC_EEESA_NS_10bfloat16_tESH_Li256ELb0ELb0ELb0ELb1EEENS1_29StaticPersistentTileSchedulerILb0EEEEEEEEEvNT_6ParamsE,"",@"SHT_CUDA_INFO"
	.sectionflags	@""
	.align	4


	//----- nvinfo : EIATTR_CUDA_API_VERSION
	.align		4
        /*0000*/ 	.byte	0x04, 0x37
        /*0002*/ 	.short	(.L_110 - .L_109)
.L_109:
        /*0004*/ 	.word	0x00000082


	//----- nvinfo : EIATTR_KPARAM_INFO
	.align		4
.L_110:
        /*0008*/ 	.byte	0x04, 0x17
        /*000a*/ 	.short	(.L_112 - .L_111)
.L_111:
        /*000c*/ 	.word	0x00000000
        /*0010*/ 	.short	0x0000
        /*0012*/ 	.short	0x0070
        /*0014*/ 	.byte	0x00, 0xf0, 0x01, 0x2e


	//----- nvinfo : EIATTR_SPARSE_MMA_MASK
	.align		4
.L_112:
        /*0018*/ 	.byte	0x03, 0x50
        /*001a*/ 	.short	0x0000


	//----- nvinfo : EIATTR_MAXREG_COUNT
	.align		4
        /*001c*/ 	.byte	0x03, 0x1b
        /*001e*/ 	.short	0x00a8


	//----- nvinfo : EIATTR_NUM_BARRIERS
	.align		4
        /*0020*/ 	.byte	0x02, 0x4c
        /*0022*/ 	.byte	0x10
	.zero		1


	//----- nvinfo : EIATTR_EXTERNS
	.align		4
        /*0024*/ 	.byte	0x04, 0x0f
        /*0026*/ 	.short	(.L_114 - .L_113)


	//   ....[0]....
	.align		4
.L_113:
        /*0028*/ 	.word	index@(__assertfail)


	//----- nvinfo : EIATTR_ANNOTATIONS
	.align		4
.L_114:
        /*002c*/ 	.byte	0x04, 0x55
        /*002e*/ 	.short	(.L_116 - .L_115)


	//   ....[0]....
.L_115:
        /* <DEDUP_REMOVED lines=34> */


	//----- nvinfo : EIATTR_MERCURY_ISA_VERSION
	.align		4
.L_116:
        /*0240*/ 	.byte	0x03, 0x5f
        /*0242*/ 	.short	0x0101


	//----- nvinfo : EIATTR_INT_WARP_WIDE_INSTR_OFFSETS
	.align		4
        /*0244*/ 	.byte	0x04, 0x31
        /*0246*/ 	.short	(.L_118 - .L_117)


	//   ....[0]....
.L_117:
        /*0248*/ 	.word	0x00000190


	//   ....[1]....
        /*024c*/ 	.word	0x000001d0


	//   ....[2]....
        /*0250*/ 	.word	0x00000240


	//   ....[3]....
        /*0254*/ 	.word	0x00009df0


	//----- nvinfo : EIATTR_COOP_GROUP_MASK_REGIDS
	.align		4
.L_118:
        /*0258*/ 	.byte	0x04, 0x29
        /*025a*/ 	.short	(.L_120 - .L_119)


	//   ....[0]....
.L_119:
        /*025c*/ 	.word	0xffffffff


	//   ....[1]....
        /*0260*/ 	.word	0xffffffff


	//   ....[2]....
        /*0264*/ 	.word	0xffffffff


	//   ....[3]....
        /*0268*/ 	.word	0xffffffff


	//   ....[4]....
        /*026c*/ 	.word	0xffffffff


	//   ....[5]....
        /*0270*/ 	.word	0xffffffff


	//   ....[6]....
        /*0274*/ 	.word	0xffffffff


	//   ....[7]....
        /*0278*/ 	.word	0xffffffff


	//   ....[8]....
        /*027c*/ 	.word	0xffffffff


	//   ....[9]....
        /*0280*/ 	.word	0xffffffff


	//   ....[10]....
        /*0284*/ 	.word	0xffffffff


	//   ....[11]....
        /*0288*/ 	.word	0xffffffff


	//   ....[12]....
        /*028c*/ 	.word	0xffffffff


	//   ....[13]....
        /*0290*/ 	.word	0xffffffff


	//   ....[14]....
        /*0294*/ 	.word	0xffffffff


	//   ....[15]....
        /*0298*/ 	.word	0xffffffff


	//   ....[16]....
        /*029c*/ 	.word	0xffffffff


	//   ....[17]....
        /*02a0*/ 	.word	0xffffffff


	//   ....[18]....
        /*02a4*/ 	.word	0xffffffff


	//   ....[19]....
        /*02a8*/ 	.word	0xffffffff


	//   ....[20]....
        /*02ac*/ 	.word	0xffffffff


	//   ....[21]....
        /*02b0*/ 	.word	0xffffffff


	//   ....[22]....
        /*02b4*/ 	.word	0xffffffff


	//   ....[23]....
        /*02b8*/ 	.word	0xffffffff


	//   ....[24]....
        /*02bc*/ 	.word	0xffffffff


	//   ....[25]....
        /*02c0*/ 	.word	0xffffffff


	//   ....[26]....
        /*02c4*/ 	.word	0xffffffff


	//   ....[27]....
        /*02c8*/ 	.word	0xffffffff


	//   ....[28]....
        /*02cc*/ 	.word	0xffffffff


	//   ....[29]....
        /*02d0*/ 	.word	0xffffffff


	//   ....[30]....
        /*02d4*/ 	.word	0xffffffff


	//   ....[31]....
        /*02d8*/ 	.word	0xffffffff


	//   ....[32]....
        /*02dc*/ 	.word	0xffffffff


	//   ....[33]....
        /*02e0*/ 	.word	0xffffffff


	//   ....[34]....
        /*02e4*/ 	.word	0xffffffff


	//   ....[35]....
        /*02e8*/ 	.word	0xffffffff


	//   ....[36]....
        /*02ec*/ 	.word	0xffffffff


	//   ....[37]....
        /*02f0*/ 	.word	0xffffffff


	//   ....[38]....
        /*02f4*/ 	.word	0xffffffff


	//   ....[39]....
        /*02f8*/ 	.word	0xffffffff


	//   ....[40]....
        /*02fc*/ 	.word	0xffffffff


	//   ....[41]....
        /*0300*/ 	.word	0xffffffff


	//   ....[42]....
        /*0304*/ 	.word	0xffffffff


	//   ....[43]....
        /*0308*/ 	.word	0xffffffff


	//   ....[44]....
        /*030c*/ 	.word	0xffffffff


	//   ....[45]....
        /*0310*/ 	.word	0xffffffff


	//   ....[46]....
        /*0314*/ 	.word	0xffffffff


	//   ....[47]....
        /*0318*/ 	.word	0xffffffff


	//   ....[48]....
        /*031c*/ 	.word	0xffffffff


	//   ....[49]....
        /*0320*/ 	.word	0xffffffff


	//   ....[50]....
        /*0324*/ 	.word	0xffffffff


	//   ....[51]....
        /*0328*/ 	.word	0xffffffff


	//   ....[52]....
        /*032c*/ 	.word	0xffffffff


	//   ....[53]....
        /*0330*/ 	.word	0xffffffff


	//   ....[54]....
        /*0334*/ 	.word	0xffffffff


	//   ....[55]....
        /*0338*/ 	.word	0xffffffff


	//   ....[56]....
        /*033c*/ 	.word	0x0500000f


	//----- nvinfo : EIATTR_COOP_GROUP_INSTR_OFFSETS
	.align		4
.L_120:
        /*0340*/ 	.byte	0x04, 0x28
        /*0342*/ 	.short	(.L_122 - .L_121)


	//   ....[0]....
.L_121:
        /*0344*/ 	.word	0x00000070


	//   ....[1]....
        /*0348*/ 	.word	0x000001a0


	//   ....[2]....
        /*034c*/ 	.word	0x000001f0


	//   ....[3]....
        /*0350*/ 	.word	0x00000430


	//   ....[4]....
        /*0354*/ 	.word	0x00000650


	//   ....[5]....
        /*0358*/ 	.word	0x00000880


	//   ....[6]....
        /*035c*/ 	.word	0x00000b00


	//   ....[7]....
        /*0360*/ 	.word	0x00000e40


	//   ....[8]....
        /*0364*/ 	.word	0x00001370


	//   ....[9]....
        /*0368*/ 	.word	0x000032a0


	//   ....[10]....
        /*036c*/ 	.word	0x000033a0


	//   ....[11]....
        /*0370*/ 	.word	0x000038a0


	//   ....[12]....
        /*0374*/ 	.word	0x00003940


	//   ....[13]....
        /*0378*/ 	.word	0x00005f60


	//   ....[14]....
        /*037c*/ 	.word	0x00005f70


	//   ....[15]....
        /*0380*/ 	.word	0x00005fa0


	//   ....[16]....
        /*0384*/ 	.word	0x00005fb0


	//   ....[17]....
        /*0388*/ 	.word	0x00007a90


	//   ....[18]....
        /*038c*/ 	.word	0x00007aa0


	//   ....[19]....
        /*0390*/ 	.word	0x00007b20


	//   ....[20]....
        /*0394*/ 	.word	0x00007b30


	//   ....[21]....
        /*0398*/ 	.word	0x00008a50


	//   ....[22]....
        /*039c*/ 	.word	0x00008a60


	//   ....[23]....
        /*03a0*/ 	.word	0x00008a70


	//   ....[24]....
        /*03a4*/ 	.word	0x00008a80


	//   ....[25]....
        /*03a8*/ 	.word	0x00008a90


	//   ....[26]....
        /*03ac*/ 	.word	0x00008aa0


	//   ....[27]....
        /*03b0*/ 	.word	0x00008ab0


	//   ....[28]....
        /*03b4*/ 	.word	0x00008ac0


	//   ....[29]....
        /*03b8*/ 	.word	0x00008af0


	//   ....[30]....
        /*03bc*/ 	.word	0x00008b00


	//   ....[31]....
        /*03c0*/ 	.word	0x00008b30


	//   ....[32]....
        /*03c4*/ 	.word	0x00008b40


	//   ....[33]....
        /*03c8*/ 	.word	0x00008b70


	//   ....[34]....
        /*03cc*/ 	.word	0x00008b80


	//   ....[35]....
        /*03d0*/ 	.word	0x00008bd0


	//   ....[36]....
        /*03d4*/ 	.word	0x00008be0


	//   ....[37]....
        /*03d8*/ 	.word	0x00008bf0


	//   ....[38]....
        /*03dc*/ 	.word	0x00008c00


	//   ....[39]....
        /*03e0*/ 	.word	0x00008c20


	//   ....[40]....
        /*03e4*/ 	.word	0x00008c30


	//   ....[41]....
        /*03e8*/ 	.word	0x00008c40


	//   ....[42]....
        /*03ec*/ 	.word	0x00008c50


	//   ....[43]....
        /*03f0*/ 	.word	0x00008c60


	//   ....[44]....
        /*03f4*/ 	.word	0x00008c70


	//   ....[45]....
        /*03f8*/ 	.word	0x00008c80


	//   ....[46]....
        /*03fc*/ 	.word	0x00008cb0


	//   ....[47]....
        /*0400*/ 	.word	0x00008cc0


	//   ....[48]....
        /*0404*/ 	.word	0x00008cd0


	//   ....[49]....
        /*0408*/ 	.word	0x00008ce0


	//   ....[50]....
        /*040c*/ 	.word	0x00008cf0


	//   ....[51]....
        /*0410*/ 	.word	0x00008d00


	//   ....[52]....
        /*0414*/ 	.word	0x00008d10


	//   ....[53]....
        /*0418*/ 	.word	0x00008fc0


	//   ....[54]....
        /*041c*/ 	.word	0x00009f70


	//   ....[55]....
        /*0420*/ 	.word	0x0000c340


	//   ....[56]....
        /*0424*/ 	.word	0x0000c860


	//----- nvinfo : EIATTR_REG_RECONFIG
	.align		4
.L_122:
        /*0428*/ 	.byte	0x01, 0x54
	.zero		2


	//----- nvinfo : EIATTR_SYSCALL_OFFSETS
	.align		4
        /*042c*/ 	.byte	0x04, 0x46
        /*042e*/ 	.short	(.L_124 - .L_123)


	//   ....[0]....
.L_123:
        /*0430*/ 	.word	0x00001a00


	//   ....[1]....
        /*0434*/ 	.word	0x00009850


	//   ....[2]....
        /*0438*/ 	.word	0x000099d0


	//   ....[3]....
        /*043c*/ 	.word	0x00009b10


	//   ....[4]....
        /*0440*/ 	.word	0x00009c30


	//----- nvinfo : EIATTR_MBARRIER_INSTR_OFFSETS
	.align		4
.L_124:
        /*0444*/ 	.byte	0x04, 0x39
        /*0446*/ 	.short	(.L_126 - .L_125)


	//   ....[0]....
.L_125:
        /*0448*/ 	.word	0x000002d0
        /*044c*/ 	.word	0x000000ff
        /*0450*/ 	.word	0x00029800
        /*0454*/ 	.short	0x0100
        /*0456*/ 	.byte	0x08
	.zero		1


	//   ....[1]....
        /*0458*/ 	.word	0x000002e0
        /*045c*/ 	.word	0x000000ff
        /*0460*/ 	.word	0x00029820
        /*0464*/ 	.short	0x0100
        /*0466*/ 	.byte	0x08
	.zero		1


	//   ....[2]....
        /*0468*/ 	.word	0x000003d0
        /*046c*/ 	.word	0x000000ff
        /*0470*/ 	.word	0x00029830
        /*0474*/ 	.short	0x0100
        /*0476*/ 	.byte	0x08
	.zero		1


	//   ....[3]....
        /*0478*/ 	.word	0x000003e0
        /*047c*/ 	.word	0x000000ff
        /*0480*/ 	.word	0x00029840
        /*0484*/ 	.short	0x0100
        /*0486*/ 	.byte	0x08
	.zero		1


	//   ....[4]....
        /*0488*/ 	.word	0x000003f0
        /*048c*/ 	.word	0x000000ff
        /*0490*/ 	.word	0x00029838
        /*0494*/ 	.short	0x0100
        /*0496*/ 	.byte	0x08
	.zero		1


	//   ....[5]....
        /*0498*/ 	.word	0x00000400
        /*049c*/ 	.word	0x000000ff
        /*04a0*/ 	.word	0x00029848
        /*04a4*/ 	.short	0x0100
        /*04a6*/ 	.byte	0x08
	.zero		1


	//   ....[6]....
        /*04a8*/ 	.word	0x00000600
        /*04ac*/ 	.word	0x000000ff
        /*04b0*/ 	.word	0x00029850
        /*04b4*/ 	.short	0x0100
        /*04b6*/ 	.byte	0x08
	.zero		1


	//   ....[7]....
        /*04b8*/ 	.word	0x00000610
        /*04bc*/ 	.word	0x000000ff
        /*04c0*/ 	.word	0x00029860
        /*04c4*/ 	.short	0x0100
        /*04c6*/ 	.byte	0x08
	.zero		1


	//   ....[8]....
        /*04c8*/ 	.word	0x00000620
        /*04cc*/ 	.word	0x000000ff
        /*04d0*/ 	.word	0x00029858
        /*04d4*/ 	.short	0x0100
        /*04d6*/ 	.byte	0x08
	.zero		1


	//   ....[9]....
        /*04d8*/ 	.word	0x00000630
        /*04dc*/ 	.word	0x000000ff
        /*04e0*/ 	.word	0x00029868
        /*04e4*/ 	.short	0x0100
        /*04e6*/ 	.byte	0x08
	.zero		1


	//   ....[10]....
        /*04e8*/ 	.word	0x00000830
        /*04ec*/ 	.word	0x000000ff
        /*04f0*/ 	.word	0x00029870
        /*04f4*/ 	.short	0x0100
        /*04f6*/ 	.byte	0x08
	.zero		1


	//   ....[11]....
        /*04f8*/ 	.word	0x00000840
        /*04fc*/ 	.word	0x000000ff
        /*0500*/ 	.word	0x00029880
        /*0504*/ 	.short	0x0100
        /*0506*/ 	.byte	0x08
	.zero		1


	//   ....[12]....
        /*0508*/ 	.word	0x00000850
        /*050c*/ 	.word	0x000000ff
        /*0510*/ 	.word	0x00029878
        /*0514*/ 	.short	0x0100
        /*0516*/ 	.byte	0x08
	.zero		1


	//   ....[13]....
        /*0518*/ 	.word	0x00000860
        /*051c*/ 	.word	0x000000ff
        /*0520*/ 	.word	0x00029888
        /*0524*/ 	.short	0x0100
        /*0526*/ 	.byte	0x08
	.zero		1


	//   ....[14]....
        /*0528*/ 	.word	0x00000ab0
        /*052c*/ 	.word	0x000000ff
        /*0530*/ 	.word	0x00029890
        /*0534*/ 	.short	0x0100
        /*0536*/ 	.byte	0x08
	.zero		1


	//   ....[15]....
        /*0538*/ 	.word	0x00000ac0
        /*053c*/ 	.word	0x000000ff
        /*0540*/ 	.word	0x000298a0
        /*0544*/ 	.short	0x0100
        /*0546*/ 	.byte	0x08
	.zero		1


	//   ....[16]....
        /*0548*/ 	.word	0x00000ad0
        /*054c*/ 	.word	0x000000ff
        /*0550*/ 	.word	0x00029898
        /*0554*/ 	.short	0x0100
        /*0556*/ 	.byte	0x08
	.zero		1


	//   ....[17]....
        /*0558*/ 	.word	0x00000ae0
        /*055c*/ 	.word	0x000000ff
        /*0560*/ 	.word	0x000298a8
        /*0564*/ 	.short	0x0100
        /*0566*/ 	.byte	0x08
	.zero		1


	//   ....[18]....
        /*0568*/ 	.word	0x00000d90
        /*056c*/ 	.word	0x000000ff
        /*0570*/ 	.word	0x000298b0
        /*0574*/ 	.short	0x0100
        /*0576*/ 	.byte	0x08
	.zero		1


	//   ....[19]....
        /*0578*/ 	.word	0x00000da0
        /*057c*/ 	.word	0x000000ff
        /*0580*/ 	.word	0x000298c0
        /*0584*/ 	.short	0x0100
        /*0586*/ 	.byte	0x08
	.zero		1


	//   ....[20]....
        /*0588*/ 	.word	0x00000db0
        /*058c*/ 	.word	0x000000ff
        /*0590*/ 	.word	0x000298b8
        /*0594*/ 	.short	0x0100
        /*0596*/ 	.byte	0x08
	.zero		1


	//   ....[21]....
        /*0598*/ 	.word	0x00000dc0
        /*059c*/ 	.word	0x000000ff
        /*05a0*/ 	.word	0x000298c8
        /*05a4*/ 	.short	0x0100
        /*05a6*/ 	.byte	0x08
	.zero		1


	//   ....[22]....
        /*05a8*/ 	.word	0x00001a60
        /*05ac*/ 	.word	0x000000ff
        /*05b0*/ 	.word	0x00029800
        /*05b4*/ 	.short	0x010a
        /*05b6*/ 	.byte	0x26
	.zero		1


	//   ....[23]....
        /*05b8*/ 	.word	0x00001ae0
        /*05bc*/ 	.word	0x00000004
        /*05c0*/ 	.word	0x00029830
        /*05c4*/ 	.short	0x010a
        /*05c6*/ 	.byte	0x3f
	.zero		1


	//   ....[24]....
        /*05c8*/ 	.word	0x00001b20
        /*05cc*/ 	.word	0x00000004
        /*05d0*/ 	.word	0x00029830
        /*05d4*/ 	.short	0x010a
        /*05d6*/ 	.byte	0x3f
	.zero		1


	//   ....[25]....
        /*05d8*/ 	.word	0x00003df0
        /*05dc*/ 	.word	0x0000003d
        /*05e0*/ 	.word	0x00000000
        /*05e4*/ 	.short	0x0101
        /*05e6*/ 	.byte	0x3f
	.zero		1


	//   ....[26]....
        /*05e8*/ 	.word	0x00004b60
        /*05ec*/ 	.word	0x000000ff
        /*05f0*/ 	.word	0x00029830
        /*05f4*/ 	.short	0x010a
        /*05f6*/ 	.byte	0x06
	.zero		1


	//   ....[27]....
        /*05f8*/ 	.word	0x00004ba0
        /*05fc*/ 	.word	0x000000ff
        /*0600*/ 	.word	0x00029830
        /*0604*/ 	.short	0x010a
        /*0606*/ 	.byte	0x06
	.zero		1


	//   ....[28]....
        /*0608*/ 	.word	0x000057c0
        /*060c*/ 	.word	0x000000ff
        /*0610*/ 	.word	0x00029850
        /*0614*/ 	.short	0x010a
        /*0616*/ 	.byte	0x06
	.zero		1


	//   ....[29]....
        /*0618*/ 	.word	0x00005800
        /*061c*/ 	.word	0x000000ff
        /*0620*/ 	.word	0x00029850
        /*0624*/ 	.short	0x010a
        /*0626*/ 	.byte	0x06
	.zero		1


	//   ....[30]....
        /*0628*/ 	.word	0x00006dd0
        /*062c*/ 	.word	0x00000005
        /*0630*/ 	.word	0x00000000
        /*0634*/ 	.short	0x0101
        /*0636*/ 	.byte	0x3f
	.zero		1


	//   ....[31]....
        /*0638*/ 	.word	0x00007100
        /*063c*/ 	.word	0x000000ff
        /*0640*/ 	.word	0x00000000
        /*0644*/ 	.short	0x0101
        /*0646*/ 	.byte	0x06
	.zero		1


	//   ....[32]....
        /*0648*/ 	.word	0x00007780
        /*064c*/ 	.word	0x000000ff
        /*0650*/ 	.word	0x00029850
        /*0654*/ 	.short	0x010a
        /*0656*/ 	.byte	0x08
	.zero		1


	//   ....[33]....
        /*0658*/ 	.word	0x000077c0
        /*065c*/ 	.word	0x000000ff
        /*0660*/ 	.word	0x00029850
        /*0664*/ 	.short	0x010a
        /*0666*/ 	.byte	0x08
	.zero		1


	//   ....[34]....
        /*0668*/ 	.word	0x00008510
        /*066c*/ 	.word	0x000000ff
        /*0670*/ 	.word	0x00000000
        /*0674*/ 	.short	0x0101
        /*0676*/ 	.byte	0x08
	.zero		1


	//   ....[35]....
        /*0678*/ 	.word	0x00009160
        /*067c*/ 	.word	0x000000ff
        /*0680*/ 	.word	0x00000000
        /*0684*/ 	.short	0x0101
        /*0686*/ 	.byte	0x07
	.zero		1


	//   ....[36]....
        /*0688*/ 	.word	0x00009170
        /*068c*/ 	.word	0x000000ff
        /*0690*/ 	.word	0x00000000
        /*0694*/ 	.short	0x0101
        /*0696*/ 	.byte	0x06
	.zero		1


	//   ....[37]....
        /*0698*/ 	.word	0x0000a170
        /*069c*/ 	.word	0x00000002
        /*06a0*/ 	.word	0x00029880
        /*06a4*/ 	.short	0x010a
        /*06a6*/ 	.byte	0x3f
	.zero		1


	//   ....[38]....
        /*06a8*/ 	.word	0x0000a3f0
        /*06ac*/ 	.word	0x00000002
        /*06b0*/ 	.word	0x00029840
        /*06b4*/ 	.short	0x010a
        /*06b6*/ 	.byte	0x3f
	.zero		1


	//   ....[39]....
        /*06b8*/ 	.word	0x0000a900
        /*06bc*/ 	.word	0x000000ff
        /*06c0*/ 	.word	0x00029820
        /*06c4*/ 	.short	0x010a
        /*06c6*/ 	.byte	0x28
	.zero		1


	//   ....[40]....
        /*06c8*/ 	.word	0x0000abb0
        /*06cc*/ 	.word	0x00000004
        /*06d0*/ 	.word	0x00029880
        /*06d4*/ 	.short	0x010a
        /*06d6*/ 	.byte	0x3f
	.zero		1


	//   ....[41]....
        /*06d8*/ 	.word	0x0000aed0
        /*06dc*/ 	.word	0x00000004
        /*06e0*/ 	.word	0x00029840
        /*06e4*/ 	.short	0x010a
        /*06e6*/ 	.byte	0x3f
	.zero		1


	//   ....[42]....
        /*06e8*/ 	.word	0x0000b460
        /*06ec*/ 	.word	0x00000003
        /*06f0*/ 	.word	0x00029870
        /*06f4*/ 	.short	0x010a
        /*06f6*/ 	.byte	0x3f
	.zero		1


	//   ....[43]....
        /*06f8*/ 	.word	0x0000b4d0
        /*06fc*/ 	.word	0x00000002
        /*0700*/ 	.word	0x00029860
        /*0704*/ 	.short	0x010a
        /*0706*/ 	.byte	0x3f
	.zero		1


	//   ....[44]....
        /*0708*/ 	.word	0x0000b9d0
        /*070c*/ 	.word	0x00000002
        /*0710*/ 	.word	0x00029850
        /*0714*/ 	.short	0x0101
        /*0716*/ 	.byte	0x3f
	.zero		1


	//   ....[45]....
        /*0718*/ 	.word	0x0000ba60
        /*071c*/ 	.word	0x00000002
        /*0720*/ 	.word	0x00000000
        /*0724*/ 	.short	0x0101
        /*0726*/ 	.byte	0x3f
	.zero		1


	//   ....[46]....
        /*0728*/ 	.word	0x0000bb70
        /*072c*/ 	.word	0x00000014
        /*0730*/ 	.word	0x00029870
        /*0734*/ 	.short	0x010a
        /*0736*/ 	.byte	0x3f
	.zero		1


	//   ....[47]....
        /*0738*/ 	.word	0x0000bc00
        /*073c*/ 	.word	0x00000014
        /*0740*/ 	.word	0x00029860
        /*0744*/ 	.short	0x010a
        /*0746*/ 	.byte	0x3f
	.zero		1


	//   ....[48]....
        /*0748*/ 	.word	0x0000c100
        /*074c*/ 	.word	0x00000014
        /*0750*/ 	.word	0x00029850
        /*0754*/ 	.short	0x0101
        /*0756*/ 	.byte	0x3f
	.zero		1


	//   ....[49]....
        /*0758*/ 	.word	0x0000c190
        /*075c*/ 	.word	0x00000014
        /*0760*/ 	.word	0x00000000
        /*0764*/ 	.short	0x0101
        /*0766*/ 	.byte	0x3f
	.zero		1


	//   ....[50]....
        /*0768*/ 	.word	0x0000c2f0
        /*076c*/ 	.word	0x00000009
        /*0770*/ 	.word	0x00029820
        /*0774*/ 	.short	0x010a
        /*0776*/ 	.byte	0x3f
	.zero		1


	//   ....[51]....
        /*0778*/ 	.word	0x0000c460
        /*077c*/ 	.word	0x00000005
        /*0780*/ 	.word	0x00000000
        /*0784*/ 	.short	0x010a
        /*0786*/ 	.byte	0x3f
	.zero		1


	//   ....[52]....
        /*0788*/ 	.word	0x0000c4d0
        /*078c*/ 	.word	0x00000007
        /*0790*/ 	.word	0x00000000
        /*0794*/ 	.short	0x010a
        /*0796*/ 	.byte	0x3f
	.zero		1


	//   ....[53]....
        /*0798*/ 	.word	0x0000c530
        /*079c*/ 	.word	0x00000005
        /*07a0*/ 	.word	0x00029860
        /*07a4*/ 	.short	0x010a
        /*07a6*/ 	.byte	0x3f
	.zero		1


	//   ....[54]....
        /*07a8*/ 	.word	0x0000c580
        /*07ac*/ 	.word	0x00000003
        /*07b0*/ 	.word	0x00029860
        /*07b4*/ 	.short	0x010a
        /*07b6*/ 	.byte	0x3f
	.zero		1


	//   ....[55]....
        /*07b8*/ 	.word	0x0000c5c0
        /*07bc*/ 	.word	0x00000005
        /*07c0*/ 	.word	0x00029880
        /*07c4*/ 	.short	0x010a
        /*07c6*/ 	.byte	0x3f
	.zero		1


	//   ....[56]....
        /*07c8*/ 	.word	0x0000c5e0
        /*07cc*/ 	.word	0x00000003
        /*07d0*/ 	.word	0x00029880
        /*07d4*/ 	.short	0x010a
        /*07d6*/ 	.byte	0x3f
	.zero		1


	//   ....[57]....
        /*07d8*/ 	.word	0x0000c650
        /*07dc*/ 	.word	0x00000003
        /*07e0*/ 	.word	0x00029800
        /*07e4*/ 	.short	0x010a
        /*07e6*/ 	.byte	0x3f
	.zero		1


	//   ....[58]....
        /*07e8*/ 	.word	0x0000c6a0
        /*07ec*/ 	.word	0x00000004
        /*07f0*/ 	.word	0x00029830
        /*07f4*/ 	.short	0x010a
        /*07f6*/ 	.byte	0x3f
	.zero		1


	//   ....[59]....
        /*07f8*/ 	.word	0x0000c700
        /*07fc*/ 	.word	0x00000003
        /*0800*/ 	.word	0x00029830
        /*0804*/ 	.short	0x010a
        /*0806*/ 	.byte	0x3f
	.zero		1


	//   ....[60]....
        /*0808*/ 	.word	0x0000c760
        /*080c*/ 	.word	0x00000003
        /*0810*/ 	.word	0x00029850
        /*0814*/ 	.short	0x010a
        /*0816*/ 	.byte	0x3f
	.zero		1


	//   ....[61]....
        /*0818*/ 	.word	0x0000c7c0
        /*081c*/ 	.word	0x00000007
        /*0820*/ 	.word	0x00029850
        /*0824*/ 	.short	0x010a
        /*0826*/ 	.byte	0x3f
	.zero		1


	//   ....[62]....
        /*0828*/ 	.word	0x0000c910
        /*082c*/ 	.word	0x00000002
        /*0830*/ 	.word	0x00029880
        /*0834*/ 	.short	0x010a
        /*0836*/ 	.byte	0x3f
	.zero		1


	//   ....[63]....
        /*0838*/ 	.word	0x0000c960
        /*083c*/ 	.word	0x00000002
        /*0840*/ 	.word	0x00029840
        /*0844*/ 	.short	0x010a
        /*0846*/ 	.byte	0x3f
	.zero		1


	//   ....[64]....
        /*0848*/ 	.word	0x0000c9c0
        /*084c*/ 	.word	0x00000003
        /*0850*/ 	.word	0x00029820
        /*0854*/ 	.short	0x010a
        /*0856*/ 	.byte	0x3f
	.zero		1


	//   ....[65]....
        /*0858*/ 	.word	0x0000ca10
        /*085c*/ 	.word	0x00000004
        /*0860*/ 	.word	0x00029880
        /*0864*/ 	.short	0x010a
        /*0866*/ 	.byte	0x3f
	.zero		1


	//   ....[66]....
        /*0868*/ 	.word	0x0000ca60
        /*086c*/ 	.word	0x00000004
        /*0870*/ 	.word	0x00029840
        /*0874*/ 	.short	0x010a
        /*0876*/ 	.byte	0x3f
	.zero		1


	//   ....[67]....
        /*0878*/ 	.word	0x0000cac0
        /*087c*/ 	.word	0x00000003
        /*0880*/ 	.word	0x00029870
        /*0884*/ 	.short	0x010a
        /*0886*/ 	.byte	0x3f
	.zero		1


	//   ....[68]....
        /*0888*/ 	.word	0x0000cb20
        /*088c*/ 	.word	0x00000004
        /*0890*/ 	.word	0x00029860
        /*0894*/ 	.short	0x010a
        /*0896*/ 	.byte	0x3f
	.zero		1


	//   ....[69]....
        /*0898*/ 	.word	0x0000cb70
        /*089c*/ 	.word	0x00000014
        /*08a0*/ 	.word	0x00029870
        /*08a4*/ 	.short	0x010a
        /*08a6*/ 	.byte	0x3f
	.zero		1


	//   ....[70]....
        /*08a8*/ 	.word	0x0000cbc0
        /*08ac*/ 	.word	0x00000014
        /*08b0*/ 	.word	0x00029860
        /*08b4*/ 	.short	0x010a
        /*08b6*/ 	.byte	0x3f
	.zero		1


	//   ....[71]....
        /*08b8*/ 	.word	0x0000cc10
        /*08bc*/ 	.word	0x00000009
        /*08c0*/ 	.word	0x00029820
        /*08c4*/ 	.short	0x010a
        /*08c6*/ 	.byte	0x3f
	.zero		1


	//   ....[72]....
        /*08c8*/ 	.word	0x0000cc60
        /*08cc*/ 	.word	0x00000005
        /*08d0*/ 	.word	0x00000000
        /*08d4*/ 	.short	0x010a
        /*08d6*/ 	.byte	0x3f
	.zero		1


	//   ....[73]....
        /*08d8*/ 	.word	0x0000ccb0
        /*08dc*/ 	.word	0x00000007
        /*08e0*/ 	.word	0x00000000
        /*08e4*/ 	.short	0x010a
        /*08e6*/ 	.byte	0x3f
	.zero		1


	//   ....[74]....
        /*08e8*/ 	.word	0x0000cd00
        /*08ec*/ 	.word	0x00000005
        /*08f0*/ 	.word	0x00029860
        /*08f4*/ 	.short	0x010a
        /*08f6*/ 	.byte	0x3f
	.zero		1


	//   ....[75]....
        /*08f8*/ 	.word	0x0000cd50
        /*08fc*/ 	.word	0x00000003
        /*0900*/ 	.word	0x00029860
        /*0904*/ 	.short	0x010a
        /*0906*/ 	.byte	0x3f
	.zero		1


	//   ....[76]....
        /*0908*/ 	.word	0x0000cda0
        /*090c*/ 	.word	0x00000005
        /*0910*/ 	.word	0x00029880
        /*0914*/ 	.short	0x010a
        /*0916*/ 	.byte	0x3f
	.zero		1


	//----- nvinfo : EIATTR_NUM_MBARRIERS
	.align		4
.L_126:
        /*0918*/ 	.byte	0x03, 0x38
        /*091a*/ 	.short	0x0016


	//----- nvinfo : EIATTR_EXIT_INSTR_OFFSETS
	.align		4
        /*091c*/ 	.byte	0x04, 0x1c
        /*091e*/ 	.short	(.L_128 - .L_127)


	//   ....[0]....
.L_127:
        /*0920*/ 	.word	0x00000fb0


	//   ....[1]....
        /*0924*/ 	.word	0x00009220


	//   ....[2]....
        /*0928*/ 	.word	0x0000c360


	//   ....[3]....
        /*092c*/ 	.word	0x0000c630


	//----- nvinfo : EIATTR_MAX_THREADS
	.align		4
.L_128:
        /*0930*/ 	.byte	0x04, 0x05
        /*0932*/ 	.short	(.L_130 - .L_129)
.L_129:
        /*0934*/ 	.word	0x00000180
        /*0938*/ 	.word	0x00000001
        /*093c*/ 	.word	0x00000001


	//----- nvinfo : EIATTR_CRS_STACK_SIZE
	.align		4
.L_130:
        /*0940*/ 	.byte	0x04, 0x1e
        /*0942*/ 	.short	(.L_132 - .L_131)
.L_131:
        /*0944*/ 	.word	0x00000000


	//----- nvinfo : EIATTR_CBANK_PARAM_SIZE
	.align		4
.L_132:
        /*0948*/ 	.byte	0x03, 0x19
        /*094a*/ 	.short	0x0bf0


	//----- nvinfo : EIATTR_PARAM_CBANK
	.align		4
        /*094c*/ 	.byte	0x04, 0x0a
        /*094e*/ 	.short	(.L_134 - .L_133)
	.align		4
.L_133:
        /*0950*/ 	.word	index@(.nv.constant0._ZN7cutlass13device_kernelIN5flash11enable_sm90INS1_16FlashAttnFwdSm90INS1_25CollectiveMainloopFwdSm90ILi2EN4cute5tupleIJNS5_1CILi2EEENS7_ILi1EEES9_EEENS6_IJNS7_ILi128EEENS7_ILi160EEENS7_ILi192EEEEEELi128ENS_12float_e4m3_tEfNS_4arch4Sm90ELb0ELb0ELb0ELb0ELb0ELb0ELb0ELb1ELb1ELb0ELb0ELb0EEENS1_21CollectiveEpilogueFwdINS6_IJSB_SB_SC_EEESA_NS_10bfloat16_tESH_Li256ELb0ELb0ELb0ELb1EEENS1_29StaticPersistentTileSchedulerILb0EEEEEEEEEvNT_6ParamsE)
        /*0954*/ 	.short	0x0210
        /*0956*/ 	.short	0x0bf0


	//----- nvinfo : EIATTR_SW_WAR
	.align		4
.L_134:
        /*0958*/ 	.byte	0x04, 0x36
        /*095a*/ 	.short	(.L_136 - .L_135)
.L_135:
        /*095c*/ 	.word	0x00000008
.L_136:


//--------------------- .nv.info._ZN7cutlass13device_kernelIN5flash11enable_sm90INS1_16FlashAttnFwdSm90INS1_25CollectiveMainloopFwdSm90ILi2EN4cute5tupleIJNS5_1CILi1EEES8_S8_EEENS6_IJNS7_ILi128EEENS7_ILi160EEENS7_ILi192EEEEEELi128ENS_12float_e4m3_tEfNS_4arch4Sm90ELb0ELb0ELb0ELb1ELb0ELb0ELb0ELb1ELb1ELb0ELb0ELb0EEENS1_21CollectiveEpilogueFwdINS6_IJSA_SA_SB_EEES9_NS_10bfloat16_tESG_Li256ELb1ELb0ELb0ELb1EEENS1_36VarlenDynamicPersistentTileSchedulerILi128ELi160ELi256ELi128ELb0ELb0ELb1ELb0ELb1ELb1EEEEEEEEEvNT_6ParamsE --------------------------
	.section	.nv.info._ZN7cutlass13device_kernelIN5flash11enable_sm90INS1_16FlashAttnFwdSm90INS1_25CollectiveMainloopFwdSm90ILi2EN4cute5tupleIJNS5_1CILi1EEES8_S8_EEENS6_IJNS7_ILi128EEENS7_ILi160EEENS7_ILi192EEEEEELi128ENS_12float_e4m3_tEfNS_4arch4Sm90ELb0ELb0ELb0ELb1ELb0ELb0ELb0ELb1ELb1ELb0ELb0ELb0EEENS1_21CollectiveEpilogueFwdINS6_IJSA_SA_SB_EEES9_NS_10bfloat16_tESG_Li256ELb1ELb0ELb0ELb1EEENS1_36VarlenDynamicPersistentTileSchedulerILi128ELi160ELi256ELi128ELb0ELb0ELb1ELb0ELb1ELb1EEEEEEEEEvNT_6ParamsE,"",@"SHT_CUDA_INFO"
	.sectionflags	@""
	.align	4


	//----- nvinfo : EIATTR_CUDA_API_VERSION
	.align		4
        /*0000*/ 	.byte	0x04, 0x37
        /*0002*/ 	.short	(.L_138 - .L_137)
.L_137:
        /*0004*/ 	.word	0x00000082


	//----- nvinfo : EIATTR_KPARAM_INFO
	.align		4
.L_138:
        /*0008*/ 	.byte	0x04, 0x17
        /*000a*/ 	.short	(.L_140 - .L_139)
.L_139:
        /*000c*/ 	.word	0x00000000
        /*0010*/ 	.short	0x0000
        /*0012*/ 	.short	0x0070
        /*0014*/ 	.byte	0x00, 0xf0, 0x01, 0x28


	//----- nvinfo : EIATTR_SPARSE_MMA_MASK
	.align		4
.L_140:
        /*0018*/ 	.byte	0x03, 0x50
        /*001a*/ 	.short	0x0000


	//----- nvinfo : EIATTR_MAXREG_COUNT
	.align		4
        /*001c*/ 	.byte	0x03, 0x1b
        /*001e*/ 	.short	0x00a8


	//----- nvinfo : EIATTR_NUM_BARRIERS
	.align		4
        /*0020*/ 	.byte	0x02, 0x4c
        /*0022*/ 	.byte	0x10
	.zero		1


	//----- nvinfo : EIATTR_EXTERNS
	.align		4
        /*0024*/ 	.byte	0x04, 0x0f
        /*0026*/ 	.short	(.L_142 - .L_141)


	//   ....[0]....
	.align		4
.L_141:
        /*0028*/ 	.word	index@(__assertfail)


	//----- nvinfo : EIATTR_ANNOTATIONS
	.align		4
.L_142:
        /*002c*/ 	.byte	0x04, 0x55
        /*002e*/ 	.short	(.L_144 - .L_143)


	//   ....[0]....
.L_143:
        /* <DEDUP_REMOVED lines=43> */


	//----- nvinfo : EIATTR_MERCURY_ISA_VERSION
	.align		4
.L_144:
        /*02d0*/ 	.byte	0x03, 0x5f
        /*02d2*/ 	.short	0x0101


	//----- nvinfo : EIATTR_UNUSED_LOAD_BYTE_OFFSET
	.align		4
        /*02d4*/ 	.byte	0x04, 0x44
        /*02d6*/ 	.short	(.L_146 - .L_145)


	//   ....[0]....
.L_145:
        /*02d8*/ 	.word	0x00000a70
        /*02dc*/ 	.word	0x0000fff0


	//   ....[1]....
        /*02e0*/ 	.word	0x00008670
        /*02e4*/ 	.word	0x0000fff0


	//----- nvinfo : EIATTR_INT_WARP_WIDE_INSTR_OFFSETS
	.align		4
.L_146:
        /*02e8*/ 	.byte	0x04, 0x31
        /*02ea*/ 	.short	(.L_148 - .L_147)


	//   ....[0]....
.L_147:
        /*02ec*/ 	.word	0x00000160


	//   ....[1]....
        /*02f0*/ 	.word	0x000001a0


	//   ....[2]....
        /*02f4*/ 	.word	0x00000210


	//   ....[3]....
        /*02f8*/ 	.word	0x0000bd40


	//   ....[4]....
        /*02fc*/ 	.word	0x0000bdd0


	//   ....[5]....
        /*0300*/ 	.word	0x0000c590


	//   ....[6]....
        /*0304*/ 	.word	0x0000e080


	//   ....[7]....
        /*0308*/ 	.word	0x0000e110


	//----- nvinfo : EIATTR_COOP_GROUP_MASK_REGIDS
	.align		4
.L_148:
        /*030c*/ 	.byte	0x04, 0x29
        /*030e*/ 	.short	(.L_150 - .L_149)


	//   ....[0]....
.L_149:
        /*0310*/ 	.word	0xffffffff


	//   ....[1]....
        /*0314*/ 	.word	0xffffffff


	//   ....[2]....
        /*0318*/ 	.word	0xffffffff


	//   ....[3]....
        /*031c*/ 	.word	0xffffffff


	//   ....[4]....
        /*0320*/ 	.word	0xffffffff


	//   ....[5]....
        /*0324*/ 	.word	0xffffffff


	//   ....[6]....
        /*0328*/ 	.word	0xffffffff


	//   ....[7]....
        /*032c*/ 	.word	0xffffffff


	//   ....[8]....
        /*0330*/ 	.word	0xffffffff


	//   ....[9]....
        /*0334*/ 	.word	0xffffffff


	//   ....[10]....
        /*0338*/ 	.word	0xffffffff


	//   ....[11]....
        /*033c*/ 	.word	0xffffffff


	//   ....[12]....
        /*0340*/ 	.word	0xffffffff


	//   ....[13]....
        /*0344*/ 	.word	0xffffffff


	//   ....[14]....
        /*0348*/ 	.word	0xffffffff


	//   ....[15]....
        /*034c*/ 	.word	0xffffffff


	//   ....[16]....
        /*0350*/ 	.word	0xffffffff


	//   ....[17]....
        /*0354*/ 	.word	0xffffffff


	//   ....[18]....
        /*0358*/ 	.word	0xffffffff


	//   ....[19]....
        /*035c*/ 	.word	0xffffffff


	//   ....[20]....
        /*0360*/ 	.word	0xffffffff


	//   ....[21]....
        /*0364*/ 	.word	0xffffffff


	//   ....[22]....
        /*0368*/ 	.word	0xffffffff


	//   ....[23]....
        /*036c*/ 	.word	0xffffffff


	//   ....[24]....
        /*0370*/ 	.word	0xffffffff


	//   ....[25]....
        /*0374*/ 	.word	0xffffffff


	//   ....[26]....
        /*0378*/ 	.word	0xffffffff


	//   ....[27]....
        /*037c*/ 	.word	0xffffffff


	//   ....[28]....
        /*0380*/ 	.word	0xffffffff


	//   ....[29]....
        /*0384*/ 	.word	0xffffffff


	//   ....[30]....
        /*0388*/ 	.word	0xffffffff


	//   ....[31]....
        /*038c*/ 	.word	0xffffffff


	//   ....[32]....
        /*0390*/ 	.word	0xffffffff


	//   ....[33]....
        /*0394*/ 	.word	0xffffffff


	//   ....[34]....
        /*0398*/ 	.word	0xffffffff


	//   ....[35]....
        /*039c*/ 	.word	0xffffffff


	//   ....[36]....
        /*03a0*/ 	.word	0xffffffff


	//   ....[37]....
        /*03a4*/ 	.word	0xffffffff


	//   ....[38]....
        /*03a8*/ 	.word	0xffffffff


	//   ....[39]....
        /*03ac*/ 	.word	0xffffffff


	//   ....[40]....
        /*03b0*/ 	.word	0xffffffff


	//   ....[41]....
        /*03b4*/ 	.word	0xffffffff


	//   ....[42]....
        /*03b8*/ 	.word	0xffffffff


	//   ....[43]....
        /*03bc*/ 	.word	0xffffffff


	//   ....[44]....
        /*03c0*/ 	.word	0xffffffff


	//   ....[45]....
        /*03c4*/ 	.word	0xffffffff


	//   ....[46]....
        /*03c8*/ 	.word	0xffffffff


	//   ....[47]....
        /*03cc*/ 	.word	0xffffffff


	//   ....[48]....
        /*03d0*/ 	.word	0xffffffff


	//   ....[49]....
        /*03d4*/ 	.word	0xffffffff


	//   ....[50]....
        /*03d8*/ 	.word	0xffffffff


	//   ....[51]....
        /*03dc*/ 	.word	0xffffffff


	//   ....[52]....
        /*03e0*/ 	.word	0xffffffff


	//   ....[53]....
        /*03e4*/ 	.word	0xffffffff


	//   ....[54]....
        /*03e8*/ 	.word	0xffffffff


	//   ....[55]....
        /*03ec*/ 	.word	0xffffffff


	//   ....[56]....
        /*03f0*/ 	.word	0xffffffff


	//   ....[57]....
        /*03f4*/ 	.word	0xffffffff


	//   ....[58]....
        /*03f8*/ 	.word	0xffffffff


	//   ....[59]....
        /*03fc*/ 	.word	0xffffffff


	//   ....[60]....
        /*0400*/ 	.word	0xffffffff


	//   ....[61]....
        /*0404*/ 	.word	0xffffffff


	//   ....[62]....
        /*0408*/ 	.word	0xffffffff


	//   ....[63]....
        /*040c*/ 	.word	0xffffffff


	//   ....[64]....
        /*0410*/ 	.word	0xffffffff


	//   ....[65]....
        /*0414*/ 	.word	0xffffffff


	//   ....[66]....
        /*0418*/ 	.word	0xffffffff


	//   ....[67]....
        /*041c*/ 	.word	0xffffffff


	//   ....[68]....
        /*0420*/ 	.word	0xffffffff


	//   ....[69]....
        /*0424*/ 	.word	0xffffffff


	//   ....[70]....
        /*0428*/ 	.word	0xffffffff


	//   ....[71]....
        /*042c*/ 	.word	0xffffffff


	//   ....[72]....
        /*0430*/ 	.word	0xffffffff


	//   ....[73]....
        /*0434*/ 	.word	0xffffffff


	//   ....[74]....
        /*0438*/ 	.word	0xffffffff


	//   ....[75]....
        /*043c*/ 	.word	0xffffffff


	//   ....[76]....
        /*0440*/ 	.word	0xffffffff


	//   ....[77]....
        /*0444*/ 	.word	0xffffffff


	//   ....[78]....
        /*0448*/ 	.word	0xffffffff


	//   ....[79]....
        /*044c*/ 	.word	0xffffffff


	//   ....[80]....
        /*0450*/ 	.word	0xffffffff


	//   ....[81]....
        /*0454*/ 	.word	0xffffffff


	//   ....[82]....
        /*0458*/ 	.word	0xffffffff


	//   ....[83]....
        /*045c*/ 	.word	0xffffffff


	//   ....[84]....
        /*0460*/ 	.word	0xffffffff


	//   ....[85]....
        /*0464*/ 	.word	0xffffffff


	//   ....[86]....
        /*0468*/ 	.word	0xffffffff


	//   ....[87]....
        /*046c*/ 	.word	0x0500000f


	//   ....[88]....
        /*0470*/ 	.word	0x0500000f


	//----- nvinfo : EIATTR_COOP_GROUP_INSTR_OFFSETS
	.align		4
.L_150:
        /*0474*/ 	.byte	0x04, 0x28
        /*0476*/ 	.short	(.L_152 - .L_151)


	//   ....[0]....
.L_151:
        /*0478*/ 	.word	0x00000070


	//   ....[1]....
        /*047c*/ 	.word	0x00000170


	//   ....[2]....
        /*0480*/ 	.word	0x000001c0


	//   ....[3]....
        /*0484*/ 	.word	0x000003f0


	//   ....[4]....
        /*0488*/ 	.word	0x00000550


	//   ....[5]....
        /*048c*/ 	.word	0x00000670


	//   ....[6]....
        /*0490*/ 	.word	0x000007d0


	//   ....[7]....
        /*0494*/ 	.word	0x00001730


	//   ....[8]....
        /*0498*/ 	.word	0x00003210


	//   ....[9]....
        /*049c*/ 	.word	0x000032e0


	//   ....[10]....
        /*04a0*/ 	.word	0x000037c0


	//   ....[11]....
        /*04a4*/ 	.word	0x000038b0


	//   ....[12]....
        /*04a8*/ 	.word	0x000060a0


	//   ....[13]....
        /*04ac*/ 	.word	0x000060c0


	//   ....[14]....
        /*04b0*/ 	.word	0x000060f0


	//   ....[15]....
        /*04b4*/ 	.word	0x00006120


	//   ....[16]....
        /*04b8*/ 	.word	0x00007ed0


	//   ....[17]....
        /*04bc*/ 	.word	0x00007ee0


	//   ....[18]....
        /*04c0*/ 	.word	0x00007f60


	//   ....[19]....
        /*04c4*/ 	.word	0x00007f70


	//   ....[20]....
        /*04c8*/ 	.word	0x00008ef0


	//   ....[21]....
        /*04cc*/ 	.word	0x00008f00


	//   ....[22]....
        /*04d0*/ 	.word	0x00008f10


	//   ....[23]....
        /*04d4*/ 	.word	0x00008f20


	//   ....[24]....
        /*04d8*/ 	.word	0x00008f30


	//   ....[25]....
        /*04dc*/ 	.word	0x00008f40


	//   ....[26]....
        /*04e0*/ 	.word	0x00008f50


	//   ....[27]....
        /*04e4*/ 	.word	0x00008f60


	//   ....[28]....
        /*04e8*/ 	.word	0x00008f90


	//   ....[29]....
        /*04ec*/ 	.word	0x00008fa0


	//   ....[30]....
        /*04f0*/ 	.word	0x00008fd0


	//   ....[31]....
        /*04f4*/ 	.word	0x00008fe0


	//   ....[32]....
        /*04f8*/ 	.word	0x00008ff0


	//   ....[33]....
        /*04fc*/ 	.word	0x00009000


	//   ....[34]....
        /*0500*/ 	.word	0x00009030


	//   ....[35]....
        /*0504*/ 	.word	0x00009060


	//   ....[36]....
        /*0508*/ 	.word	0x00009070


	//   ....[37]....
        /*050c*/ 	.word	0x00009080


	//   ....[38]....
        /*0510*/ 	.word	0x000090a0


	//   ....[39]....
        /*0514*/ 	.word	0x000090b0


	//   ....[40]....
        /*0518*/ 	.word	0x000090e0


	//   ....[41]....
        /*051c*/ 	.word	0x00009110


	//   ....[42]....
        /*0520*/ 	.word	0x00009120


	//   ....[43]....
        /*0524*/ 	.word	0x00009130


	//   ....[44]....
        /*0528*/ 	.word	0x00009140


	//   ....[45]....
        /*052c*/ 	.word	0x00009150


	//   ....[46]....
        /*0530*/ 	.word	0x00009160


	//   ....[47]....
        /*0534*/ 	.word	0x00009170


	//   ....[48]....
        /*0538*/ 	.word	0x00009180


	//   ....[49]....
        /*053c*/ 	.word	0x000091d0


	//   ....[50]....
        /*0540*/ 	.word	0x00009200


	//   ....[51]....
        /*0544*/ 	.word	0x00009230


	//   ....[52]....
        /*0548*/ 	.word	0x0000ac20


	//   ....[53]....
        /*054c*/ 	.word	0x0000ae30


	//   ....[54]....
        /*0550*/ 	.word	0x0000ae60


	//   ....[55]....
        /*0554*/ 	.word	0x0000ae90


	//   ....[56]....
        /*0558*/ 	.word	0x0000aed0


	//   ....[57]....
        /*055c*/ 	.word	0x0000af00


	//   ....[58]....
        /*0560*/ 	.word	0x0000af30


	//   ....[59]....
        /*0564*/ 	.word	0x0000b0c0


	//   ....[60]....
        /*0568*/ 	.word	0x0000b0f0


	//   ....[61]....
        /*056c*/ 	.word	0x0000b120


	//   ....[62]....
        /*0570*/ 	.word	0x0000b150


	//   ....[63]....
        /*0574*/ 	.word	0x0000b180


	//   ....[64]....
        /*0578*/ 	.word	0x0000b1c0


	//   ....[65]....
        /*057c*/ 	.word	0x0000b250


	//   ....[66]....
        /*0580*/ 	.word	0x0000b290


	//   ....[67]....
        /*0584*/ 	.word	0x0000b320


	//   ....[68]....
        /*0588*/ 	.word	0x0000c6e0


	//   ....[69]....
        /*058c*/ 	.word	0x0000ea80


	//   ....[70]....
        /*0590*/ 	.word	0x0000eab0


	//   ....[71]....
        /*0594*/ 	.word	0x0000eae0


	//   ....[72]....
        /*0598*/ 	.word	0x0000eb10


	//   ....[73]....
        /*059c*/ 	.word	0x0000eb40


	//   ....[74]....
        /*05a0*/ 	.word	0x0000eb50


	//   ....[75]....
        /*05a4*/ 	.word	0x0000eb90


	//   ....[76]....
        /*05a8*/ 	.word	0x0000eba0


	//   ....[77]....
        /*05ac*/ 	.word	0x0000ece0


	//   ....[78]....
        /*05b0*/ 	.word	0x0000ed10


	//   ....[79]....
        /*05b4*/ 	.word	0x0000ed40


	//   ....[80]....
        /*05b8*/ 	.word	0x0000ed70


	//   ....[81]....
        /*05bc*/ 	.word	0x0000eda0


	//   ....[82]....
        /*05c0*/ 	.word	0x0000ede0


	//   ....[83]....
        /*05c4*/ 	.word	0x0000ee70


	//   ....[84]....
        /*05c8*/ 	.word	0x0000eeb0


	//   ....[85]....
        /*05cc*/ 	.word	0x0000ef40


	//   ....[86]....
        /*05d0*/ 	.word	0x0000f3b0


	//   ....[87]....
        /*05d4*/ 	.word	0x0000f8d0


	//   ....[88]....
        /*05d8*/ 	.word	0x0000fd60


	//----- nvinfo : EIATTR_REG_RECONFIG
	.align		4
.L_152:
        /*05dc*/ 	.byte	0x01, 0x54
	.zero		2


	//----- nvinfo : EIATTR_SYSCALL_OFFSETS
	.align		4
        /*05e0*/ 	.byte	0x04, 0x46
        /*05e2*/ 	.short	(.L_154 - .L_153)


	//   ....[0]....
.L_153:
        /*05e4*/ 	.word	0x00001910


	//   ....[1]....
        /*05e8*/ 	.word	0x0000bf70


	//   ....[2]....
        /*05ec*/ 	.word	0x0000c0f0


	//   ....[3]....
        /*05f0*/ 	.word	0x0000c230


	//   ....[4]....
        /*05f4*/ 	.word	0x0000c350


	//----- nvinfo : EIATTR_MBARRIER_INSTR_OFFSETS
	.align		4
.L_154:
        /*05f8*/ 	.byte	0x04, 0x39
        /*05fa*/ 	.short	(.L_156 - .L_155)


	//   ....[0]....
.L_155:
        /*05fc*/ 	.word	0x000002a0
        /*0600*/ 	.word	0x000000ff
        /*0604*/ 	.word	0x00029800
        /*0608*/ 	.short	0x0100
        /*060a*/ 	.byte	0x08
	.zero		1


	//   ....[1]....
        /*060c*/ 	.word	0x000002b0
        /*0610*/ 	.word	0x000000ff
        /*0614*/ 	.word	0x00029820
        /*0618*/ 	.short	0x0100
        /*061a*/ 	.byte	0x08
	.zero		1


	//   ....[2]....
        /*061c*/ 	.word	0x000003a0
        /*0620*/ 	.word	0x000000ff
        /*0624*/ 	.word	0x00029830
        /*0628*/ 	.short	0x0100
        /*062a*/ 	.byte	0x08
	.zero		1


	//   ....[3]....
        /*062c*/ 	.word	0x000003b0
        /*0630*/ 	.word	0x000000ff
        /*0634*/ 	.word	0x00029840
        /*0638*/ 	.short	0x0100
        /*063a*/ 	.byte	0x08
	.zero		1


	//   ....[4]....
        /*063c*/ 	.word	0x000003c0
        /*0640*/ 	.word	0x000000ff
        /*0644*/ 	.word	0x00029838
        /*0648*/ 	.short	0x0100
        /*064a*/ 	.byte	0x08
	.zero		1


	//   ....[5]....
        /*064c*/ 	.word	0x000003d0
        /*0650*/ 	.word	0x000000ff
        /*0654*/ 	.word	0x00029848
        /*0658*/ 	.short	0x0100
        /*065a*/ 	.byte	0x08
	.zero		1


	//   ....[6]....
        /*065c*/ 	.word	0x00000500
        /*0660*/ 	.word	0x000000ff
        /*0664*/ 	.word	0x00029850
        /*0668*/ 	.short	0x0100
        /*066a*/ 	.byte	0x08
	.zero		1


	//   ....[7]....
        /*066c*/ 	.word	0x00000510
        /*0670*/ 	.word	0x000000ff
        /*0674*/ 	.word	0x00029860
        /*0678*/ 	.short	0x0100
        /*067a*/ 	.byte	0x08
	.zero		1


	//   ....[8]....
        /*067c*/ 	.word	0x00000520
        /*0680*/ 	.word	0x000000ff
        /*0684*/ 	.word	0x00029858
        /*0688*/ 	.short	0x0100
        /*068a*/ 	.byte	0x08
	.zero		1


	//   ....[9]....
        /*068c*/ 	.word	0x00000530
        /*0690*/ 	.word	0x000000ff
        /*0694*/ 	.word	0x00029868
        /*0698*/ 	.short	0x0100
        /*069a*/ 	.byte	0x08
	.zero		1


	//   ....[10]....
        /*069c*/ 	.word	0x00000620
        /*06a0*/ 	.word	0x000000ff
        /*06a4*/ 	.word	0x00029870
        /*06a8*/ 	.short	0x0100
        /*06aa*/ 	.byte	0x06
	.zero		1


	//   ....[11]....
        /*06ac*/ 	.word	0x00000630
        /*06b0*/ 	.word	0x000000ff
        /*06b4*/ 	.word	0x00029880
        /*06b8*/ 	.short	0x0100
        /*06ba*/ 	.byte	0x06
	.zero		1


	//   ....[12]....
        /*06bc*/ 	.word	0x00000640
        /*06c0*/ 	.word	0x000000ff
        /*06c4*/ 	.word	0x00029878
        /*06c8*/ 	.short	0x0100
        /*06ca*/ 	.byte	0x06
	.zero		1


	//   ....[13]....
        /*06cc*/ 	.word	0x00000650
        /*06d0*/ 	.word	0x000000ff
        /*06d4*/ 	.word	0x00029888
        /*06d8*/ 	.short	0x0100
        /*06da*/ 	.byte	0x06
	.zero		1


	//   ....[14]....
        /*06dc*/ 	.word	0x00000780
        /*06e0*/ 	.word	0x000000ff
        /*06e4*/ 	.word	0x00029890
        /*06e8*/ 	.short	0x0100
        /*06ea*/ 	.byte	0x08
	.zero		1


	//   ....[15]....
        /*06ec*/ 	.word	0x00000790
        /*06f0*/ 	.word	0x000000ff
        /*06f4*/ 	.word	0x000298a0
        /*06f8*/ 	.short	0x0100
        /*06fa*/ 	.byte	0x08
	.zero		1


	//   ....[16]....
        /*06fc*/ 	.word	0x000007a0
        /*0700*/ 	.word	0x000000ff
        /*0704*/ 	.word	0x00029898
        /*0708*/ 	.short	0x0100
        /*070a*/ 	.byte	0x08
	.zero		1


	//   ....[17]....
        /*070c*/ 	.word	0x000007b0
        /*0710*/ 	.word	0x000000ff
        /*0714*/ 	.word	0x000298a8
        /*0718*/ 	.short	0x0100
        /*071a*/ 	.byte	0x08
	.zero		1


	//   ....[18]....
        /*071c*/ 	.word	0x000008e0
        /*0720*/ 	.word	0x000000ff
        /*0724*/ 	.word	0x000298b0
        /*0728*/ 	.short	0x0100
        /*072a*/ 	.byte	0x08
	.zero		1


	//   ....[19]....
        /*072c*/ 	.word	0x000008f0
        /*0730*/ 	.word	0x000000ff
        /*0734*/ 	.word	0x000298c0
        /*0738*/ 	.short	0x0100
        /*073a*/ 	.byte	0x08
	.zero		1


	//   ....[20]....
        /*073c*/ 	.word	0x00000900
        /*0740*/ 	.word	0x000000ff
        /*0744*/ 	.word	0x000298b8
        /*0748*/ 	.short	0x0100
        /*074a*/ 	.byte	0x08
	.zero		1


	//   ....[21]....
        /*074c*/ 	.word	0x00000910
        /*0750*/ 	.word	0x000000ff
        /*0754*/ 	.word	0x000298c8
        /*0758*/ 	.short	0x0100
        /*075a*/ 	.byte	0x08
	.zero		1


	//   ....[22]....
        /*075c*/ 	.word	0x000019d0
        /*0760*/ 	.word	0x00000000
        /*0764*/ 	.word	0x00029800
        /*0768*/ 	.short	0x010a
        /*076a*/ 	.byte	0x3f
	.zero		1


	//   ....[23]....
        /*076c*/ 	.word	0x00001a50
        /*0770*/ 	.word	0x00000006
        /*0774*/ 	.word	0x00029830
        /*0778*/ 	.short	0x010a
        /*077a*/ 	.byte	0x3f
	.zero		1


	//   ....[24]....
        /*077c*/ 	.word	0x00001ac0
        /*0780*/ 	.word	0x00000006
        /*0784*/ 	.word	0x00029830
        /*0788*/ 	.short	0x010a
        /*078a*/ 	.byte	0x3f
	.zero		1


	//   ....[25]....
        /*078c*/ 	.word	0x00003850
        /*0790*/ 	.word	0x00000006
        /*0794*/ 	.word	0x00000000
        /*0798*/ 	.short	0x0101
        /*079a*/ 	.byte	0x3f
	.zero		1


	//   ....[26]....
        /*079c*/ 	.word	0x00004e60
        /*07a0*/ 	.word	0x000000ff
        /*07a4*/ 	.word	0x00029830
        /*07a8*/ 	.short	0x010a
        /*07aa*/ 	.byte	0x06
	.zero		1


	//   ....[27]....
        /*07ac*/ 	.word	0x00004ea0
        /*07b0*/ 	.word	0x000000ff
        /*07b4*/ 	.word	0x00029830
        /*07b8*/ 	.short	0x010a
        /*07ba*/ 	.byte	0x06
	.zero		1


	//   ....[28]....
        /*07bc*/ 	.word	0x00005af0
        /*07c0*/ 	.word	0x000000ff
        /*07c4*/ 	.word	0x00029850
        /*07c8*/ 	.short	0x010a
        /*07ca*/ 	.byte	0x06
	.zero		1


	//   ....[29]....
        /*07cc*/ 	.word	0x00005b30
        /*07d0*/ 	.word	0x000000ff
        /*07d4*/ 	.word	0x00029850
        /*07d8*/ 	.short	0x010a
        /*07da*/ 	.byte	0x06
	.zero		1


	//   ....[30]....
        /*07dc*/ 	.word	0x000072d0
        /*07e0*/ 	.word	0x00000006
        /*07e4*/ 	.word	0x00000000
        /*07e8*/ 	.short	0x0101
        /*07ea*/ 	.byte	0x3f
	.zero		1


	//   ....[31]....
        /*07ec*/ 	.word	0x000074c0
        /*07f0*/ 	.word	0x0000000a
        /*07f4*/ 	.word	0x00000000
        /*07f8*/ 	.short	0x0101
        /*07fa*/ 	.byte	0x3f
	.zero		1


	//   ....[32]....
        /*07fc*/ 	.word	0x00007b10
        /*0800*/ 	.word	0x0000000f
        /*0804*/ 	.word	0x00029850
        /*0808*/ 	.short	0x010a
        /*080a*/ 	.byte	0x3f
	.zero		1


	//   ....[33]....
        /*080c*/ 	.word	0x00007ba0
        /*0810*/ 	.word	0x0000000f
        /*0814*/ 	.word	0x00029850
        /*0818*/ 	.short	0x010a
        /*081a*/ 	.byte	0x3f
	.zero		1


	//   ....[34]....
        /*081c*/ 	.word	0x00008210
        /*0820*/ 	.word	0x00000004
        /*0824*/ 	.word	0x00000000
        /*0828*/ 	.short	0x0101
        /*082a*/ 	.byte	0x3f
	.zero		1


	//   ....[35]....
        /*082c*/ 	.word	0x00009bc0
        /*0830*/ 	.word	0x00000003
        /*0834*/ 	.word	0x00000000
        /*0838*/ 	.short	0x0101
        /*083a*/ 	.byte	0x3f
	.zero		1


	//   ....[36]....
        /*083c*/ 	.word	0x0000c920
        /*0840*/ 	.word	0x00000002
        /*0844*/ 	.word	0x00029880
        /*0848*/ 	.short	0x010a
        /*084a*/ 	.byte	0x3f
	.zero		1


	//   ....[37]....
        /*084c*/ 	.word	0x0000cae0
        /*0850*/ 	.word	0x00000002
        /*0854*/ 	.word	0x00029840
        /*0858*/ 	.short	0x010a
        /*085a*/ 	.byte	0x3f
	.zero		1


	//   ....[38]....
        /*085c*/ 	.word	0x0000cfb0
        /*0860*/ 	.word	0x000000ff
        /*0864*/ 	.word	0x00029820
        /*0868*/ 	.short	0x010a
        /*086a*/ 	.byte	0x29
	.zero		1


	//   ....[39]....
        /*086c*/ 	.word	0x0000d2b0
        /*0870*/ 	.word	0x00000004
        /*0874*/ 	.word	0x00029880
        /*0878*/ 	.short	0x010a
        /*087a*/ 	.byte	0x3f
	.zero		1


	//   ....[40]....
        /*087c*/ 	.word	0x0000d530
        /*0880*/ 	.word	0x00000004
        /*0884*/ 	.word	0x00029840
        /*0888*/ 	.short	0x010a
        /*088a*/ 	.byte	0x3f
	.zero		1


	//   ....[41]....
        /*088c*/ 	.word	0x0000da40
        /*0890*/ 	.word	0x00000003
        /*0894*/ 	.word	0x00029870
        /*0898*/ 	.short	0x010a
        /*089a*/ 	.byte	0x3f
	.zero		1


	//   ....[42]....
        /*089c*/ 	.word	0x0000dab0
        /*08a0*/ 	.word	0x00000002
        /*08a4*/ 	.word	0x00029860
        /*08a8*/ 	.short	0x010a
        /*08aa*/ 	.byte	0x3f
	.zero		1


	//   ....[43]....
        /*08ac*/ 	.word	0x0000dff0
        /*08b0*/ 	.word	0x00000003
        /*08b4*/ 	.word	0x00029850
        /*08b8*/ 	.short	0x0101
        /*08ba*/ 	.byte	0x3f
	.zero		1


	//   ....[44]....
        /*08bc*/ 	.word	0x0000e030
        /*08c0*/ 	.word	0x00000002
        /*08c4*/ 	.word	0x00000000
        /*08c8*/ 	.short	0x0101
        /*08ca*/ 	.byte	0x3f
	.zero		1


	//   ....[45]....
        /*08cc*/ 	.word	0x0000e1f0
        /*08d0*/ 	.word	0x00000014
        /*08d4*/ 	.word	0x00029870
        /*08d8*/ 	.short	0x010a
        /*08da*/ 	.byte	0x3f
	.zero		1


	//   ....[46]....
        /*08dc*/ 	.word	0x0000e280
        /*08e0*/ 	.word	0x00000014
        /*08e4*/ 	.word	0x00029860
        /*08e8*/ 	.short	0x010a
        /*08ea*/ 	.byte	0x3f
	.zero		1


	//   ....[47]....
        /*08ec*/ 	.word	0x0000e790
        /*08f0*/ 	.word	0x00000014
        /*08f4*/ 	.word	0x00029850
        /*08f8*/ 	.short	0x0101
        /*08fa*/ 	.byte	0x3f
	.zero		1


	//   ....[48]....
        /*08fc*/ 	.word	0x0000e7e0
        /*0900*/ 	.word	0x00000000
        /*0904*/ 	.word	0x00000000
        /*0908*/ 	.short	0x0101
        /*090a*/ 	.byte	0x3f
	.zero		1


	//   ....[49]....
        /*090c*/ 	.word	0x0000f330
        /*0910*/ 	.word	0x00000000
        /*0914*/ 	.word	0x00029820
        /*0918*/ 	.short	0x010a
        /*091a*/ 	.byte	0x3f
	.zero		1


	//   ....[50]....
        /*091c*/ 	.word	0x0000f4f0
        /*0920*/ 	.word	0x00000006
        /*0924*/ 	.word	0x00000000
        /*0928*/ 	.short	0x010a
        /*092a*/ 	.byte	0x3f
	.zero		1


	//   ....[51]....
        /*092c*/ 	.word	0x0000f560
        /*0930*/ 	.word	0x00000007
        /*0934*/ 	.word	0x00000000
        /*0938*/ 	.short	0x010a
        /*093a*/ 	.byte	0x3f
	.zero		1


	//   ....[52]....
        /*093c*/ 	.word	0x0000f5c0
        /*0940*/ 	.word	0x00000004
        /*0944*/ 	.word	0x00029860
        /*0948*/ 	.short	0x010a
        /*094a*/ 	.byte	0x3f
	.zero		1


	//   ....[53]....
        /*094c*/ 	.word	0x0000f610
        /*0950*/ 	.word	0x00000003
        /*0954*/ 	.word	0x00029860
        /*0958*/ 	.short	0x010a
        /*095a*/ 	.byte	0x3f
	.zero		1


	//   ....[54]....
        /*095c*/ 	.word	0x0000f650
        /*0960*/ 	.word	0x00000004
        /*0964*/ 	.word	0x00029880
        /*0968*/ 	.short	0x010a
        /*096a*/ 	.byte	0x3f
	.zero		1


	//   ....[55]....
        /*096c*/ 	.word	0x0000f670
        /*0970*/ 	.word	0x00000003
        /*0974*/ 	.word	0x00029880
        /*0978*/ 	.short	0x010a
        /*097a*/ 	.byte	0x3f
	.zero		1


	//   ....[56]....
        /*097c*/ 	.word	0x0000f6d0
        /*0980*/ 	.word	0x00000000
        /*0984*/ 	.word	0x00029800
        /*0988*/ 	.short	0x010a
        /*098a*/ 	.byte	0x3f
	.zero		1


	//   ....[57]....
        /*098c*/ 	.word	0x0000f720
        /*0990*/ 	.word	0x00000006
        /*0994*/ 	.word	0x00029830
        /*0998*/ 	.short	0x010a
        /*099a*/ 	.byte	0x3f
	.zero		1


	//   ....[58]....
        /*099c*/ 	.word	0x0000f780
        /*09a0*/ 	.word	0x00000003
        /*09a4*/ 	.word	0x00029830
        /*09a8*/ 	.short	0x010a
        /*09aa*/ 	.byte	0x3f
	.zero		1


	//   ....[59]....
        /*09ac*/ 	.word	0x0000f7e0
        /*09b0*/ 	.word	0x00000003
        /*09b4*/ 	.word	0x00029850
        /*09b8*/ 	.short	0x010a
        /*09ba*/ 	.byte	0x3f
	.zero		1


	//   ....[60]....
        /*09bc*/ 	.word	0x0000f830
        /*09c0*/ 	.word	0x0000000f
        /*09c4*/ 	.word	0x00029850
        /*09c8*/ 	.short	0x010a
        /*09ca*/ 	.byte	0x3f
	.zero		1


	//   ....[61]....
        /*09cc*/ 	.word	0x0000f980
        /*09d0*/ 	.word	0x00000002
        /*09d4*/ 	.word	0x00029880
        /*09d8*/ 	.short	0x010a
        /*09da*/ 	.byte	0x3f
	.zero		1


	//   ....[62]....
        /*09dc*/ 	.word	0x0000f9d0
        /*09e0*/ 	.word	0x00000002
        /*09e4*/ 	.word	0x00029840
        /*09e8*/ 	.short	0x010a
        /*09ea*/ 	.byte	0x3f
	.zero		1


	//   ....[63]....
        /*09ec*/ 	.word	0x0000fa30
        /*09f0*/ 	.word	0x00000003
        /*09f4*/ 	.word	0x00029820
        /*09f8*/ 	.short	0x010a
        /*09fa*/ 	.byte	0x3f
	.zero		1


	//   ....[64]....
        /*09fc*/ 	.word	0x0000fa80
        /*0a00*/ 	.word	0x00000004
        /*0a04*/ 	.word	0x00029880
        /*0a08*/ 	.short	0x010a
        /*0a0a*/ 	.byte	0x3f
	.zero		1


	//   ....[65]....
        /*0a0c*/ 	.word	0x0000fad0
        /*0a10*/ 	.word	0x00000004
        /*0a14*/ 	.word	0x00029840
        /*0a18*/ 	.short	0x010a
        /*0a1a*/ 	.byte	0x3f
	.zero		1


	//   ....[66]....
        /*0a1c*/ 	.word	0x0000fb30
        /*0a20*/ 	.word	0x00000003
        /*0a24*/ 	.word	0x00029870
        /*0a28*/ 	.short	0x010a
        /*0a2a*/ 	.byte	0x3f
	.zero		1


	//   ....[67]....
        /*0a2c*/ 	.word	0x0000fb90
        /*0a30*/ 	.word	0x00000004
        /*0a34*/ 	.word	0x00029860
        /*0a38*/ 	.short	0x010a
        /*0a3a*/ 	.byte	0x3f
	.zero		1


	//   ....[68]....
        /*0a3c*/ 	.word	0x0000fbe0
        /*0a40*/ 	.word	0x00000014
        /*0a44*/ 	.word	0x00029870
        /*0a48*/ 	.short	0x010a
        /*0a4a*/ 	.byte	0x3f
	.zero		1


	//   ....[69]....
        /*0a4c*/ 	.word	0x0000fc30
        /*0a50*/ 	.word	0x00000014
        /*0a54*/ 	.word	0x00029860
        /*0a58*/ 	.short	0x010a
        /*0a5a*/ 	.byte	0x3f
	.zero		1


	//   ....[70]....
        /*0a5c*/ 	.word	0x0000fc80
        /*0a60*/ 	.word	0x00000000
        /*0a64*/ 	.word	0x00029820
        /*0a68*/ 	.short	0x010a
        /*0a6a*/ 	.byte	0x3f
	.zero		1


	//   ....[71]....
        /*0a6c*/ 	.word	0x0000fe20
        /*0a70*/ 	.word	0x00000006
        /*0a74*/ 	.word	0x00000000
        /*0a78*/ 	.short	0x010a
        /*0a7a*/ 	.byte	0x3f
	.zero		1


	//   ....[72]....
        /*0a7c*/ 	.word	0x0000fe70
        /*0a80*/ 	.word	0x00000007
        /*0a84*/ 	.word	0x00000000
        /*0a88*/ 	.short	0x010a
        /*0a8a*/ 	.byte	0x3f
	.zero		1


	//   ....[73]....
        /*0a8c*/ 	.word	0x0000fec0
        /*0a90*/ 	.word	0x00000004
        /*0a94*/ 	.word	0x00029860
        /*0a98*/ 	.short	0x010a
        /*0a9a*/ 	.byte	0x3f
	.zero		1


	//   ....[74]....
        /*0a9c*/ 	.word	0x0000ff10
        /*0aa0*/ 	.word	0x00000003
        /*0aa4*/ 	.word	0x00029860
        /*0aa8*/ 	.short	0x010a
        /*0aaa*/ 	.byte	0x3f
	.zero		1


	//   ....[75]....
        /*0aac*/ 	.word	0x0000ff60
        /*0ab0*/ 	.word	0x00000004
        /*0ab4*/ 	.word	0x00029880
        /*0ab8*/ 	.short	0x010a
        /*0aba*/ 	.byte	0x3f
	.zero		1


	//----- nvinfo : EIATTR_NUM_MBARRIERS
	.align		4
.L_156:
        /*0abc*/ 	.byte	0x03, 0x38
        /*0abe*/ 	.short	0x0016


	//----- nvinfo : EIATTR_EXIT_INSTR_OFFSETS
	.align		4
        /*0ac0*/ 	.byte	0x04, 0x1c
        /*0ac2*/ 	.short	(.L_158 - .L_157)


	//   ....[0]....
.L_157:
        /*0ac4*/ 	.word	0x00000ab0


	//   ....[1]....
        /*0ac8*/ 	.word	0x0000abd0


	//   ....[2]....
        /*0acc*/ 	.word	0x0000f6c0


	//----- nvinfo : EIATTR_MAX_THREADS
	.align		4
.L_158:
        /*0ad0*/ 	.byte	0x04, 0x05
        /*0ad2*/ 	.short	(.L_160 - .L_159)
.L_159:
        /*0ad4*/ 	.word	0x00000180
        /*0ad8*/ 	.word	0x00000001
        /*0adc*/ 	.word	0x00000001


	//----- nvinfo : EIATTR_CRS_STACK_SIZE
	.align		4
.L_160:
        /*0ae0*/ 	.byte	0x04, 0x1e
        /*0ae2*/ 	.short	(.L_162 - .L_161)
.L_161:
        /*0ae4*/ 	.word	0x00000000


	//----- nvinfo : EIATTR_CBANK_PARAM_SIZE
	.align		4
.L_162:
        /*0ae8*/ 	.byte	0x03, 0x19
        /*0aea*/ 	.short	0x0a70


	//----- nvinfo : EIATTR_PARAM_CBANK
	.align		4
        /*0aec*/ 	.byte	0x04, 0x0a
        /*0aee*/ 	.short	(.L_164 - .L_163)
	.align		4
.L_163:
        /*0af0*/ 	.word	index@(.nv.constant0._ZN7cutlass13device_kernelIN5flash11enable_sm90INS1_16FlashAttnFwdSm90INS1_25CollectiveMainloopFwdSm90ILi2EN4cute5tupleIJNS5_1CILi1EEES8_S8_EEENS6_IJNS7_ILi128EEENS7_ILi160EEENS7_ILi192EEEEEELi128ENS_12float_e4m3_tEfNS_4arch4Sm90ELb0ELb0ELb0ELb1ELb0ELb0ELb0ELb1ELb1ELb0ELb0ELb0EEENS1_21CollectiveEpilogueFwdINS6_IJSA_SA_SB_EEES9_NS_10bfloat16_tESG_Li256ELb1ELb0ELb0ELb1EEENS1_36VarlenDynamicPersistentTileSchedulerILi128ELi160ELi256ELi128ELb0ELb0ELb1ELb0ELb1ELb1EEEEEEEEEvNT_6ParamsE)
        /*0af4*/ 	.short	0x0210
        /*0af6*/ 	.short	0x0a70


	//----- nvinfo : EIATTR_SW_WAR
	.align		4
.L_164:
        /*0af8*/ 	.byte	0x04, 0x36
        /*0afa*/ 	.short	(.L_166 - .L_165)
.L_165:
        /*0afc*/ 	.word	0x00000008
.L_166:


//--------------------- .nv.info._ZN7cutlass13device_kernelIN5flash11enable_sm90INS1_16FlashAttnFwdSm90INS1_25CollectiveMainloopFwdSm90ILi2EN4cute5tupleIJNS5_1CILi1EEES8_S8_EEENS6_IJNS7_ILi128EEENS7_ILi160EEENS7_ILi192EEEEEELi128ENS_12float_e4m3_tEfNS_4arch4Sm90ELb0ELb0ELb0ELb1ELb0ELb1ELb0ELb1ELb1ELb0ELb0ELb0EEENS1_21CollectiveEpilogueFwdINS6_IJSA_SA_SB_EEES9_NS_10bfloat16_tESG_Li256ELb1ELb0ELb0ELb1EEENS1_36VarlenDynamicPersistentTileSchedulerILi128ELi160ELi256ELi128ELb0ELb0ELb1ELb0ELb1ELb1EEEEEEEEEvNT_6ParamsE --------------------------
	.section	.nv.info._ZN7cutlass13device_kernelIN5flash11enable_sm90INS1_16FlashAttnFwdSm90INS1_25CollectiveMainloopFwdSm90ILi2EN4cute5tupleIJNS5_1CILi1EEES8_S8_EEENS6_IJNS7_ILi128EEENS7_ILi160EEENS7_ILi192EEEEEELi128ENS_12float_e4m3_tEfNS_4arch4Sm90ELb0ELb0ELb0ELb1ELb0ELb1ELb0ELb1ELb1ELb0ELb0ELb0EEENS1_21CollectiveEpilogueFwdINS6_IJSA_SA_SB_EEES9_NS_10bfloat16_tESG_Li256ELb1ELb0ELb0ELb1EEENS1_36VarlenDynamicPersistentTileSchedulerILi128ELi160ELi256ELi128ELb0ELb0ELb1ELb0ELb1ELb1EEEEEEEEEvNT_6ParamsE,"",@"SHT_CUDA_INFO"
	.sectionflags	@""
	.align	4


	//----- nvinfo : EIATTR_CUDA_API_VERSION
	.align		4
        /*0000*/ 	.byte	0x04, 0x37
        /*0002*/ 	.short	(.L_168 - .L_167)
.L_167:
        /*0004*/ 	.word	0x00000082


	//----- nvinfo : EIATTR_KPARAM_INFO
	.align		4
.L_168:
        /*0008*/ 	.byte	0x04, 0x17
        /*000a*/ 	.short	(.L_170 - .L_169)
.L_169:
        /*000c*/ 	.word	0x00000000
        /*0010*/ 	.short	0x0000
        /*0012*/ 	.short	0x0070
        /*0014*/ 	.byte	0x00, 0xf0, 0x01, 0x28


	//----- nvinfo : EIATTR_SPARSE_MMA_MASK
	.align		4
.L_170:
        /*0018*/ 	.byte	0x03, 0x50
        /*001a*/ 	.short	0x0000


	//----- nvinfo : EIATTR_MAXREG_COUNT
	.align		4
        /*001c*/ 	.byte	0x03, 0x1b
        /*001e*/ 	.short	0x00a8


	//----- nvinfo : EIATTR_NUM_BARRIERS
	.align		4
        /*0020*/ 	.byte	0x02, 0x4c
        /*0022*/ 	.byte	0x10
	.zero		1


	//----- nvinfo : EIATTR_EXTERNS
	.align		4
        /*0024*/ 	.byte	0x04, 0x0f
        /*0026*/ 	.short	(.L_172 - .L_171)


	//   ....[0]....
	.align		4
.L_171:
        /*0028*/ 	.word	index@(__assertfail)


	//----- nvinfo : EIATTR_ANNOTATIONS
	.align		4
.L_172:
        /*002c*/ 	.byte	0x04, 0x55
        /*002e*/ 	.short	(.L_174 - .L_173)


	//   ....[0]....
.L_173:
        /* <DEDUP_REMOVED lines=72> */
        /*04a4*/ 	.byte	0xd0, 0x8a, 0x02, 0x00


	//----- nvinfo : EIATTR_MERCURY_ISA_VERSION
	.align		4
.L_174:
        /*04a8*/ 	.byte	0x03, 0x5f
        /*04aa*/ 	.short	0x0101


	//----- nvinfo : EIATTR_UNUSED_LOAD_BYTE_OFFSET
	.align		4
        /*04ac*/ 	.byte	0x04, 0x44
        /*04ae*/ 	.short	(.L_176 - .L_175)


	//   ....[0]....
.L_175:
        /*04b0*/ 	.word	0x00000b10
        /*04b4*/ 	.word	0x0000fff0


	//   ....[1]....
        /*04b8*/ 	.word	0x0001e260
        /*04bc*/ 	.word	0x0000fff0


	//----- nvinfo : EIATTR_INT_WARP_WIDE_INSTR_OFFSETS
	.align		4
.L_176:
        /*04c0*/ 	.byte	0x04, 0x31
        /*04c2*/ 	.short	(.L_178 - .L_177)


	//   ....[0]....
.L_177:
        /*04c4*/ 	.word	0x000001c0


	//   ....[1]....
        /*04c8*/ 	.word	0x00000200


	//   ....[2]....
        /*04cc*/ 	.word	0x00000270


	//   ....[3]....
        /*04d0*/ 	.word	0x00022b40


	//   ....[4]....
        /*04d4*/ 	.word	0x00022bd0


	//   ....[5]....
        /*04d8*/ 	.word	0x00023350


	//   ....[6]....
        /*04dc*/ 	.word	0x00023380


	//   ....[7]....
        /*04e0*/ 	.word	0x00023450


	//   ....[8]....
        /*04e4*/ 	.word	0x00023520


	//   ....[9]....
        /*04e8*/ 	.word	0x00025260


	//   ....[10]....
        /*04ec*/ 	.word	0x000252f0


	//----- nvinfo : EIATTR_COOP_GROUP_MASK_REGIDS
	.align		4
.L_178:
        /*04f0*/ 	.byte	0x04, 0x29
        /*04f2*/ 	.short	(.L_180 - .L_179)


	//   ....[0]....
.L_179:
        /*04f4*/ 	.word	0xffffffff


	//   ....[1]....
        /*04f8*/ 	.word	0xffffffff


	//   ....[2]....
        /*04fc*/ 	.word	0xffffffff


	//   ....[3]....
        /*0500*/ 	.word	0xffffffff


	//   ....[4]....
        /*0504*/ 	.word	0xffffffff


	//   ....[5]....
        /*0508*/ 	.word	0xffffffff


	//   ....[6]....
        /*050c*/ 	.word	0xffffffff


	//   ....[7]....
        /*0510*/ 	.word	0xffffffff


	//   ....[8]....
        /*0514*/ 	.word	0xffffffff


	//   ....[9]....
        /*0518*/ 	.word	0xffffffff


	//   ....[10]....
        /*051c*/ 	.word	0xffffffff


	//   ....[11]....
        /*0520*/ 	.word	0xffffffff


	//   ....[12]....
        /*0524*/ 	.word	0xffffffff


	//   ....[13]....
        /*0528*/ 	.word	0xffffffff


	//   ....[14]....
        /*052c*/ 	.word	0xffffffff


	//   ....[15]....
        /*0530*/ 	.word	0xffffffff


	//   ....[16]....
        /*0534*/ 	.word	0xffffffff


	//   ....[17]....
        /*0538*/ 	.word	0xffffffff


	//   ....[18]....
        /*053c*/ 	.word	0xffffffff


	//   ....[19]....
        /*0540*/ 	.word	0xffffffff


	//   ....[20]....
        /*0544*/ 	.word	0xffffffff


	//   ....[21]....
        /*0548*/ 	.word	0xffffffff


	//   ....[22]....
        /*054c*/ 	.word	0xffffffff


	//   ....[23]....
        /*0550*/ 	.word	0xffffffff


	//   ....[24]....
        /*0554*/ 	.word	0xffffffff


	//   ....[25]....
        /*0558*/ 	.word	0xffffffff


	//   ....[26]....
        /*055c*/ 	.word	0xffffffff


	//   ....[27]....
        /*0560*/ 	.word	0xffffffff


	//   ....[28]....
        /*0564*/ 	.word	0xffffffff


	//   ....[29]....
        /*0568*/ 	.word	0xffffffff


	//   ....[30]....
        /*056c*/ 	.word	0xffffffff


	//   ....[31]....
        /*0570*/ 	.word	0xffffffff


	//   ....[32]....
        /*0574*/ 	.word	0xffffffff


	//   ....[33]....
        /*0578*/ 	.word	0xffffffff


	//   ....[34]....
        /*057c*/ 	.word	0xffffffff


	//   ....[35]....
        /*0580*/ 	.word	0xffffffff


	//   ....[36]....
        /*0584*/ 	.word	0xffffffff


	//   ....[37]....
        /*0588*/ 	.word	0xffffffff


	//   ....[38]....
        /*058c*/ 	.word	0xffffffff


	//   ....[39]....
        /*0590*/ 	.word	0xffffffff


	//   ....[40]....
        /*0594*/ 	.word	0xffffffff


	//   ....[41]....
        /*0598*/ 	.word	0xffffffff


	//   ....[42]....
        /*059c*/ 	.word	0xffffffff


	//   ....[43]....
        /*05a0*/ 	.word	0xffffffff


	//   ....[44]....
        /*05a4*/ 	.word	0xffffffff


	//   ....[45]....
        /*05a8*/ 	.word	0xffffffff


	//   ....[46]....
        /*05ac*/ 	.word	0xffffffff


	//   ....[47]....
        /*05b0*/ 	.word	0xffffffff


	//   ....[48]....
        /*05b4*/ 	.word	0xffffffff


	//   ....[49]....
        /*05b8*/ 	.word	0xffffffff


	//   ....[50]....
        /*05bc*/ 	.word	0xffffffff


	//   ....[51]....
        /*05c0*/ 	.word	0xffffffff


	//   ....[52]....
        /*05c4*/ 	.word	0xffffffff


	//   ....[53]....
        /*05c8*/ 	.word	0xffffffff


	//   ....[54]....
        /*05cc*/ 	.word	0xffffffff


	//   ....[55]....
        /*05d0*/ 	.word	0xffffffff


	//   ....[56]....
        /*05d4*/ 	.word	0xffffffff


	//   ....[57]....
        /*05d8*/ 	.word	0xffffffff


	//   ....[58]....
        /*05dc*/ 	.word	0xffffffff


	//   ....[59]....
        /*05e0*/ 	.word	0xffffffff


	//   ....[60]....
        /*05e4*/ 	.word	0xffffffff


	//   ....[61]....
        /*05e8*/ 	.word	0xffffffff


	//   ....[62]....
        /*05ec*/ 	.word	0xffffffff


	//   ....[63]....
        /*05f0*/ 	.word	0xffffffff


	//   ....[64]....
        /*05f4*/ 	.word	0xffffffff


	//   ....[65]....
        /*05f8*/ 	.word	0xffffffff


	//   ....[66]....
        /*05fc*/ 	.word	0xffffffff


	//   ....[67]....
        /*0600*/ 	.word	0xffffffff


	//   ....[68]....
        /*0604*/ 	.word	0xffffffff


	//   ....[69]....
        /*0608*/ 	.word	0xffffffff


	//   ....[70]....
        /*060c*/ 	.word	0xffffffff


	//   ....[71]....
        /*0610*/ 	.word	0xffffffff


	//   ....[72]....
        /*0614*/ 	.word	0xffffffff


	//   ....[73]....
        /*0618*/ 	.word	0xffffffff


	//   ....[74]....
        /*061c*/ 	.word	0xffffffff


	//   ....[75]....
        /*0620*/ 	.word	0xffffffff


	//   ....[76]....
        /*0624*/ 	.word	0xffffffff


	//   ....[77]....
        /*0628*/ 	.word	0xffffffff


	//   ....[78]....
        /*062c*/ 	.word	0xffffffff


	//   ....[79]....
        /*0630*/ 	.word	0xffffffff


	//   ....[80]....
        /*0634*/ 	.word	0xffffffff


	//   ....[81]....
        /*0638*/ 	.word	0xffffffff


	//   ....[82]....
        /*063c*/ 	.word	0xffffffff


	//   ....[83]....
        /*0640*/ 	.word	0xffffffff


	//   ....[84]....
        /*0644*/ 	.word	0xffffffff


	//   ....[85]....
        /*0648*/ 	.word	0xffffffff


	//   ....[86]....
        /*064c*/ 	.word	0xffffffff


	//   ....[87]....
        /*0650*/ 	.word	0xffffffff


	//   ....[88]....
        /*0654*/ 	.word	0x0500000f


	//   ....[89]....
        /*0658*/ 	.word	0x0500000f


	//   ....[90]....
        /*065c*/ 	.word	0x0500000f


	//   ....[91]....
        /*0660*/ 	.word	0x0500000f


	//   ....[92]....
        /*0664*/ 	.word	0x0500000f


	//   ....[93]....
        /*0668*/ 	.word	0x0500000f


	//   ....[94]....
        /*066c*/ 	.word	0x0500000f


	//   ....[95]....
        /*0670*/ 	.word	0x0500000f


	//   ....[96]....
        /*0674*/ 	.word	0x0500000f


	//   ....[97]....
        /*0678*/ 	.word	0x0500000f


	//   ....[98]....
        /*067c*/ 	.word	0x0500000f


	//   ....[99]....
        /*0680*/ 	.word	0x0500000f


	//   ....[100]....
        /*0684*/ 	.word	0x0500000f


	//   ....[101]....
        /*0688*/ 	.word	0x0500000f


	//   ....[102]....
        /*068c*/ 	.word	0x0500000f


	//   ....[103]....
        /*0690*/ 	.word	0x0500000f


	//   ....[104]....
        /*0694*/ 	.word	0x0500000f


	//   ....[105]....
        /*0698*/ 	.word	0x0500000f


	//   ....[106]....
        /*069c*/ 	.word	0x0500000f


	//   ....[107]....
        /*06a0*/ 	.word	0x0500000f


	//   ....[108]....
        /*06a4*/ 	.word	0x0500000f


	//   ....[109]....
        /*06a8*/ 	.word	0x0500000f


	//   ....[110]....
        /*06ac*/ 	.word	0x0500000f


	//   ....[111]....
        /*06b0*/ 	.word	0x0500000f


	//   ....[112]....
        /*06b4*/ 	.word	0x0500000f


	//   ....[113]....
        /*06b8*/ 	.word	0x0500000f


	//   ....[114]....
        /*06bc*/ 	.word	0x0500000f


	//   ....[115]....
        /*06c0*/ 	.word	0x0500000f


	//   ....[116]....
        /*06c4*/ 	.word	0x0500000f


	//   ....[117]....
        /*06c8*/ 	.word	0x0500000f


	//   ....[118]....
        /*06cc*/ 	.word	0x0500000f


	//   ....[119]....
        /*06d0*/ 	.word	0x0500000f


	//   ....[120]....
        /*06d4*/ 	.word	0x0500000f


	//   ....[121]....
        /*06d8*/ 	.word	0x0500000f


	//   ....[122]....
        /*06dc*/ 	.word	0x0500000f


	//   ....[123]....
        /*06e0*/ 	.word	0x0500000f


	//   ....[124]....
        /*06e4*/ 	.word	0x0500000f


	//   ....[125]....
        /*06e8*/ 	.word	0x0500000f


	//   ....[126]....
        /*06ec*/ 	.word	0x0500000f


	//   ....[127]....
        /*06f0*/ 	.word	0x0500000f


	//   ....[128]....
        /*06f4*/ 	.word	0x0500000f


	//   ....[129]....
        /*06f8*/ 	.word	0x0500000f


	//   ....[130]....
        /*06fc*/ 	.word	0x0500000f


	//   ....[131]....
        /*0700*/ 	.word	0x0500000f


	//   ....[132]....
        /*0704*/ 	.word	0x0500000f


	//   ....[133]....
        /*0708*/ 	.word	0x0500000f


	//   ....[134]....
        /*070c*/ 	.word	0x0500000f


	//   ....[135]....
        /*0710*/ 	.word	0x0500000f


	//   ....[136]....
        /*0714*/ 	.word	0x0500000f


	//   ....[137]....
        /*0718*/ 	.word	0x0500000f


	//   ....[138]....
        /*071c*/ 	.word	0x0500000f


	//   ....[139]....
        /*0720*/ 	.word	0x0500000f


	//   ....[140]....
        /*0724*/ 	.word	0x0500000f


	//   ....[141]....
        /*0728*/ 	.word	0x0500000f


	//   ....[142]....
        /*072c*/ 	.word	0x0500000f


	//   ....[143]....
        /*0730*/ 	.word	0x0500000f


	//   ....[144]....
        /*0734*/ 	.word	0x0500000f


	//   ....[145]....
        /*0738*/ 	.word	0x0500000f


	//   ....[146]....
        /*073c*/ 	.word	0x0500000f


	//   ....[147]....
        /*0740*/ 	.word	0x0500000f


	//   ....[148]....
        /*0744*/ 	.word	0x0500000f


	//----- nvinfo : EIATTR_COOP_GROUP_INSTR_OFFSETS
	.align		4
.L_180:
        /*0748*/ 	.byte	0x04, 0x28
        /*074a*/ 	.short	(.L_182 - .L_181)


	//   ....[0]....
.L_181:
        /*074c*/ 	.word	0x00000070


	//   ....[1]....
        /*0750*/ 	.word	0x000001d0


	//   ....[2]....
        /*0754*/ 	.word	0x00000220


	//   ....[3]....
        /*0758*/ 	.word	0x00000450


	//   ....[4]....
        /*075c*/ 	.word	0x000005b0


	//   ....[5]....
        /*0760*/ 	.word	0x000006d0


	//   ....[6]....
        /*0764*/ 	.word	0x00000830


	//   ....[7]....
        /*0768*/ 	.word	0x00010070


	//   ....[8]....
        /*076c*/ 	.word	0x000188c0


	//   ....[9]....
        /*0770*/ 	.word	0x00018930


	//   ....[10]....
        /*0774*/ 	.word	0x00018fd0


	//   ....[11]....
        /*0778*/ 	.word	0x00019070


	//   ....[12]....
        /*077c*/ 	.word	0x0001bc90


	//   ....[13]....
        /*0780*/ 	.word	0x0001bcc0


	//   ....[14]....
        /*0784*/ 	.word	0x0001bd30


	//   ....[15]....
        /*0788*/ 	.word	0x0001bd60


	//   ....[16]....
        /*078c*/ 	.word	0x0001dab0


	//   ....[17]....
        /*0790*/ 	.word	0x0001db10


	//   ....[18]....
        /*0794*/ 	.word	0x0001db30


	//   ....[19]....
        /*0798*/ 	.word	0x0001db50


	//   ....[20]....
        /*079c*/ 	.word	0x0001e8a0


	//   ....[21]....
        /*07a0*/ 	.word	0x0001e8d0


	//   ....[22]....
        /*07a4*/ 	.word	0x0001e900


	//   ....[23]....
        /*07a8*/ 	.word	0x0001e930


	//   ....[24]....
        /*07ac*/ 	.word	0x0001e960


	//   ....[25]....
        /*07b0*/ 	.word	0x0001e990


	//   ....[26]....
        /*07b4*/ 	.word	0x0001e9c0


	//   ....[27]....
        /*07b8*/ 	.word	0x0001e9f0


	//   ....[28]....
        /*07bc*/ 	.word	0x0001ea20


	//   ....[29]....
        /*07c0*/ 	.word	0x0001ea50


	//   ....[30]....
        /*07c4*/ 	.word	0x0001ea80


	//   ....[31]....
        /*07c8*/ 	.word	0x0001eab0


	//   ....[32]....
        /*07cc*/ 	.word	0x0001eae0


	//   ....[33]....
        /*07d0*/ 	.word	0x0001eb10


	//   ....[34]....
        /*07d4*/ 	.word	0x0001eb40


	//   ....[35]....
        /*07d8*/ 	.word	0x0001eb70


	//   ....[36]....
        /*07dc*/ 	.word	0x0001eba0


	//   ....[37]....
        /*07e0*/ 	.word	0x0001ebd0


	//   ....[38]....
        /*07e4*/ 	.word	0x0001ec00


	//   ....[39]....
        /*07e8*/ 	.word	0x0001ec40


	//   ....[40]....
        /*07ec*/ 	.word	0x0001ec70


	//   ....[41]....
        /*07f0*/ 	.word	0x0001eca0


	//   ....[42]....
        /*07f4*/ 	.word	0x0001ecd0


	//   ....[43]....
        /*07f8*/ 	.word	0x0001ecf0


	//   ....[44]....
        /*07fc*/ 	.word	0x0001ed00


	//   ....[45]....
        /*0800*/ 	.word	0x0001ed10


	//   ....[46]....
        /*0804*/ 	.word	0x0001ed20


	//   ....[47]....
        /*0808*/ 	.word	0x0001ed30


	//   ....[48]....
        /*080c*/ 	.word	0x0001ed40


	//   ....[49]....
        /*0810*/ 	.word	0x0001ed50


	//   ....[50]....
        /*0814*/ 	.word	0x0001ed80


	//   ....[51]....
        /*0818*/ 	.word	0x0001edb0


	//   ....[52]....
        /*081c*/ 	.word	0x000206e0


	//   ....[53]....
        /*0820*/ 	.word	0x000208e0


	//   ....[54]....
        /*0824*/ 	.word	0x00020910


	//   ....[55]....
        /*0828*/ 	.word	0x00020940


	//   ....[56]....
        /*082c*/ 	.word	0x00020980


	//   ....[57]....
        /*0830*/ 	.word	0x000209b0


	//   ....[58]....
        /*0834*/ 	.word	0x000209e0


	//   ....[59]....
        /*0838*/ 	.word	0x00020b60


	//   ....[60]....
        /*083c*/ 	.word	0x00020b90


	//   ....[61]....
        /*0840*/ 	.word	0x00020bc0


	//   ....[62]....
        /*0844*/ 	.word	0x00020bf0


	//   ....[63]....
        /*0848*/ 	.word	0x00020c20


	//   ....[64]....
        /*084c*/ 	.word	0x00020c50


	//   ....[65]....
        /*0850*/ 	.word	0x00020cf0


	//   ....[66]....
        /*0854*/ 	.word	0x00020d20


	//   ....[67]....
        /*0858*/ 	.word	0x00020db0


	//   ....[68]....
        /*085c*/ 	.word	0x00021970


	//   ....[69]....
        /*0860*/ 	.word	0x000236b0


	//   ....[70]....
        /*0864*/ 	.word	0x00025c80


	//   ....[71]....
        /*0868*/ 	.word	0x00025cb0


	//   ....[72]....
        /*086c*/ 	.word	0x00025cf0


	//   ....[73]....
        /*0870*/ 	.word	0x00025d20


	//   ....[74]....
        /*0874*/ 	.word	0x00025d50


	//   ....[75]....
        /*0878*/ 	.word	0x00025d80


	//   ....[76]....
        /*087c*/ 	.word	0x00025db0


	//   ....[77]....
        /*0880*/ 	.word	0x00025de0


	//   ....[78]....
        /*0884*/ 	.word	0x00025f80


	//   ....[79]....
        /*0888*/ 	.word	0x00025fb0


	//   ....[80]....
        /*088c*/ 	.word	0x00025fe0


	//   ....[81]....
        /*0890*/ 	.word	0x00026010


	//   ....[82]....
        /*0894*/ 	.word	0x00026040


	//   ....[83]....
        /*0898*/ 	.word	0x00026070


	//   ....[84]....
        /*089c*/ 	.word	0x00026130


	//   ....[85]....
        /*08a0*/ 	.word	0x00026150


	//   ....[86]....
        /*08a4*/ 	.word	0x000261c0


	//   ....[87]....
        /*08a8*/ 	.word	0x00026710


	//   ....[88]....
        /*08ac*/ 	.word	0x00026bc0


	//   ....[89]....
        /*08b0*/ 	.word	0x00026c70


	//   ....[90]....
        /*08b4*/ 	.word	0x00026d10


	//   ....[91]....
        /*08b8*/ 	.word	0x00026db0


	//   ....[92]....
        /*08bc*/ 	.word	0x00026e50


	//   ....[93]....
        /*08c0*/ 	.word	0x00026f40


	//   ....[94]....
        /*08c4*/ 	.word	0x00026fe0


	//   ....[95]....
        /*08c8*/ 	.word	0x00027080


	//   ....[96]....
        /*08cc*/ 	.word	0x00027120


	//   ....[97]....
        /*08d0*/ 	.word	0x00027360


	//   ....[98]....
        /*08d4*/ 	.word	0x00027480


	//   ....[99]....
        /*08d8*/ 	.word	0x000275a0


	//   ....[100]....
        /*08dc*/ 	.word	0x00027650


	//   ....[101]....
        /*08e0*/ 	.word	0x000276b0


	//   ....[102]....
        /*08e4*/ 	.word	0x00027730


	//   ....[103]....
        /*08e8*/ 	.word	0x00027790


	//   ....[104]....
        /*08ec*/ 	.word	0x00027810


	//   ....[105]....
        /*08f0*/ 	.word	0x00027870


	//   ....[106]....
        /*08f4*/ 	.word	0x000278f0


	//   ....[107]....
        /*08f8*/ 	.word	0x00027950


	//   ....[108]....
        /*08fc*/ 	.word	0x000279d0


	//   ....[109]....
        /*0900*/ 	.word	0x00027a30


	//   ....[110]....
        /*0904*/ 	.word	0x00027ab0


	//   ....[111]....
        /*0908*/ 	.word	0x00027b10


	//   ....[112]....
        /*090c*/ 	.word	0x00027b70


	//   ....[113]....
        /*0910*/ 	.word	0x00027bd0


	//   ....[114]....
        /*0914*/ 	.word	0x00027c50


	//   ....[115]....
        /*0918*/ 	.word	0x00027cb0


	//   ....[116]....
        /*091c*/ 	.word	0x00027d30


	//   ....[117]....
        /*0920*/ 	.word	0x00027d90


	//   ....[118]....
        /*0924*/ 	.word	0x00027e00


	//   ....[119]....
        /*0928*/ 	.word	0x00027e60


	//   ....[120]....
        /*092c*/ 	.word	0x00027ee0


	//   ....[121]....
        /*0930*/ 	.word	0x00027f40


	//   ....[122]....
        /*0934*/ 	.word	0x00027fc0


	//   ....[123]....
        /*0938*/ 	.word	0x00028020


	//   ....[124]....
        /*093c*/ 	.word	0x000280a0


	//   ....[125]....
        /*0940*/ 	.word	0x00028100


	//   ....[126]....
        /*0944*/ 	.word	0x00028170


	//   ....[127]....
        /*0948*/ 	.word	0x000281d0


	//   ....[128]....
        /*094c*/ 	.word	0x00028230


	//   ....[129]....
        /*0950*/ 	.word	0x00028370


	//   ....[130]....
        /*0954*/ 	.word	0x00028650


	//   ....[131]....
        /*0958*/ 	.word	0x00028aa0


	//   ....[132]....
        /*095c*/ 	.word	0x00028b40


	//   ....[133]....
        /*0960*/ 	.word	0x00028c70


	//   ....[134]....
        /*0964*/ 	.word	0x00028ce0


	//   ....[135]....
        /*0968*/ 	.word	0x00028d50


	//   ....[136]....
        /*096c*/ 	.word	0x00028dc0


	//   ....[137]....
        /*0970*/ 	.word	0x00028e30


	//   ....[138]....
        /*0974*/ 	.word	0x00028eb0


	//   ....[139]....
        /*0978*/ 	.word	0x00028f40


	//   ....[140]....
        /*097c*/ 	.word	0x00028fd0


	//   ....[141]....
        /*0980*/ 	.word	0x00029040


	//   ....[142]....
        /*0984*/ 	.word	0x000290b0


	//   ....[143]....
        /*0988*/ 	.word	0x00029120


	//   ....[144]....
        /*098c*/ 	.word	0x000291a0


	//   ....[145]....
        /*0990*/ 	.word	0x00029210


	//   ....[146]....
        /*0994*/ 	.word	0x000292b0


	//   ....[147]....
        /*0998*/ 	.word	0x00029340


	//   ....[148]....
        /*099c*/ 	.word	0x00029460


	//----- nvinfo : EIATTR_REG_RECONFIG
	.align		4
.L_182:
        /*09a0*/ 	.byte	0x01, 0x54
	.zero		2


	//----- nvinfo : EIATTR_SYSCALL_OFFSETS
	.align		4
        /*09a4*/ 	.byte	0x04, 0x46
        /*09a6*/ 	.short	(.L_184 - .L_183)


	//   ....[0]....
.L_183:
        /*09a8*/ 	.word	0x00001ac0


	//   ....[1]....
        /*09ac*/ 	.word	0x00001c10


	//   ....[2]....
        /*09b0*/ 	.word	0x00010200


	//   ....[3]....
        /*09b4*/ 	.word	0x00010650


	//   ....[4]....
        /*09b8*/ 	.word	0x00022d70


	//   ....[5]....
        /*09bc*/ 	.word	0x00022f20


	//   ....[6]....
        /*09c0*/ 	.word	0x00023060


	//   ....[7]....
        /*09c4*/ 	.word	0x00023190


	//----- nvinfo : EIATTR_MBARRIER_INSTR_OFFSETS
	.align		4
.L_184:
        /*09c8*/ 	.byte	0x04, 0x39
        /*09ca*/ 	.short	(.L_186 - .L_185)


	//   ....[0]....
.L_185:
        /*09cc*/ 	.word	0x00000300
        /*09d0*/ 	.word	0x000000ff
        /*09d4*/ 	.word	0x00029800
        /*09d8*/ 	.short	0x0100
        /*09da*/ 	.byte	0x08
	.zero		1


	//   ....[1]....
        /*09dc*/ 	.word	0x00000310
        /*09e0*/ 	.word	0x000000ff
        /*09e4*/ 	.word	0x00029820
        /*09e8*/ 	.short	0x0100
        /*09ea*/ 	.byte	0x08
	.zero		1


	//   ....[2]....
        /*09ec*/ 	.word	0x00000400
        /*09f0*/ 	.word	0x000000ff
        /*09f4*/ 	.word	0x00029830
        /*09f8*/ 	.short	0x0100
        /*09fa*/ 	.byte	0x08
	.zero		1


	//   ....[3]....
        /*09fc*/ 	.word	0x00000410
        /*0a00*/ 	.word	0x000000ff
        /*0a04*/ 	.word	0x00029840
        /*0a08*/ 	.short	0x0100
        /*0a0a*/ 	.byte	0x08
	.zero		1


	//   ....[4]....
        /*0a0c*/ 	.word	0x00000420
        /*0a10*/ 	.word	0x000000ff
        /*0a14*/ 	.word	0x00029838
        /*0a18*/ 	.short	0x0100
        /*0a1a*/ 	.byte	0x08
	.zero		1


	//   ....[5]....
        /*0a1c*/ 	.word	0x00000430
        /*0a20*/ 	.word	0x000000ff
        /*0a24*/ 	.word	0x00029848
        /*0a28*/ 	.short	0x0100
        /*0a2a*/ 	.byte	0x08
	.zero		1


	//   ....[6]....
        /*0a2c*/ 	.word	0x00000560
        /*0a30*/ 	.word	0x000000ff
        /*0a34*/ 	.word	0x00029850
        /*0a38*/ 	.short	0x0100
        /*0a3a*/ 	.byte	0x08
	.zero		1


	//   ....[7]....
        /*0a3c*/ 	.word	0x00000570
        /*0a40*/ 	.word	0x000000ff
        /*0a44*/ 	.word	0x00029860
        /*0a48*/ 	.short	0x0100
        /*0a4a*/ 	.byte	0x08
	.zero		1


	//   ....[8]....
        /*0a4c*/ 	.word	0x00000580
        /*0a50*/ 	.word	0x000000ff
        /*0a54*/ 	.word	0x00029858
        /*0a58*/ 	.short	0x0100
        /*0a5a*/ 	.byte	0x08
	.zero		1


	//   ....[9]....
        /*0a5c*/ 	.word	0x00000590
        /*0a60*/ 	.word	0x000000ff
        /*0a64*/ 	.word	0x00029868
        /*0a68*/ 	.short	0x0100
        /*0a6a*/ 	.byte	0x08
	.zero		1


	//   ....[10]....
        /*0a6c*/ 	.word	0x00000680
        /*0a70*/ 	.word	0x000000ff
        /*0a74*/ 	.word	0x00029870
        /*0a78*/ 	.short	0x0100
        /*0a7a*/ 	.byte	0x06
	.zero		1


	//   ....[11]....
        /*0a7c*/ 	.word	0x00000690
        /*0a80*/ 	.word	0x000000ff
        /*0a84*/ 	.word	0x00029880
        /*0a88*/ 	.short	0x0100
        /*0a8a*/ 	.byte	0x06
	.zero		1


	//   ....[12]....
        /*0a8c*/ 	.word	0x000006a0
        /*0a90*/ 	.word	0x000000ff
        /*0a94*/ 	.word	0x00029878
        /*0a98*/ 	.short	0x0100
        /*0a9a*/ 	.byte	0x06
	.zero		1


	//   ....[13]....
        /*0a9c*/ 	.word	0x000006b0
        /*0aa0*/ 	.word	0x000000ff
        /*0aa4*/ 	.word	0x00029888
        /*0aa8*/ 	.short	0x0100
        /*0aaa*/ 	.byte	0x06
	.zero		1


	//   ....[14]....
        /*0aac*/ 	.word	0x000007e0
        /*0ab0*/ 	.word	0x000000ff
        /*0ab4*/ 	.word	0x00029890
        /*0ab8*/ 	.short	0x0100
        /*0aba*/ 	.byte	0x08
	.zero		1


	//   ....[15]....
        /*0abc*/ 	.word	0x000007f0
        /*0ac0*/ 	.word	0x000000ff
        /*0ac4*/ 	.word	0x000298a0
        /*0ac8*/ 	.short	0x0100
        /*0aca*/ 	.byte	0x08
	.zero		1


	//   ....[16]....
        /*0acc*/ 	.word	0x00000800
        /*0ad0*/ 	.word	0x000000ff
        /*0ad4*/ 	.word	0x00029898
        /*0ad8*/ 	.short	0x0100
        /*0ada*/ 	.byte	0x08
	.zero		1


	//   ....[17]....
        /*0adc*/ 	.word	0x00000810
        /*0ae0*/ 	.word	0x000000ff
        /*0ae4*/ 	.word	0x000298a8
        /*0ae8*/ 	.short	0x0100
        /*0aea*/ 	.byte	0x08
	.zero		1


	//   ....[18]....
        /*0aec*/ 	.word	0x00000940
        /*0af0*/ 	.word	0x000000ff
        /*0af4*/ 	.word	0x000298b0
        /*0af8*/ 	.short	0x0100
        /*0afa*/ 	.byte	0x08
	.zero		1


	//   ....[19]....
        /*0afc*/ 	.word	0x00000950
        /*0b00*/ 	.word	0x000000ff
        /*0b04*/ 	.word	0x000298c0
        /*0b08*/ 	.short	0x0100
        /*0b0a*/ 	.byte	0x08
	.zero		1


	//   ....[20]....
        /*0b0c*/ 	.word	0x00000960
        /*0b10*/ 	.word	0x000000ff
        /*0b14*/ 	.word	0x000298b8
        /*0b18*/ 	.short	0x0100
        /*0b1a*/ 	.byte	0x08
	.zero		1


	//   ....[21]....
        /*0b1c*/ 	.word	0x00000970
        /*0b20*/ 	.word	0x000000ff
        /*0b24*/ 	.word	0x000298c8
        /*0b28*/ 	.short	0x0100
        /*0b2a*/ 	.byte	0x08
	.zero		1


	//   ....[22]....
        /*0b2c*/ 	.word	0x00003490
        /*0b30*/ 	.word	0x00000027
        /*0b34*/ 	.word	0x00029890
        /*0b38*/ 	.short	0x010a
        /*0b3a*/ 	.byte	0x3f
	.zero		1


	//   ....[23]....
        /*0b3c*/ 	.word	0x00009250
        /*0b40*/ 	.word	0x00000027
        /*0b44*/ 	.word	0x00029890
        /*0b48*/ 	.short	0x010a
        /*0b4a*/ 	.byte	0x3f
	.zero		1


	//   ....[24]....
        /*0b4c*/ 	.word	0x0000f130
        /*0b50*/ 	.word	0x00000027
        /*0b54*/ 	.word	0x00029890
        /*0b58*/ 	.short	0x010a
        /*0b5a*/ 	.byte	0x3f
	.zero		1


	//   ....[25]....
        /*0b5c*/ 	.word	0x0000f500
        /*0b60*/ 	.word	0x00000028
        /*0b64*/ 	.word	0x00000000
        /*0b68*/ 	.short	0x0101
        /*0b6a*/ 	.byte	0x3f
	.zero		1


	//   ....[26]....
        /*0b6c*/ 	.word	0x0000f540
        /*0b70*/ 	.word	0x00000027
        /*0b74*/ 	.word	0x000298b0
        /*0b78*/ 	.short	0x010a
        /*0b7a*/ 	.byte	0x3f
	.zero		1


	//   ....[27]....
        /*0b7c*/ 	.word	0x0000f9e0
        /*0b80*/ 	.word	0x00000027
        /*0b84*/ 	.word	0x00000000
        /*0b88*/ 	.short	0x0101
        /*0b8a*/ 	.byte	0x3f
	.zero		1


	//   ....[28]....
        /*0b8c*/ 	.word	0x00010290
        /*0b90*/ 	.word	0x00000012
        /*0b94*/ 	.word	0x00029800
        /*0b98*/ 	.short	0x010a
        /*0b9a*/ 	.byte	0x3f
	.zero		1


	//   ....[29]....
        /*0b9c*/ 	.word	0x000102e0
        /*0ba0*/ 	.word	0x00000012
        /*0ba4*/ 	.word	0x00029800
        /*0ba8*/ 	.short	0x010a
        /*0baa*/ 	.byte	0x3f
	.zero		1


	//   ....[30]....
        /*0bac*/ 	.word	0x00010ae0
        /*0bb0*/ 	.word	0x00000012
        /*0bb4*/ 	.word	0x00029800
        /*0bb8*/ 	.short	0x010a
        /*0bba*/ 	.byte	0x3f
	.zero		1


	//   ....[31]....
        /*0bbc*/ 	.word	0x00013d40
        /*0bc0*/ 	.word	0x00000012
        /*0bc4*/ 	.word	0x00029800
        /*0bc8*/ 	.short	0x010a
        /*0bca*/ 	.byte	0x3f
	.zero		1


	//   ....[32]....
        /*0bcc*/ 	.word	0x00016dc0
        /*0bd0*/ 	.word	0x00000003
        /*0bd4*/ 	.word	0x00029830
        /*0bd8*/ 	.short	0x010a
        /*0bda*/ 	.byte	0x3f
	.zero		1


	//   ....[33]....
        /*0bdc*/ 	.word	0x00016e40
        /*0be0*/ 	.word	0x00000003
        /*0be4*/ 	.word	0x00029830
        /*0be8*/ 	.short	0x010a
        /*0bea*/ 	.byte	0x3f
	.zero		1


	//   ....[34]....
        /*0bec*/ 	.word	0x00019330
        /*0bf0*/ 	.word	0x00000029
        /*0bf4*/ 	.word	0x00000000
        /*0bf8*/ 	.short	0x0101
        /*0bfa*/ 	.byte	0x3f
	.zero		1


	//   ....[35]....
        /*0bfc*/ 	.word	0x0001a570
        /*0c00*/ 	.word	0x0000000b
        /*0c04*/ 	.word	0x00029830
        /*0c08*/ 	.short	0x010a
        /*0c0a*/ 	.byte	0x3f
	.zero		1


	//   ....[36]....
        /*0c0c*/ 	.word	0x0001a5c0
        /*0c10*/ 	.word	0x0000000b
        /*0c14*/ 	.word	0x00029830
        /*0c18*/ 	.short	0x010a
        /*0c1a*/ 	.byte	0x3f
	.zero		1


	//   ....[37]....
        /*0c1c*/ 	.word	0x0001b6c0
        /*0c20*/ 	.word	0x0000000b
        /*0c24*/ 	.word	0x00029850
        /*0c28*/ 	.short	0x010a
        /*0c2a*/ 	.byte	0x3f
	.zero		1


	//   ....[38]....
        /*0c2c*/ 	.word	0x0001b710
        /*0c30*/ 	.word	0x0000000b
        /*0c34*/ 	.word	0x00029850
        /*0c38*/ 	.short	0x010a
        /*0c3a*/ 	.byte	0x3f
	.zero		1


	//   ....[39]....
        /*0c3c*/ 	.word	0x0001ce30
        /*0c40*/ 	.word	0x00000004
        /*0c44*/ 	.word	0x00000000
        /*0c48*/ 	.short	0x0101
        /*0c4a*/ 	.byte	0x3f
	.zero		1


	//   ....[40]....
        /*0c4c*/ 	.word	0x0001d080
        /*0c50*/ 	.word	0x00000009
        /*0c54*/ 	.word	0x00000000
        /*0c58*/ 	.short	0x0101
        /*0c5a*/ 	.byte	0x3f
	.zero		1


	//   ....[41]....
        /*0c5c*/ 	.word	0x0001d740
        /*0c60*/ 	.word	0x00000015
        /*0c64*/ 	.word	0x00029850
        /*0c68*/ 	.short	0x010a
        /*0c6a*/ 	.byte	0x3f
	.zero		1


	//   ....[42]....
        /*0c6c*/ 	.word	0x0001d7c0
        /*0c70*/ 	.word	0x00000015
        /*0c74*/ 	.word	0x00029850
        /*0c78*/ 	.short	0x010a
        /*0c7a*/ 	.byte	0x3f
	.zero		1


	//   ....[43]....
        /*0c7c*/ 	.word	0x0001ddf0
        /*0c80*/ 	.word	0x00000000
        /*0c84*/ 	.word	0x00000000
        /*0c88*/ 	.short	0x0101
        /*0c8a*/ 	.byte	0x3f
	.zero		1


	//   ....[44]....
        /*0c8c*/ 	.word	0x0001f700
        /*0c90*/ 	.word	0x00000000
        /*0c94*/ 	.word	0x00000000
        /*0c98*/ 	.short	0x0101
        /*0c9a*/ 	.byte	0x3f
	.zero		1


	//   ....[45]....
        /*0c9c*/ 	.word	0x00021a80
        /*0ca0*/ 	.word	0x0000000b
        /*0ca4*/ 	.word	0x00029820
        /*0ca8*/ 	.short	0x010a
        /*0caa*/ 	.byte	0x3f
	.zero		1


	//   ....[46]....
        /*0cac*/ 	.word	0x00021b50
        /*0cb0*/ 	.word	0x00000008
        /*0cb4*/ 	.word	0x000298a0
        /*0cb8*/ 	.short	0x010a
        /*0cba*/ 	.byte	0x3f
	.zero		1


	//   ....[47]....
        /*0cbc*/ 	.word	0x00021f70
        /*0cc0*/ 	.word	0x00000008
        /*0cc4*/ 	.word	0x000298c0
        /*0cc8*/ 	.short	0x010a
        /*0cca*/ 	.byte	0x3f
	.zero		1


	//   ....[48]....
        /*0ccc*/ 	.word	0x00022370
        /*0cd0*/ 	.word	0x00000007
        /*0cd4*/ 	.word	0x000298a0
        /*0cd8*/ 	.short	0x010a
        /*0cda*/ 	.byte	0x3f
	.zero		1


	//   ....[49]....
        /*0cdc*/ 	.word	0x00022770
        /*0ce0*/ 	.word	0x00000007
        /*0ce4*/ 	.word	0x000298c0
        /*0ce8*/ 	.short	0x010a
        /*0cea*/ 	.byte	0x3f
	.zero		1


	//   ....[50]....
        /*0cec*/ 	.word	0x00023940
        /*0cf0*/ 	.word	0x00000006
        /*0cf4*/ 	.word	0x00029880
        /*0cf8*/ 	.short	0x010a
        /*0cfa*/ 	.byte	0x3f
	.zero		1


	//   ....[51]....
        /*0cfc*/ 	.word	0x00023b20
        /*0d00*/ 	.word	0x00000006
        /*0d04*/ 	.word	0x00029840
        /*0d08*/ 	.short	0x010a
        /*0d0a*/ 	.byte	0x3f
	.zero		1


	//   ....[52]....
        /*0d0c*/ 	.word	0x000240c0
        /*0d10*/ 	.word	0x00000004
        /*0d14*/ 	.word	0x00029820
        /*0d18*/ 	.short	0x010a
        /*0d1a*/ 	.byte	0x3f
	.zero		1


	//   ....[53]....
        /*0d1c*/ 	.word	0x00024400
        /*0d20*/ 	.word	0x00000004
        /*0d24*/ 	.word	0x00029880
        /*0d28*/ 	.short	0x010a
        /*0d2a*/ 	.byte	0x3f
	.zero		1


	//   ....[54]....
        /*0d2c*/ 	.word	0x00024670
        /*0d30*/ 	.word	0x00000004
        /*0d34*/ 	.word	0x00029840
        /*0d38*/ 	.short	0x010a
        /*0d3a*/ 	.byte	0x3f
	.zero		1


	//   ....[55]....
        /*0d3c*/ 	.word	0x00024ba0
        /*0d40*/ 	.word	0x00000004
        /*0d44*/ 	.word	0x00029870
        /*0d48*/ 	.short	0x010a
        /*0d4a*/ 	.byte	0x3f
	.zero		1


	//   ....[56]....
        /*0d4c*/ 	.word	0x00024c30
        /*0d50*/ 	.word	0x00000004
        /*0d54*/ 	.word	0x00029860
        /*0d58*/ 	.short	0x010a
        /*0d5a*/ 	.byte	0x3f
	.zero		1


	//   ....[57]....
        /*0d5c*/ 	.word	0x000251d0
        /*0d60*/ 	.word	0x00000003
        /*0d64*/ 	.word	0x00029850
        /*0d68*/ 	.short	0x0101
        /*0d6a*/ 	.byte	0x3f
	.zero		1


	//   ....[58]....
        /*0d6c*/ 	.word	0x00025210
        /*0d70*/ 	.word	0x00000003
        /*0d74*/ 	.word	0x00000000
        /*0d78*/ 	.short	0x0101
        /*0d7a*/ 	.byte	0x3f
	.zero		1


	//   ....[59]....
        /*0d7c*/ 	.word	0x00025400
        /*0d80*/ 	.word	0x00000014
        /*0d84*/ 	.word	0x00029870
        /*0d88*/ 	.short	0x010a
        /*0d8a*/ 	.byte	0x3f
	.zero		1


	//   ....[60]....
        /*0d8c*/ 	.word	0x00025490
        /*0d90*/ 	.word	0x00000014
        /*0d94*/ 	.word	0x00029860
        /*0d98*/ 	.short	0x010a
        /*0d9a*/ 	.byte	0x3f
	.zero		1


	//   ....[61]....
        /*0d9c*/ 	.word	0x000259e0
        /*0da0*/ 	.word	0x00000014
        /*0da4*/ 	.word	0x00029850
        /*0da8*/ 	.short	0x0101
        /*0daa*/ 	.byte	0x3f
	.zero		1


	//   ....[62]....
        /*0dac*/ 	.word	0x00025a30
        /*0db0*/ 	.word	0x00000000
        /*0db4*/ 	.word	0x00000000
        /*0db8*/ 	.short	0x0101
        /*0dba*/ 	.byte	0x3f
	.zero		1


	//   ....[63]....
        /*0dbc*/ 	.word	0x00026690
        /*0dc0*/ 	.word	0x00000000
        /*0dc4*/ 	.word	0x00029820
        /*0dc8*/ 	.short	0x010a
        /*0dca*/ 	.byte	0x3f
	.zero		1


	//   ....[64]....
        /*0dcc*/ 	.word	0x00026840
        /*0dd0*/ 	.word	0x00000006
        /*0dd4*/ 	.word	0x00000000
        /*0dd8*/ 	.short	0x010a
        /*0dda*/ 	.byte	0x3f
	.zero		1


	//   ....[65]....
        /*0ddc*/ 	.word	0x000268b0
        /*0de0*/ 	.word	0x00000007
        /*0de4*/ 	.word	0x00000000
        /*0de8*/ 	.short	0x010a
        /*0dea*/ 	.byte	0x3f
	.zero		1


	//   ....[66]....
        /*0dec*/ 	.word	0x00026910
        /*0df0*/ 	.word	0x00000004
        /*0df4*/ 	.word	0x00029860
        /*0df8*/ 	.short	0x010a
        /*0dfa*/ 	.byte	0x3f
	.zero		1


	//   ....[67]....
        /*0dfc*/ 	.word	0x00026960
        /*0e00*/ 	.word	0x00000003
        /*0e04*/ 	.word	0x00029860
        /*0e08*/ 	.short	0x010a
        /*0e0a*/ 	.byte	0x3f
	.zero		1


	//   ....[68]....
        /*0e0c*/ 	.word	0x000269a0
        /*0e10*/ 	.word	0x00000004
        /*0e14*/ 	.word	0x00029880
        /*0e18*/ 	.short	0x010a
        /*0e1a*/ 	.byte	0x3f
	.zero		1


	//   ....[69]....
        /*0e1c*/ 	.word	0x000269c0
        /*0e20*/ 	.word	0x00000003
        /*0e24*/ 	.word	0x00029880
        /*0e28*/ 	.short	0x010a
        /*0e2a*/ 	.byte	0x3f
	.zero		1


	//   ....[70]....
        /*0e2c*/ 	.word	0x00026a20
        /*0e30*/ 	.word	0x00000027
        /*0e34*/ 	.word	0x00029890
        /*0e38*/ 	.short	0x010a
        /*0e3a*/ 	.byte	0x3f
	.zero		1


	//   ....[71]....
        /*0e3c*/ 	.word	0x00026a70
        /*0e40*/ 	.word	0x00000027
        /*0e44*/ 	.word	0x00029890
        /*0e48*/ 	.short	0x010a
        /*0e4a*/ 	.byte	0x3f
	.zero		1


	//   ....[72]....
        /*0e4c*/ 	.word	0x00026ac0
        /*0e50*/ 	.word	0x00000027
        /*0e54*/ 	.word	0x00029890
        /*0e58*/ 	.short	0x010a
        /*0e5a*/ 	.byte	0x3f
	.zero		1


	//   ....[73]....
        /*0e5c*/ 	.word	0x00026b10
        /*0e60*/ 	.word	0x00000027
        /*0e64*/ 	.word	0x000298b0
        /*0e68*/ 	.short	0x010a
        /*0e6a*/ 	.byte	0x3f
	.zero		1


	//   ....[74]....
        /*0e6c*/ 	.word	0x00026e90
        /*0e70*/ 	.word	0x00000012
        /*0e74*/ 	.word	0x00029800
        /*0e78*/ 	.short	0x010a
        /*0e7a*/ 	.byte	0x3f
	.zero		1


	//   ....[75]....
        /*0e7c*/ 	.word	0x00027160
        /*0e80*/ 	.word	0x00000012
        /*0e84*/ 	.word	0x00029800
        /*0e88*/ 	.short	0x010a
        /*0e8a*/ 	.byte	0x3f
	.zero		1


	//   ....[76]....
        /*0e8c*/ 	.word	0x000271b0
        /*0e90*/ 	.word	0x00000003
        /*0e94*/ 	.word	0x00029830
        /*0e98*/ 	.short	0x010a
        /*0e9a*/ 	.byte	0x3f
	.zero		1


	//   ....[77]....
        /*0e9c*/ 	.word	0x00027200
        /*0ea0*/ 	.word	0x0000000b
        /*0ea4*/ 	.word	0x00029830
        /*0ea8*/ 	.short	0x010a
        /*0eaa*/ 	.byte	0x3f
	.zero		1


	//   ....[78]....
        /*0eac*/ 	.word	0x00027250
        /*0eb0*/ 	.word	0x0000000b
        /*0eb4*/ 	.word	0x00029850
        /*0eb8*/ 	.short	0x010a
        /*0eba*/ 	.byte	0x3f
	.zero		1


	//   ....[79]....
        /*0ebc*/ 	.word	0x000272a0
        /*0ec0*/ 	.word	0x00000015
        /*0ec4*/ 	.word	0x00029850
        /*0ec8*/ 	.short	0x010a
        /*0eca*/ 	.byte	0x3f
	.zero		1


	//   ....[80]....
        /*0ecc*/ 	.word	0x00028430
        /*0ed0*/ 	.word	0x0000000b
        /*0ed4*/ 	.word	0x00029820
        /*0ed8*/ 	.short	0x010a
        /*0eda*/ 	.byte	0x3f
	.zero		1


	//   ....[81]....
        /*0edc*/ 	.word	0x00028480
        /*0ee0*/ 	.word	0x00000008
        /*0ee4*/ 	.word	0x000298a0
        /*0ee8*/ 	.short	0x010a
        /*0eea*/ 	.byte	0x3f
	.zero		1


	//   ....[82]....
        /*0eec*/ 	.word	0x000284d0
        /*0ef0*/ 	.word	0x00000008
        /*0ef4*/ 	.word	0x000298c0
        /*0ef8*/ 	.short	0x010a
        /*0efa*/ 	.byte	0x3f
	.zero		1


	//   ....[83]....
        /*0efc*/ 	.word	0x00028520
        /*0f00*/ 	.word	0x00000007
        /*0f04*/ 	.word	0x000298a0
        /*0f08*/ 	.short	0x010a
        /*0f0a*/ 	.byte	0x3f
	.zero		1


	//   ....[84]....
        /*0f0c*/ 	.word	0x00028570
        /*0f10*/ 	.word	0x00000007
        /*0f14*/ 	.word	0x000298c0
        /*0f18*/ 	.short	0x010a
        /*0f1a*/ 	.byte	0x3f
	.zero		1


	//   ....[85]....
        /*0f1c*/ 	.word	0x00028710
        /*0f20*/ 	.word	0x00000006
        /*0f24*/ 	.word	0x00029880
        /*0f28*/ 	.short	0x010a
        /*0f2a*/ 	.byte	0x3f
	.zero		1


	//   ....[86]....
        /*0f2c*/ 	.word	0x00028760
        /*0f30*/ 	.word	0x00000006
        /*0f34*/ 	.word	0x00029840
        /*0f38*/ 	.short	0x010a
        /*0f3a*/ 	.byte	0x3f
	.zero		1


	//   ....[87]....
        /*0f3c*/ 	.word	0x000287e0
        /*0f40*/ 	.word	0x00000004
        /*0f44*/ 	.word	0x00029820
        /*0f48*/ 	.short	0x010a
        /*0f4a*/ 	.byte	0x3f
	.zero		1


	//   ....[88]....
        /*0f4c*/ 	.word	0x00028830
        /*0f50*/ 	.word	0x00000004
        /*0f54*/ 	.word	0x00029880
        /*0f58*/ 	.short	0x010a
        /*0f5a*/ 	.byte	0x3f
	.zero		1


	//   ....[89]....
        /*0f5c*/ 	.word	0x00028880
        /*0f60*/ 	.word	0x00000004
        /*0f64*/ 	.word	0x00029840
        /*0f68*/ 	.short	0x010a
        /*0f6a*/ 	.byte	0x3f
	.zero		1


	//   ....[90]....
        /*0f6c*/ 	.word	0x000288e0
        /*0f70*/ 	.word	0x00000004
        /*0f74*/ 	.word	0x00029870
        /*0f78*/ 	.short	0x010a
        /*0f7a*/ 	.byte	0x3f
	.zero		1


	//   ....[91]....
        /*0f7c*/ 	.word	0x00028940
        /*0f80*/ 	.word	0x00000004
        /*0f84*/ 	.word	0x00029860
        /*0f88*/ 	.short	0x010a
        /*0f8a*/ 	.byte	0x3f
	.zero		1


	//   ....[92]....
        /*0f8c*/ 	.word	0x00028990
        /*0f90*/ 	.word	0x00000014
        /*0f94*/ 	.word	0x00029870
        /*0f98*/ 	.short	0x010a
        /*0f9a*/ 	.byte	0x3f
	.zero		1


	//   ....[93]....
        /*0f9c*/ 	.word	0x000289e0
        /*0fa0*/ 	.word	0x00000014
        /*0fa4*/ 	.word	0x00029860
        /*0fa8*/ 	.short	0x010a
        /*0faa*/ 	.byte	0x3f
	.zero		1


	//   ....[94]....
        /*0fac*/ 	.word	0x00029380
        /*0fb0*/ 	.word	0x00000000
        /*0fb4*/ 	.word	0x00029820
        /*0fb8*/ 	.short	0x010a
        /*0fba*/ 	.byte	0x3f
	.zero		1


	//   ....[95]....
        /*0fbc*/ 	.word	0x00029520
        /*0fc0*/ 	.word	0x00000006
        /*0fc4*/ 	.word	0x00000000
        /*0fc8*/ 	.short	0x010a
        /*0fca*/ 	.byte	0x3f
	.zero		1


	//   ....[96]....
        /*0fcc*/ 	.word	0x00029570
        /*0fd0*/ 	.word	0x00000007
        /*0fd4*/ 	.word	0x00000000
        /*0fd8*/ 	.short	0x010a
        /*0fda*/ 	.byte	0x3f
	.zero		1


	//   ....[97]....
        /*0fdc*/ 	.word	0x000295c0
        /*0fe0*/ 	.word	0x00000004
        /*0fe4*/ 	.word	0x00029860
        /*0fe8*/ 	.short	0x010a
        /*0fea*/ 	.byte	0x3f
	.zero		1


	//   ....[98]....
        /*0fec*/ 	.word	0x00029610
        /*0ff0*/ 	.word	0x00000003
        /*0ff4*/ 	.word	0x00029860
        /*0ff8*/ 	.short	0x010a
        /*0ffa*/ 	.byte	0x3f
	.zero		1


	//   ....[99]....
        /*0ffc*/ 	.word	0x00029660
        /*1000*/ 	.word	0x00000004
        /*1004*/ 	.word	0x00029880
        /*1008*/ 	.short	0x010a
        /*100a*/ 	.byte	0x3f
	.zero		1


	//----- nvinfo : EIATTR_NUM_MBARRIERS
	.align		4
.L_186:
        /*100c*/ 	.byte	0x03, 0x38
        /*100e*/ 	.short	0x0016


	//----- nvinfo : EIATTR_EXIT_INSTR_OFFSETS
	.align		4
        /*1010*/ 	.byte	0x04, 0x1c
        /*1012*/ 	.short	(.L_188 - .L_187)


	//   ....[0]....
.L_187:
        /*1014*/ 	.word	0x00026a10


	//----- nvinfo : EIATTR_MAX_THREADS
	.align		4
.L_188:
        /*1018*/ 	.byte	0x04, 0x05
        /*101a*/ 	.short	(.L_190 - .L_189)
.L_189:
        /*101c*/ 	.word	0x00000180
        /*1020*/ 	.word	0x00000001
        /*1024*/ 	.word	0x00000001


	//----- nvinfo : EIATTR_CRS_STACK_SIZE
	.align		4
.L_190:
        /*1028*/ 	.byte	0x04, 0x1e
        /*102a*/ 	.short	(.L_192 - .L_191)
.L_191:
        /*102c*/ 	.word	0x00000000


	//----- nvinfo : EIATTR_CBANK_PARAM_SIZE
	.align		4
.L_192:
        /*1030*/ 	.byte	0x03, 0x19
        /*1032*/ 	.short	0x0a70


	//----- nvinfo : EIATTR_PARAM_CBANK
	.align		4
        /*1034*/ 	.byte	0x04, 0x0a
        /*1036*/ 	.short	(.L_194 - .L_193)
	.align		4
.L_193:
        /*1038*/ 	.word	index@(.nv.constant0._ZN7cutlass13device_kernelIN5flash11enable_sm90INS1_16FlashAttnFwdSm90INS1_25CollectiveMainloopFwdSm90ILi2EN4cute5tupleIJNS5_1CILi1EEES8_S8_EEENS6_IJNS7_ILi128EEENS7_ILi160EEENS7_ILi192EEEEEELi128ENS_12float_e4m3_tEfNS_4arch4Sm90ELb0ELb0ELb0ELb1ELb0ELb1ELb0ELb1ELb1ELb0ELb0ELb0EEENS1_21CollectiveEpilogueFwdINS6_IJSA_SA_SB_EEES9_NS_10bfloat16_tESG_Li256ELb1ELb0ELb0ELb1EEENS1_36VarlenDynamicPersistentTileSchedulerILi128ELi160ELi256ELi128ELb0ELb0ELb1ELb0ELb1ELb1EEEEEEEEEvNT_6ParamsE)
        /*103c*/ 	.short	0x0210
        /*103e*/ 	.short	0x0a70


	//----- nvinfo : EIATTR_SW_WAR
	.align		4
.L_194:
        /*1040*/ 	.byte	0x04, 0x36
        /*1042*/ 	.short	(.L_196 - .L_195)
.L_195:
        /*1044*/ 	.word	0x00000008
.L_196:


//--------------------- .nv.info._ZN7cutlass13device_kernelIN5flash11enable_sm90INS1_16FlashAttnFwdSm90INS1_25CollectiveMainloopFwdSm90ILi2EN4cute5tupleIJNS5_1CILi1EEES8_S8_EEENS6_IJNS7_ILi128EEENS7_ILi160EEENS7_ILi192EEEEEELi128ENS_12float_e4m3_tEfNS_4arch4Sm90ELb0ELb1ELb0ELb0ELb0ELb0ELb0ELb1ELb1ELb0ELb0ELb0EEENS1_21CollectiveEpilogueFwdINS6_IJSA_SA_SB_EEES9_NS_10bfloat16_tESG_Li256ELb0ELb0ELb0ELb1EEENS1_30DynamicPersistentTileSchedulerILi256ELi128ELb0ELb0ELb1EEEEEEEEEvNT_6ParamsE --------------------------
	.section	.nv.info._ZN7cutlass13device_kernelIN5flash11enable_sm90INS1_16FlashAttnFwdSm90INS1_25CollectiveMainloopFwdSm90ILi2EN4cute5tupleIJNS5_1CILi1EEES8_S8_EEENS6_IJNS7_ILi128EEENS7_ILi160EEENS7_ILi192EEEEEELi128ENS_12float_e4m3_tEfNS_4arch4Sm90ELb0ELb1ELb0ELb0ELb0ELb0ELb0ELb1ELb1ELb0ELb0ELb0EEENS1_21CollectiveEpilogueFwdINS6_IJSA_SA_SB_EEES9_NS_10bfloat16_tESG_Li256ELb0ELb0ELb0ELb1EEENS1_30DynamicPersistentTileSchedulerILi256ELi128ELb0ELb0ELb1EEEEEEEEEvNT_6ParamsE,"",@"SHT_CUDA_INFO"
	.sectionflags	@""
	.align	4


	//----- nvinfo : EIATTR_CUDA_API_VERSION
	.align		4
        /*0000*/ 	.byte	0x04, 0x37
        /*0002*/ 	.short	(.L_198 - .L_197)
.L_197:
        /*0004*/ 	.word	0x00000082


	//----- nvinfo : EIATTR_KPARAM_INFO
	.align		4
.L_198:
        /*0008*/ 	.byte	0x04, 0x17
        /*000a*/ 	.short	(.L_200 - .L_199)
.L_199:
        /*000c*/ 	.word	0x00000000
        /*0010*/ 	.short	0x0000
        /*0012*/ 	.short	0x0070
        /*0014*/ 	.byte	0x00, 0xf0, 0x01, 0x2e


	//----- nvinfo : EIATTR_SPARSE_MMA_MASK
	.align		4
.L_200:
        /*0018*/ 	.byte	0x03, 0x50
        /*001a*/ 	.short	0x0000


	//----- nvinfo : EIATTR_MAXREG_COUNT
	.align		4
        /*001c*/ 	.byte	0x03, 0x1b
        /*001e*/ 	.short	0x00a8


	//----- nvinfo : EIATTR_NUM_BARRIERS
	.align		4
        /*0020*/ 	.byte	0x02, 0x4c
        /*0022*/ 	.byte	0x10
	.zero		1


	//----- nvinfo : EIATTR_EXTERNS
	.align		4
        /*0024*/ 	.byte	0x04, 0x0f
        /*0026*/ 	.short	(.L_202 - .L_201)


	//   ....[0]....
	.align		4
.L_201:
        /*0028*/ 	.word	index@(__assertfail)


	//----- nvinfo : EIATTR_ANNOTATIONS
	.align		4
.L_202:
        /*002c*/ 	.byte	0x04, 0x55
        /*002e*/ 	.short	(.L_204 - .L_203)


	//   ....[0]....
.L_203:
        /* <DEDUP_REMOVED lines=35> */


	//----- nvinfo : EIATTR_MERCURY_ISA_VERSION
	.align		4
.L_204:
        /*0248*/ 	.byte	0x03, 0x5f
        /*024a*/ 	.short	0x0101


	//----- nvinfo : EIATTR_INT_WARP_WIDE_INSTR_OFFSETS
	.align		4
        /*024c*/ 	.byte	0x04, 0x31
        /*024e*/ 	.short	(.L_206 - .L_205)


	//   ....[0]....
.L_205:
        /*0250*/ 	.word	0x00000190


	//   ....[1]....
        /*0254*/ 	.word	0x000001c0


	//   ....[2]....
        /*0258*/ 	.word	0x000001d0


	//   ....[3]....
        /*025c*/ 	.word	0x00014cc0


	//   ....[4]....
        /*0260*/ 	.word	0x00014d50


	//   ....[5]....
        /*0264*/ 	.word	0x00015470


	//   ....[6]....
        /*0268*/ 	.word	0x00016ef0


	//   ....[7]....
        /*026c*/ 	.word	0x00016f80


	//----- nvinfo : EIATTR_COOP_GROUP_MASK_REGIDS
	.align		4
.L_206:
        /*0270*/ 	.byte	0x04, 0x29
        /*0272*/ 	.short	(.L_208 - .L_207)


	//   ....[0]....
.L_207:
        /*0274*/ 	.word	0xffffffff


	//   ....[1]....
        /*0278*/ 	.word	0xffffffff


	//   ....[2]....
        /*027c*/ 	.word	0xffffffff


	//   ....[3]....
        /*0280*/ 	.word	0xffffffff


	//   ....[4]....
        /*0284*/ 	.word	0xffffffff


	//   ....[5]....
        /*0288*/ 	.word	0xffffffff


	//   ....[6]....
        /*028c*/ 	.word	0xffffffff


	//   ....[7]....
        /*0290*/ 	.word	0xffffffff


	//   ....[8]....
        /*0294*/ 	.word	0xffffffff


	//   ....[9]....
        /*0298*/ 	.word	0xffffffff


	//   ....[10]....
        /*029c*/ 	.word	0xffffffff


	//   ....[11]....
        /*02a0*/ 	.word	0xffffffff


	//   ....[12]....
        /*02a4*/ 	.word	0xffffffff


	//   ....[13]....
        /*02a8*/ 	.word	0xffffffff


	//   ....[14]....
        /*02ac*/ 	.word	0xffffffff


	//   ....[15]....
        /*02b0*/ 	.word	0xffffffff


	//   ....[16]....
        /*02b4*/ 	.word	0xffffffff


	//   ....[17]....
        /*02b8*/ 	.word	0xffffffff


	//   ....[18]....
        /*02bc*/ 	.word	0xffffffff


	//   ....[19]....
        /*02c0*/ 	.word	0xffffffff


	//   ....[20]....
        /*02c4*/ 	.word	0xffffffff


	//   ....[21]....
        /*02c8*/ 	.word	0xffffffff


	//   ....[22]....
        /*02cc*/ 	.word	0xffffffff


	//   ....[23]....
        /*02d0*/ 	.word	0xffffffff


	//   ....[24]....
        /*02d4*/ 	.word	0xffffffff


	//   ....[25]....
        /*02d8*/ 	.word	0xffffffff


	//   ....[26]....
        /*02dc*/ 	.word	0xffffffff


	//   ....[27]....
        /*02e0*/ 	.word	0xffffffff


	//   ....[28]....
        /*02e4*/ 	.word	0xffffffff


	//   ....[29]....
        /*02e8*/ 	.word	0xffffffff


	//   ....[30]....
        /*02ec*/ 	.word	0xffffffff


	//   ....[31]....
        /*02f0*/ 	.word	0xffffffff


	//   ....[32]....
        /*02f4*/ 	.word	0xffffffff


	//   ....[33]....
        /*02f8*/ 	.word	0xffffffff


	//   ....[34]....
        /*02fc*/ 	.word	0xffffffff


	//   ....[35]....
        /*0300*/ 	.word	0xffffffff


	//   ....[36]....
        /*0304*/ 	.word	0xffffffff


	//   ....[37]....
        /*0308*/ 	.word	0xffffffff


	//   ....[38]....
        /*030c*/ 	.word	0xffffffff


	//   ....[39]....
        /*0310*/ 	.word	0xffffffff


	//   ....[40]....
        /*0314*/ 	.word	0xffffffff


	//   ....[41]....
        /*0318*/ 	.word	0xffffffff


	//   ....[42]....
        /*031c*/ 	.word	0xffffffff


	//   ....[43]....
        /*0320*/ 	.word	0xffffffff


	//   ....[44]....
        /*0324*/ 	.word	0xffffffff


	//   ....[45]....
        /*0328*/ 	.word	0xffffffff


	//   ....[46]....
        /*032c*/ 	.word	0xffffffff


	//   ....[47]....
        /*0330*/ 	.word	0xffffffff


	//   ....[48]....
        /*0334*/ 	.word	0xffffffff


	//   ....[49]....
        /*0338*/ 	.word	0xffffffff


	//   ....[50]....
        /*033c*/ 	.word	0xffffffff


	//   ....[51]....
        /*0340*/ 	.word	0xffffffff


	//   ....[52]....
        /*0344*/ 	.word	0xffffffff


	//   ....[53]....
        /*0348*/ 	.word	0xffffffff


	//   ....[54]....
        /*034c*/ 	.word	0xffffffff


	//   ....[55]....
        /*0350*/ 	.word	0xffffffff


	//   ....[56]....
        /*0354*/ 	.word	0xffffffff


	//   ....[57]....
        /*0358*/ 	.word	0xffffffff


	//   ....[58]....
        /*035c*/ 	.word	0xffffffff


	//   ....[59]....
        /*0360*/ 	.word	0xffffffff


	//   ....[60]....
        /*0364*/ 	.word	0xffffffff


	//   ....[61]....
        /*0368*/ 	.word	0xffffffff


	//   ....[62]....
        /*036c*/ 	.word	0xffffffff


	//   ....[63]....
        /*0370*/ 	.word	0xffffffff


	//   ....[64]....
        /*0374*/ 	.word	0xffffffff


	//   ....[65]....
        /*0378*/ 	.word	0x0500000f


	//   ....[66]....
        /*037c*/ 	.word	0x0500000f


	//----- nvinfo : EIATTR_COOP_GROUP_INSTR_OFFSETS
	.align		4
.L_208:
        /*0380*/ 	.byte	0x04, 0x28
        /*0382*/ 	.short	(.L_210 - .L_209)


	//   ....[0]....
.L_209:
        /*0384*/ 	.word	0x00000070


	//   ....[1]....
        /*0388*/ 	.word	0x000001a0


	//   ....[2]....
        /*038c*/ 	.word	0x000001f0


	//   ....[3]....
        /*0390*/ 	.word	0x000003e0


	//   ....[4]....
        /*0394*/ 	.word	0x00000540


	//   ....[5]....
        /*0398*/ 	.word	0x00000660


	//   ....[6]....
        /*039c*/ 	.word	0x000007c0


	//   ....[7]....
        /*03a0*/ 	.word	0x00001ae0


	//   ....[8]....
        /*03a4*/ 	.word	0x000042e0


	//   ....[9]....
        /*03a8*/ 	.word	0x000043f0


	//   ....[10]....
        /*03ac*/ 	.word	0x00004eb0


	//   ....[11]....
        /*03b0*/ 	.word	0x00004f10


	//   ....[12]....
        /*03b4*/ 	.word	0x00008740


	//   ....[13]....
        /*03b8*/ 	.word	0x00008aa0


	//   ....[14]....
        /*03bc*/ 	.word	0x000093a0


	//   ....[15]....
        /*03c0*/ 	.word	0x00009420


	//   ....[16]....
        /*03c4*/ 	.word	0x0000bd70


	//   ....[17]....
        /*03c8*/ 	.word	0x0000bdd0


	//   ....[18]....
        /*03cc*/ 	.word	0x0000be00


	//   ....[19]....
        /*03d0*/ 	.word	0x0000be20


	//   ....[20]....
        /*03d4*/ 	.word	0x0000fdd0


	//   ....[21]....
        /*03d8*/ 	.word	0x0000fee0


	//   ....[22]....
        /*03dc*/ 	.word	0x00010a20


	//   ....[23]....
        /*03e0*/ 	.word	0x00010aa0


	//   ....[24]....
        /*03e4*/ 	.word	0x000121d0


	//   ....[25]....
        /*03e8*/ 	.word	0x000121e0


	//   ....[26]....
        /*03ec*/ 	.word	0x00012260


	//   ....[27]....
        /*03f0*/ 	.word	0x00012270


	//   ....[28]....
        /*03f4*/ 	.word	0x00013270


	//   ....[29]....
        /*03f8*/ 	.word	0x00013280


	//   ....[30]....
        /*03fc*/ 	.word	0x00013290


	//   ....[31]....
        /*0400*/ 	.word	0x000132a0


	//   ....[32]....
        /*0404*/ 	.word	0x000132b0


	//   ....[33]....
        /*0408*/ 	.word	0x000132c0


	//   ....[34]....
        /*040c*/ 	.word	0x000132d0


	//   ....[35]....
        /*0410*/ 	.word	0x000132e0


	//   ....[36]....
        /*0414*/ 	.word	0x00013310


	//   ....[37]....
        /*0418*/ 	.word	0x00013320


	//   ....[38]....
        /*041c*/ 	.word	0x00013350


	//   ....[39]....
        /*0420*/ 	.word	0x00013360


	//   ....[40]....
        /*0424*/ 	.word	0x00013390


	//   ....[41]....
        /*0428*/ 	.word	0x000133a0


	//   ....[42]....
        /*042c*/ 	.word	0x000133d0


	//   ....[43]....
        /*0430*/ 	.word	0x000133e0


	//   ....[44]....
        /*0434*/ 	.word	0x00013400


	//   ....[45]....
        /*0438*/ 	.word	0x00013410


	//   ....[46]....
        /*043c*/ 	.word	0x00013420


	//   ....[47]....
        /*0440*/ 	.word	0x00013430


	//   ....[48]....
        /*0444*/ 	.word	0x00013440


	//   ....[49]....
        /*0448*/ 	.word	0x00013460


	//   ....[50]....
        /*044c*/ 	.word	0x00013490


	//   ....[51]....
        /*0450*/ 	.word	0x000134b0


	//   ....[52]....
        /*0454*/ 	.word	0x000134c0


	//   ....[53]....
        /*0458*/ 	.word	0x000134d0


	//   ....[54]....
        /*045c*/ 	.word	0x000134e0


	//   ....[55]....
        /*0460*/ 	.word	0x00013500


	//   ....[56]....
        /*0464*/ 	.word	0x00013510


	//   ....[57]....
        /*0468*/ 	.word	0x00013520


	//   ....[58]....
        /*046c*/ 	.word	0x00013530


	//   ....[59]....
        /*0470*/ 	.word	0x00013560


	//   ....[60]....
        /*0474*/ 	.word	0x00013780


	//   ....[61]....
        /*0478*/ 	.word	0x00014250


	//   ....[62]....
        /*047c*/ 	.word	0x000155b0


	//   ....[63]....
        /*0480*/ 	.word	0x00017840


	//   ....[64]....
        /*0484*/ 	.word	0x000179e0


	//   ....[65]....
        /*0488*/ 	.word	0x000180a0


	//   ....[66]....
        /*048c*/ 	.word	0x00018530


	//----- nvinfo : EIATTR_REG_RECONFIG
	.align		4
.L_210:
        /*0490*/ 	.byte	0x01, 0x54
	.zero		2


	//----- nvinfo : EIATTR_SYSCALL_OFFSETS
	.align		4
        /*0494*/ 	.byte	0x04, 0x46
        /*0496*/ 	.short	(.L_212 - .L_211)


	//   ....[0]....
.L_211:
        /*0498*/ 	.word	0x00001c90


	//   ....[1]....
        /*049c*/ 	.word	0x00014ef0


	//   ....[2]....
        /*04a0*/ 	.word	0x00015070


	//   ....[3]....
        /*04a4*/ 	.word	0x000151b0


	//   ....[4]....
        /*04a8*/ 	.word	0x000152d0


	//----- nvinfo : EIATTR_MBARRIER_INSTR_OFFSETS
	.align		4
.L_212:
        /*04ac*/ 	.byte	0x04, 0x39
        /*04ae*/ 	.short	(.L_214 - .L_213)


	//   ....[0]....
.L_213:
        /*04b0*/ 	.word	0x00000290
        /*04b4*/ 	.word	0x000000ff
        /*04b8*/ 	.word	0x00029800
        /*04bc*/ 	.short	0x0100
        /*04be*/ 	.byte	0x06
	.zero		1


	//   ....[1]....
        /*04c0*/ 	.word	0x000002a0
        /*04c4*/ 	.word	0x000000ff
        /*04c8*/ 	.word	0x00029820
        /*04cc*/ 	.short	0x0100
        /*04ce*/ 	.byte	0x06
	.zero		1


	//   ....[2]....
        /*04d0*/ 	.word	0x00000390
        /*04d4*/ 	.word	0x000000ff
        /*04d8*/ 	.word	0x00029830
        /*04dc*/ 	.short	0x0100
        /*04de*/ 	.byte	0x08
	.zero		1


	//   ....[3]....
        /*04e0*/ 	.word	0x000003a0
        /*04e4*/ 	.word	0x000000ff
        /*04e8*/ 	.word	0x00029840
        /*04ec*/ 	.short	0x0100
        /*04ee*/ 	.byte	0x08
	.zero		1


	//   ....[4]....
        /*04f0*/ 	.word	0x000003b0
        /*04f4*/ 	.word	0x000000ff
        /*04f8*/ 	.word	0x00029838
        /*04fc*/ 	.short	0x0100
        /*04fe*/ 	.byte	0x08
	.zero		1


	//   ....[5]....
        /*0500*/ 	.word	0x000003c0
        /*0504*/ 	.word	0x000000ff
        /*0508*/ 	.word	0x00029848
        /*050c*/ 	.short	0x0100
        /*050e*/ 	.byte	0x08
	.zero		1


	//   ....[6]....
        /*0510*/ 	.word	0x000004f0
        /*0514*/ 	.word	0x000000ff
        /*0518*/ 	.word	0x00029850
        /*051c*/ 	.short	0x0100
        /*051e*/ 	.byte	0x08
	.zero		1


	//   ....[7]....
        /*0520*/ 	.word	0x00000500
        /*0524*/ 	.word	0x000000ff
        /*0528*/ 	.word	0x00029860
        /*052c*/ 	.short	0x0100
        /*052e*/ 	.byte	0x08
	.zero		1


	//   ....[8]....
        /*0530*/ 	.word	0x00000510
        /*0534*/ 	.word	0x000000ff
        /*0538*/ 	.word	0x00029858
        /*053c*/ 	.short	0x0100
        /*053e*/ 	.byte	0x08
	.zero		1


	//   ....[9]....
        /*0540*/ 	.word	0x00000520
        /*0544*/ 	.word	0x000000ff
        /*0548*/ 	.word	0x00029868
        /*054c*/ 	.short	0x0100
        /*054e*/ 	.byte	0x08
	.zero		1


	//   ....[10]....
        /*0550*/ 	.word	0x00000610
        /*0554*/ 	.word	0x000000ff
        /*0558*/ 	.word	0x00029870
        /*055c*/ 	.short	0x0100
        /*055e*/ 	.byte	0x06
	.zero		1


	//   ....[11]....
        /*0560*/ 	.word	0x00000620
        /*0564*/ 	.word	0x000000ff
        /*0568*/ 	.word	0x00029880
        /*056c*/ 	.short	0x0100
        /*056e*/ 	.byte	0x06
	.zero		1


	//   ....[12]....
        /*0570*/ 	.word	0x00000630
        /*0574*/ 	.word	0x000000ff
        /*0578*/ 	.word	0x00029878
        /*057c*/ 	.short	0x0100
        /*057e*/ 	.byte	0x06
	.zero		1


	//   ....[13]....
        /*0580*/ 	.word	0x00000640
        /*0584*/ 	.word	0x000000ff
        /*0588*/ 	.word	0x00029888
        /*058c*/ 	.short	0x0100
        /*058e*/ 	.byte	0x06
	.zero		1


	//   ....[14]....
        /*0590*/ 	.word	0x00000770
        /*0594*/ 	.word	0x000000ff
        /*0598*/ 	.word	0x00029890
        /*059c*/ 	.short	0x0100
        /*059e*/ 	.byte	0x08
	.zero		1


	//   ....[15]....
        /*05a0*/ 	.word	0x00000780
        /*05a4*/ 	.word	0x000000ff
        /*05a8*/ 	.word	0x000298a0
        /*05ac*/ 	.short	0x0100
        /*05ae*/ 	.byte	0x08
	.zero		1


	//   ....[16]....
        /*05b0*/ 	.word	0x00000790
        /*05b4*/ 	.word	0x000000ff
        /*05b8*/ 	.word	0x00029898
        /*05bc*/ 	.short	0x0100
        /*05be*/ 	.byte	0x08
	.zero		1


	//   ....[17]....
        /*05c0*/ 	.word	0x000007a0
        /*05c4*/ 	.word	0x000000ff
        /*05c8*/ 	.word	0x000298a8
        /*05cc*/ 	.short	0x0100
        /*05ce*/ 	.byte	0x08
	.zero		1


	//   ....[18]....
        /*05d0*/ 	.word	0x000008d0
        /*05d4*/ 	.word	0x000000ff
        /*05d8*/ 	.word	0x000298b0
        /*05dc*/ 	.short	0x0100
        /*05de*/ 	.byte	0x08
	.zero		1


	//   ....[19]....
        /*05e0*/ 	.word	0x000008e0
        /*05e4*/ 	.word	0x000000ff
        /*05e8*/ 	.word	0x000298c0
        /*05ec*/ 	.short	0x0100
        /*05ee*/ 	.byte	0x08
	.zero		1


	//   ....[20]....
        /*05f0*/ 	.word	0x000008f0
        /*05f4*/ 	.word	0x000000ff
        /*05f8*/ 	.word	0x000298b8
        /*05fc*/ 	.short	0x0100
        /*05fe*/ 	.byte	0x08
	.zero		1


	//   ....[21]....
        /*0600*/ 	.word	0x00000900
        /*0604*/ 	.word	0x000000ff
        /*0608*/ 	.word	0x000298c8
        /*060c*/ 	.short	0x0100
        /*060e*/ 	.byte	0x08
	.zero		1


	//   ....[22]....
        /*0610*/ 	.word	0x00001d10
        /*0614*/ 	.word	0x000000ff
        /*0618*/ 	.word	0x00029800
        /*061c*/ 	.short	0x010a
        /*061e*/ 	.byte	0x25
	.zero		1


	//   ....[23]....
        /*0620*/ 	.word	0x00001d90
        /*0624*/ 	.word	0x00000003
        /*0628*/ 	.word	0x00029830
        /*062c*/ 	.short	0x010a
        /*062e*/ 	.byte	0x3f
	.zero		1


	//   ....[24]....
        /*0630*/ 	.word	0x00001e10
        /*0634*/ 	.word	0x00000003
        /*0638*/ 	.word	0x00029830
        /*063c*/ 	.short	0x010a
        /*063e*/ 	.byte	0x3f
	.zero		1


	//   ....[25]....
        /*0640*/ 	.word	0x00002c50
        /*0644*/ 	.word	0x00000000
        /*0648*/ 	.word	0x00000000
        /*064c*/ 	.short	0x0101
        /*064e*/ 	.byte	0x3f
	.zero		1


	//   ....[26]....
        /*0650*/ 	.word	0x000061e0
        /*0654*/ 	.word	0x000000ff
        /*0658*/ 	.word	0x00029830
        /*065c*/ 	.short	0x010a
        /*065e*/ 	.byte	0x06
	.zero		1


	//   ....[27]....
        /*0660*/ 	.word	0x00006220
        /*0664*/ 	.word	0x000000ff
        /*0668*/ 	.word	0x00029830
        /*066c*/ 	.short	0x010a
        /*066e*/ 	.byte	0x06
	.zero		1


	//   ....[28]....
        /*0670*/ 	.word	0x00006e30
        /*0674*/ 	.word	0x000000ff
        /*0678*/ 	.word	0x00029850
        /*067c*/ 	.short	0x010a
        /*067e*/ 	.byte	0x06
	.zero		1


	//   ....[29]....
        /*0680*/ 	.word	0x00006e70
        /*0684*/ 	.word	0x000000ff
        /*0688*/ 	.word	0x00029850
        /*068c*/ 	.short	0x010a
        /*068e*/ 	.byte	0x06
	.zero		1


	//   ....[30]....
        /*0690*/ 	.word	0x00007140
        /*0694*/ 	.word	0x00000009
        /*0698*/ 	.word	0x00000000
        /*069c*/ 	.short	0x0101
        /*069e*/ 	.byte	0x3f
	.zero		1


	//   ....[31]....
        /*06a0*/ 	.word	0x0000a170
        /*06a4*/ 	.word	0x000000ff
        /*06a8*/ 	.word	0x00000000
        /*06ac*/ 	.short	0x0101
        /*06ae*/ 	.byte	0x06
	.zero		1


	//   ....[32]....
        /*06b0*/ 	.word	0x0000aad0
        /*06b4*/ 	.word	0x000000ff
        /*06b8*/ 	.word	0x00029830
        /*06bc*/ 	.short	0x010a
        /*06be*/ 	.byte	0x05
	.zero		1


	//   ....[33]....
        /*06c0*/ 	.word	0x0000ab10
        /*06c4*/ 	.word	0x000000ff
        /*06c8*/ 	.word	0x00029830
        /*06cc*/ 	.short	0x010a
        /*06ce*/ 	.byte	0x05
	.zero		1


	//   ....[34]....
        /*06d0*/ 	.word	0x0000b750
        /*06d4*/ 	.word	0x000000ff
        /*06d8*/ 	.word	0x00029850
        /*06dc*/ 	.short	0x010a
        /*06de*/ 	.byte	0x06
	.zero		1


	//   ....[35]....
        /*06e0*/ 	.word	0x0000b790
        /*06e4*/ 	.word	0x000000ff
        /*06e8*/ 	.word	0x00029850
        /*06ec*/ 	.short	0x010a
        /*06ee*/ 	.byte	0x06
	.zero		1


	//   ....[36]....
        /*06f0*/ 	.word	0x0000cd70
        /*06f4*/ 	.word	0x00000004
        /*06f8*/ 	.word	0x00000000
        /*06fc*/ 	.short	0x0101
        /*06fe*/ 	.byte	0x3f
	.zero		1


	//   ....[37]....
        /*0700*/ 	.word	0x0000d0a0
        /*0704*/ 	.word	0x000000ff
        /*0708*/ 	.word	0x00000000
        /*070c*/ 	.short	0x0101
        /*070e*/ 	.byte	0x06
	.zero		1


	//   ....[38]....
        /*0710*/ 	.word	0x0000d840
        /*0714*/ 	.word	0x000000ff
        /*0718*/ 	.word	0x00029830
        /*071c*/ 	.short	0x010a
        /*071e*/ 	.byte	0x05
	.zero		1


	//   ....[39]....
        /*0720*/ 	.word	0x0000d880
        /*0724*/ 	.word	0x000000ff
        /*0728*/ 	.word	0x00029830
        /*072c*/ 	.short	0x010a
        /*072e*/ 	.byte	0x05
	.zero		1


	//   ....[40]....
        /*0730*/ 	.word	0x0000e4c0
        /*0734*/ 	.word	0x000000ff
        /*0738*/ 	.word	0x00029850
        /*073c*/ 	.short	0x010a
        /*073e*/ 	.byte	0x06
	.zero		1


	//   ....[41]....
        /*0740*/ 	.word	0x0000e500
        /*0744*/ 	.word	0x000000ff
        /*0748*/ 	.word	0x00029850
        /*074c*/ 	.short	0x010a
        /*074e*/ 	.byte	0x06
	.zero		1


	//   ....[42]....
        /*0750*/ 	.word	0x0000e830
        /*0754*/ 	.word	0x00000000
        /*0758*/ 	.word	0x00000000
        /*075c*/ 	.short	0x0101
        /*075e*/ 	.byte	0x3f
	.zero		1


	//   ....[43]....
        /*0760*/ 	.word	0x00011800
        /*0764*/ 	.word	0x000000ff
        /*0768*/ 	.word	0x00000000
        /*076c*/ 	.short	0x0101
        /*076e*/ 	.byte	0x06
	.zero		1


	//   ....[44]....
        /*0770*/ 	.word	0x00011e80
        /*0774*/ 	.word	0x000000ff
        /*0778*/ 	.word	0x00029850
        /*077c*/ 	.short	0x010a
        /*077e*/ 	.byte	0x09
	.zero		1


	//   ....[45]....
        /*0780*/ 	.word	0x00011ec0
        /*0784*/ 	.word	0x000000ff
        /*0788*/ 	.word	0x00029850
        /*078c*/ 	.short	0x010a
        /*078e*/ 	.byte	0x09
	.zero		1


	//   ....[46]....
        /*0790*/ 	.word	0x00012580
        /*0794*/ 	.word	0x000000ff
        /*0798*/ 	.word	0x00000000
        /*079c*/ 	.short	0x0101
        /*079e*/ 	.byte	0x04
	.zero		1


	//   ....[47]....
        /*07a0*/ 	.word	0x00013920
        /*07a4*/ 	.word	0x000000ff
        /*07a8*/ 	.word	0x00000000
        /*07ac*/ 	.short	0x0101
        /*07ae*/ 	.byte	0x05
	.zero		1


	//   ....[48]....
        /*07b0*/ 	.word	0x000157c0
        /*07b4*/ 	.word	0x00000002
        /*07b8*/ 	.word	0x00029880
        /*07bc*/ 	.short	0x010a
        /*07be*/ 	.byte	0x3f
	.zero		1


	//   ....[49]....
        /*07c0*/ 	.word	0x00015970
        /*07c4*/ 	.word	0x00000002
        /*07c8*/ 	.word	0x00029840
        /*07cc*/ 	.short	0x010a
        /*07ce*/ 	.byte	0x3f
	.zero		1


	//   ....[50]....
        /*07d0*/ 	.word	0x00015e60
        /*07d4*/ 	.word	0x000000ff
        /*07d8*/ 	.word	0x00029820
        /*07dc*/ 	.short	0x010a
        /*07de*/ 	.byte	0x28
	.zero		1


	//   ....[51]....
        /*07e0*/ 	.word	0x00016120
        /*07e4*/ 	.word	0x00000004
        /*07e8*/ 	.word	0x00029880
        /*07ec*/ 	.short	0x010a
        /*07ee*/ 	.byte	0x3f
	.zero		1


	//   ....[52]....
        /*07f0*/ 	.word	0x00016370
        /*07f4*/ 	.word	0x00000004
        /*07f8*/ 	.word	0x00029840
        /*07fc*/ 	.short	0x010a
        /*07fe*/ 	.byte	0x3f
	.zero		1


	//   ....[53]....
        /*0800*/ 	.word	0x00016880
        /*0804*/ 	.word	0x00000003
        /*0808*/ 	.word	0x00029870
        /*080c*/ 	.short	0x010a
        /*080e*/ 	.byte	0x3f
	.zero		1


	//   ....[54]....
        /*0810*/ 	.word	0x000168f0
        /*0814*/ 	.word	0x00000002
        /*0818*/ 	.word	0x00029860
        /*081c*/ 	.short	0x010a
        /*081e*/ 	.byte	0x3f
	.zero		1


	//   ....[55]....
        /*0820*/ 	.word	0x00016e60
        /*0824*/ 	.word	0x00000003
        /*0828*/ 	.word	0x00029850
        /*082c*/ 	.short	0x0101
        /*082e*/ 	.byte	0x3f
	.zero		1


	//   ....[56]....
        /*0830*/ 	.word	0x00016ea0
        /*0834*/ 	.word	0x00000002
        /*0838*/ 	.word	0x00000000
        /*083c*/ 	.short	0x0101
        /*083e*/ 	.byte	0x3f
	.zero		1


	//   ....[57]....
        /*0840*/ 	.word	0x00017060
        /*0844*/ 	.word	0x00000014
        /*0848*/ 	.word	0x00029870
        /*084c*/ 	.short	0x010a
        /*084e*/ 	.byte	0x3f
	.zero		1


	//   ....[58]....
        /*0850*/ 	.word	0x000170f0
        /*0854*/ 	.word	0x00000014
        /*0858*/ 	.word	0x00029860
        /*085c*/ 	.short	0x010a
        /*085e*/ 	.byte	0x3f
	.zero		1


	//   ....[59]....
        /*0860*/ 	.word	0x00017630
        /*0864*/ 	.word	0x00000014
        /*0868*/ 	.word	0x00029850
        /*086c*/ 	.short	0x0101
        /*086e*/ 	.byte	0x3f
	.zero		1


	//   ....[60]....
        /*0870*/ 	.word	0x00017680
        /*0874*/ 	.word	0x00000000
        /*0878*/ 	.word	0x00000000
        /*087c*/ 	.short	0x0101
        /*087e*/ 	.byte	0x3f
	.zero		1


	//   ....[61]....
        /*0880*/ 	.word	0x00017960
        /*0884*/ 	.word	0x00000000
        /*0888*/ 	.word	0x00029820
        /*088c*/ 	.short	0x010a
        /*088e*/ 	.byte	0x3f
	.zero		1


	//   ....[62]....
        /*0890*/ 	.word	0x00017b20
        /*0894*/ 	.word	0x00000006
        /*0898*/ 	.word	0x00000000
        /*089c*/ 	.short	0x010a
        /*089e*/ 	.byte	0x3f
	.zero		1


	//   ....[63]....
        /*08a0*/ 	.word	0x00017b90
        /*08a4*/ 	.word	0x00000007
        /*08a8*/ 	.word	0x00000000
        /*08ac*/ 	.short	0x010a
        /*08ae*/ 	.byte	0x3f
	.zero		1


	//   ....[64]....
        /*08b0*/ 	.word	0x00017bf0
        /*08b4*/ 	.word	0x00000004
        /*08b8*/ 	.word	0x00029860
        /*08bc*/ 	.short	0x010a
        /*08be*/ 	.byte	0x3f
	.zero		1


	//   ....[65]....
        /*08c0*/ 	.word	0x00017c40
        /*08c4*/ 	.word	0x00000003
        /*08c8*/ 	.word	0x00029860
        /*08cc*/ 	.short	0x010a
        /*08ce*/ 	.byte	0x3f
	.zero		1


	//   ....[66]....
        /*08d0*/ 	.word	0x00017c80
        /*08d4*/ 	.word	0x00000004
        /*08d8*/ 	.word	0x00029880
        /*08dc*/ 	.short	0x010a
        /*08de*/ 	.byte	0x3f
	.zero		1


	//   ....[67]....
        /*08e0*/ 	.word	0x00017ca0
        /*08e4*/ 	.word	0x00000003
        /*08e8*/ 	.word	0x00029880
        /*08ec*/ 	.short	0x010a
        /*08ee*/ 	.byte	0x3f
	.zero		1


	//   ....[68]....
        /*08f0*/ 	.word	0x00017d10
        /*08f4*/ 	.word	0x00000003
        /*08f8*/ 	.word	0x00029800
        /*08fc*/ 	.short	0x010a
        /*08fe*/ 	.byte	0x3f
	.zero		1


	//   ....[69]....
        /*0900*/ 	.word	0x00017d60
        /*0904*/ 	.word	0x00000003
        /*0908*/ 	.word	0x00029830
        /*090c*/ 	.short	0x010a
        /*090e*/ 	.byte	0x3f
	.zero		1


	//   ....[70]....
        /*0910*/ 	.word	0x00017dc0
        /*0914*/ 	.word	0x0000000a
        /*0918*/ 	.word	0x00029830
        /*091c*/ 	.short	0x010a
        /*091e*/ 	.byte	0x3f
	.zero		1


	//   ....[71]....
        /*0920*/ 	.word	0x00017e20
        /*0924*/ 	.word	0x0000000a
        /*0928*/ 	.word	0x00029850
        /*092c*/ 	.short	0x010a
        /*092e*/ 	.byte	0x3f
	.zero		1


	//   ....[72]....
        /*0930*/ 	.word	0x00017e80
        /*0934*/ 	.word	0x0000000d
        /*0938*/ 	.word	0x00029830
        /*093c*/ 	.short	0x010a
        /*093e*/ 	.byte	0x3f
	.zero		1


	//   ....[73]....
        /*0940*/ 	.word	0x00017ee0
        /*0944*/ 	.word	0x0000000d
        /*0948*/ 	.word	0x00029850
        /*094c*/ 	.short	0x010a
        /*094e*/ 	.byte	0x3f
	.zero		1


	//   ....[74]....
        /*0950*/ 	.word	0x00017f40
        /*0954*/ 	.word	0x0000000d
        /*0958*/ 	.word	0x00029830
        /*095c*/ 	.short	0x010a
        /*095e*/ 	.byte	0x3f
	.zero		1


	//   ....[75]....
        /*0960*/ 	.word	0x00017fa0
        /*0964*/ 	.word	0x0000000d
        /*0968*/ 	.word	0x00029850
        /*096c*/ 	.short	0x010a
        /*096e*/ 	.byte	0x3f
	.zero		1


	//   ....[76]....
        /*0970*/ 	.word	0x00018000
        /*0974*/ 	.word	0x00000006
        /*0978*/ 	.word	0x00029850
        /*097c*/ 	.short	0x010a
        /*097e*/ 	.byte	0x3f
	.zero		1


	//   ....[77]....
        /*0980*/ 	.word	0x00018150
        /*0984*/ 	.word	0x00000002
        /*0988*/ 	.word	0x00029880
        /*098c*/ 	.short	0x010a
        /*098e*/ 	.byte	0x3f
	.zero		1


	//   ....[78]....
        /*0990*/ 	.word	0x000181a0
        /*0994*/ 	.word	0x00000002
        /*0998*/ 	.word	0x00029840
        /*099c*/ 	.short	0x010a
        /*099e*/ 	.byte	0x3f
	.zero		1


	//   ....[79]....
        /*09a0*/ 	.word	0x00018200
        /*09a4*/ 	.word	0x00000003
        /*09a8*/ 	.word	0x00029820
        /*09ac*/ 	.short	0x010a
        /*09ae*/ 	.byte	0x3f
	.zero		1


	//   ....[80]....
        /*09b0*/ 	.word	0x00018250
        /*09b4*/ 	.word	0x00000004
        /*09b8*/ 	.word	0x00029880
        /*09bc*/ 	.short	0x010a
        /*09be*/ 	.byte	0x3f
	.zero		1


	//   ....[81]....
        /*09c0*/ 	.word	0x000182a0
        /*09c4*/ 	.word	0x00000004
        /*09c8*/ 	.word	0x00029840
        /*09cc*/ 	.short	0x010a
        /*09ce*/ 	.byte	0x3f
	.zero		1


	//   ....[82]....
        /*09d0*/ 	.word	0x00018300
        /*09d4*/ 	.word	0x00000003
        /*09d8*/ 	.word	0x00029870
        /*09dc*/ 	.short	0x010a
        /*09de*/ 	.byte	0x3f
	.zero		1


	//   ....[83]....
        /*09e0*/ 	.word	0x00018360
        /*09e4*/ 	.word	0x00000004
        /*09e8*/ 	.word	0x00029860
        /*09ec*/ 	.short	0x010a
        /*09ee*/ 	.byte	0x3f
	.zero		1


	//   ....[84]....
        /*09f0*/ 	.word	0x000183b0
        /*09f4*/ 	.word	0x00000014
        /*09f8*/ 	.word	0x00029870
        /*09fc*/ 	.short	0x010a
        /*09fe*/ 	.byte	0x3f
	.zero		1


	//   ....[85]....
        /*0a00*/ 	.word	0x00018400
        /*0a04*/ 	.word	0x00000014
        /*0a08*/ 	.word	0x00029860
        /*0a0c*/ 	.short	0x010a
        /*0a0e*/ 	.byte	0x3f
	.zero		1


	//   ....[86]....
        /*0a10*/ 	.word	0x00018450
        /*0a14*/ 	.word	0x00000000
        /*0a18*/ 	.word	0x00029820
        /*0a1c*/ 	.short	0x010a
        /*0a1e*/ 	.byte	0x3f
	.zero		1


	//   ....[87]....
        /*0a20*/ 	.word	0x000185f0
        /*0a24*/ 	.word	0x00000006
        /*0a28*/ 	.word	0x00000000
        /*0a2c*/ 	.short	0x010a
        /*0a2e*/ 	.byte	0x3f
	.zero		1


	//   ....[88]....
        /*0a30*/ 	.word	0x00018640
        /*0a34*/ 	.word	0x00000007
        /*0a38*/ 	.word	0x00000000
        /*0a3c*/ 	.short	0x010a
        /*0a3e*/ 	.byte	0x3f
	.zero		1


	//   ....[89]....
        /*0a40*/ 	.word	0x00018690
        /*0a44*/ 	.word	0x00000004
        /*0a48*/ 	.word	0x00029860
        /*0a4c*/ 	.short	0x010a
        /*0a4e*/ 	.byte	0x3f
	.zero		1


	//   ....[90]....
        /*0a50*/ 	.word	0x000186e0
        /*0a54*/ 	.word	0x00000003
        /*0a58*/ 	.word	0x00029860
        /*0a5c*/ 	.short	0x010a
        /*0a5e*/ 	.byte	0x3f
	.zero		1


	//   ....[91]....
        /*0a60*/ 	.word	0x00018730
        /*0a64*/ 	.word	0x00000004
        /*0a68*/ 	.word	0x00029880
        /*0a6c*/ 	.short	0x010a
        /*0a6e*/ 	.byte	0x3f
	.zero		1


	//----- nvinfo : EIATTR_NUM_MBARRIERS
	.align		4
.L_214:
        /*0a70*/ 	.byte	0x03, 0x38
        /*0a72*/ 	.short	0x0016


	//----- nvinfo : EIATTR_EXIT_INSTR_OFFSETS
	.align		4
        /*0a74*/ 	.byte	0x04, 0x1c
        /*0a76*/ 	.short	(.L_216 - .L_215)


	//   ....[0]....
.L_215:
        /*0a78*/ 	.word	0x00000a60


	//   ....[1]....
        /*0a7c*/ 	.word	0x000141f0


	//   ....[2]....
        /*0a80*/ 	.word	0x00017cf0


	//----- nvinfo : EIATTR_MAX_THREADS
	.align		4
.L_216:
        /*0a84*/ 	.byte	0x04, 0x05
        /*0a86*/ 	.short	(.L_218 - .L_217)
.L_217:
        /*0a88*/ 	.word	0x00000180
        /*0a8c*/ 	.word	0x00000001
        /*0a90*/ 	.word	0x00000001


	//----- nvinfo : EIATTR_CRS_STACK_SIZE
	.align		4
.L_218:
        /*0a94*/ 	.byte	0x04, 0x1e
        /*0a96*/ 	.short	(.L_220 - .L_219)
.L_219:
        /*0a98*/ 	.word	0x00000000


	//----- nvinfo : EIATTR_CBANK_PARAM_SIZE
	.align		4
.L_220:
        /*0a9c*/ 	.byte	0x03, 0x19
        /*0a9e*/ 	.short	0x0bf0


	//----- nvinfo : EIATTR_PARAM_CBANK
	.align		4
        /*0aa0*/ 	.byte	0x04, 0x0a
        /*0aa2*/ 	.short	(.L_222 - .L_221)
	.align		4
.L_221:
        /*0aa4*/ 	.word	index@(.nv.constant0._ZN7cutlass13device_kernelIN5flash11enable_sm90INS1_16FlashAttnFwdSm90INS1_25CollectiveMainloopFwdSm90ILi2EN4cute5tupleIJNS5_1CILi1EEES8_S8_EEENS6_IJNS7_ILi128EEENS7_ILi160EEENS7_ILi192EEEEEELi128ENS_12float_e4m3_tEfNS_4arch4Sm90ELb0ELb1ELb0ELb0ELb0ELb0ELb0ELb1ELb1ELb0ELb0ELb0EEENS1_21CollectiveEpilogueFwdINS6_IJSA_SA_SB_EEES9_NS_10bfloat16_tESG_Li256ELb0ELb0ELb0ELb1EEENS1_30DynamicPersistentTileSchedulerILi256ELi128ELb0ELb0ELb1EEEEEEEEEvNT_6ParamsE)
        /*0aa8*/ 	.short	0x0210
        /*0aaa*/ 	.short	0x0bf0


	//----- nvinfo : EIATTR_SW_WAR
	.align		4
.L_222:
        /*0aac*/ 	.byte	0x04, 0x36
        /*0aae*/ 	.short	(.L_224 - .L_223)
.L_223:
        /*0ab0*/ 	.word	0x00000008
.L_224:


//--------------------- .nv.info._ZN7cutlass13device_kernelIN5flash11enable_sm90INS1_16FlashAttnFwdSm90INS1_25CollectiveMainloopFwdSm90ILi2EN4cute5tupleIJNS5_1CILi1EEES8_S8_EEENS6_IJNS7_ILi128EEENS7_ILi160EEENS7_ILi192EEEEEELi128ENS_12float_e4m3_tEfNS_4arch4Sm90ELb0ELb1ELb0ELb1ELb0ELb0ELb0ELb1ELb1ELb0ELb0ELb0EEENS1_21CollectiveEpilogueFwdINS6_IJSA_SA_SB_EEES9_NS_10bfloat16_tESG_Li256ELb1ELb0ELb0ELb1EEENS1_36VarlenDynamicPersistentTileSchedulerILi128ELi160ELi256ELi128ELb0ELb0ELb1ELb1ELb0ELb1EEEEEEEEEvNT_6ParamsE --------------------------
	.section	.nv.info._ZN7cutlass13device_kernelIN5flash11enable_sm90INS1_16FlashAttnFwdSm90INS1_25CollectiveMainloopFwdSm90ILi2EN4cute5tupleIJNS5_1CILi1EEES8_S8_EEENS6_IJNS7_ILi128EEENS7_ILi160EEENS7_ILi192EEEEEELi128ENS_12float_e4m3_tEfNS_4arch4Sm90ELb0ELb1ELb0ELb1ELb0ELb0ELb0ELb1ELb1ELb0ELb0ELb0EEENS1_21CollectiveEpilogueFwdINS6_IJSA_SA_SB_EEES9_NS_10bfloat16_tESG_Li256ELb1ELb0ELb0ELb1EEENS1_36VarlenDynamicPersistentTileSchedulerILi128ELi160ELi256ELi128ELb0ELb0ELb1ELb1ELb0ELb1EEEEEEEEEvNT_6ParamsE,"",@"SHT_CUDA_INFO"
	.sectionflags	@""
	.align	4


	//----- nvinfo : EIATTR_CUDA_API_VERSION
	.align		4
        /*0000*/ 	.byte	0x04, 0x37
        /*0002*/ 	.short	(.L_226 - .L_225)
.L_225:
        /*0004*/ 	.word	0x00000082


	//----- nvinfo : EIATTR_KPARAM_INFO
	.align		4
.L_226:
        /*0008*/ 	.byte	0x04, 0x17
        /*000a*/ 	.short	(.L_228 - .L_227)
.L_227:
        /*000c*/ 	.word	0x00000000
        /*0010*/ 	.short	0x0000
        /*0012*/ 	.short	0x0070
        /*0014*/ 	.byte	0x00, 0xf0, 0x01, 0x28


	//----- nvinfo : EIATTR_SPARSE_MMA_MASK
	.align		4
.L_228:
        /*0018*/ 	.byte	0x03, 0x50
        /*001a*/ 	.short	0x0000


	//----- nvinfo : EIATTR_MAXREG_COUNT
	.align		4
        /*001c*/ 	.byte	0x03, 0x1b
        /*001e*/ 	.short	0x00a8


	//----- nvinfo : EIATTR_NUM_BARRIERS
	.align		4
        /*0020*/ 	.byte	0x02, 0x4c
        /*0022*/ 	.byte	0x10
	.zero		1


	//----- nvinfo : EIATTR_EXTERNS
	.align		4
        /*0024*/ 	.byte	0x04, 0x0f
        /*0026*/ 	.short	(.L_230 - .L_229)


	//   ....[0]....
	.align		4
.L_229:
        /*0028*/ 	.word	index@(__assertfail)


	//----- nvinfo : EIATTR_ANNOTATIONS
	.align		4
.L_230:
        /*002c*/ 	.byte	0x04, 0x55
        /*002e*/ 	.short	(.L_232 - .L_231)


	//   ....[0]....
.L_231:
        /* <DEDUP_REMOVED lines=43> */


	//----- nvinfo : EIATTR_MERCURY_ISA_VERSION
	.align		4
.L_232:
        /*02d0*/ 	.byte	0x03, 0x5f
        /*02d2*/ 	.short	0x0101


	//----- nvinfo : EIATTR_UNUSED_LOAD_BYTE_OFFSET
	.align		4
        /*02d4*/ 	.byte	0x04, 0x44
        /*02d6*/ 	.short	(.L_234 - .L_233)


	//   ....[0]....
.L_233:
        /*02d8*/ 	.word	0x00000a70
        /*02dc*/ 	.word	0x0000fff0


	//   ....[1]....
        /*02e0*/ 	.word	0x000129c0
        /*02e4*/ 	.word	0x0000fff0


	//----- nvinfo : EIATTR_INT_WARP_WIDE_INSTR_OFFSETS
	.align		4
.L_234:
        /*02e8*/ 	.byte	0x04, 0x31
        /*02ea*/ 	.short	(.L_236 - .L_235)


	//   ....[0]....
.L_235:
        /*02ec*/ 	.word	0x00000160


	//   ....[1]....
        /*02f0*/ 	.word	0x000001a0


	//   ....[2]....
        /*02f4*/ 	.word	0x00000210


	//   ....[3]....
        /*02f8*/ 	.word	0x00016690


	//   ....[4]....
        /*02fc*/ 	.word	0x00016720


	//   ....[5]....
        /*0300*/ 	.word	0x00016eb0


	//   ....[6]....
        /*0304*/ 	.word	0x000189e0


	//   ....[7]....
        /*0308*/ 	.word	0x00018a70


	//----- nvinfo : EIATTR_COOP_GROUP_MASK_REGIDS
	.align		4
.L_236:
        /*030c*/ 	.byte	0x04, 0x29
        /*030e*/ 	.short	(.L_238 - .L_237)


	//   ....[0]....
.L_237:
        /*0310*/ 	.word	0xffffffff


	//   ....[1]....
        /*0314*/ 	.word	0xffffffff


	//   ....[2]....
        /*0318*/ 	.word	0xffffffff


	//   ....[3]....
        /*031c*/ 	.word	0xffffffff


	//   ....[4]....
        /*0320*/ 	.word	0xffffffff


	//   ....[5]....
        /*0324*/ 	.word	0xffffffff


	//   ....[6]....
        /*0328*/ 	.word	0xffffffff


	//   ....[7]....
        /*032c*/ 	.word	0xffffffff


	//   ....[8]....
        /*0330*/ 	.word	0xffffffff


	//   ....[9]....
        /*0334*/ 	.word	0xffffffff


	//   ....[10]....
        /*0338*/ 	.word	0xffffffff


	//   ....[11]....
        /*033c*/ 	.word	0xffffffff


	//   ....[12]....
        /*0340*/ 	.word	0xffffffff


	//   ....[13]....
        /*0344*/ 	.word	0xffffffff


	//   ....[14]....
        /*0348*/ 	.word	0xffffffff


	//   ....[15]....
        /*034c*/ 	.word	0xffffffff


	//   ....[16]....
        /*0350*/ 	.word	0xffffffff


	//   ....[17]....
        /*0354*/ 	.word	0xffffffff


	//   ....[18]....
        /*0358*/ 	.word	0xffffffff


	//   ....[19]....
        /*035c*/ 	.word	0xffffffff


	//   ....[20]....
        /*0360*/ 	.word	0xffffffff


	//   ....[21]....
        /*0364*/ 	.word	0xffffffff


	//   ....[22]....
        /*0368*/ 	.word	0xffffffff


	//   ....[23]....
        /*036c*/ 	.word	0xffffffff


	//   ....[24]....
        /*0370*/ 	.word	0xffffffff


	//   ....[25]....
        /*0374*/ 	.word	0xffffffff


	//   ....[26]....
        /*0378*/ 	.word	0xffffffff


	//   ....[27]....
        /*037c*/ 	.word	0xffffffff


	//   ....[28]....
        /*0380*/ 	.word	0xffffffff


	//   ....[29]....
        /*0384*/ 	.word	0xffffffff


	//   ....[30]....
        /*0388*/ 	.word	0xffffffff


	//   ....[31]....
        /*038c*/ 	.word	0xffffffff


	//   ....[32]....
        /*0390*/ 	.word	0xffffffff


	//   ....[33]....
        /*0394*/ 	.word	0xffffffff


	//   ....[34]....
        /*0398*/ 	.word	0xffffffff


	//   ....[35]....
        /*039c*/ 	.word	0xffffffff


	//   ....[36]....
        /*03a0*/ 	.word	0xffffffff


	//   ....[37]....
        /*03a4*/ 	.word	0xffffffff


	//   ....[38]....
        /*03a8*/ 	.word	0xffffffff


	//   ....[39]....
        /*03ac*/ 	.word	0xffffffff


	//   ....[40]....
        /*03b0*/ 	.word	0xffffffff


	//   ....[41]....
        /*03b4*/ 	.word	0xffffffff


	//   ....[42]....
        /*03b8*/ 	.word	0xffffffff


	//   ....[43]....
        /*03bc*/ 	.word	0xffffffff


	//   ....[44]....
        /*03c0*/ 	.word	0xffffffff


	//   ....[45]....
        /*03c4*/ 	.word	0xffffffff


	//   ....[46]....
        /*03c8*/ 	.word	0xffffffff


	//   ....[47]....
        /*03cc*/ 	.word	0xffffffff


	//   ....[48]....
        /*03d0*/ 	.word	0xffffffff


	//   ....[49]....
        /*03d4*/ 	.word	0xffffffff


	//   ....[50]....
        /*03d8*/ 	.word	0xffffffff


	//   ....[51]....
        /*03dc*/ 	.word	0xffffffff


	//   ....[52]....
        /*03e0*/ 	.word	0xffffffff


	//   ....[53]....
        /*03e4*/ 	.word	0xffffffff


	//   ....[54]....
        /*03e8*/ 	.word	0xffffffff


	//   ....[55]....
        /*03ec*/ 	.word	0xffffffff


	//   ....[56]....
        /*03f0*/ 	.word	0xffffffff


	//   ....[57]....
        /*03f4*/ 	.word	0xffffffff


	//   ....[58]....
        /*03f8*/ 	.word	0xffffffff


	//   ....[59]....
        /*03fc*/ 	.word	0xffffffff


	//   ....[60]....
        /*0400*/ 	.word	0xffffffff


	//   ....[61]....
        /*0404*/ 	.word	0xffffffff


	//   ....[62]....
        /*0408*/ 	.word	0xffffffff


	//   ....[63]....
        /*040c*/ 	.word	0xffffffff


	//   ....[64]....
        /*0410*/ 	.word	0xffffffff


	//   ....[65]....
        /*0414*/ 	.word	0xffffffff


	//   ....[66]....
        /*0418*/ 	.word	0xffffffff


	//   ....[67]....
        /*041c*/ 	.word	0xffffffff


	//   ....[68]....
        /*0420*/ 	.word	0xffffffff


	//   ....[69]....
        /*0424*/ 	.word	0xffffffff


	//   ....[70]....
        /*0428*/ 	.word	0xffffffff


	//   ....[71]....
        /*042c*/ 	.word	0xffffffff


	//   ....[72]....
        /*0430*/ 	.word	0xffffffff


	//   ....[73]....
        /*0434*/ 	.word	0xffffffff


	//   ....[74]....
        /*0438*/ 	.word	0xffffffff


	//   ....[75]....
        /*043c*/ 	.word	0xffffffff


	//   ....[76]....
        /*0440*/ 	.word	0xffffffff


	//   ....[77]....
        /*0444*/ 	.word	0xffffffff


	//   ....[78]....
        /*0448*/ 	.word	0xffffffff


	//   ....[79]....
        /*044c*/ 	.word	0xffffffff


	//   ....[80]....
        /*0450*/ 	.word	0xffffffff


	//   ....[81]....
        /*0454*/ 	.word	0xffffffff


	//   ....[82]....
        /*0458*/ 	.word	0xffffffff


	//   ....[83]....
        /*045c*/ 	.word	0xffffffff


	//   ....[84]....
        /*0460*/ 	.word	0xffffffff


	//   ....[85]....
        /*0464*/ 	.word	0xffffffff


	//   ....[86]....
        /*0468*/ 	.word	0xffffffff


	//   ....[87]....
        /*046c*/ 	.word	0xffffffff


	//   ....[88]....
        /*0470*/ 	.word	0xffffffff


	//   ....[89]....
        /*0474*/ 	.word	0xffffffff


	//   ....[90]....
        /*0478*/ 	.word	0xffffffff


	//   ....[91]....
        /*047c*/ 	.word	0xffffffff


	//   ....[92]....
        /*0480*/ 	.word	0xffffffff


	//   ....[93]....
        /*0484*/ 	.word	0xffffffff


	//   ....[94]....
        /*0488*/ 	.word	0xffffffff


	//   ....[95]....
        /*048c*/ 	.word	0x0500000f


	//   ....[96]....
        /*0490*/ 	.word	0x0500000f


	//----- nvinfo : EIATTR_COOP_GROUP_INSTR_OFFSETS
	.align		4
.L_238:
        /*0494*/ 	.byte	0x04, 0x28
        /*0496*/ 	.short	(.L_240 - .L_239)


	//   ....[0]....
.L_239:
        /*0498*/ 	.word	0x00000070


	//   ....[1]....
        /*049c*/ 	.word	0x00000170


	//   ....[2]....
        /*04a0*/ 	.word	0x000001c0


	//   ....[3]....
        /*04a4*/ 	.word	0x000003f0


	//   ....[4]....
        /*04a8*/ 	.word	0x00000550


	//   ....[5]....
        /*04ac*/ 	.word	0x00000670


	//   ....[6]....
        /*04b0*/ 	.word	0x000007d0


	//   ....[7]....
        /*04b4*/ 	.word	0x00001b50


	//   ....[8]....
        /*04b8*/ 	.word	0x00004310


	//   ....[9]....
        /*04bc*/ 	.word	0x00004420


	//   ....[10]....
        /*04c0*/ 	.word	0x00004f00


	//   ....[11]....
        /*04c4*/ 	.word	0x00004f50


	//   ....[12]....
        /*04c8*/ 	.word	0x00008790


	//   ....[13]....
        /*04cc*/ 	.word	0x000088a0


	//   ....[14]....
        /*04d0*/ 	.word	0x00009410


	//   ....[15]....
        /*04d4*/ 	.word	0x00009480


	//   ....[16]....
        /*04d8*/ 	.word	0x0000bdc0


	//   ....[17]....
        /*04dc*/ 	.word	0x0000be20


	//   ....[18]....
        /*04e0*/ 	.word	0x0000be50


	//   ....[19]....
        /*04e4*/ 	.word	0x0000be70


	//   ....[20]....
        /*04e8*/ 	.word	0x0000fe20


	//   ....[21]....
        /*04ec*/ 	.word	0x000101a0


	//   ....[22]....
        /*04f0*/ 	.word	0x00010a80


	//   ....[23]....
        /*04f4*/ 	.word	0x00010b00


	//   ....[24]....
        /*04f8*/ 	.word	0x00012220


	//   ....[25]....
        /*04fc*/ 	.word	0x00012230


	//   ....[26]....
        /*0500*/ 	.word	0x000122b0


	//   ....[27]....
        /*0504*/ 	.word	0x000122c0


	//   ....[28]....
        /*0508*/ 	.word	0x00013230


	//   ....[29]....
        /*050c*/ 	.word	0x00013240


	//   ....[30]....
        /*0510*/ 	.word	0x00013250


	//   ....[31]....
        /*0514*/ 	.word	0x00013260


	//   ....[32]....
        /*0518*/ 	.word	0x00013270


	//   ....[33]....
        /*051c*/ 	.word	0x00013280


	//   ....[34]....
        /*0520*/ 	.word	0x00013290


	//   ....[35]....
        /*0524*/ 	.word	0x000132a0


	//   ....[36]....
        /*0528*/ 	.word	0x000132d0


	//   ....[37]....
        /*052c*/ 	.word	0x000132e0


	//   ....[38]....
        /*0530*/ 	.word	0x00013310


	//   ....[39]....
        /*0534*/ 	.word	0x00013320


	//   ....[40]....
        /*0538*/ 	.word	0x00013350


	//   ....[41]....
        /*053c*/ 	.word	0x00013360


	//   ....[42]....
        /*0540*/ 	.word	0x00013390


	//   ....[43]....
        /*0544*/ 	.word	0x000133a0


	//   ....[44]....
        /*0548*/ 	.word	0x000133b0


	//   ....[45]....
        /*054c*/ 	.word	0x000133e0


	//   ....[46]....
        /*0550*/ 	.word	0x000133f0


	//   ....[47]....
        /*0554*/ 	.word	0x00013420


	//   ....[48]....
        /*0558*/ 	.word	0x00013450


	//   ....[49]....
        /*055c*/ 	.word	0x00013460


	//   ....[50]....
        /*0560*/ 	.word	0x00013470


	//   ....[51]....
        /*0564*/ 	.word	0x00013480


	//   ....[52]....
        /*0568*/ 	.word	0x000134b0


	//   ....[53]....
        /*056c*/ 	.word	0x000134e0


	//   ....[54]....
        /*0570*/ 	.word	0x00013510


	//   ....[55]....
        /*0574*/ 	.word	0x00013520


	//   ....[56]....
        /*0578*/ 	.word	0x00013580


	//   ....[57]....
        /*057c*/ 	.word	0x00013590


	//   ....[58]....
        /*0580*/ 	.word	0x000135a0


	//   ....[59]....
        /*0584*/ 	.word	0x000135d0


	//   ....[60]....
        /*0588*/ 	.word	0x00014fa0


	//   ....[61]....
        /*058c*/ 	.word	0x00015190


	//   ....[62]....
        /*0590*/ 	.word	0x000151c0


	//   ....[63]....
        /*0594*/ 	.word	0x000151f0


	//   ....[64]....
        /*0598*/ 	.word	0x00015230


	//   ....[65]....
        /*059c*/ 	.word	0x00015260


	//   ....[66]....
        /*05a0*/ 	.word	0x000152a0


	//   ....[67]....
        /*05a4*/ 	.word	0x00015430


	//   ....[68]....
        /*05a8*/ 	.word	0x00015460


	//   ....[69]....
        /*05ac*/ 	.word	0x00015490


	//   ....[70]....
        /*05b0*/ 	.word	0x000154c0


	//   ....[71]....
        /*05b4*/ 	.word	0x000154f0


	//   ....[72]....
        /*05b8*/ 	.word	0x00015530


	//   ....[73]....
        /*05bc*/ 	.word	0x000155d0


	//   ....[74]....
        /*05c0*/ 	.word	0x00015660


	//   ....[75]....
        /*05c4*/ 	.word	0x00015710


	//   ....[76]....
        /*05c8*/ 	.word	0x00017020


	//   ....[77]....
        /*05cc*/ 	.word	0x00019420


	//   ....[78]....
        /*05d0*/ 	.word	0x00019450


	//   ....[79]....
        /*05d4*/ 	.word	0x00019480


	//   ....[80]....
        /*05d8*/ 	.word	0x000194b0


	//   ....[81]....
        /*05dc*/ 	.word	0x000194e0


	//   ....[82]....
        /*05e0*/ 	.word	0x000194f0


	//   ....[83]....
        /*05e4*/ 	.word	0x00019520


	//   ....[84]....
        /*05e8*/ 	.word	0x00019530


	//   ....[85]....
        /*05ec*/ 	.word	0x00019670


	//   ....[86]....
        /*05f0*/ 	.word	0x000196a0


	//   ....[87]....
        /*05f4*/ 	.word	0x000196d0


	//   ....[88]....
        /*05f8*/ 	.word	0x00019700


	//   ....[89]....
        /*05fc*/ 	.word	0x00019730


	//   ....[90]....
        /*0600*/ 	.word	0x00019770


	//   ....[91]....
        /*0604*/ 	.word	0x00019800


	//   ....[92]....
        /*0608*/ 	.word	0x000198a0


	//   ....[93]....
        /*060c*/ 	.word	0x00019900


	//   ....[94]....
        /*0610*/ 	.word	0x00019fa0


	//   ....[95]....
        /*0614*/ 	.word	0x0001a660


	//   ....[96]....
        /*0618*/ 	.word	0x0001aaf0


	//----- nvinfo : EIATTR_REG_RECONFIG
	.align		4
.L_240:
        /*061c*/ 	.byte	0x01, 0x54
	.zero		2


	//----- nvinfo : EIATTR_SYSCALL_OFFSETS
	.align		4
        /*0620*/ 	.byte	0x04, 0x46
        /*0622*/ 	.short	(.L_242 - .L_241)


	//   ....[0]....
.L_241:
        /*0624*/ 	.word	0x00001d30


	//   ....[1]....
        /*0628*/ 	.word	0x000168c0


	//   ....[2]....
        /*062c*/ 	.word	0x00016a40


	//   ....[3]....
        /*0630*/ 	.word	0x00016b80


	//   ....[4]....
        /*0634*/ 	.word	0x00016ca0


	//----- nvinfo : EIATTR_MBARRIER_INSTR_OFFSETS
	.align		4
.L_242:
        /*0638*/ 	.byte	0x04, 0x39
        /*063a*/ 	.short	(.L_244 - .L_243)


	//   ....[0]....
.L_243:
        /*063c*/ 	.word	0x000002a0
        /*0640*/ 	.word	0x000000ff
        /*0644*/ 	.word	0x00029800
        /*0648*/ 	.short	0x0100
        /*064a*/ 	.byte	0x08
	.zero		1


	//   ....[1]....
        /*064c*/ 	.word	0x000002b0
        /*0650*/ 	.word	0x000000ff
        /*0654*/ 	.word	0x00029820
        /*0658*/ 	.short	0x0100
        /*065a*/ 	.byte	0x08
	.zero		1


	//   ....[2]....
        /*065c*/ 	.word	0x000003a0
        /*0660*/ 	.word	0x000000ff
        /*0664*/ 	.word	0x00029830
        /*0668*/ 	.short	0x0100
        /*066a*/ 	.byte	0x08
	.zero		1


	//   ....[3]....
        /*066c*/ 	.word	0x000003b0
        /*0670*/ 	.word	0x000000ff
        /*0674*/ 	.word	0x00029840
        /*0678*/ 	.short	0x0100
        /*067a*/ 	.byte	0x08
	.zero		1


	//   ....[4]....
        /*067c*/ 	.word	0x000003c0
        /*0680*/ 	.word	0x000000ff
        /*0684*/ 	.word	0x00029838
        /*0688*/ 	.short	0x0100
        /*068a*/ 	.byte	0x08
	.zero		1


	//   ....[5]....
        /*068c*/ 	.word	0x000003d0
        /*0690*/ 	.word	0x000000ff
        /*0694*/ 	.word	0x00029848
        /*0698*/ 	.short	0x0100
        /*069a*/ 	.byte	0x08
	.zero		1


	//   ....[6]....
        /*069c*/ 	.word	0x00000500
        /*06a0*/ 	.word	0x000000ff
        /*06a4*/ 	.word	0x00029850
        /*06a8*/ 	.short	0x0100
        /*06aa*/ 	.byte	0x08
	.zero		1


	//   ....[7]....
        /*06ac*/ 	.word	0x00000510
        /*06b0*/ 	.word	0x000000ff
        /*06b4*/ 	.word	0x00029860
        /*06b8*/ 	.short	0x0100
        /*06ba*/ 	.byte	0x08
	.zero		1


	//   ....[8]....
        /*06bc*/ 	.word	0x00000520
        /*06c0*/ 	.word	0x000000ff
        /*06c4*/ 	.word	0x00029858
        /*06c8*/ 	.short	0x0100
        /*06ca*/ 	.byte	0x08
	.zero		1


	//   ....[9]....
        /*06cc*/ 	.word	0x00000530
        /*06d0*/ 	.word	0x000000ff
        /*06d4*/ 	.word	0x00029868
        /*06d8*/ 	.short	0x0100
        /*06da*/ 	.byte	0x08
	.zero		1


	//   ....[10]....
        /*06dc*/ 	.word	0x00000620
        /*06e0*/ 	.word	0x000000ff
        /*06e4*/ 	.word	0x00029870
        /*06e8*/ 	.short	0x0100
        /*06ea*/ 	.byte	0x06
	.zero		1


	//   ....[11]....
        /*06ec*/ 	.word	0x00000630
        /*06f0*/ 	.word	0x000000ff
        /*06f4*/ 	.word	0x00029880
        /*06f8*/ 	.short	0x0100
        /*06fa*/ 	.byte	0x06
	.zero		1


	//   ....[12]....
        /*06fc*/ 	.word	0x00000640
        /*0700*/ 	.word	0x000000ff
        /*0704*/ 	.word	0x00029878
        /*0708*/ 	.short	0x0100
        /*070a*/ 	.byte	0x06
	.zero		1


	//   ....[13]....
        /*070c*/ 	.word	0x00000650
        /*0710*/ 	.word	0x000000ff
        /*0714*/ 	.word	0x00029888
        /*0718*/ 	.short	0x0100
        /*071a*/ 	.byte	0x06
	.zero		1


	//   ....[14]....
        /*071c*/ 	.word	0x00000780
        /*0720*/ 	.word	0x000000ff
        /*0724*/ 	.word	0x00029890
        /*0728*/ 	.short	0x0100
        /*072a*/ 	.byte	0x08
	.zero		1


	//   ....[15]....
        /*072c*/ 	.word	0x00000790
        /*0730*/ 	.word	0x000000ff
        /*0734*/ 	.word	0x000298a0
        /*0738*/ 	.short	0x0100
        /*073a*/ 	.byte	0x08
	.zero		1


	//   ....[16]....
        /*073c*/ 	.word	0x000007a0
        /*0740*/ 	.word	0x000000ff
        /*0744*/ 	.word	0x00029898
        /*0748*/ 	.short	0x0100
        /*074a*/ 	.byte	0x08
	.zero		1


	//   ....[17]....
        /*074c*/ 	.word	0x000007b0
        /*0750*/ 	.word	0x000000ff
        /*0754*/ 	.word	0x000298a8
        /*0758*/ 	.short	0x0100
        /*075a*/ 	.byte	0x08
	.zero		1


	//   ....[18]....
        /*075c*/ 	.word	0x000008e0
        /*0760*/ 	.word	0x000000ff
        /*0764*/ 	.word	0x000298b0
        /*0768*/ 	.short	0x0100
        /*076a*/ 	.byte	0x08
	.zero		1


	//   ....[19]....
        /*076c*/ 	.word	0x000008f0
        /*0770*/ 	.word	0x000000ff
        /*0774*/ 	.word	0x000298c0
        /*0778*/ 	.short	0x0100
        /*077a*/ 	.byte	0x08
	.zero		1


	//   ....[20]....
        /*077c*/ 	.word	0x00000900
        /*0780*/ 	.word	0x000000ff
        /*0784*/ 	.word	0x000298b8
        /*0788*/ 	.short	0x0100
        /*078a*/ 	.byte	0x08
	.zero		1


	//   ....[21]....
        /*078c*/ 	.word	0x00000910
        /*0790*/ 	.word	0x000000ff
        /*0794*/ 	.word	0x000298c8
        /*0798*/ 	.short	0x0100
        /*079a*/ 	.byte	0x08
	.zero		1


	//   ....[22]....
        /*079c*/ 	.word	0x00001db0
        /*07a0*/ 	.word	0x000000ff
        /*07a4*/ 	.word	0x00029800
        /*07a8*/ 	.short	0x010a
        /*07aa*/ 	.byte	0x29
	.zero		1


	//   ....[23]....
        /*07ac*/ 	.word	0x00001e30
        /*07b0*/ 	.word	0x00000003
        /*07b4*/ 	.word	0x00029830
        /*07b8*/ 	.short	0x010a
        /*07ba*/ 	.byte	0x3f
	.zero		1


	//   ....[24]....
        /*07bc*/ 	.word	0x00001eb0
        /*07c0*/ 	.word	0x00000003
        /*07c4*/ 	.word	0x00029830
        /*07c8*/ 	.short	0x010a
        /*07ca*/ 	.byte	0x3f
	.zero		1


	//   ....[25]....
        /*07cc*/ 	.word	0x00002ca0
        /*07d0*/ 	.word	0x00000000
        /*07d4*/ 	.word	0x00000000
        /*07d8*/ 	.short	0x0101
        /*07da*/ 	.byte	0x3f
	.zero		1


	//   ....[26]....
        /*07dc*/ 	.word	0x00006240
        /*07e0*/ 	.word	0x000000ff
        /*07e4*/ 	.word	0x00029830
        /*07e8*/ 	.short	0x010a
        /*07ea*/ 	.byte	0x06
	.zero		1


	//   ....[27]....
        /*07ec*/ 	.word	0x00006280
        /*07f0*/ 	.word	0x000000ff
        /*07f4*/ 	.word	0x00029830
        /*07f8*/ 	.short	0x010a
        /*07fa*/ 	.byte	0x06
	.zero		1


	//   ....[28]....
        /*07fc*/ 	.word	0x00006e90
        /*0800*/ 	.word	0x000000ff
        /*0804*/ 	.word	0x00029850
        /*0808*/ 	.short	0x010a
        /*080a*/ 	.byte	0x06
	.zero		1


	//   ....[29]....
        /*080c*/ 	.word	0x00006ed0
        /*0810*/ 	.word	0x000000ff
        /*0814*/ 	.word	0x00029850
        /*0818*/ 	.short	0x010a
        /*081a*/ 	.byte	0x06
	.zero		1


	//   ....[30]....
        /*081c*/ 	.word	0x000071e0
        /*0820*/ 	.word	0x00000008
        /*0824*/ 	.word	0x00000000
        /*0828*/ 	.short	0x0101
        /*082a*/ 	.byte	0x3f
	.zero		1


	//   ....[31]....
        /*082c*/ 	.word	0x0000a1c0
        /*0830*/ 	.word	0x000000ff
        /*0834*/ 	.word	0x00000000
        /*0838*/ 	.short	0x0101
        /*083a*/ 	.byte	0x06
	.zero		1


	//   ....[32]....
        /*083c*/ 	.word	0x0000ab20
        /*0840*/ 	.word	0x000000ff
        /*0844*/ 	.word	0x00029830
        /*0848*/ 	.short	0x010a
        /*084a*/ 	.byte	0x06
	.zero		1


	//   ....[33]....
        /*084c*/ 	.word	0x0000ab60
        /*0850*/ 	.word	0x000000ff
        /*0854*/ 	.word	0x00029830
        /*0858*/ 	.short	0x010a
        /*085a*/ 	.byte	0x06
	.zero		1


	//   ....[34]....
        /*085c*/ 	.word	0x0000b7a0
        /*0860*/ 	.word	0x000000ff
        /*0864*/ 	.word	0x00029850
        /*0868*/ 	.short	0x010a
        /*086a*/ 	.byte	0x06
	.zero		1


	//   ....[35]....
        /*086c*/ 	.word	0x0000b7e0
        /*0870*/ 	.word	0x000000ff
        /*0874*/ 	.word	0x00029850
        /*0878*/ 	.short	0x010a
        /*087a*/ 	.byte	0x06
	.zero		1


	//   ....[36]....
        /*087c*/ 	.word	0x0000ce80
        /*0880*/ 	.word	0x00000005
        /*0884*/ 	.word	0x00000000
        /*0888*/ 	.short	0x0101
        /*088a*/ 	.byte	0x3f
	.zero		1


	//   ....[37]....
        /*088c*/ 	.word	0x0000d0f0
        /*0890*/ 	.word	0x000000ff
        /*0894*/ 	.word	0x00000000
        /*0898*/ 	.short	0x0101
        /*089a*/ 	.byte	0x06
	.zero		1


	//   ....[38]....
        /*089c*/ 	.word	0x0000d8a0
        /*08a0*/ 	.word	0x000000ff
        /*08a4*/ 	.word	0x00029830
        /*08a8*/ 	.short	0x010a
        /*08aa*/ 	.byte	0x06
	.zero		1


	//   ....[39]....
        /*08ac*/ 	.word	0x0000d8e0
        /*08b0*/ 	.word	0x000000ff
        /*08b4*/ 	.word	0x00029830
        /*08b8*/ 	.short	0x010a
        /*08ba*/ 	.byte	0x06
	.zero		1


	//   ....[40]....
        /*08bc*/ 	.word	0x0000e520
        /*08c0*/ 	.word	0x000000ff
        /*08c4*/ 	.word	0x00029850
        /*08c8*/ 	.short	0x010a
        /*08ca*/ 	.byte	0x06
	.zero		1


	//   ....[41]....
        /*08cc*/ 	.word	0x0000e560
        /*08d0*/ 	.word	0x000000ff
        /*08d4*/ 	.word	0x00029850
        /*08d8*/ 	.short	0x010a
        /*08da*/ 	.byte	0x06
	.zero		1


	//   ....[42]....
        /*08dc*/ 	.word	0x0000e880
        /*08e0*/ 	.word	0x00000000
        /*08e4*/ 	.word	0x00000000
        /*08e8*/ 	.short	0x0101
        /*08ea*/ 	.byte	0x3f
	.zero		1


	//   ....[43]....
        /*08ec*/ 	.word	0x00011850
        /*08f0*/ 	.word	0x000000ff
        /*08f4*/ 	.word	0x00000000
        /*08f8*/ 	.short	0x0101
        /*08fa*/ 	.byte	0x06
	.zero		1


	//   ....[44]....
        /*08fc*/ 	.word	0x00011ed0
        /*0900*/ 	.word	0x000000ff
        /*0904*/ 	.word	0x00029850
        /*0908*/ 	.short	0x010a
        /*090a*/ 	.byte	0x09
	.zero		1


	//   ....[45]....
        /*090c*/ 	.word	0x00011f10
        /*0910*/ 	.word	0x000000ff
        /*0914*/ 	.word	0x00029850
        /*0918*/ 	.short	0x010a
        /*091a*/ 	.byte	0x09
	.zero		1


	//   ....[46]....
        /*091c*/ 	.word	0x000125b0
        /*0920*/ 	.word	0x000000ff
        /*0924*/ 	.word	0x00000000
        /*0928*/ 	.short	0x0101
        /*092a*/ 	.byte	0x04
	.zero		1


	//   ....[47]....
        /*092c*/ 	.word	0x00013ef0
        /*0930*/ 	.word	0x00000000
        /*0934*/ 	.word	0x00000000
        /*0938*/ 	.short	0x0101
        /*093a*/ 	.byte	0x3f
	.zero		1


	//   ....[48]....
        /*093c*/ 	.word	0x00017250
        /*0940*/ 	.word	0x00000003
        /*0944*/ 	.word	0x00029880
        /*0948*/ 	.short	0x010a
        /*094a*/ 	.byte	0x3f
	.zero		1


	//   ....[49]....
        /*094c*/ 	.word	0x00017410
        /*0950*/ 	.word	0x00000003
        /*0954*/ 	.word	0x00029840
        /*0958*/ 	.short	0x010a
        /*095a*/ 	.byte	0x3f
	.zero		1


	//   ....[50]....
        /*095c*/ 	.word	0x00017910
        /*0960*/ 	.word	0x000000ff
        /*0964*/ 	.word	0x00029820
        /*0968*/ 	.short	0x010a
        /*096a*/ 	.byte	0x29
	.zero		1


	//   ....[51]....
        /*096c*/ 	.word	0x00017bd0
        /*0970*/ 	.word	0x00000004
        /*0974*/ 	.word	0x00029880
        /*0978*/ 	.short	0x010a
        /*097a*/ 	.byte	0x3f
	.zero		1


	//   ....[52]....
        /*097c*/ 	.word	0x00017e50
        /*0980*/ 	.word	0x00000004
        /*0984*/ 	.word	0x00029840
        /*0988*/ 	.short	0x010a
        /*098a*/ 	.byte	0x3f
	.zero		1


	//   ....[53]....
        /*098c*/ 	.word	0x00018360
        /*0990*/ 	.word	0x00000003
        /*0994*/ 	.word	0x00029870
        /*0998*/ 	.short	0x010a
        /*099a*/ 	.byte	0x3f
	.zero		1


	//   ....[54]....
        /*099c*/ 	.word	0x000183d0
        /*09a0*/ 	.word	0x00000002
        /*09a4*/ 	.word	0x00029860
        /*09a8*/ 	.short	0x010a
        /*09aa*/ 	.byte	0x3f
	.zero		1


	//   ....[55]....
        /*09ac*/ 	.word	0x00018930
        /*09b0*/ 	.word	0x00000002
        /*09b4*/ 	.word	0x00029850
        /*09b8*/ 	.short	0x0101
        /*09ba*/ 	.byte	0x3f
	.zero		1


	//   ....[56]....
        /*09bc*/ 	.word	0x00018990
        /*09c0*/ 	.word	0x00000002
        /*09c4*/ 	.word	0x00000000
        /*09c8*/ 	.short	0x0101
        /*09ca*/ 	.byte	0x3f
	.zero		1


	//   ....[57]....
        /*09cc*/ 	.word	0x00018b50
        /*09d0*/ 	.word	0x00000014
        /*09d4*/ 	.word	0x00029870
        /*09d8*/ 	.short	0x010a
        /*09da*/ 	.byte	0x3f
	.zero		1


	//   ....[58]....
        /*09dc*/ 	.word	0x00018be0
        /*09e0*/ 	.word	0x00000014
        /*09e4*/ 	.word	0x00029860
        /*09e8*/ 	.short	0x010a
        /*09ea*/ 	.byte	0x3f
	.zero		1


	//   ....[59]....
        /*09ec*/ 	.word	0x00019120
        /*09f0*/ 	.word	0x00000014
        /*09f4*/ 	.word	0x00029850
        /*09f8*/ 	.short	0x0101
        /*09fa*/ 	.byte	0x3f
	.zero		1


	//   ....[60]....
        /*09fc*/ 	.word	0x00019170
        /*0a00*/ 	.word	0x00000000
        /*0a04*/ 	.word	0x00000000
        /*0a08*/ 	.short	0x0101
        /*0a0a*/ 	.byte	0x3f
	.zero		1


	//   ....[61]....
        /*0a0c*/ 	.word	0x00019f20
        /*0a10*/ 	.word	0x00000000
        /*0a14*/ 	.word	0x00029820
        /*0a18*/ 	.short	0x010a
        /*0a1a*/ 	.byte	0x3f
	.zero		1


	//   ....[62]....
        /*0a1c*/ 	.word	0x0001a0e0
        /*0a20*/ 	.word	0x00000006
        /*0a24*/ 	.word	0x00000000
        /*0a28*/ 	.short	0x010a
        /*0a2a*/ 	.byte	0x3f
	.zero		1


	//   ....[63]....
        /*0a2c*/ 	.word	0x0001a150
        /*0a30*/ 	.word	0x00000007
        /*0a34*/ 	.word	0x00000000
        /*0a38*/ 	.short	0x010a
        /*0a3a*/ 	.byte	0x3f
	.zero		1


	//   ....[64]....
        /*0a3c*/ 	.word	0x0001a1b0
        /*0a40*/ 	.word	0x00000004
        /*0a44*/ 	.word	0x00029860
        /*0a48*/ 	.short	0x010a
        /*0a4a*/ 	.byte	0x3f
	.zero		1


	//   ....[65]....
        /*0a4c*/ 	.word	0x0001a200
        /*0a50*/ 	.word	0x00000003
        /*0a54*/ 	.word	0x00029860
        /*0a58*/ 	.short	0x010a
        /*0a5a*/ 	.byte	0x3f
	.zero		1


	//   ....[66]....
        /*0a5c*/ 	.word	0x0001a240
        /*0a60*/ 	.word	0x00000004
        /*0a64*/ 	.word	0x00029880
        /*0a68*/ 	.short	0x010a
        /*0a6a*/ 	.byte	0x3f
	.zero		1


	//   ....[67]....
        /*0a6c*/ 	.word	0x0001a260
        /*0a70*/ 	.word	0x00000003
        /*0a74*/ 	.word	0x00029880
        /*0a78*/ 	.short	0x010a
        /*0a7a*/ 	.byte	0x3f
	.zero		1


	//   ....[68]....
        /*0a7c*/ 	.word	0x0001a2d0
        /*0a80*/ 	.word	0x00000003
        /*0a84*/ 	.word	0x00029800
        /*0a88*/ 	.short	0x010a
        /*0a8a*/ 	.byte	0x3f
	.zero		1


	//   ....[69]....
        /*0a8c*/ 	.word	0x0001a320
        /*0a90*/ 	.word	0x00000003
        /*0a94*/ 	.word	0x00029830
        /*0a98*/ 	.short	0x010a
        /*0a9a*/ 	.byte	0x3f
	.zero		1


	//   ....[70]....
        /*0a9c*/ 	.word	0x0001a380
        /*0aa0*/ 	.word	0x0000000f
        /*0aa4*/ 	.word	0x00029830
        /*0aa8*/ 	.short	0x010a
        /*0aaa*/ 	.byte	0x3f
	.zero		1


	//   ....[71]....
        /*0aac*/ 	.word	0x0001a3e0
        /*0ab0*/ 	.word	0x0000000f
        /*0ab4*/ 	.word	0x00029850
        /*0ab8*/ 	.short	0x010a
        /*0aba*/ 	.byte	0x3f
	.zero		1


	//   ....[72]....
        /*0abc*/ 	.word	0x0001a440
        /*0ac0*/ 	.word	0x0000000d
        /*0ac4*/ 	.word	0x00029830
        /*0ac8*/ 	.short	0x010a
        /*0aca*/ 	.byte	0x3f
	.zero		1


	//   ....[73]....
        /*0acc*/ 	.word	0x0001a4a0
        /*0ad0*/ 	.word	0x0000000d
        /*0ad4*/ 	.word	0x00029850
        /*0ad8*/ 	.short	0x010a
        /*0ada*/ 	.byte	0x3f
	.zero		1


	//   ....[74]....
        /*0adc*/ 	.word	0x0001a500
        /*0ae0*/ 	.word	0x0000000f
        /*0ae4*/ 	.word	0x00029830
        /*0ae8*/ 	.short	0x010a
        /*0aea*/ 	.byte	0x3f
	.zero		1


	//   ....[75]....
        /*0aec*/ 	.word	0x0001a560
        /*0af0*/ 	.word	0x0000000f
        /*0af4*/ 	.word	0x00029850
        /*0af8*/ 	.short	0x010a
        /*0afa*/ 	.byte	0x3f
	.zero		1


	//   ....[76]....
        /*0afc*/ 	.word	0x0001a5c0
        /*0b00*/ 	.word	0x00000004
        /*0b04*/ 	.word	0x00029850
        /*0b08*/ 	.short	0x010a
        /*0b0a*/ 	.byte	0x3f
	.zero		1


	//   ....[77]....
        /*0b0c*/ 	.word	0x0001a710
        /*0b10*/ 	.word	0x00000003
        /*0b14*/ 	.word	0x00029880
        /*0b18*/ 	.short	0x010a
        /*0b1a*/ 	.byte	0x3f
	.zero		1


	//   ....[78]....
        /*0b1c*/ 	.word	0x0001a760
        /*0b20*/ 	.word	0x00000003
        /*0b24*/ 	.word	0x00029840
        /*0b28*/ 	.short	0x010a
        /*0b2a*/ 	.byte	0x3f
	.zero		1


	//   ....[79]....
        /*0b2c*/ 	.word	0x0001a7c0
        /*0b30*/ 	.word	0x00000003
        /*0b34*/ 	.word	0x00029820
        /*0b38*/ 	.short	0x010a
        /*0b3a*/ 	.byte	0x3f
	.zero		1


	//   ....[80]....
        /*0b3c*/ 	.word	0x0001a810
        /*0b40*/ 	.word	0x00000004
        /*0b44*/ 	.word	0x00029880
        /*0b48*/ 	.short	0x010a
        /*0b4a*/ 	.byte	0x3f
	.zero		1


	//   ....[81]....
        /*0b4c*/ 	.word	0x0001a860
        /*0b50*/ 	.word	0x00000004
        /*0b54*/ 	.word	0x00029840
        /*0b58*/ 	.short	0x010a
        /*0b5a*/ 	.byte	0x3f
	.zero		1


	//   ....[82]....
        /*0b5c*/ 	.word	0x0001a8c0
        /*0b60*/ 	.word	0x00000003
        /*0b64*/ 	.word	0x00029870
        /*0b68*/ 	.short	0x010a
        /*0b6a*/ 	.byte	0x3f
	.zero		1


	//   ....[83]....
        /*0b6c*/ 	.word	0x0001a920
        /*0b70*/ 	.word	0x00000004
        /*0b74*/ 	.word	0x00029860
        /*0b78*/ 	.short	0x010a
        /*0b7a*/ 	.byte	0x3f
	.zero		1


	//   ....[84]....
        /*0b7c*/ 	.word	0x0001a970
        /*0b80*/ 	.word	0x00000014
        /*0b84*/ 	.word	0x00029870
        /*0b88*/ 	.short	0x010a
        /*0b8a*/ 	.byte	0x3f
	.zero		1


	//   ....[85]....
        /*0b8c*/ 	.word	0x0001a9c0
        /*0b90*/ 	.word	0x00000014
        /*0b94*/ 	.word	0x00029860
        /*0b98*/ 	.short	0x010a
        /*0b9a*/ 	.byte	0x3f
	.zero		1


	//   ....[86]....
        /*0b9c*/ 	.word	0x0001aa10
        /*0ba0*/ 	.word	0x00000000
        /*0ba4*/ 	.word	0x00029820
        /*0ba8*/ 	.short	0x010a
        /*0baa*/ 	.byte	0x3f
	.zero		1


	//   ....[87]....
        /*0bac*/ 	.word	0x0001abb0
        /*0bb0*/ 	.word	0x00000006
        /*0bb4*/ 	.word	0x00000000
        /*0bb8*/ 	.short	0x010a
        /*0bba*/ 	.byte	0x3f
	.zero		1


	//   ....[88]....
        /*0bbc*/ 	.word	0x0001ac00
        /*0bc0*/ 	.word	0x00000007
        /*0bc4*/ 	.word	0x00000000
        /*0bc8*/ 	.short	0x010a
        /*0bca*/ 	.byte	0x3f
	.zero		1


	//   ....[89]....
        /*0bcc*/ 	.word	0x0001ac50
        /*0bd0*/ 	.word	0x00000004
        /*0bd4*/ 	.word	0x00029860
        /*0bd8*/ 	.short	0x010a
        /*0bda*/ 	.byte	0x3f
	.zero		1


	//   ....[90]....
        /*0bdc*/ 	.word	0x0001aca0
        /*0be0*/ 	.word	0x00000003
        /*0be4*/ 	.word	0x00029860
        /*0be8*/ 	.short	0x010a
        /*0bea*/ 	.byte	0x3f
	.zero		1


	//   ....[91]....
        /*0bec*/ 	.word	0x0001acf0
        /*0bf0*/ 	.word	0x00000004
        /*0bf4*/ 	.word	0x00029880
        /*0bf8*/ 	.short	0x010a
        /*0bfa*/ 	.byte	0x3f
	.zero		1


	//----- nvinfo : EIATTR_NUM_MBARRIERS
	.align		4
.L_244:
        /*0bfc*/ 	.byte	0x03, 0x38
        /*0bfe*/ 	.short	0x0016


	//----- nvinfo : EIATTR_EXIT_INSTR_OFFSETS
	.align		4
        /*0c00*/ 	.byte	0x04, 0x1c
        /*0c02*/ 	.short	(.L_246 - .L_245)


	//   ....[0]....
.L_245:
        /*0c04*/ 	.word	0x00000ab0


	//   ....[1]....
        /*0c08*/ 	.word	0x00014f40


	//   ....[2]....
        /*0c0c*/ 	.word	0x0001a2b0


	//----- nvinfo : EIATTR_MAX_THREADS
	.align		4
.L_246:
        /*0c10*/ 	.byte	0x04, 0x05
        /*0c12*/ 	.short	(.L_248 - .L_247)
.L_247:
        /*0c14*/ 	.word	0x00000180
        /*0c18*/ 	.word	0x00000001
        /*0c1c*/ 	.word	0x00000001


	//----- nvinfo : EIATTR_CRS_STACK_SIZE
	.align		4
.L_248:
        /*0c20*/ 	.byte	0x04, 0x1e
        /*0c22*/ 	.short	(.L_250 - .L_249)
.L_249:
        /*0c24*/ 	.word	0x00000000


	//----- nvinfo : EIATTR_CBANK_PARAM_SIZE
	.align		4
.L_250:
        /*0c28*/ 	.byte	0x03, 0x19
        /*0c2a*/ 	.short	0x0a70


	//----- nvinfo : EIATTR_PARAM_CBANK
	.align		4
        /*0c2c*/ 	.byte	0x04, 0x0a
        /*0c2e*/ 	.short	(.L_252 - .L_251)
	.align		4
.L_251:
        /*0c30*/ 	.word	index@(.nv.constant0._ZN7cutlass13device_kernelIN5flash11enable_sm90INS1_16FlashAttnFwdSm90INS1_25CollectiveMainloopFwdSm90ILi2EN4cute5tupleIJNS5_1CILi1EEES8_S8_EEENS6_IJNS7_ILi128EEENS7_ILi160EEENS7_ILi192EEEEEELi128ENS_12float_e4m3_tEfNS_4arch4Sm90ELb0ELb1ELb0ELb1ELb0ELb0ELb0ELb1ELb1ELb0ELb0ELb0EEENS1_21CollectiveEpilogueFwdINS6_IJSA_SA_SB_EEES9_NS_10bfloat16_tESG_Li256ELb1ELb0ELb0ELb1EEENS1_36VarlenDynamicPersistentTileSchedulerILi128ELi160ELi256ELi128ELb0ELb0ELb1ELb1ELb0ELb1EEEEEEEEEvNT_6ParamsE)
        /*0c34*/ 	.short	0x0210
        /*0c36*/ 	.short	0x0a70


	//----- nvinfo : EIATTR_SW_WAR
	.align		4
.L_252:
        /*0c38*/ 	.byte	0x04, 0x36
        /*0c3a*/ 	.short	(.L_254 - .L_253)
.L_253:
        /*0c3c*/ 	.word	0x00000008
.L_254:


//--------------------- .nv.info._ZN7cutlass13device_kernelIN5flash11enable_sm90INS1_16FlashAttnFwdSm90INS1_25CollectiveMainloopFwdSm90ILi2EN4cute5tupleIJNS5_1CILi1EEES8_S8_EEENS6_IJNS7_ILi128EEENS7_ILi160EEENS7_ILi192EEEEEELi128ENS_12float_e4m3_tEfNS_4arch4Sm90ELb0ELb1ELb0ELb1ELb0ELb1ELb0ELb1ELb1ELb0ELb0ELb0EEENS1_21CollectiveEpilogueFwdINS6_IJSA_SA_SB_EEES9_NS_10bfloat16_tESG_Li256ELb1ELb0ELb0ELb1EEENS1_36VarlenDynamicPersistentTileSchedulerILi128ELi160ELi256ELi128ELb0ELb0ELb1ELb1ELb0ELb1EEEEEEEEEvNT_6ParamsE --------------------------
	.section	.nv.info._ZN7cutlass13device_kernelIN5flash11enable_sm90INS1_16FlashAttnFwdSm90INS1_25CollectiveMainloopFwdSm90ILi2EN4cute5tupleIJNS5_1CILi1EEES8_S8_EEENS6_IJNS7_ILi128EEENS7_ILi160EEENS7_ILi192EEEEEELi128ENS_12float_e4m3_tEfNS_4arch4Sm90ELb0ELb1ELb0ELb1ELb0ELb1ELb0ELb1ELb1ELb0ELb0ELb0EEENS1_21CollectiveEpilogueFwdINS6_IJSA_SA_SB_EEES9_NS_10bfloat16_tESG_Li256ELb1ELb0ELb0ELb1EEENS1_36VarlenDynamicPersistentTileSchedulerILi128ELi160ELi256ELi128ELb0ELb0ELb1ELb1ELb0ELb1EEEEEEEEEvNT_6ParamsE,"",@"SHT_CUDA_INFO"
	.sectionflags	@""
	.align	4


	//----- nvinfo : EIATTR_CUDA_API_VERSION
	.align		4
        /*0000*/ 	.byte	0x04, 0x37
        /*0002*/ 	.short	(.L_256 - .L_255)
.L_255:
        /*0004*/ 	.word	0x00000082


	//----- nvinfo : EIATTR_KPARAM_INFO
	.align		4
.L_256:
        /*0008*/ 	.byte	0x04, 0x17
        /*000a*/ 	.short	(.L_258 - .L_257)
.L_257:
        /*000c*/ 	.word	0x00000000
        /*0010*/ 	.short	0x0000
        /*0012*/ 	.short	0x0070
        /*0014*/ 	.byte	0x00, 0xf0, 0x01, 0x28


	//----- nvinfo : EIATTR_SPARSE_MMA_MASK
	.align		4
.L_258:
        /*0018*/ 	.byte	0x03, 0x50
        /*001a*/ 	.short	0x0000


	//----- nvinfo : EIATTR_MAXREG_COUNT
	.align		4
        /*001c*/ 	.byte	0x03, 0x1b
        /*001e*/ 	.short	0x00a8


	//----- nvinfo : EIATTR_NUM_BARRIERS
	.align		4
        /*0020*/ 	.byte	0x02, 0x4c
        /*0022*/ 	.byte	0x10
	.zero		1


	//----- nvinfo : EIATTR_EXTERNS
	.align		4
        /*0024*/ 	.byte	0x04, 0x0f
        /*0026*/ 	.short	(.L_260 - .L_259)


	//   ....[0]....
	.align		4
.L_259:
        /*0028*/ 	.word	index@(__assertfail)


	//----- nvinfo : EIATTR_ANNOTATIONS
	.align		4
.L_260:
        /*002c*/ 	.byte	0x04, 0x55
        /*002e*/ 	.short	(.L_262 - .L_261)


	//   ....[0]....
.L_261:
        /* <DEDUP_REMOVED lines=54> */


	//----- nvinfo : EIATTR_MERCURY_ISA_VERSION
	.align		4
.L_262:
        /*0378*/ 	.byte	0x03, 0x5f
        /*037a*/ 	.short	0x0101


	//----- nvinfo : EIATTR_UNUSED_LOAD_BYTE_OFFSET
	.align		4
        /*037c*/ 	.byte	0x04, 0x44
        /*037e*/ 	.short	(.L_264 - .L_263)


	//   ....[0]....
.L_263:
        /*0380*/ 	.word	0x00000b20
        /*0384*/ 	.word	0x0000fff0


	//   ....[1]....
        /*0388*/ 	.word	0x00029e00
        /*038c*/ 	.word	0x0000fff0


	//----- nvinfo : EIATTR_INT_WARP_WIDE_INSTR_OFFSETS
	.align		4
.L_264:
        /*0390*/ 	.byte	0x04, 0x31
        /*0392*/ 	.short	(.L_266 - .L_265)


	//   ....[0]....
.L_265:
        /*0394*/ 	.word	0x000001c0


	//   ....[1]....
        /*0398*/ 	.word	0x00000200


	//   ....[2]....
        /*039c*/ 	.word	0x00000270


	//   ....[3]....
        /*03a0*/ 	.word	0x0002f060


	//   ....[4]....
        /*03a4*/ 	.word	0x0002f0f0


	//   ....[5]....
        /*03a8*/ 	.word	0x0002f800


	//   ....[6]....
        /*03ac*/ 	.word	0x0002f830


	//   ....[7]....
        /*03b0*/ 	.word	0x0002f910


	//   ....[8]....
        /*03b4*/ 	.word	0x0002f9e0


	//   ....[9]....
        /*03b8*/ 	.word	0x000316a0


	//   ....[10]....
        /*03bc*/ 	.word	0x00031730


	//----- nvinfo : EIATTR_COOP_GROUP_MASK_REGIDS
	.align		4
.L_266:
        /*03c0*/ 	.byte	0x04, 0x29
        /*03c2*/ 	.short	(.L_268 - .L_267)


	//   ....[0]....
.L_267:
        /*03c4*/ 	.word	0xffffffff


	//   ....[1]....
        /*03c8*/ 	.word	0xffffffff


	//   ....[2]....
        /*03cc*/ 	.word	0xffffffff


	//   ....[3]....
        /*03d0*/ 	.word	0xffffffff


	//   ....[4]....
        /*03d4*/ 	.word	0xffffffff


	//   ....[5]....
        /*03d8*/ 	.word	0xffffffff


	//   ....[6]....
        /*03dc*/ 	.word	0xffffffff


	//   ....[7]....
        /*03e0*/ 	.word	0xffffffff


	//   ....[8]....
        /*03e4*/ 	.word	0xffffffff


	//   ....[9]....
        /*03e8*/ 	.word	0xffffffff


	//   ....[10]....
        /*03ec*/ 	.word	0xffffffff


	//   ....[11]....
        /*03f0*/ 	.word	0xffffffff


	//   ....[12]....
        /*03f4*/ 	.word	0xffffffff


	//   ....[13]....
        /*03f8*/ 	.word	0xffffffff


	//   ....[14]....
        /*03fc*/ 	.word	0xffffffff


	//   ....[15]....
        /*0400*/ 	.word	0xffffffff


	//   ....[16]....
        /*0404*/ 	.word	0xffffffff


	//   ....[17]....
        /*0408*/ 	.word	0xffffffff


	//   ....[18]....
        /*040c*/ 	.word	0xffffffff


	//   ....[19]....
        /*0410*/ 	.word	0xffffffff


	//   ....[20]....
        /*0414*/ 	.word	0xffffffff


	//   ....[21]....
        /*0418*/ 	.word	0xffffffff


	//   ....[22]....
        /*041c*/ 	.word	0xffffffff


	//   ....[23]....
        /*0420*/ 	.word	0xffffffff


	//   ....[24]....
        /*0424*/ 	.word	0xffffffff


	//   ....[25]....
        /*0428*/ 	.word	0xffffffff


	//   ....[26]....
        /*042c*/ 	.word	0xffffffff


	//   ....[27]....
        /*0430*/ 	.word	0xffffffff


	//   ....[28]....
        /*0434*/ 	.word	0xffffffff


	//   ....[29]....
        /*0438*/ 	.word	0xffffffff


	//   ....[30]....
        /*043c*/ 	.word	0xffffffff


	//   ....[31]....
        /*0440*/ 	.word	0xffffffff


	//   ....[32]....
        /*0444*/ 	.word	0xffffffff


	//   ....[33]....
        /*0448*/ 	.word	0xffffffff


	//   ....[34]....
        /*044c*/ 	.word	0xffffffff


	//   ....[35]....
        /*0450*/ 	.word	0xffffffff


	//   ....[36]....
        /*0454*/ 	.word	0xffffffff


	//   ....[37]....
        /*0458*/ 	.word	0xffffffff


	//   ....[38]....
        /*045c*/ 	.word	0xffffffff


	//   ....[39]....
        /*0460*/ 	.word	0xffffffff


	//   ....[40]....
        /*0464*/ 	.word	0xffffffff


	//   ....[41]....
        /*0468*/ 	.word	0xffffffff


	//   ....[42]....
        /*046c*/ 	.word	0xffffffff


	//   ....[43]....
        /*0470*/ 	.word	0xffffffff


	//   ....[44]....
        /*0474*/ 	.word	0xffffffff


	//   ....[45]....
        /*0478*/ 	.word	0xffffffff


	//   ....[46]....
        /*047c*/ 	.word	0xffffffff


	//   ....[47]....
        /*0480*/ 	.word	0xffffffff


	//   ....[48]....
        /*0484*/ 	.word	0xffffffff


	//   ....[49]....
        /*0488*/ 	.word	0xffffffff


	//   ....[50]....
        /*048c*/ 	.word	0xffffffff


	//   ....[51]....
        /*0490*/ 	.word	0xffffffff


	//   ....[52]....
        /*0494*/ 	.word	0xffffffff


	//   ....[53]....
        /*0498*/ 	.word	0xffffffff


	//   ....[54]....
        /*049c*/ 	.word	0xffffffff


	//   ....[55]....
        /*04a0*/ 	.word	0xffffffff


	//   ....[56]....
        /*04a4*/ 	.word	0xffffffff


	//   ....[57]....
        /*04a8*/ 	.word	0xffffffff


	//   ....[58]....
        /*04ac*/ 	.word	0xffffffff


	//   ....[59]....
        /*04b0*/ 	.word	0xffffffff


	//   ....[60]....
        /*04b4*/ 	.word	0xffffffff


	//   ....[61]....
        /*04b8*/ 	.word	0xffffffff


	//   ....[62]....
        /*04bc*/ 	.word	0xffffffff


	//   ....[63]....
        /*04c0*/ 	.word	0xffffffff


	//   ....[64]....
        /*04c4*/ 	.word	0xffffffff


	//   ....[65]....
        /*04c8*/ 	.word	0xffffffff


	//   ....[66]....
        /*04cc*/ 	.word	0xffffffff


	//   ....[67]....
        /*04d0*/ 	.word	0xffffffff


	//   ....[68]....
        /*04d4*/ 	.word	0xffffffff


	//   ....[69]....
        /*04d8*/ 	.word	0xffffffff


	//   ....[70]....
        /*04dc*/ 	.word	0xffffffff


	//   ....[71]....
        /*04e0*/ 	.word	0xffffffff


	//   ....[72]....
        /*04e4*/ 	.word	0xffffffff


	//   ....[73]....
        /*04e8*/ 	.word	0xffffffff


	//   ....[74]....
        /*04ec*/ 	.word	0xffffffff


	//   ....[75]....
        /*04f0*/ 	.word	0xffffffff


	//   ....[76]....
        /*04f4*/ 	.word	0xffffffff


	//   ....[77]....
        /*04f8*/ 	.word	0xffffffff


	//   ....[78]....
        /*04fc*/ 	.word	0xffffffff


	//   ....[79]....
        /*0500*/ 	.word	0xffffffff


	//   ....[80]....
        /*0504*/ 	.word	0xffffffff


	//   ....[81]....
        /*0508*/ 	.word	0xffffffff


	//   ....[82]....
        /*050c*/ 	.word	0xffffffff


	//   ....[83]....
        /*0510*/ 	.word	0xffffffff


	//   ....[84]....
        /*0514*/ 	.word	0xffffffff


	//   ....[85]....
        /*0518*/ 	.word	0xffffffff


	//   ....[86]....
        /*051c*/ 	.word	0xffffffff


	//   ....[87]....
        /*0520*/ 	.word	0xffffffff


	//   ....[88]....
        /*0524*/ 	.word	0xffffffff


	//   ....[89]....
        /*0528*/ 	.word	0xffffffff


	//   ....[90]....
        /*052c*/ 	.word	0xffffffff


	//   ....[91]....
        /*0530*/ 	.word	0xffffffff


	//   ....[92]....
        /*0534*/ 	.word	0xffffffff


	//   ....[93]....
        /*0538*/ 	.word	0xffffffff


	//   ....[94]....
        /*053c*/ 	.word	0xffffffff


	//   ....[95]....
        /*0540*/ 	.word	0xffffffff


	//   ....[96]....
        /*0544*/ 	.word	0x0500000f


	//   ....[97]....
        /*0548*/ 	.word	0x0500000f


	//   ....[98]....
        /*054c*/ 	.word	0x0500000f


	//   ....[99]....
        /*0550*/ 	.word	0x0500000f


	//   ....[100]....
        /*0554*/ 	.word	0x0500000f


	//   ....[101]....
        /*0558*/ 	.word	0x0500000f


	//   ....[102]....
        /*055c*/ 	.word	0x0500000f


	//   ....[103]....
        /*0560*/ 	.word	0x0500000f


	//   ....[104]....
        /*0564*/ 	.word	0x0500000f


	//   ....[105]....
        /*0568*/ 	.word	0x0500000f


	//   ....[106]....
        /*056c*/ 	.word	0x0500000f


	//   ....[107]....
        /*0570*/ 	.word	0x0500000f


	//   ....[108]....
        /*0574*/ 	.word	0x0500000f


	//   ....[109]....
        /*0578*/ 	.word	0x0500000f


	//   ....[110]....
        /*057c*/ 	.word	0x0500000f


	//   ....[111]....
        /*0580*/ 	.word	0x0500000f


	//   ....[112]....
        /*0584*/ 	.word	0x0500000f


	//   ....[113]....
        /*0588*/ 	.word	0x0500000f


	//   ....[114]....
        /*058c*/ 	.word	0x0500000f


	//   ....[115]....
        /*0590*/ 	.word	0x0500000f


	//   ....[116]....
        /*0594*/ 	.word	0x0500000f


	//   ....[117]....
        /*0598*/ 	.word	0x0500000f


	//   ....[118]....
        /*059c*/ 	.word	0x0500000f


	//   ....[119]....
        /*05a0*/ 	.word	0x0500000f


	//   ....[120]....
        /*05a4*/ 	.word	0x0500000f


	//   ....[121]....
        /*05a8*/ 	.word	0x0500000f


	//   ....[122]....
        /*05ac*/ 	.word	0x0500000f


	//   ....[123]....
        /*05b0*/ 	.word	0x0500000f


	//   ....[124]....
        /*05b4*/ 	.word	0x0500000f


	//   ....[125]....
        /*05b8*/ 	.word	0x0500000f


	//   ....[126]....
        /*05bc*/ 	.word	0x0500000f


	//   ....[127]....
        /*05c0*/ 	.word	0x0500000f


	//   ....[128]....
        /*05c4*/ 	.word	0x0500000f


	//   ....[129]....
        /*05c8*/ 	.word	0x0500000f


	//   ....[130]....
        /*05cc*/ 	.word	0x0500000f


	//   ....[131]....
        /*05d0*/ 	.word	0x0500000f


	//   ....[132]....
        /*05d4*/ 	.word	0x0500000f


	//   ....[133]....
        /*05d8*/ 	.word	0x0500000f


	//   ....[134]....
        /*05dc*/ 	.word	0x0500000f


	//   ....[135]....
        /*05e0*/ 	.word	0x0500000f


	//   ....[136]....
        /*05e4*/ 	.word	0x0500000f


	//   ....[137]....
        /*05e8*/ 	.word	0x0500000f


	//   ....[138]....
        /*05ec*/ 	.word	0x0500000f


	//   ....[139]....
        /*05f0*/ 	.word	0x0500000f


	//   ....[140]....
        /*05f4*/ 	.word	0x0500000f


	//   ....[141]....
        /*05f8*/ 	.word	0x0500000f


	//   ....[142]....
        /*05fc*/ 	.word	0x0500000f


	//   ....[143]....
        /*0600*/ 	.word	0x0500000f


	//   ....[144]....
        /*0604*/ 	.word	0x0500000f


	//   ....[145]....
        /*0608*/ 	.word	0x0500000f


	//   ....[146]....
        /*060c*/ 	.word	0x0500000f


	//   ....[147]....
        /*0610*/ 	.word	0x0500000f


	//   ....[148]....
        /*0614*/ 	.word	0x0500000f


	//   ....[149]....
        /*0618*/ 	.word	0x0500000f


	//   ....[150]....
        /*061c*/ 	.word	0x0500000f


	//   ....[151]....
        /*0620*/ 	.word	0x0500000f


	//   ....[152]....
        /*0624*/ 	.word	0x0500000f


	//   ....[153]....
        /*0628*/ 	.word	0x0500000f


	//   ....[154]....
        /*062c*/ 	.word	0x0500000f


	//   ....[155]....
        /*0630*/ 	.word	0x0500000f


	//   ....[156]....
        /*0634*/ 	.word	0x0500000f


	//----- nvinfo : EIATTR_COOP_GROUP_INSTR_OFFSETS
	.align		4
.L_268:
        /*0638*/ 	.byte	0x04, 0x28
        /*063a*/ 	.short	(.L_270 - .L_269)


	//   ....[0]....
.L_269:
        /*063c*/ 	.word	0x00000070


	//   ....[1]....
        /*0640*/ 	.word	0x000001d0


	//   ....[2]....
        /*0644*/ 	.word	0x00000220


	//   ....[3]....
        /*0648*/ 	.word	0x00000450


	//   ....[4]....
        /*064c*/ 	.word	0x000005b0


	//   ....[5]....
        /*0650*/ 	.word	0x000006d0


	//   ....[6]....
        /*0654*/ 	.word	0x00000830


	//   ....[7]....
        /*0658*/ 	.word	0x00010690


	//   ....[8]....
        /*065c*/ 	.word	0x0001a2c0


	//   ....[9]....
        /*0660*/ 	.word	0x0001a3e0


	//   ....[10]....
        /*0664*/ 	.word	0x0001ae80


	//   ....[11]....
        /*0668*/ 	.word	0x0001aee0


	//   ....[12]....
        /*066c*/ 	.word	0x0001f470


	//   ....[13]....
        /*0670*/ 	.word	0x0001f490


	//   ....[14]....
        /*0674*/ 	.word	0x0001fae0


	//   ....[15]....
        /*0678*/ 	.word	0x0001fb50


	//   ....[16]....
        /*067c*/ 	.word	0x00022950


	//   ....[17]....
        /*0680*/ 	.word	0x00022980


	//   ....[18]....
        /*0684*/ 	.word	0x000229e0


	//   ....[19]....
        /*0688*/ 	.word	0x00022a00


	//   ....[20]....
        /*068c*/ 	.word	0x00027200


	//   ....[21]....
        /*0690*/ 	.word	0x00027310


	//   ....[22]....
        /*0694*/ 	.word	0x00027e80


	//   ....[23]....
        /*0698*/ 	.word	0x00027ee0


	//   ....[24]....
        /*069c*/ 	.word	0x00029640


	//   ....[25]....
        /*06a0*/ 	.word	0x00029650


	//   ....[26]....
        /*06a4*/ 	.word	0x000296d0


	//   ....[27]....
        /*06a8*/ 	.word	0x000296e0


	//   ....[28]....
        /*06ac*/ 	.word	0x0002a440


	//   ....[29]....
        /*06b0*/ 	.word	0x0002a470


	//   ....[30]....
        /*06b4*/ 	.word	0x0002a4a0


	//   ....[31]....
        /*06b8*/ 	.word	0x0002a4d0


	//   ....[32]....
        /*06bc*/ 	.word	0x0002a500


	//   ....[33]....
        /*06c0*/ 	.word	0x0002a530


	//   ....[34]....
        /*06c4*/ 	.word	0x0002a560


	//   ....[35]....
        /*06c8*/ 	.word	0x0002a590


	//   ....[36]....
        /*06cc*/ 	.word	0x0002a5c0


	//   ....[37]....
        /*06d0*/ 	.word	0x0002a5f0


	//   ....[38]....
        /*06d4*/ 	.word	0x0002a620


	//   ....[39]....
        /*06d8*/ 	.word	0x0002a650


	//   ....[40]....
        /*06dc*/ 	.word	0x0002a680


	//   ....[41]....
        /*06e0*/ 	.word	0x0002a6b0


	//   ....[42]....
        /*06e4*/ 	.word	0x0002a6e0


	//   ....[43]....
        /*06e8*/ 	.word	0x0002a710


	//   ....[44]....
        /*06ec*/ 	.word	0x0002a740


	//   ....[45]....
        /*06f0*/ 	.word	0x0002a770


	//   ....[46]....
        /*06f4*/ 	.word	0x0002a7a0


	//   ....[47]....
        /*06f8*/ 	.word	0x0002a7d0


	//   ....[48]....
        /*06fc*/ 	.word	0x0002a800


	//   ....[49]....
        /*0700*/ 	.word	0x0002a830


	//   ....[50]....
        /*0704*/ 	.word	0x0002a860


	//   ....[51]....
        /*0708*/ 	.word	0x0002a880


	//   ....[52]....
        /*070c*/ 	.word	0x0002a890


	//   ....[53]....
        /*0710*/ 	.word	0x0002a8a0


	//   ....[54]....
        /*0714*/ 	.word	0x0002a8c0


	//   ....[55]....
        /*0718*/ 	.word	0x0002a8d0


	//   ....[56]....
        /*071c*/ 	.word	0x0002a8e0


	//   ....[57]....
        /*0720*/ 	.word	0x0002a8f0


	//   ....[58]....
        /*0724*/ 	.word	0x0002a920


	//   ....[59]....
        /*0728*/ 	.word	0x0002a950


	//   ....[60]....
        /*072c*/ 	.word	0x0002c2d0


	//   ....[61]....
        /*0730*/ 	.word	0x0002c4a0


	//   ....[62]....
        /*0734*/ 	.word	0x0002c4d0


	//   ....[63]....
        /*0738*/ 	.word	0x0002c500


	//   ....[64]....
        /*073c*/ 	.word	0x0002c530


	//   ....[65]....
        /*0740*/ 	.word	0x0002c560


	//   ....[66]....
        /*0744*/ 	.word	0x0002c5a0


	//   ....[67]....
        /*0748*/ 	.word	0x0002c720


	//   ....[68]....
        /*074c*/ 	.word	0x0002c750


	//   ....[69]....
        /*0750*/ 	.word	0x0002c780


	//   ....[70]....
        /*0754*/ 	.word	0x0002c7b0


	//   ....[71]....
        /*0758*/ 	.word	0x0002c7e0


	//   ....[72]....
        /*075c*/ 	.word	0x0002c810


	//   ....[73]....
        /*0760*/ 	.word	0x0002c8b0


	//   ....[74]....
        /*0764*/ 	.word	0x0002c8f0


	//   ....[75]....
        /*0768*/ 	.word	0x0002c9b0


	//   ....[76]....
        /*076c*/ 	.word	0x0002db50


	//   ....[77]....
        /*0770*/ 	.word	0x0002fb70


	//   ....[78]....
        /*0774*/ 	.word	0x000320a0


	//   ....[79]....
        /*0778*/ 	.word	0x000320d0


	//   ....[80]....
        /*077c*/ 	.word	0x00032110


	//   ....[81]....
        /*0780*/ 	.word	0x00032140


	//   ....[82]....
        /*0784*/ 	.word	0x00032170


	//   ....[83]....
        /*0788*/ 	.word	0x000321a0


	//   ....[84]....
        /*078c*/ 	.word	0x000321d0


	//   ....[85]....
        /*0790*/ 	.word	0x00032200


	//   ....[86]....
        /*0794*/ 	.word	0x000323a0


	//   ....[87]....
        /*0798*/ 	.word	0x000323d0


	//   ....[88]....
        /*079c*/ 	.word	0x00032400


	//   ....[89]....
        /*07a0*/ 	.word	0x00032430


	//   ....[90]....
        /*07a4*/ 	.word	0x00032460


	//   ....[91]....
        /*07a8*/ 	.word	0x00032490


	//   ....[92]....
        /*07ac*/ 	.word	0x00032550


	//   ....[93]....
        /*07b0*/ 	.word	0x00032570


	//   ....[94]....
        /*07b4*/ 	.word	0x000325e0


	//   ....[95]....
        /*07b8*/ 	.word	0x00032d70


	//   ....[96]....
        /*07bc*/ 	.word	0x00033200


	//   ....[97]....
        /*07c0*/ 	.word	0x000332a0


	//   ....[98]....
        /*07c4*/ 	.word	0x00033340


	//   ....[99]....
        /*07c8*/ 	.word	0x000333e0


	//   ....[100]....
        /*07cc*/ 	.word	0x00033480


	//   ....[101]....
        /*07d0*/ 	.word	0x00033560


	//   ....[102]....
        /*07d4*/ 	.word	0x00033600


	//   ....[103]....
        /*07d8*/ 	.word	0x000336a0


	//   ....[104]....
        /*07dc*/ 	.word	0x00033740


	//   ....[105]....
        /*07e0*/ 	.word	0x00033ad0


	//   ....[106]....
        /*07e4*/ 	.word	0x00033c00


	//   ....[107]....
        /*07e8*/ 	.word	0x00033d30


	//   ....[108]....
        /*07ec*/ 	.word	0x00033db0


	//   ....[109]....
        /*07f0*/ 	.word	0x00033e10


	//   ....[110]....
        /*07f4*/ 	.word	0x00033e90


	//   ....[111]....
        /*07f8*/ 	.word	0x00033ef0


	//   ....[112]....
        /*07fc*/ 	.word	0x00033f70


	//   ....[113]....
        /*0800*/ 	.word	0x00033fd0


	//   ....[114]....
        /*0804*/ 	.word	0x00034050


	//   ....[115]....
        /*0808*/ 	.word	0x000340b0


	//   ....[116]....
        /*080c*/ 	.word	0x00034130


	//   ....[117]....
        /*0810*/ 	.word	0x00034190


	//   ....[118]....
        /*0814*/ 	.word	0x00034210


	//   ....[119]....
        /*0818*/ 	.word	0x00034270


	//   ....[120]....
        /*081c*/ 	.word	0x000342d0


	//   ....[121]....
        /*0820*/ 	.word	0x00034330


	//   ....[122]....
        /*0824*/ 	.word	0x000343c0


	//   ....[123]....
        /*0828*/ 	.word	0x00034420


	//   ....[124]....
        /*082c*/ 	.word	0x000344a0


	//   ....[125]....
        /*0830*/ 	.word	0x00034500


	//   ....[126]....
        /*0834*/ 	.word	0x00034570


	//   ....[127]....
        /*0838*/ 	.word	0x000345d0


	//   ....[128]....
        /*083c*/ 	.word	0x00034650


	//   ....[129]....
        /*0840*/ 	.word	0x000346b0


	//   ....[130]....
        /*0844*/ 	.word	0x00034730


	//   ....[131]....
        /*0848*/ 	.word	0x00034790


	//   ....[132]....
        /*084c*/ 	.word	0x00034810


	//   ....[133]....
        /*0850*/ 	.word	0x00034870


	//   ....[134]....
        /*0854*/ 	.word	0x000348e0


	//   ....[135]....
        /*0858*/ 	.word	0x00034940


	//   ....[136]....
        /*085c*/ 	.word	0x000349a0


	//   ....[137]....
        /*0860*/ 	.word	0x00034ad0


	//   ....[138]....
        /*0864*/ 	.word	0x00034db0


	//   ....[139]....
        /*0868*/ 	.word	0x000351e0


	//   ....[140]....
        /*086c*/ 	.word	0x00035280


	//   ....[141]....
        /*0870*/ 	.word	0x000353b0


	//   ....[142]....
        /*0874*/ 	.word	0x00035420


	//   ....[143]....
        /*0878*/ 	.word	0x00035490


	//   ....[144]....
        /*087c*/ 	.word	0x00035500


	//   ....[145]....
        /*0880*/ 	.word	0x00035570


	//   ....[146]....
        /*0884*/ 	.word	0x000355f0


	//   ....[147]....
        /*0888*/ 	.word	0x00035680


	//   ....[148]....
        /*088c*/ 	.word	0x00035710


	//   ....[149]....
        /*0890*/ 	.word	0x00035780


	//   ....[150]....
        /*0894*/ 	.word	0x000357f0


	//   ....[151]....
        /*0898*/ 	.word	0x00035860


	//   ....[152]....
        /*089c*/ 	.word	0x000358e0


	//   ....[153]....
        /*08a0*/ 	.word	0x00035950


	//   ....[154]....
        /*08a4*/ 	.word	0x000359f0


	//   ....[155]....
        /*08a8*/ 	.word	0x00035a80


	//   ....[156]....
        /*08ac*/ 	.word	0x00035bb0


	//----- nvinfo : EIATTR_REG_RECONFIG
	.align		4
.L_270:
        /*08b0*/ 	.byte	0x01, 0x54
	.zero		2


	//----- nvinfo : EIATTR_SYSCALL_OFFSETS
	.align		4
        /*08b4*/ 	.byte	0x04, 0x46
        /*08b6*/ 	.short	(.L_272 - .L_271)


	//   ....[0]....
.L_271:
        /*08b8*/ 	.word	0x00001d80


	//   ....[1]....
        /*08bc*/ 	.word	0x00001ed0


	//   ....[2]....
        /*08c0*/ 	.word	0x00010820


	//   ....[3]....
        /*08c4*/ 	.word	0x00010b50


	//   ....[4]....
        /*08c8*/ 	.word	0x0002f290


	//   ....[5]....
        /*08cc*/ 	.word	0x0002f3e0


	//   ....[6]....
        /*08d0*/ 	.word	0x0002f520


	//   ....[7]....
        /*08d4*/ 	.word	0x0002f640


	//----- nvinfo : EIATTR_MBARRIER_INSTR_OFFSETS
	.align		4
.L_272:
        /*08d8*/ 	.byte	0x04, 0x39
        /*08da*/ 	.short	(.L_274 - .L_273)


	//   ....[0]....
.L_273:
        /*08dc*/ 	.word	0x00000300
        /*08e0*/ 	.word	0x000000ff
        /*08e4*/ 	.word	0x00029800
        /*08e8*/ 	.short	0x0100
        /*08ea*/ 	.byte	0x08
	.zero		1


	//   ....[1]....
        /*08ec*/ 	.word	0x00000310
        /*08f0*/ 	.word	0x000000ff
        /*08f4*/ 	.word	0x00029820
        /*08f8*/ 	.short	0x0100
        /*08fa*/ 	.byte	0x08
	.zero		1


	//   ....[2]....
        /*08fc*/ 	.word	0x00000400
        /*0900*/ 	.word	0x000000ff
        /*0904*/ 	.word	0x00029830
        /*0908*/ 	.short	0x0100
        /*090a*/ 	.byte	0x08
	.zero		1


	//   ....[3]....
        /*090c*/ 	.word	0x00000410
        /*0910*/ 	.word	0x000000ff
        /*0914*/ 	.word	0x00029840
        /*0918*/ 	.short	0x0100
        /*091a*/ 	.byte	0x08
	.zero		1


	//   ....[4]....
        /*091c*/ 	.word	0x00000420
        /*0920*/ 	.word	0x000000ff
        /*0924*/ 	.word	0x00029838
        /*0928*/ 	.short	0x0100
        /*092a*/ 	.byte	0x08
	.zero		1


	//   ....[5]....
        /*092c*/ 	.word	0x00000430
        /*0930*/ 	.word	0x000000ff
        /*0934*/ 	.word	0x00029848
        /*0938*/ 	.short	0x0100
        /*093a*/ 	.byte	0x08
	.zero		1


	//   ....[6]....
        /*093c*/ 	.word	0x00000560
        /*0940*/ 	.word	0x000000ff
        /*0944*/ 	.word	0x00029850
        /*0948*/ 	.short	0x0100
        /*094a*/ 	.byte	0x08
	.zero		1


	//   ....[7]....
        /*094c*/ 	.word	0x00000570
        /*0950*/ 	.word	0x000000ff
        /*0954*/ 	.word	0x00029860
        /*0958*/ 	.short	0x0100
        /*095a*/ 	.byte	0x08
	.zero		1


	//   ....[8]....
        /*095c*/ 	.word	0x00000580
        /*0960*/ 	.word	0x000000ff
        /*0964*/ 	.word	0x00029858
        /*0968*/ 	.short	0x0100
        /*096a*/ 	.byte	0x08
	.zero		1


	//   ....[9]....
        /*096c*/ 	.word	0x00000590
        /*0970*/ 	.word	0x000000ff
        /*0974*/ 	.word	0x00029868
        /*0978*/ 	.short	0x0100
        /*097a*/ 	.byte	0x08
	.zero		1


	//   ....[10]....
        /*097c*/ 	.word	0x00000680
        /*0980*/ 	.word	0x000000ff
        /*0984*/ 	.word	0x00029870
        /*0988*/ 	.short	0x0100
        /*098a*/ 	.byte	0x06
	.zero		1


	//   ....[11]....
        /*098c*/ 	.word	0x00000690
        /*0990*/ 	.word	0x000000ff
        /*0994*/ 	.word	0x00029880
        /*0998*/ 	.short	0x0100
        /*099a*/ 	.byte	0x06
	.zero		1


	//   ....[12]....
        /*099c*/ 	.word	0x000006a0
        /*09a0*/ 	.word	0x000000ff
        /*09a4*/ 	.word	0x00029878
        /*09a8*/ 	.short	0x0100
        /*09aa*/ 	.byte	0x06
	.zero		1


	//   ....[13]....
        /*09ac*/ 	.word	0x000006b0
        /*09b0*/ 	.word	0x000000ff
        /*09b4*/ 	.word	0x00029888
        /*09b8*/ 	.short	0x0100
        /*09ba*/ 	.byte	0x06
	.zero		1


	//   ....[14]....
        /*09bc*/ 	.word	0x000007e0
        /*09c0*/ 	.word	0x000000ff
        /*09c4*/ 	.word	0x00029890
        /*09c8*/ 	.short	0x0100
        /*09ca*/ 	.byte	0x08
	.zero		1


	//   ....[15]....
        /*09cc*/ 	.word	0x000007f0
        /*09d0*/ 	.word	0x000000ff
        /*09d4*/ 	.word	0x000298a0
        /*09d8*/ 	.short	0x0100
        /*09da*/ 	.byte	0x08
	.zero		1


	//   ....[16]....
        /*09dc*/ 	.word	0x00000800
        /*09e0*/ 	.word	0x000000ff
        /*09e4*/ 	.word	0x00029898
        /*09e8*/ 	.short	0x0100
        /*09ea*/ 	.byte	0x08
	.zero		1


	//   ....[17]....
        /*09ec*/ 	.word	0x00000810
        /*09f0*/ 	.word	0x000000ff
        /*09f4*/ 	.word	0x000298a8
        /*09f8*/ 	.short	0x0100
        /*09fa*/ 	.byte	0x08
	.zero		1


	//   ....[18]....
        /*09fc*/ 	.word	0x00000940
        /*0a00*/ 	.word	0x000000ff
        /*0a04*/ 	.word	0x000298b0
        /*0a08*/ 	.short	0x0100
        /*0a0a*/ 	.byte	0x08
	.zero		1


	//   ....[19]....
        /*0a0c*/ 	.word	0x00000950
        /*0a10*/ 	.word	0x000000ff
        /*0a14*/ 	.word	0x000298c0
        /*0a18*/ 	.short	0x0100
        /*0a1a*/ 	.byte	0x08
	.zero		1


	//   ....[20]....
        /*0a1c*/ 	.word	0x00000960
        /*0a20*/ 	.word	0x000000ff
        /*0a24*/ 	.word	0x000298b8
        /*0a28*/ 	.short	0x0100
        /*0a2a*/ 	.byte	0x08
	.zero		1


	//   ....[21]....
        /*0a2c*/ 	.word	0x00000970
        /*0a30*/ 	.word	0x000000ff
        /*0a34*/ 	.word	0x000298c8
        /*0a38*/ 	.short	0x0100
        /*0a3a*/ 	.byte	0x08
	.zero		1


	//   ....[22]....
        /*0a3c*/ 	.word	0x00003740
        /*0a40*/ 	.word	0x00000026
        /*0a44*/ 	.word	0x00029890
        /*0a48*/ 	.short	0x010a
        /*0a4a*/ 	.byte	0x3f
	.zero		1


	//   ....[23]....
        /*0a4c*/ 	.word	0x00009510
        /*0a50*/ 	.word	0x00000026
        /*0a54*/ 	.word	0x00029890
        /*0a58*/ 	.short	0x010a
        /*0a5a*/ 	.byte	0x3f
	.zero		1


	//   ....[24]....
        /*0a5c*/ 	.word	0x0000f3d0
        /*0a60*/ 	.word	0x00000026
        /*0a64*/ 	.word	0x00029890
        /*0a68*/ 	.short	0x010a
        /*0a6a*/ 	.byte	0x3f
	.zero		1


	//   ....[25]....
        /*0a6c*/ 	.word	0x0000f7a0
        /*0a70*/ 	.word	0x00000028
        /*0a74*/ 	.word	0x00000000
        /*0a78*/ 	.short	0x0101
        /*0a7a*/ 	.byte	0x3f
	.zero		1


	//   ....[26]....
        /*0a7c*/ 	.word	0x0000f7e0
        /*0a80*/ 	.word	0x00000026
        /*0a84*/ 	.word	0x000298b0
        /*0a88*/ 	.short	0x010a
        /*0a8a*/ 	.byte	0x3f
	.zero		1


	//   ....[27]....
        /*0a8c*/ 	.word	0x0000fca0
        /*0a90*/ 	.word	0x00000026
        /*0a94*/ 	.word	0x00000000
        /*0a98*/ 	.short	0x0101
        /*0a9a*/ 	.byte	0x3f
	.zero		1


	//   ....[28]....
        /*0a9c*/ 	.word	0x000108b0
        /*0aa0*/ 	.word	0x00000011
        /*0aa4*/ 	.word	0x00029800
        /*0aa8*/ 	.short	0x010a
        /*0aaa*/ 	.byte	0x3f
	.zero		1


	//   ....[29]....
        /*0aac*/ 	.word	0x00010900
        /*0ab0*/ 	.word	0x00000011
        /*0ab4*/ 	.word	0x00029800
        /*0ab8*/ 	.short	0x010a
        /*0aba*/ 	.byte	0x3f
	.zero		1


	//   ....[30]....
        /*0abc*/ 	.word	0x00011390
        /*0ac0*/ 	.word	0x00000011
        /*0ac4*/ 	.word	0x00029800
        /*0ac8*/ 	.short	0x010a
        /*0aca*/ 	.byte	0x3f
	.zero		1


	//   ....[31]....
        /*0acc*/ 	.word	0x000148a0
        /*0ad0*/ 	.word	0x00000011
        /*0ad4*/ 	.word	0x00029800
        /*0ad8*/ 	.short	0x010a
        /*0ada*/ 	.byte	0x3f
	.zero		1


	//   ....[32]....
        /*0adc*/ 	.word	0x000179a0
        /*0ae0*/ 	.word	0x00000003
        /*0ae4*/ 	.word	0x00029830
        /*0ae8*/ 	.short	0x010a
        /*0aea*/ 	.byte	0x3f
	.zero		1


	//   ....[33]....
        /*0aec*/ 	.word	0x00017a10
        /*0af0*/ 	.word	0x00000003
        /*0af4*/ 	.word	0x00029830
        /*0af8*/ 	.short	0x010a
        /*0afa*/ 	.byte	0x3f
	.zero		1


	//   ....[34]....
        /*0afc*/ 	.word	0x00018c60
        /*0b00*/ 	.word	0x00000000
        /*0b04*/ 	.word	0x00000000
        /*0b08*/ 	.short	0x0101
        /*0b0a*/ 	.byte	0x3f
	.zero		1


	//   ....[35]....
        /*0b0c*/ 	.word	0x0001c1b0
        /*0b10*/ 	.word	0x00000015
        /*0b14*/ 	.word	0x00029830
        /*0b18*/ 	.short	0x010a
        /*0b1a*/ 	.byte	0x3f
	.zero		1


	//   ....[36]....
        /*0b1c*/ 	.word	0x0001c200
        /*0b20*/ 	.word	0x00000015
        /*0b24*/ 	.word	0x00029830
        /*0b28*/ 	.short	0x010a
        /*0b2a*/ 	.byte	0x3f
	.zero		1


	//   ....[37]....
        /*0b2c*/ 	.word	0x0001d2c0
        /*0b30*/ 	.word	0x00000015
        /*0b34*/ 	.word	0x00029850
        /*0b38*/ 	.short	0x010a
        /*0b3a*/ 	.byte	0x3f
	.zero		1


	//   ....[38]....
        /*0b3c*/ 	.word	0x0001d300
        /*0b40*/ 	.word	0x00000015
        /*0b44*/ 	.word	0x00029850
        /*0b48*/ 	.short	0x010a
        /*0b4a*/ 	.byte	0x3f
	.zero		1


	//   ....[39]....
        /*0b4c*/ 	.word	0x0001d640
        /*0b50*/ 	.word	0x00000008
        /*0b54*/ 	.word	0x00000000
        /*0b58*/ 	.short	0x0101
        /*0b5a*/ 	.byte	0x3f
	.zero		1


	//   ....[40]....
        /*0b5c*/ 	.word	0x000208d0
        /*0b60*/ 	.word	0x00000000
        /*0b64*/ 	.word	0x00000000
        /*0b68*/ 	.short	0x0101
        /*0b6a*/ 	.byte	0x3f
	.zero		1


	//   ....[41]....
        /*0b6c*/ 	.word	0x00021200
        /*0b70*/ 	.word	0x00000000
        /*0b74*/ 	.word	0x00029830
        /*0b78*/ 	.short	0x010a
        /*0b7a*/ 	.byte	0x3f
	.zero		1


	//   ....[42]....
        /*0b7c*/ 	.word	0x00021250
        /*0b80*/ 	.word	0x00000000
        /*0b84*/ 	.word	0x00029830
        /*0b88*/ 	.short	0x010a
        /*0b8a*/ 	.byte	0x3f
	.zero		1


	//   ....[43]....
        /*0b8c*/ 	.word	0x00022360
        /*0b90*/ 	.word	0x00000003
        /*0b94*/ 	.word	0x00029850
        /*0b98*/ 	.short	0x010a
        /*0b9a*/ 	.byte	0x3f
	.zero		1


	//   ....[44]....
        /*0b9c*/ 	.word	0x000223b0
        /*0ba0*/ 	.word	0x00000003
        /*0ba4*/ 	.word	0x00029850
        /*0ba8*/ 	.short	0x010a
        /*0baa*/ 	.byte	0x3f
	.zero		1


	//   ....[45]....
        /*0bac*/ 	.word	0x00023b90
        /*0bb0*/ 	.word	0x00000006
        /*0bb4*/ 	.word	0x00000000
        /*0bb8*/ 	.short	0x0101
        /*0bba*/ 	.byte	0x3f
	.zero		1


	//   ....[46]....
        /*0bbc*/ 	.word	0x00023d40
        /*0bc0*/ 	.word	0x0000000a
        /*0bc4*/ 	.word	0x00000000
        /*0bc8*/ 	.short	0x0101
        /*0bca*/ 	.byte	0x3f
	.zero		1


	//   ....[47]....
        /*0bcc*/ 	.word	0x000244c0
        /*0bd0*/ 	.word	0x00000000
        /*0bd4*/ 	.word	0x00029830
        /*0bd8*/ 	.short	0x010a
        /*0bda*/ 	.byte	0x3f
	.zero		1


	//   ....[48]....
        /*0bdc*/ 	.word	0x00024510
        /*0be0*/ 	.word	0x00000000
        /*0be4*/ 	.word	0x00029830
        /*0be8*/ 	.short	0x010a
        /*0bea*/ 	.byte	0x3f
	.zero		1


	//   ....[49]....
        /*0bec*/ 	.word	0x00025620
        /*0bf0*/ 	.word	0x00000003
        /*0bf4*/ 	.word	0x00029850
        /*0bf8*/ 	.short	0x010a
        /*0bfa*/ 	.byte	0x3f
	.zero		1


	//   ....[50]....
        /*0bfc*/ 	.word	0x00025660
        /*0c00*/ 	.word	0x00000003
        /*0c04*/ 	.word	0x00029850
        /*0c08*/ 	.short	0x010a
        /*0c0a*/ 	.byte	0x3f
	.zero		1


	//   ....[51]....
        /*0c0c*/ 	.word	0x000259e0
        /*0c10*/ 	.word	0x00000000
        /*0c14*/ 	.word	0x00000000
        /*0c18*/ 	.short	0x0101
        /*0c1a*/ 	.byte	0x3f
	.zero		1


	//   ....[52]....
        /*0c1c*/ 	.word	0x00028c50
        /*0c20*/ 	.word	0x00000005
        /*0c24*/ 	.word	0x00000000
        /*0c28*/ 	.short	0x0101
        /*0c2a*/ 	.byte	0x3f
	.zero		1


	//   ....[53]....
        /*0c2c*/ 	.word	0x000292c0
        /*0c30*/ 	.word	0x0000000f
        /*0c34*/ 	.word	0x00029850
        /*0c38*/ 	.short	0x010a
        /*0c3a*/ 	.byte	0x3f
	.zero		1


	//   ....[54]....
        /*0c3c*/ 	.word	0x00029340
        /*0c40*/ 	.word	0x0000000f
        /*0c44*/ 	.word	0x00029850
        /*0c48*/ 	.short	0x010a
        /*0c4a*/ 	.byte	0x3f
	.zero		1


	//   ....[55]....
        /*0c4c*/ 	.word	0x00029990
        /*0c50*/ 	.word	0x00000000
        /*0c54*/ 	.word	0x00000000
        /*0c58*/ 	.short	0x0101
        /*0c5a*/ 	.byte	0x3f
	.zero		1


	//   ....[56]....
        /*0c5c*/ 	.word	0x0002b2c0
        /*0c60*/ 	.word	0x00000000
        /*0c64*/ 	.word	0x00000000
        /*0c68*/ 	.short	0x0101
        /*0c6a*/ 	.byte	0x3f
	.zero		1


	//   ....[57]....
        /*0c6c*/ 	.word	0x0002dc60
        /*0c70*/ 	.word	0x0000000c
        /*0c74*/ 	.word	0x00029820
        /*0c78*/ 	.short	0x010a
        /*0c7a*/ 	.byte	0x3f
	.zero		1


	//   ....[58]....
        /*0c7c*/ 	.word	0x0002dd30
        /*0c80*/ 	.word	0x00000008
        /*0c84*/ 	.word	0x000298a0
        /*0c88*/ 	.short	0x010a
        /*0c8a*/ 	.byte	0x3f
	.zero		1


	//   ....[59]....
        /*0c8c*/ 	.word	0x0002e150
        /*0c90*/ 	.word	0x00000008
        /*0c94*/ 	.word	0x000298c0
        /*0c98*/ 	.short	0x010a
        /*0c9a*/ 	.byte	0x3f
	.zero		1


	//   ....[60]....
        /*0c9c*/ 	.word	0x0002e550
        /*0ca0*/ 	.word	0x00000008
        /*0ca4*/ 	.word	0x000298a0
        /*0ca8*/ 	.short	0x010a
        /*0caa*/ 	.byte	0x3f
	.zero		1


	//   ....[61]....
        /*0cac*/ 	.word	0x0002e950
        /*0cb0*/ 	.word	0x00000008
        /*0cb4*/ 	.word	0x000298c0
        /*0cb8*/ 	.short	0x010a
        /*0cba*/ 	.byte	0x3f
	.zero		1


	//   ....[62]....
        /*0cbc*/ 	.word	0x0002fdf0
        /*0cc0*/ 	.word	0x00000005
        /*0cc4*/ 	.word	0x00029880
        /*0cc8*/ 	.short	0x010a
        /*0cca*/ 	.byte	0x3f
	.zero		1


	//   ....[63]....
        /*0ccc*/ 	.word	0x0002ffc0
        /*0cd0*/ 	.word	0x00000005
        /*0cd4*/ 	.word	0x00029840
        /*0cd8*/ 	.short	0x010a
        /*0cda*/ 	.byte	0x3f
	.zero		1


	//   ....[64]....
        /*0cdc*/ 	.word	0x00030550
        /*0ce0*/ 	.word	0x00000004
        /*0ce4*/ 	.word	0x00029820
        /*0ce8*/ 	.short	0x010a
        /*0cea*/ 	.byte	0x3f
	.zero		1


	//   ....[65]....
        /*0cec*/ 	.word	0x00030880
        /*0cf0*/ 	.word	0x00000004
        /*0cf4*/ 	.word	0x00029880
        /*0cf8*/ 	.short	0x010a
        /*0cfa*/ 	.byte	0x3f
	.zero		1


	//   ....[66]....
        /*0cfc*/ 	.word	0x00030ae0
        /*0d00*/ 	.word	0x00000004
        /*0d04*/ 	.word	0x00029840
        /*0d08*/ 	.short	0x010a
        /*0d0a*/ 	.byte	0x3f
	.zero		1


	//   ....[67]....
        /*0d0c*/ 	.word	0x00031000
        /*0d10*/ 	.word	0x00000014
        /*0d14*/ 	.word	0x00029870
        /*0d18*/ 	.short	0x010a
        /*0d1a*/ 	.byte	0x3f
	.zero		1


	//   ....[68]....
        /*0d1c*/ 	.word	0x00031070
        /*0d20*/ 	.word	0x00000014
        /*0d24*/ 	.word	0x00029860
        /*0d28*/ 	.short	0x010a
        /*0d2a*/ 	.byte	0x3f
	.zero		1


	//   ....[69]....
        /*0d2c*/ 	.word	0x000315d0
        /*0d30*/ 	.word	0x00000014
        /*0d34*/ 	.word	0x00029850
        /*0d38*/ 	.short	0x0101
        /*0d3a*/ 	.byte	0x3f
	.zero		1


	//   ....[70]....
        /*0d3c*/ 	.word	0x00031630
        /*0d40*/ 	.word	0x00000014
        /*0d44*/ 	.word	0x00000000
        /*0d48*/ 	.short	0x0101
        /*0d4a*/ 	.byte	0x3f
	.zero		1


	//   ....[71]....
        /*0d4c*/ 	.word	0x00031850
        /*0d50*/ 	.word	0x00000011
        /*0d54*/ 	.word	0x00029870
        /*0d58*/ 	.short	0x010a
        /*0d5a*/ 	.byte	0x3f
	.zero		1


	//   ....[72]....
        /*0d5c*/ 	.word	0x000318c0
        /*0d60*/ 	.word	0x00000011
        /*0d64*/ 	.word	0x00029860
        /*0d68*/ 	.short	0x010a
        /*0d6a*/ 	.byte	0x3f
	.zero		1


	//   ....[73]....
        /*0d6c*/ 	.word	0x00031e30
        /*0d70*/ 	.word	0x00000011
        /*0d74*/ 	.word	0x00029850
        /*0d78*/ 	.short	0x0101
        /*0d7a*/ 	.byte	0x3f
	.zero		1


	//   ....[74]....
        /*0d7c*/ 	.word	0x00031ea0
        /*0d80*/ 	.word	0x00000000
        /*0d84*/ 	.word	0x00000000
        /*0d88*/ 	.short	0x0101
        /*0d8a*/ 	.byte	0x3f
	.zero		1


	//   ....[75]....
        /*0d8c*/ 	.word	0x00032cf0
        /*0d90*/ 	.word	0x00000000
        /*0d94*/ 	.word	0x00029820
        /*0d98*/ 	.short	0x010a
        /*0d9a*/ 	.byte	0x3f
	.zero		1


	//   ....[76]....
        /*0d9c*/ 	.word	0x00032ed0
        /*0da0*/ 	.word	0x00000006
        /*0da4*/ 	.word	0x00000000
        /*0da8*/ 	.short	0x010a
        /*0daa*/ 	.byte	0x3f
	.zero		1


	//   ....[77]....
        /*0dac*/ 	.word	0x00032f00
        /*0db0*/ 	.word	0x00000007
        /*0db4*/ 	.word	0x00000000
        /*0db8*/ 	.short	0x010a
        /*0dba*/ 	.byte	0x3f
	.zero		1


	//   ....[78]....
        /*0dbc*/ 	.word	0x00032f50
        /*0dc0*/ 	.word	0x00000004
        /*0dc4*/ 	.word	0x00029860
        /*0dc8*/ 	.short	0x010a
        /*0dca*/ 	.byte	0x3f
	.zero		1


	//   ....[79]....
        /*0dcc*/ 	.word	0x00032fa0
        /*0dd0*/ 	.word	0x00000003
        /*0dd4*/ 	.word	0x00029860
        /*0dd8*/ 	.short	0x010a
        /*0dda*/ 	.byte	0x3f
	.zero		1


	//   ....[80]....
        /*0ddc*/ 	.word	0x00032fe0
        /*0de0*/ 	.word	0x00000004
        /*0de4*/ 	.word	0x00029880
        /*0de8*/ 	.short	0x010a
        /*0dea*/ 	.byte	0x3f
	.zero		1


	//   ....[81]....
        /*0dec*/ 	.word	0x00033000
        /*0df0*/ 	.word	0x00000003
        /*0df4*/ 	.word	0x00029880
        /*0df8*/ 	.short	0x010a
        /*0dfa*/ 	.byte	0x3f
	.zero		1


	//   ....[82]....
        /*0dfc*/ 	.word	0x00033060
        /*0e00*/ 	.word	0x00000026
        /*0e04*/ 	.word	0x00029890
        /*0e08*/ 	.short	0x010a
        /*0e0a*/ 	.byte	0x3f
	.zero		1


	//   ....[83]....
        /*0e0c*/ 	.word	0x000330b0
        /*0e10*/ 	.word	0x00000026
        /*0e14*/ 	.word	0x00029890
        /*0e18*/ 	.short	0x010a
        /*0e1a*/ 	.byte	0x3f
	.zero		1


	//   ....[84]....
        /*0e1c*/ 	.word	0x00033100
        /*0e20*/ 	.word	0x00000026
        /*0e24*/ 	.word	0x00029890
        /*0e28*/ 	.short	0x010a
        /*0e2a*/ 	.byte	0x3f
	.zero		1


	//   ....[85]....
        /*0e2c*/ 	.word	0x00033150
        /*0e30*/ 	.word	0x00000026
        /*0e34*/ 	.word	0x000298b0
        /*0e38*/ 	.short	0x010a
        /*0e3a*/ 	.byte	0x3f
	.zero		1


	//   ....[86]....
        /*0e3c*/ 	.word	0x000334c0
        /*0e40*/ 	.word	0x00000011
        /*0e44*/ 	.word	0x00029800
        /*0e48*/ 	.short	0x010a
        /*0e4a*/ 	.byte	0x3f
	.zero		1


	//   ....[87]....
        /*0e4c*/ 	.word	0x00033780
        /*0e50*/ 	.word	0x00000011
        /*0e54*/ 	.word	0x00029800
        /*0e58*/ 	.short	0x010a
        /*0e5a*/ 	.byte	0x3f
	.zero		1


	//   ....[88]....
        /*0e5c*/ 	.word	0x000337d0
        /*0e60*/ 	.word	0x00000003
        /*0e64*/ 	.word	0x00029830
        /*0e68*/ 	.short	0x010a
        /*0e6a*/ 	.byte	0x3f
	.zero		1


	//   ....[89]....
        /*0e6c*/ 	.word	0x00033820
        /*0e70*/ 	.word	0x00000015
        /*0e74*/ 	.word	0x00029830
        /*0e78*/ 	.short	0x010a
        /*0e7a*/ 	.byte	0x3f
	.zero		1


	//   ....[90]....
        /*0e7c*/ 	.word	0x00033870
        /*0e80*/ 	.word	0x00000015
        /*0e84*/ 	.word	0x00029850
        /*0e88*/ 	.short	0x010a
        /*0e8a*/ 	.byte	0x3f
	.zero		1


	//   ....[91]....
        /*0e8c*/ 	.word	0x000338c0
        /*0e90*/ 	.word	0x00000000
        /*0e94*/ 	.word	0x00029830
        /*0e98*/ 	.short	0x010a
        /*0e9a*/ 	.byte	0x3f
	.zero		1


	//   ....[92]....
        /*0e9c*/ 	.word	0x00033910
        /*0ea0*/ 	.word	0x00000003
        /*0ea4*/ 	.word	0x00029850
        /*0ea8*/ 	.short	0x010a
        /*0eaa*/ 	.byte	0x3f
	.zero		1


	//   ....[93]....
        /*0eac*/ 	.word	0x00033960
        /*0eb0*/ 	.word	0x00000000
        /*0eb4*/ 	.word	0x00029830
        /*0eb8*/ 	.short	0x010a
        /*0eba*/ 	.byte	0x3f
	.zero		1


	//   ....[94]....
        /*0ebc*/ 	.word	0x000339b0
        /*0ec0*/ 	.word	0x00000003
        /*0ec4*/ 	.word	0x00029850
        /*0ec8*/ 	.short	0x010a
        /*0eca*/ 	.byte	0x3f
	.zero		1


	//   ....[95]....
        /*0ecc*/ 	.word	0x00033a00
        /*0ed0*/ 	.word	0x0000000f
        /*0ed4*/ 	.word	0x00029850
        /*0ed8*/ 	.short	0x010a
        /*0eda*/ 	.byte	0x3f
	.zero		1


	//   ....[96]....
        /*0edc*/ 	.word	0x00034b90
        /*0ee0*/ 	.word	0x0000000c
        /*0ee4*/ 	.word	0x00029820
        /*0ee8*/ 	.short	0x010a
        /*0eea*/ 	.byte	0x3f
	.zero		1


	//   ....[97]....
        /*0eec*/ 	.word	0x00034be0
        /*0ef0*/ 	.word	0x00000008
        /*0ef4*/ 	.word	0x000298a0
        /*0ef8*/ 	.short	0x010a
        /*0efa*/ 	.byte	0x3f
	.zero		1


	//   ....[98]....
        /*0efc*/ 	.word	0x00034c30
        /*0f00*/ 	.word	0x00000008
        /*0f04*/ 	.word	0x000298c0
        /*0f08*/ 	.short	0x010a
        /*0f0a*/ 	.byte	0x3f
	.zero		1


	//   ....[99]....
        /*0f0c*/ 	.word	0x00034c80
        /*0f10*/ 	.word	0x00000008
        /*0f14*/ 	.word	0x000298a0
        /*0f18*/ 	.short	0x010a
        /*0f1a*/ 	.byte	0x3f
	.zero		1


	//   ....[100]....
        /*0f1c*/ 	.word	0x00034cd0
        /*0f20*/ 	.word	0x00000008
        /*0f24*/ 	.word	0x000298c0
        /*0f28*/ 	.short	0x010a
        /*0f2a*/ 	.byte	0x3f
	.zero		1


	//   ....[101]....
        /*0f2c*/ 	.word	0x00034e70
        /*0f30*/ 	.word	0x00000005
        /*0f34*/ 	.word	0x00029880
        /*0f38*/ 	.short	0x010a
        /*0f3a*/ 	.byte	0x3f
	.zero		1


	//   ....[102]....
        /*0f3c*/ 	.word	0x00034ec0
        /*0f40*/ 	.word	0x00000005
        /*0f44*/ 	.word	0x00029840
        /*0f48*/ 	.short	0x010a
        /*0f4a*/ 	.byte	0x3f
	.zero		1


	//   ....[103]....
        /*0f4c*/ 	.word	0x00034f40
        /*0f50*/ 	.word	0x00000004
        /*0f54*/ 	.word	0x00029820
        /*0f58*/ 	.short	0x010a
        /*0f5a*/ 	.byte	0x3f
	.zero		1


	//   ....[104]....
        /*0f5c*/ 	.word	0x00034f90
        /*0f60*/ 	.word	0x00000004
        /*0f64*/ 	.word	0x00029880
        /*0f68*/ 	.short	0x010a
        /*0f6a*/ 	.byte	0x3f
	.zero		1


	//   ....[105]....
        /*0f6c*/ 	.word	0x00034fe0
        /*0f70*/ 	.word	0x00000004
        /*0f74*/ 	.word	0x00029840
        /*0f78*/ 	.short	0x010a
        /*0f7a*/ 	.byte	0x3f
	.zero		1


	//   ....[106]....
        /*0f7c*/ 	.word	0x00035030
        /*0f80*/ 	.word	0x00000014
        /*0f84*/ 	.word	0x00029870
        /*0f88*/ 	.short	0x010a
        /*0f8a*/ 	.byte	0x3f
	.zero		1


	//   ....[107]....
        /*0f8c*/ 	.word	0x00035080
        /*0f90*/ 	.word	0x00000014
        /*0f94*/ 	.word	0x00029860
        /*0f98*/ 	.short	0x010a
        /*0f9a*/ 	.byte	0x3f
	.zero		1


	//   ....[108]....
        /*0f9c*/ 	.word	0x000350d0
        /*0fa0*/ 	.word	0x00000011
        /*0fa4*/ 	.word	0x00029870
        /*0fa8*/ 	.short	0x010a
        /*0faa*/ 	.byte	0x3f
	.zero		1


	//   ....[109]....
        /*0fac*/ 	.word	0x00035120
        /*0fb0*/ 	.word	0x00000011
        /*0fb4*/ 	.word	0x00029860
        /*0fb8*/ 	.short	0x010a
        /*0fba*/ 	.byte	0x3f
	.zero		1


	//   ....[110]....
        /*0fbc*/ 	.word	0x00035ad0
        /*0fc0*/ 	.word	0x00000000
        /*0fc4*/ 	.word	0x00029820
        /*0fc8*/ 	.short	0x010a
        /*0fca*/ 	.byte	0x3f
	.zero		1


	//   ....[111]....
        /*0fcc*/ 	.word	0x00035c70
        /*0fd0*/ 	.word	0x00000006
        /*0fd4*/ 	.word	0x00000000
        /*0fd8*/ 	.short	0x010a
        /*0fda*/ 	.byte	0x3f
	.zero		1


	//   ....[112]....
        /*0fdc*/ 	.word	0x00035cc0
        /*0fe0*/ 	.word	0x00000007
        /*0fe4*/ 	.word	0x00000000
        /*0fe8*/ 	.short	0x010a
        /*0fea*/ 	.byte	0x3f
	.zero		1


	//   ....[113]....
        /*0fec*/ 	.word	0x00035d10
        /*0ff0*/ 	.word	0x00000004
        /*0ff4*/ 	.word	0x00029860
        /*0ff8*/ 	.short	0x010a
        /*0ffa*/ 	.byte	0x3f
	.zero		1


	//   ....[114]....
        /*0ffc*/ 	.word	0x00035d60
        /*1000*/ 	.word	0x00000003
        /*1004*/ 	.word	0x00029860
        /*1008*/ 	.short	0x010a
        /*100a*/ 	.byte	0x3f
	.zero		1


	//   ....[115]....
        /*100c*/ 	.word	0x00035db0
        /*1010*/ 	.word	0x00000004
        /*1014*/ 	.word	0x00029880
        /*1018*/ 	.short	0x010a
        /*101a*/ 	.byte	0x3f
	.zero		1


	//----- nvinfo : EIATTR_NUM_MBARRIERS
	.align		4
.L_274:
        /*101c*/ 	.byte	0x03, 0x38
        /*101e*/ 	.short	0x0016


	//----- nvinfo : EIATTR_EXIT_INSTR_OFFSETS
	.align		4
        /*1020*/ 	.byte	0x04, 0x1c
        /*1022*/ 	.short	(.L_276 - .L_275)


	//   ....[0]....
.L_275:
        /*1024*/ 	.word	0x00033050


	//----- nvinfo : EIATTR_MAX_THREADS
	.align		4
.L_276:
        /*1028*/ 	.byte	0x04, 0x05
        /*102a*/ 	.short	(.L_278 - .L_277)
.L_277:
        /*102c*/ 	.word	0x00000180
        /*1030*/ 	.word	0x00000001
        /*1034*/ 	.word	0x00000001


	//----- nvinfo : EIATTR_CRS_STACK_SIZE
	.align		4
.L_278:
        /*1038*/ 	.byte	0x04, 0x1e
        /*103a*/ 	.short	(.L_280 - .L_279)
.L_279:
        /*103c*/ 	.word	0x00000000


	//----- nvinfo : EIATTR_CBANK_PARAM_SIZE
	.align		4
.L_280:
        /*1040*/ 	.byte	0x03, 0x19
        /*1042*/ 	.short	0x0a70


	//----- nvinfo : EIATTR_PARAM_CBANK
	.align		4
        /*1044*/ 	.byte	0x04, 0x0a
        /*1046*/ 	.short	(.L_282 - .L_281)
	.align		4
.L_281:
        /*1048*/ 	.word	index@(.nv.constant0._ZN7cutlass13device_kernelIN5flash11enable_sm90INS1_16FlashAttnFwdSm90INS1_25CollectiveMainloopFwdSm90ILi2EN4cute5tupleIJNS5_1CILi1EEES8_S8_EEENS6_IJNS7_ILi128EEENS7_ILi160EEENS7_ILi192EEEEEELi128ENS_12float_e4m3_tEfNS_4arch4Sm90ELb0ELb1ELb0ELb1ELb0ELb1ELb0ELb1ELb1ELb0ELb0ELb0EEENS1_21CollectiveEpilogueFwdINS6_IJSA_SA_SB_EEES9_NS_10bfloat16_tESG_Li256ELb1ELb0ELb0ELb1EEENS1_36VarlenDynamicPersistentTileSchedulerILi128ELi160ELi256ELi128ELb0ELb0ELb1ELb1ELb0ELb1EEEEEEEEEvNT_6ParamsE)
        /*104c*/ 	.short	0x0210
        /*104e*/ 	.short	0x0a70


	//----- nvinfo : EIATTR_SW_WAR
	.align		4
.L_282:
        /*1050*/ 	.byte	0x04, 0x36
        /*1052*/ 	.short	(.L_284 - .L_283)
.L_283:
        /*1054*/ 	.word	0x00000008
.L_284:


//--------------------- .nv.info._ZN7cutlass13device_kernelIN5flash11enable_sm90INS1_16FlashAttnFwdSm90INS1_25CollectiveMainloopFwdSm90ILi2EN4cute5tupleIJNS5_1CILi1EEES8_S8_EEENS6_IJNS7_ILi128EEENS7_ILi160EEENS7_ILi192EEEEEELi128ENS_12float_e4m3_tEfNS_4arch4Sm90ELb1ELb0ELb0ELb0ELb0ELb0ELb0ELb1ELb1ELb0ELb0ELb0EEENS1_21CollectiveEpilogueFwdINS6_IJSA_SA_SB_EEES9_NS_10bfloat16_tESG_Li256ELb0ELb0ELb0ELb1EEENS1_30DynamicPersistentTileSchedulerILi256ELi128ELb0ELb0ELb1EEEEEEEEEvNT_6ParamsE --------------------------
	.section	.nv.info._ZN7cutlass13device_kernelIN5flash11enable_sm90INS1_16FlashAttnFwdSm90INS1_25CollectiveMainloopFwdSm90ILi2EN4cute5tupleIJNS5_1CILi1EEES8_S8_EEENS6_IJNS7_ILi128EEENS7_ILi160EEENS7_ILi192EEEEEELi128ENS_12float_e4m3_tEfNS_4arch4Sm90ELb1ELb0ELb0ELb0ELb0ELb0ELb0ELb1ELb1ELb0ELb0ELb0EEENS1_21CollectiveEpilogueFwdINS6_IJSA_SA_SB_EEES9_NS_10bfloat16_tESG_Li256ELb0ELb0ELb0ELb1EEENS1_30DynamicPersistentTileSchedulerILi256ELi128ELb0ELb0ELb1EEEEEEEEEvNT_6ParamsE,"",@"SHT_CUDA_INFO"
	.sectionflags	@""
	.align	4


	//----- nvinfo : EIATTR_CUDA_API_VERSION
	.align		4
        /*0000*/ 	.byte	0x04, 0x37
        /*0002*/ 	.short	(.L_286 - .L_285)
.L_285:
        /*0004*/ 	.word	0x00000082


	//----- nvinfo : EIATTR_KPARAM_INFO
	.align		4
.L_286:
        /*0008*/ 	.byte	0x04, 0x17
        /*000a*/ 	.short	(.L_288 - .L_287)
.L_287:
        /*000c*/ 	.word	0x00000000
        /*0010*/ 	.short	0x0000
        /*0012*/ 	.short	0x0070
        /*0014*/ 	.byte	0x00, 0xf0, 0x01, 0x2e


	//----- nvinfo : EIATTR_SPARSE_MMA_MASK
	.align		4
.L_288:
        /*0018*/ 	.byte	0x03, 0x50
        /*001a*/ 	.short	0x0000


	//----- nvinfo : EIATTR_MAXREG_COUNT
	.align		4
        /*001c*/ 	.byte	0x03, 0x1b
        /*001e*/ 	.short	0x00a8


	//----- nvinfo : EIATTR_NUM_BARRIERS
	.align		4
        /*0020*/ 	.byte	0x02, 0x4c
        /*0022*/ 	.byte	0x10
	.zero		1


	//----- nvinfo : EIATTR_EXTERNS
	.align		4
        /*0024*/ 	.byte	0x04, 0x0f
        /*0026*/ 	.short	(.L_290 - .L_289)


	//   ....[0]....
	.align		4
.L_289:
        /*0028*/ 	.word	index@(__assertfail)


	//----- nvinfo : EIATTR_ANNOTATIONS
	.align		4
.L_290:
        /*002c*/ 	.byte	0x04, 0x55
        /*002e*/ 	.short	(.L_292 - .L_291)


	//   ....[0]....
.L_291:
        /* <DEDUP_REMOVED lines=33> */


	//----- nvinfo : EIATTR_MERCURY_ISA_VERSION
	.align		4
.L_292:
        /*0230*/ 	.byte	0x03, 0x5f
        /*0232*/ 	.short	0x0101


	//----- nvinfo : EIATTR_INT_WARP_WIDE_INSTR_OFFSETS
	.align		4
        /*0234*/ 	.byte	0x04, 0x31
        /*0236*/ 	.short	(.L_294 - .L_293)


	//   ....[0]....
.L_293:
        /*0238*/ 	.word	0x00000190


	//   ....[1]....
        /*023c*/ 	.word	0x000001c0


	//   ....[2]....
        /*0240*/ 	.word	0x000001d0


	//   ....[3]....
        /*0244*/ 	.word	0x0000e0b0


	//   ....[4]....
        /*0248*/ 	.word	0x0000e140


	//   ....[5]....
        /*024c*/ 	.word	0x0000e820


	//   ....[6]....
        /*0250*/ 	.word	0x000102d0


	//   ....[7]....
        /*0254*/ 	.word	0x00010360


	//----- nvinfo : EIATTR_COOP_GROUP_MASK_REGIDS
	.align		4
.L_294:
        /*0258*/ 	.byte	0x04, 0x29
        /*025a*/ 	.short	(.L_296 - .L_295)


	//   ....[0]....
.L_295:
        /*025c*/ 	.word	0xffffffff


	//   ....[1]....
        /*0260*/ 	.word	0xffffffff


	//   ....[2]....
        /*0264*/ 	.word	0xffffffff


	//   ....[3]....
        /*0268*/ 	.word	0xffffffff


	//   ....[4]....
        /*026c*/ 	.word	0xffffffff


	//   ....[5]....
        /*0270*/ 	.word	0xffffffff


	//   ....[6]....
        /*0274*/ 	.word	0xffffffff


	//   ....[7]....
        /*0278*/ 	.word	0xffffffff


	//   ....[8]....
        /*027c*/ 	.word	0xffffffff


	//   ....[9]....
        /*0280*/ 	.word	0xffffffff


	//   ....[10]....
        /*0284*/ 	.word	0xffffffff


	//   ....[11]....
        /*0288*/ 	.word	0xffffffff


	//   ....[12]....
        /*028c*/ 	.word	0xffffffff


	//   ....[13]....
        /*0290*/ 	.word	0xffffffff


	//   ....[14]....
        /*0294*/ 	.word	0xffffffff


	//   ....[15]....
        /*0298*/ 	.word	0xffffffff


	//   ....[16]....
        /*029c*/ 	.word	0xffffffff


	//   ....[17]....
        /*02a0*/ 	.word	0xffffffff


	//   ....[18]....
        /*02a4*/ 	.word	0xffffffff


	//   ....[19]....
        /*02a8*/ 	.word	0xffffffff


	//   ....[20]....
        /*02ac*/ 	.word	0xffffffff


	//   ....[21]....
        /*02b0*/ 	.word	0xffffffff


	//   ....[22]....
        /*02b4*/ 	.word	0xffffffff


	//   ....[23]....
        /*02b8*/ 	.word	0xffffffff


	//   ....[24]....
        /*02bc*/ 	.word	0xffffffff


	//   ....[25]....
        /*02c0*/ 	.word	0xffffffff


	//   ....[26]....
        /*02c4*/ 	.word	0xffffffff


	//   ....[27]....
        /*02c8*/ 	.word	0xffffffff


	//   ....[28]....
        /*02cc*/ 	.word	0xffffffff


	//   ....[29]....
        /*02d0*/ 	.word	0xffffffff


	//   ....[30]....
        /*02d4*/ 	.word	0xffffffff


	//   ....[31]....
        /*02d8*/ 	.word	0xffffffff


	//   ....[32]....
        /*02dc*/ 	.word	0xffffffff


	//   ....[33]....
        /*02e0*/ 	.word	0xffffffff


	//   ....[34]....
        /*02e4*/ 	.word	0xffffffff


	//   ....[35]....
        /*02e8*/ 	.word	0xffffffff


	//   ....[36]....
        /*02ec*/ 	.word	0xffffffff


	//   ....[37]....
        /*02f0*/ 	.word	0xffffffff


	//   ....[38]....
        /*02f4*/ 	.word	0xffffffff


	//   ....[39]....
        /*02f8*/ 	.word	0xffffffff


	//   ....[40]....
        /*02fc*/ 	.word	0xffffffff


	//   ....[41]....
        /*0300*/ 	.word	0xffffffff


	//   ....[42]....
        /*0304*/ 	.word	0xffffffff


	//   ....[43]....
        /*0308*/ 	.word	0xffffffff


	//   ....[44]....
        /*030c*/ 	.word	0xffffffff


	//   ....[45]....
        /*0310*/ 	.word	0xffffffff


	//   ....[46]....
        /*0314*/ 	.word	0xffffffff


	//   ....[47]....
        /*0318*/ 	.word	0xffffffff


	//   ....[48]....
        /*031c*/ 	.word	0xffffffff


	//   ....[49]....
        /*0320*/ 	.word	0xffffffff


	//   ....[50]....
        /*0324*/ 	.word	0xffffffff


	//   ....[51]....
        /*0328*/ 	.word	0xffffffff


	//   ....[52]....
        /*032c*/ 	.word	0xffffffff


	//   ....[53]....
        /*0330*/ 	.word	0xffffffff


	//   ....[54]....
        /*0334*/ 	.word	0xffffffff


	//   ....[55]....
        /*0338*/ 	.word	0xffffffff


	//   ....[56]....
        /*033c*/ 	.word	0xffffffff


	//   ....[57]....
        /*0340*/ 	.word	0xffffffff


	//   ....[58]....
        /*0344*/ 	.word	0xffffffff


	//   ....[59]....
        /*0348*/ 	.word	0xffffffff


	//   ....[60]....
        /*034c*/ 	.word	0xffffffff


	//   ....[61]....
        /*0350*/ 	.word	0x0500000f


	//   ....[62]....
        /*0354*/ 	.word	0x0500000f


	//----- nvinfo : EIATTR_COOP_GROUP_INSTR_OFFSETS
	.align		4
.L_296:
        /*0358*/ 	.byte	0x04, 0x28
        /*035a*/ 	.short	(.L_298 - .L_297)


	//   ....[0]....
.L_297:
        /*035c*/ 	.word	0x00000070


	//   ....[1]....
        /*0360*/ 	.word	0x000001a0


	//   ....[2]....
        /*0364*/ 	.word	0x000001f0


	//   ....[3]....
        /*0368*/ 	.word	0x000003e0


	//   ....[4]....
        /*036c*/ 	.word	0x00000540


	//   ....[5]....
        /*0370*/ 	.word	0x00000660


	//   ....[6]....
        /*0374*/ 	.word	0x000007c0


	//   ....[7]....
        /*0378*/ 	.word	0x000017d0


	//   ....[8]....
        /*037c*/ 	.word	0x000030a0


	//   ....[9]....
        /*0380*/ 	.word	0x000030c0


	//   ....[10]....
        /*0384*/ 	.word	0x00003d10


	//   ....[11]....
        /*0388*/ 	.word	0x00003d90


	//   ....[12]....
        /*038c*/ 	.word	0x000067f0


	//   ....[13]....
        /*0390*/ 	.word	0x000068b0


	//   ....[14]....
        /*0394*/ 	.word	0x00007440


	//   ....[15]....
        /*0398*/ 	.word	0x000074b0


	//   ....[16]....
        /*039c*/ 	.word	0x00009c00


	//   ....[17]....
        /*03a0*/ 	.word	0x00009c60


	//   ....[18]....
        /*03a4*/ 	.word	0x00009c90


	//   ....[19]....
        /*03a8*/ 	.word	0x00009cb0


	//   ....[20]....
        /*03ac*/ 	.word	0x0000b8e0


	//   ....[21]....
        /*03b0*/ 	.word	0x0000b8f0


	//   ....[22]....
        /*03b4*/ 	.word	0x0000b970


	//   ....[23]....
        /*03b8*/ 	.word	0x0000b980


	//   ....[24]....
        /*03bc*/ 	.word	0x0000c970


	//   ....[25]....
        /*03c0*/ 	.word	0x0000c980


	//   ....[26]....
        /*03c4*/ 	.word	0x0000c990


	//   ....[27]....
        /*03c8*/ 	.word	0x0000c9a0


	//   ....[28]....
        /*03cc*/ 	.word	0x0000c9b0


	//   ....[29]....
        /*03d0*/ 	.word	0x0000c9c0


	//   ....[30]....
        /*03d4*/ 	.word	0x0000c9d0


	//   ....[31]....
        /*03d8*/ 	.word	0x0000c9e0


	//   ....[32]....
        /*03dc*/ 	.word	0x0000ca10


	//   ....[33]....
        /*03e0*/ 	.word	0x0000ca20


	//   ....[34]....
        /*03e4*/ 	.word	0x0000caa0


	//   ....[35]....
        /*03e8*/ 	.word	0x0000cab0


	//   ....[36]....
        /*03ec*/ 	.word	0x0000cae0


	//   ....[37]....
        /*03f0*/ 	.word	0x0000caf0


	//   ....[38]....
        /*03f4*/ 	.word	0x0000cb00


	//   ....[39]....
        /*03f8*/ 	.word	0x0000cb10


	//   ....[40]....
        /*03fc*/ 	.word	0x0000cb20


	//   ....[41]....
        /*0400*/ 	.word	0x0000cb50


	//   ....[42]....
        /*0404*/ 	.word	0x0000cb70


	//   ....[43]....
        /*0408*/ 	.word	0x0000cb80


	//   ....[44]....
        /*040c*/ 	.word	0x0000cb90


	//   ....[45]....
        /*0410*/ 	.word	0x0000cba0


	//   ....[46]....
        /*0414*/ 	.word	0x0000cbd0


	//   ....[47]....
        /*0418*/ 	.word	0x0000cc00


	//   ....[48]....
        /*041c*/ 	.word	0x0000cc20


	//   ....[49]....
        /*0420*/ 	.word	0x0000cc30


	//   ....[50]....
        /*0424*/ 	.word	0x0000cc40


	//   ....[51]....
        /*0428*/ 	.word	0x0000cc50


	//   ....[52]....
        /*042c*/ 	.word	0x0000cc60


	//   ....[53]....
        /*0430*/ 	.word	0x0000cc80


	//   ....[54]....
        /*0434*/ 	.word	0x0000cc90


	//   ....[55]....
        /*0438*/ 	.word	0x0000ccb0


	//   ....[56]....
        /*043c*/ 	.word	0x0000ce90


	//   ....[57]....
        /*0440*/ 	.word	0x0000d950


	//   ....[58]....
        /*0444*/ 	.word	0x0000e960


	//   ....[59]....
        /*0448*/ 	.word	0x00010c20


	//   ....[60]....
        /*044c*/ 	.word	0x00010dc0


	//   ....[61]....
        /*0450*/ 	.word	0x000113c0


	//   ....[62]....
        /*0454*/ 	.word	0x00011850


	//----- nvinfo : EIATTR_REG_RECONFIG
	.align		4
.L_298:
        /*0458*/ 	.byte	0x01, 0x54
	.zero		2


	//----- nvinfo : EIATTR_SYSCALL_OFFSETS
	.align		4
        /*045c*/ 	.byte	0x04, 0x46
        /*045e*/ 	.short	(.L_300 - .L_299)


	//   ....[0]....
.L_299:
        /*0460*/ 	.word	0x00001980


	//   ....[1]....
        /*0464*/ 	.word	0x0000e2e0


	//   ....[2]....
        /*0468*/ 	.word	0x0000e420


	//   ....[3]....
        /*046c*/ 	.word	0x0000e560


	//   ....[4]....
        /*0470*/ 	.word	0x0000e680


	//----- nvinfo : EIATTR_MBARRIER_INSTR_OFFSETS
	.align		4
.L_300:
        /*0474*/ 	.byte	0x04, 0x39
        /*0476*/ 	.short	(.L_302 - .L_301)


	//   ....[0]....
.L_301:
        /*0478*/ 	.word	0x00000290
        /*047c*/ 	.word	0x000000ff
        /*0480*/ 	.word	0x00029800
        /*0484*/ 	.short	0x0100
        /*0486*/ 	.byte	0x06
	.zero		1


	//   ....[1]....
        /*0488*/ 	.word	0x000002a0
        /*048c*/ 	.word	0x000000ff
        /*0490*/ 	.word	0x00029820
        /*0494*/ 	.short	0x0100
        /*0496*/ 	.byte	0x06
	.zero		1


	//   ....[2]....
        /*0498*/ 	.word	0x00000390
        /*049c*/ 	.word	0x000000ff
        /*04a0*/ 	.word	0x00029830
        /*04a4*/ 	.short	0x0100
        /*04a6*/ 	.byte	0x08
	.zero		1


	//   ....[3]....
        /*04a8*/ 	.word	0x000003a0
        /*04ac*/ 	.word	0x000000ff
        /*04b0*/ 	.word	0x00029840
        /*04b4*/ 	.short	0x0100
        /*04b6*/ 	.byte	0x08
	.zero		1


	//   ....[4]....
        /*04b8*/ 	.word	0x000003b0
        /*04bc*/ 	.word	0x000000ff
        /*04c0*/ 	.word	0x00029838
        /*04c4*/ 	.short	0x0100
        /*04c6*/ 	.byte	0x08
	.zero		1


	//   ....[5]....
        /*04c8*/ 	.word	0x000003c0
        /*04cc*/ 	.word	0x000000ff
        /*04d0*/ 	.word	0x00029848
        /*04d4*/ 	.short	0x0100
        /*04d6*/ 	.byte	0x08
	.zero		1


	//   ....[6]....
        /*04d8*/ 	.word	0x000004f0
        /*04dc*/ 	.word	0x000000ff
        /*04e0*/ 	.word	0x00029850
        /*04e4*/ 	.short	0x0100
        /*04e6*/ 	.byte	0x08
	.zero		1


	//   ....[7]....
        /*04e8*/ 	.word	0x00000500
        /*04ec*/ 	.word	0x000000ff
        /*04f0*/ 	.word	0x00029860
        /*04f4*/ 	.short	0x0100
        /*04f6*/ 	.byte	0x08
	.zero		1


	//   ....[8]....
        /*04f8*/ 	.word	0x00000510
        /*04fc*/ 	.word	0x000000ff
        /*0500*/ 	.word	0x00029858
        /*0504*/ 	.short	0x0100
        /*0506*/ 	.byte	0x08
	.zero		1


	//   ....[9]....
        /*0508*/ 	.word	0x00000520
        /*050c*/ 	.word	0x000000ff
        /*0510*/ 	.word	0x00029868
        /*0514*/ 	.short	0x0100
        /*0516*/ 	.byte	0x08
	.zero		1


	//   ....[10]....
        /*0518*/ 	.word	0x00000610
        /*051c*/ 	.word	0x000000ff
        /*0520*/ 	.word	0x00029870
        /*0524*/ 	.short	0x0100
        /*0526*/ 	.byte	0x06
	.zero		1


	//   ....[11]....
        /*0528*/ 	.word	0x00000620
        /*052c*/ 	.word	0x000000ff
        /*0530*/ 	.word	0x00029880
        /*0534*/ 	.short	0x0100
        /*0536*/ 	.byte	0x06
	.zero		1


	//   ....[12]....
        /*0538*/ 	.word	0x00000630
        /*053c*/ 	.word	0x000000ff
        /*0540*/ 	.word	0x00029878
        /*0544*/ 	.short	0x0100
        /*0546*/ 	.byte	0x06
	.zero		1


	//   ....[13]....
        /*0548*/ 	.word	0x00000640
        /*054c*/ 	.word	0x000000ff
        /*0550*/ 	.word	0x00029888
        /*0554*/ 	.short	0x0100
        /*0556*/ 	.byte	0x06
	.zero		1


	//   ....[14]....
        /*0558*/ 	.word	0x00000770
        /*055c*/ 	.word	0x000000ff
        /*0560*/ 	.word	0x00029890
        /*0564*/ 	.short	0x0100
        /*0566*/ 	.byte	0x08
	.zero		1


	//   ....[15]....
        /*0568*/ 	.word	0x00000780
        /*056c*/ 	.word	0x000000ff
        /*0570*/ 	.word	0x000298a0
        /*0574*/ 	.short	0x0100
        /*0576*/ 	.byte	0x08
	.zero		1


	//   ....[16]....
        /*0578*/ 	.word	0x00000790
        /*057c*/ 	.word	0x000000ff
        /*0580*/ 	.word	0x00029898
        /*0584*/ 	.short	0x0100
        /*0586*/ 	.byte	0x08
	.zero		1


	//   ....[17]....
        /*0588*/ 	.word	0x000007a0
        /*058c*/ 	.word	0x000000ff
        /*0590*/ 	.word	0x000298a8
        /*0594*/ 	.short	0x0100
        /*0596*/ 	.byte	0x08
	.zero		1


	//   ....[18]....
        /*0598*/ 	.word	0x000008d0
        /*059c*/ 	.word	0x000000ff
        /*05a0*/ 	.word	0x000298b0
        /*05a4*/ 	.short	0x0100
        /*05a6*/ 	.byte	0x08
	.zero		1


	//   ....[19]....
        /*05a8*/ 	.word	0x000008e0
        /*05ac*/ 	.word	0x000000ff
        /*05b0*/ 	.word	0x000298c0
        /*05b4*/ 	.short	0x0100
        /*05b6*/ 	.byte	0x08
	.zero		1


	//   ....[20]....
        /*05b8*/ 	.word	0x000008f0
        /*05bc*/ 	.word	0x000000ff
        /*05c0*/ 	.word	0x000298b8
        /*05c4*/ 	.short	0x0100
        /*05c6*/ 	.byte	0x08
	.zero		1


	//   ....[21]....
        /*05c8*/ 	.word	0x00000900
        /*05cc*/ 	.word	0x000000ff
        /*05d0*/ 	.word	0x000298c8
        /*05d4*/ 	.short	0x0100
        /*05d6*/ 	.byte	0x08
	.zero		1


	//   ....[22]....
        /*05d8*/ 	.word	0x00001a00
        /*05dc*/ 	.word	0x000000ff
        /*05e0*/ 	.word	0x00029800
        /*05e4*/ 	.short	0x010a
        /*05e6*/ 	.byte	0x26
	.zero		1


	//   ....[23]....
        /*05e8*/ 	.word	0x00001a80
        /*05ec*/ 	.word	0x00000002
        /*05f0*/ 	.word	0x00029830
        /*05f4*/ 	.short	0x010a
        /*05f6*/ 	.byte	0x3f
	.zero		1


	//   ....[24]....
        /*05f8*/ 	.word	0x00001af0
        /*05fc*/ 	.word	0x00000002
        /*0600*/ 	.word	0x00029830
        /*0604*/ 	.short	0x010a
        /*0606*/ 	.byte	0x3f
	.zero		1


	//   ....[25]....
        /*0608*/ 	.word	0x00002f40
        /*060c*/ 	.word	0x00000002
        /*0610*/ 	.word	0x00000000
        /*0614*/ 	.short	0x0101
        /*0616*/ 	.byte	0x3f
	.zero		1


	//   ....[26]....
        /*0618*/ 	.word	0x00005190
        /*061c*/ 	.word	0x000000ff
        /*0620*/ 	.word	0x00029830
        /*0624*/ 	.short	0x010a
        /*0626*/ 	.byte	0x05
	.zero		1


	//   ....[27]....
        /*0628*/ 	.word	0x000051d0
        /*062c*/ 	.word	0x000000ff
        /*0630*/ 	.word	0x00029830
        /*0634*/ 	.short	0x010a
        /*0636*/ 	.byte	0x05
	.zero		1


	//   ....[28]....
        /*0638*/ 	.word	0x00005e10
        /*063c*/ 	.word	0x000000ff
        /*0640*/ 	.word	0x00029850
        /*0644*/ 	.short	0x010a
        /*0646*/ 	.byte	0x05
	.zero		1


	//   ....[29]....
        /*0648*/ 	.word	0x00005e50
        /*064c*/ 	.word	0x000000ff
        /*0650*/ 	.word	0x00029850
        /*0654*/ 	.short	0x010a
        /*0656*/ 	.byte	0x05
	.zero		1


	//   ....[30]....
        /*0658*/ 	.word	0x00007e70
        /*065c*/ 	.word	0x00000002
        /*0660*/ 	.word	0x00000000
        /*0664*/ 	.short	0x0101
        /*0666*/ 	.byte	0x3f
	.zero		1


	//   ....[31]....
        /*0668*/ 	.word	0x00008270
        /*066c*/ 	.word	0x000000ff
        /*0670*/ 	.word	0x00000000
        /*0674*/ 	.short	0x0101
        /*0676*/ 	.byte	0x05
	.zero		1


	//   ....[32]....
        /*0678*/ 	.word	0x00008990
        /*067c*/ 	.word	0x000000ff
        /*0680*/ 	.word	0x00029830
        /*0684*/ 	.short	0x010a
        /*0686*/ 	.byte	0x05
	.zero		1


	//   ....[33]....
        /*0688*/ 	.word	0x000089d0
        /*068c*/ 	.word	0x000000ff
        /*0690*/ 	.word	0x00029830
        /*0694*/ 	.short	0x010a
        /*0696*/ 	.byte	0x05
	.zero		1


	//   ....[34]....
        /*0698*/ 	.word	0x000095e0
        /*069c*/ 	.word	0x000000ff
        /*06a0*/ 	.word	0x00029850
        /*06a4*/ 	.short	0x010a
        /*06a6*/ 	.byte	0x05
	.zero		1


	//   ....[35]....
        /*06a8*/ 	.word	0x00009620
        /*06ac*/ 	.word	0x000000ff
        /*06b0*/ 	.word	0x00029850
        /*06b4*/ 	.short	0x010a
        /*06b6*/ 	.byte	0x05
	.zero		1


	//   ....[36]....
        /*06b8*/ 	.word	0x0000ac30
        /*06bc*/ 	.word	0x00000002
        /*06c0*/ 	.word	0x00000000
        /*06c4*/ 	.short	0x0101
        /*06c6*/ 	.byte	0x3f
	.zero		1


	//   ....[37]....
        /*06c8*/ 	.word	0x0000af10
        /*06cc*/ 	.word	0x000000ff
        /*06d0*/ 	.word	0x00000000
        /*06d4*/ 	.short	0x0101
        /*06d6*/ 	.byte	0x05
	.zero		1


	//   ....[38]....
        /*06d8*/ 	.word	0x0000b590
        /*06dc*/ 	.word	0x000000ff
        /*06e0*/ 	.word	0x00029850
        /*06e4*/ 	.short	0x010a
        /*06e6*/ 	.byte	0x09
	.zero		1


	//   ....[39]....
        /*06e8*/ 	.word	0x0000b5d0
        /*06ec*/ 	.word	0x000000ff
        /*06f0*/ 	.word	0x00029850
        /*06f4*/ 	.short	0x010a
        /*06f6*/ 	.byte	0x09
	.zero		1


	//   ....[40]....
        /*06f8*/ 	.word	0x0000bd50
        /*06fc*/ 	.word	0x000000ff
        /*0700*/ 	.word	0x00000000
        /*0704*/ 	.short	0x0101
        /*0706*/ 	.byte	0x04
	.zero		1


	//   ....[41]....
        /*0708*/ 	.word	0x0000d030
        /*070c*/ 	.word	0x000000ff
        /*0710*/ 	.word	0x00000000
        /*0714*/ 	.short	0x0101
        /*0716*/ 	.byte	0x05
	.zero		1


	//   ....[42]....
        /*0718*/ 	.word	0x0000eb80
        /*071c*/ 	.word	0x00000005
        /*0720*/ 	.word	0x00029880
        /*0724*/ 	.short	0x010a
        /*0726*/ 	.byte	0x3f
	.zero		1


	//   ....[43]....
        /*0728*/ 	.word	0x0000ed30
        /*072c*/ 	.word	0x00000005
        /*0730*/ 	.word	0x00029840
        /*0734*/ 	.short	0x010a
        /*0736*/ 	.byte	0x3f
	.zero		1


	//   ....[44]....
        /*0738*/ 	.word	0x0000f200
        /*073c*/ 	.word	0x000000ff
        /*0740*/ 	.word	0x00029820
        /*0744*/ 	.short	0x010a
        /*0746*/ 	.byte	0x28
	.zero		1


	//   ....[45]....
        /*0748*/ 	.word	0x0000f500
        /*074c*/ 	.word	0x00000004
        /*0750*/ 	.word	0x00029880
        /*0754*/ 	.short	0x010a
        /*0756*/ 	.byte	0x3f
	.zero		1


	//   ....[46]....
        /*0758*/ 	.word	0x0000f750
        /*075c*/ 	.word	0x00000004
        /*0760*/ 	.word	0x00029840
        /*0764*/ 	.short	0x010a
        /*0766*/ 	.byte	0x3f
	.zero		1


	//   ....[47]....
        /*0768*/ 	.word	0x0000fc60
        /*076c*/ 	.word	0x00000003
        /*0770*/ 	.word	0x00029870
        /*0774*/ 	.short	0x010a
        /*0776*/ 	.byte	0x3f
	.zero		1


	//   ....[48]....
        /*0778*/ 	.word	0x0000fcd0
        /*077c*/ 	.word	0x00000002
        /*0780*/ 	.word	0x00029860
        /*0784*/ 	.short	0x010a
        /*0786*/ 	.byte	0x3f
	.zero		1


	//   ....[49]....
        /*0788*/ 	.word	0x00010240
        /*078c*/ 	.word	0x00000003
        /*0790*/ 	.word	0x00029850
        /*0794*/ 	.short	0x0101
        /*0796*/ 	.byte	0x3f
	.zero		1


	//   ....[50]....
        /*0798*/ 	.word	0x00010280
        /*079c*/ 	.word	0x00000002
        /*07a0*/ 	.word	0x00000000
        /*07a4*/ 	.short	0x0101
        /*07a6*/ 	.byte	0x3f
	.zero		1


	//   ....[51]....
        /*07a8*/ 	.word	0x00010440
        /*07ac*/ 	.word	0x00000014
        /*07b0*/ 	.word	0x00029870
        /*07b4*/ 	.short	0x010a
        /*07b6*/ 	.byte	0x3f
	.zero		1


	//   ....[52]....
        /*07b8*/ 	.word	0x000104d0
        /*07bc*/ 	.word	0x00000014
        /*07c0*/ 	.word	0x00029860
        /*07c4*/ 	.short	0x010a
        /*07c6*/ 	.byte	0x3f
	.zero		1


	//   ....[53]....
        /*07c8*/ 	.word	0x00010a10
        /*07cc*/ 	.word	0x00000014
        /*07d0*/ 	.word	0x00029850
        /*07d4*/ 	.short	0x0101
        /*07d6*/ 	.byte	0x3f
	.zero		1


	//   ....[54]....
        /*07d8*/ 	.word	0x00010a60
        /*07dc*/ 	.word	0x00000000
        /*07e0*/ 	.word	0x00000000
        /*07e4*/ 	.short	0x0101
        /*07e6*/ 	.byte	0x3f
	.zero		1


	//   ....[55]....
        /*07e8*/ 	.word	0x00010d40
        /*07ec*/ 	.word	0x00000000
        /*07f0*/ 	.word	0x00029820
        /*07f4*/ 	.short	0x010a
        /*07f6*/ 	.byte	0x3f
	.zero		1


	//   ....[56]....
        /*07f8*/ 	.word	0x00010f00
        /*07fc*/ 	.word	0x00000006
        /*0800*/ 	.word	0x00000000
        /*0804*/ 	.short	0x010a
        /*0806*/ 	.byte	0x3f
	.zero		1


	//   ....[57]....
        /*0808*/ 	.word	0x00010f70
        /*080c*/ 	.word	0x00000007
        /*0810*/ 	.word	0x00000000
        /*0814*/ 	.short	0x010a
        /*0816*/ 	.byte	0x3f
	.zero		1


	//   ....[58]....
        /*0818*/ 	.word	0x00010fd0
        /*081c*/ 	.word	0x00000004
        /*0820*/ 	.word	0x00029860
        /*0824*/ 	.short	0x010a
        /*0826*/ 	.byte	0x3f
	.zero		1


	//   ....[59]....
        /*0828*/ 	.word	0x00011020
        /*082c*/ 	.word	0x00000003
        /*0830*/ 	.word	0x00029860
        /*0834*/ 	.short	0x010a
        /*0836*/ 	.byte	0x3f
	.zero		1


	//   ....[60]....
        /*0838*/ 	.word	0x00011060
        /*083c*/ 	.word	0x00000004
        /*0840*/ 	.word	0x00029880
        /*0844*/ 	.short	0x010a
        /*0846*/ 	.byte	0x3f
	.zero		1


	//   ....[61]....
        /*0848*/ 	.word	0x00011080
        /*084c*/ 	.word	0x00000003
        /*0850*/ 	.word	0x00029880
        /*0854*/ 	.short	0x010a
        /*0856*/ 	.byte	0x3f
	.zero		1


	//   ....[62]....
        /*0858*/ 	.word	0x000110f0
        /*085c*/ 	.word	0x00000003
        /*0860*/ 	.word	0x00029800
        /*0864*/ 	.short	0x010a
        /*0866*/ 	.byte	0x3f
	.zero		1


	//   ....[63]....
        /*0868*/ 	.word	0x00011140
        /*086c*/ 	.word	0x00000002
        /*0870*/ 	.word	0x00029830
        /*0874*/ 	.short	0x010a
        /*0876*/ 	.byte	0x3f
	.zero		1


	//   ....[64]....
        /*0878*/ 	.word	0x000111a0
        /*087c*/ 	.word	0x00000007
        /*0880*/ 	.word	0x00029830
        /*0884*/ 	.short	0x010a
        /*0886*/ 	.byte	0x3f
	.zero		1


	//   ....[65]....
        /*0888*/ 	.word	0x00011200
        /*088c*/ 	.word	0x00000007
        /*0890*/ 	.word	0x00029850
        /*0894*/ 	.short	0x010a
        /*0896*/ 	.byte	0x3f
	.zero		1


	//   ....[66]....
        /*0898*/ 	.word	0x00011260
        /*089c*/ 	.word	0x00000009
        /*08a0*/ 	.word	0x00029830
        /*08a4*/ 	.short	0x010a
        /*08a6*/ 	.byte	0x3f
	.zero		1


	//   ....[67]....
        /*08a8*/ 	.word	0x000112c0
        /*08ac*/ 	.word	0x00000009
        /*08b0*/ 	.word	0x00029850
        /*08b4*/ 	.short	0x010a
        /*08b6*/ 	.byte	0x3f
	.zero		1


	//   ....[68]....
        /*08b8*/ 	.word	0x00011320
        /*08bc*/ 	.word	0x00000005
        /*08c0*/ 	.word	0x00029850
        /*08c4*/ 	.short	0x010a
        /*08c6*/ 	.byte	0x3f
	.zero		1


	//   ....[69]....
        /*08c8*/ 	.word	0x00011470
        /*08cc*/ 	.word	0x00000005
        /*08d0*/ 	.word	0x00029880
        /*08d4*/ 	.short	0x010a
        /*08d6*/ 	.byte	0x3f
	.zero		1


	//   ....[70]....
        /*08d8*/ 	.word	0x000114c0
        /*08dc*/ 	.word	0x00000005
        /*08e0*/ 	.word	0x00029840
        /*08e4*/ 	.short	0x010a
        /*08e6*/ 	.byte	0x3f
	.zero		1


	//   ....[71]....
        /*08e8*/ 	.word	0x00011520
        /*08ec*/ 	.word	0x00000003
        /*08f0*/ 	.word	0x00029820
        /*08f4*/ 	.short	0x010a
        /*08f6*/ 	.byte	0x3f
	.zero		1


	//   ....[72]....
        /*08f8*/ 	.word	0x00011570
        /*08fc*/ 	.word	0x00000004
        /*0900*/ 	.word	0x00029880
        /*0904*/ 	.short	0x010a
        /*0906*/ 	.byte	0x3f
	.zero		1


	//   ....[73]....
        /*0908*/ 	.word	0x000115c0
        /*090c*/ 	.word	0x00000004
        /*0910*/ 	.word	0x00029840
        /*0914*/ 	.short	0x010a
        /*0916*/ 	.byte	0x3f
	.zero		1


	//   ....[74]....
        /*0918*/ 	.word	0x00011620
        /*091c*/ 	.word	0x00000003
        /*0920*/ 	.word	0x00029870
        /*0924*/ 	.short	0x010a
        /*0926*/ 	.byte	0x3f
	.zero		1


	//   ....[75]....
        /*0928*/ 	.word	0x00011680
        /*092c*/ 	.word	0x00000004
        /*0930*/ 	.word	0x00029860
        /*0934*/ 	.short	0x010a
        /*0936*/ 	.byte	0x3f
	.zero		1


	//   ....[76]....
        /*0938*/ 	.word	0x000116d0
        /*093c*/ 	.word	0x00000014
        /*0940*/ 	.word	0x00029870
        /*0944*/ 	.short	0x010a
        /*0946*/ 	.byte	0x3f
	.zero		1


	//   ....[77]....
        /*0948*/ 	.word	0x00011720
        /*094c*/ 	.word	0x00000014
        /*0950*/ 	.word	0x00029860
        /*0954*/ 	.short	0x010a
        /*0956*/ 	.byte	0x3f
	.zero		1


	//   ....[78]....
        /*0958*/ 	.word	0x00011770
        /*095c*/ 	.word	0x00000000
        /*0960*/ 	.word	0x00029820
        /*0964*/ 	.short	0x010a
        /*0966*/ 	.byte	0x3f
	.zero		1


	//   ....[79]....
        /*0968*/ 	.word	0x00011910
        /*096c*/ 	.word	0x00000006
        /*0970*/ 	.word	0x00000000
        /*0974*/ 	.short	0x010a
        /*0976*/ 	.byte	0x3f
	.zero		1


	//   ....[80]....
        /*0978*/ 	.word	0x00011960
        /*097c*/ 	.word	0x00000007
        /*0980*/ 	.word	0x00000000
        /*0984*/ 	.short	0x010a
        /*0986*/ 	.byte	0x3f
	.zero		1


	//   ....[81]....
        /*0988*/ 	.word	0x000119b0
        /*098c*/ 	.word	0x00000004
        /*0990*/ 	.word	0x00029860
        /*0994*/ 	.short	0x010a
        /*0996*/ 	.byte	0x3f
	.zero		1


	//   ....[82]....
        /*0998*/ 	.word	0x00011a00
        /*099c*/ 	.word	0x00000003
        /*09a0*/ 	.word	0x00029860
        /*09a4*/ 	.short	0x010a
        /*09a6*/ 	.byte	0x3f
	.zero		1


	//   ....[83]....
        /*09a8*/ 	.word	0x00011a50
        /*09ac*/ 	.word	0x00000004
        /*09b0*/ 	.word	0x00029880
        /*09b4*/ 	.short	0x010a
        /*09b6*/ 	.byte	0x3f
	.zero		1


	//----- nvinfo : EIATTR_NUM_MBARRIERS
	.align		4
.L_302:
        /*09b8*/ 	.byte	0x03, 0x38
        /*09ba*/ 	.short	0x0016


	//----- nvinfo : EIATTR_EXIT_INSTR_OFFSETS
	.align		4
        /*09bc*/ 	.byte	0x04, 0x1c
        /*09be*/ 	.short	(.L_304 - .L_303)


	//   ....[0]....
.L_303:
        /*09c0*/ 	.word	0x00000a60


	//   ....[1]....
        /*09c4*/ 	.word	0x0000d900


	//   ....[2]....
        /*09c8*/ 	.word	0x000110d0


	//----- nvinfo : EIATTR_MAX_THREADS
	.align		4
.L_304:
        /*09cc*/ 	.byte	0x04, 0x05
        /*09ce*/ 	.short	(.L_306 - .L_305)
.L_305:
        /*09d0*/ 	.word	0x00000180
        /*09d4*/ 	.word	0x00000001
        /*09d8*/ 	.word	0x00000001


	//----- nvinfo : EIATTR_CRS_STACK_SIZE
	.align		4
.L_306:
        /*09dc*/ 	.byte	0x04, 0x1e
        /*09de*/ 	.short	(.L_308 - .L_307)
.L_307:
        /*09e0*/ 	.word	0x00000000


	//----- nvinfo : EIATTR_CBANK_PARAM_SIZE
	.align		4
.L_308:
        /*09e4*/ 	.byte	0x03, 0x19
        /*09e6*/ 	.short	0x0bf0


	//----- nvinfo : EIATTR_PARAM_CBANK
	.align		4
        /*09e8*/ 	.byte	0x04, 0x0a
        /*09ea*/ 	.short	(.L_310 - .L_309)
	.align		4
.L_309:
        /*09ec*/ 	.word	index@(.nv.constant0._ZN7cutlass13device_kernelIN5flash11enable_sm90INS1_16FlashAttnFwdSm90INS1_25CollectiveMainloopFwdSm90ILi2EN4cute5tupleIJNS5_1CILi1EEES8_S8_EEENS6_IJNS7_ILi128EEENS7_ILi160EEENS7_ILi192EEEEEELi128ENS_12float_e4m3_tEfNS_4arch4Sm90ELb1ELb0ELb0ELb0ELb0ELb0ELb0ELb1ELb1ELb0ELb0ELb0EEENS1_21CollectiveEpilogueFwdINS6_IJSA_SA_SB_EEES9_NS_10bfloat16_tESG_Li256ELb0ELb0ELb0ELb1EEENS1_30DynamicPersistentTileSchedulerILi256ELi128ELb0ELb0ELb1EEEEEEEEEvNT_6ParamsE)
        /*09f0*/ 	.short	0x0210
        /*09f2*/ 	.short	0x0bf0


	//----- nvinfo : EIATTR_SW_WAR
	.align		4
.L_310:
        /*09f4*/ 	.byte	0x04, 0x36
        /*09f6*/ 	.short	(.L_312 - .L_311)
.L_311:
        /*09f8*/ 	.word	0x00000008
.L_312:


//--------------------- .nv.info._ZN7cutlass13device_kernelIN5flash11enable_sm90INS1_16FlashAttnFwdSm90INS1_25CollectiveMainloopFwdSm90ILi2EN4cute5tupleIJNS5_1CILi1EEES8_S8_EEENS6_IJNS7_ILi128EEENS7_ILi160EEENS7_ILi192EEEEEELi128ENS_12float_e4m3_tEfNS_4arch4Sm90ELb1ELb0ELb0ELb1ELb0ELb0ELb0ELb1ELb1ELb0ELb0ELb0EEENS1_21CollectiveEpilogueFwdINS6_IJSA_SA_SB_EEES9_NS_10bfloat16_tESG_Li256ELb1ELb0ELb0ELb1EEENS1_36VarlenDynamicPersistentTileSchedulerILi128ELi160ELi256ELi128ELb0ELb0ELb1ELb1ELb1ELb1EEEEEEEEEvNT_6ParamsE --------------------------
	.section	.nv.info._ZN7cutlass13device_kernelIN5flash11enable_sm90INS1_16FlashAttnFwdSm90INS1_25CollectiveMainloopFwdSm90ILi2EN4cute5tupleIJNS5_1CILi1EEES8_S8_EEENS6_IJNS7_ILi128EEENS7_ILi160EEENS7_ILi192EEEEEELi128ENS_12float_e4m3_tEfNS_4arch4Sm90ELb1ELb0ELb0ELb1ELb0ELb0ELb0ELb1ELb1ELb0ELb0ELb0EEENS1_21CollectiveEpilogueFwdINS6_IJSA_SA_SB_EEES9_NS_10bfloat16_tESG_Li256ELb1ELb0ELb0ELb1EEENS1_36VarlenDynamicPersistentTileSchedulerILi128ELi160ELi256ELi128ELb0ELb0ELb1ELb1ELb1ELb1EEEEEEEEEvNT_6ParamsE,"",@"SHT_CUDA_INFO"
	.sectionflags	@""
	.align	4


	//----- nvinfo : EIATTR_CUDA_API_VERSION
	.align		4
        /*0000*/ 	.byte	0x04, 0x37
        /*0002*/ 	.short	(.L_314 - .L_313)
.L_313:
        /*0004*/ 	.word	0x00000082


	//----- nvinfo : EIATTR_KPARAM_INFO
	.align		4
.L_314:
        /*0008*/ 	.byte	0x04, 0x17
        /*000a*/ 	.short	(.L_316 - .L_315)
.L_315:
        /*000c*/ 	.word	0x00000000
        /*0010*/ 	.short	0x0000
        /*0012*/ 	.short	0x0070
        /*0014*/ 	.byte	0x00, 0xf0, 0x01, 0x28


	//----- nvinfo : EIATTR_SPARSE_MMA_MASK
	.align		4
.L_316:
        /*0018*/ 	.byte	0x03, 0x50
        /*001a*/ 	.short	0x0000


	//----- nvinfo : EIATTR_MAXREG_COUNT
	.align		4
        /*001c*/ 	.byte	0x03, 0x1b
        /*001e*/ 	.short	0x00a8


	//----- nvinfo : EIATTR_NUM_BARRIERS
	.align		4
        /*0020*/ 	.byte	0x02, 0x4c
        /*0022*/ 	.byte	0x10
	.zero		1


	//----- nvinfo : EIATTR_EXTERNS
	.align		4
        /*0024*/ 	.byte	0x04, 0x0f
        /*0026*/ 	.short	(.L_318 - .L_317)


	//   ....[0]....
	.align		4
.L_317:
        /*0028*/ 	.word	index@(__assertfail)


	//----- nvinfo : EIATTR_ANNOTATIONS
	.align		4
.L_318:
        /*002c*/ 	.byte	0x04, 0x55
        /*002e*/ 	.short	(.L_320 - .L_319)


	//   ....[0]....
.L_319:
        /* <DEDUP_REMOVED lines=40> */


	//----- nvinfo : EIATTR_MERCURY_ISA_VERSION
	.align		4
.L_320:
        /*02a0*/ 	.byte	0x03, 0x5f
        /*02a2*/ 	.short	0x0101


	//----- nvinfo : EIATTR_UNUSED_LOAD_BYTE_OFFSET
	.align		4
        /*02a4*/ 	.byte	0x04, 0x44
        /*02a6*/ 	.short	(.L_322 - .L_321)


	//   ....[0]....
.L_321:
        /*02a8*/ 	.word	0x00000a70
        /*02ac*/ 	.word	0x0000fff0


	//   ....[1]....
        /*02b0*/ 	.word	0x0000c0b0
        /*02b4*/ 	.word	0x0000fff0


	//----- nvinfo : EIATTR_INT_WARP_WIDE_INSTR_OFFSETS
	.align		4
.L_322:
        /*02b8*/ 	.byte	0x04, 0x31
        /*02ba*/ 	.short	(.L_324 - .L_323)


	//   ....[0]....
.L_323:
        /*02bc*/ 	.word	0x00000160


	//   ....[1]....
        /*02c0*/ 	.word	0x000001a0


	//   ....[2]....
        /*02c4*/ 	.word	0x00000210


	//   ....[3]....
        /*02c8*/ 	.word	0x0000fba0


	//   ....[4]....
        /*02cc*/ 	.word	0x0000fc30


	//   ....[5]....
        /*02d0*/ 	.word	0x000103b0


	//   ....[6]....
        /*02d4*/ 	.word	0x00011e90


	//   ....[7]....
        /*02d8*/ 	.word	0x00011f20


	//----- nvinfo : EIATTR_COOP_GROUP_MASK_REGIDS
	.align		4
.L_324:
        /*02dc*/ 	.byte	0x04, 0x29
        /*02de*/ 	.short	(.L_326 - .L_325)


	//   ....[0]....
.L_325:
        /*02e0*/ 	.word	0xffffffff


	//   ....[1]....
        /*02e4*/ 	.word	0xffffffff


	//   ....[2]....
        /*02e8*/ 	.word	0xffffffff


	//   ....[3]....
        /*02ec*/ 	.word	0xffffffff


	//   ....[4]....
        /*02f0*/ 	.word	0xffffffff


	//   ....[5]....
        /*02f4*/ 	.word	0xffffffff


	//   ....[6]....
        /*02f8*/ 	.word	0xffffffff


	//   ....[7]....
        /*02fc*/ 	.word	0xffffffff


	//   ....[8]....
        /*0300*/ 	.word	0xffffffff


	//   ....[9]....
        /*0304*/ 	.word	0xffffffff


	//   ....[10]....
        /*0308*/ 	.word	0xffffffff


	//   ....[11]....
        /*030c*/ 	.word	0xffffffff


	//   ....[12]....
        /*0310*/ 	.word	0xffffffff


	//   ....[13]....
        /*0314*/ 	.word	0xffffffff


	//   ....[14]....
        /*0318*/ 	.word	0xffffffff


	//   ....[15]....
        /*031c*/ 	.word	0xffffffff


	//   ....[16]....
        /*0320*/ 	.word	0xffffffff


	//   ....[17]....
        /*0324*/ 	.word	0xffffffff


	//   ....[18]....
        /*0328*/ 	.word	0xffffffff


	//   ....[19]....
        /*032c*/ 	.word	0xffffffff


	//   ....[20]....
        /*0330*/ 	.word	0xffffffff


	//   ....[21]....
        /*0334*/ 	.word	0xffffffff


	//   ....[22]....
        /*0338*/ 	.word	0xffffffff


	//   ....[23]....
        /*033c*/ 	.word	0xffffffff


	//   ....[24]....
        /*0340*/ 	.word	0xffffffff


	//   ....[25]....
        /*0344*/ 	.word	0xffffffff


	//   ....[26]....
        /*0348*/ 	.word	0xffffffff


	//   ....[27]....
        /*034c*/ 	.word	0xffffffff


	//   ....[28]....
        /*0350*/ 	.word	0xffffffff


	//   ....[29]....
        /*0354*/ 	.word	0xffffffff


	//   ....[30]....
        /*0358*/ 	.word	0xffffffff


	//   ....[31]....
        /*035c*/ 	.word	0xffffffff


	//   ....[32]....
        /*0360*/ 	.word	0xffffffff


	//   ....[33]....
        /*0364*/ 	.word	0xffffffff


	//   ....[34]....
        /*0368*/ 	.word	0xffffffff


	//   ....[35]....
        /*036c*/ 	.word	0xffffffff


	//   ....[36]....
        /*0370*/ 	.word	0xffffffff


	//   ....[37]....
        /*0374*/ 	.word	0xffffffff


	//   ....[38]....
        /*0378*/ 	.word	0xffffffff


	//   ....[39]....
        /*037c*/ 	.word	0xffffffff


	//   ....[40]....
        /*0380*/ 	.word	0xffffffff


	//   ....[41]....
        /*0384*/ 	.word	0xffffffff


	//   ....[42]....
        /*0388*/ 	.word	0xffffffff


	//   ....[43]....
        /*038c*/ 	.word	0xffffffff


	//   ....[44]....
        /*0390*/ 	.word	0xffffffff


	//   ....[45]....
        /*0394*/ 	.word	0xffffffff


	//   ....[46]....
        /*0398*/ 	.word	0xffffffff


	//   ....[47]....
        /*039c*/ 	.word	0xffffffff


	//   ....[48]....
        /*03a0*/ 	.word	0xffffffff


	//   ....[49]....
        /*03a4*/ 	.word	0xffffffff


	//   ....[50]....
        /*03a8*/ 	.word	0xffffffff


	//   ....[51]....
        /*03ac*/ 	.word	0xffffffff


	//   ....[52]....
        /*03b0*/ 	.word	0xffffffff


	//   ....[53]....
        /*03b4*/ 	.word	0xffffffff


	//   ....[54]....
        /*03b8*/ 	.word	0xffffffff


	//   ....[55]....
        /*03bc*/ 	.word	0xffffffff


	//   ....[56]....
        /*03c0*/ 	.word	0xffffffff


	//   ....[57]....
        /*03c4*/ 	.word	0xffffffff


	//   ....[58]....
        /*03c8*/ 	.word	0xffffffff


	//   ....[59]....
        /*03cc*/ 	.word	0xffffffff


	//   ....[60]....
        /*03d0*/ 	.word	0xffffffff


	//   ....[61]....
        /*03d4*/ 	.word	0xffffffff


	//   ....[62]....
        /*03d8*/ 	.word	0xffffffff


	//   ....[63]....
        /*03dc*/ 	.word	0xffffffff


	//   ....[64]....
        /*03e0*/ 	.word	0xffffffff


	//   ....[65]....
        /*03e4*/ 	.word	0xffffffff


	//   ....[66]....
        /*03e8*/ 	.word	0xffffffff


	//   ....[67]....
        /*03ec*/ 	.word	0xffffffff


	//   ....[68]....
        /*03f0*/ 	.word	0xffffffff


	//   ....[69]....
        /*03f4*/ 	.word	0xffffffff


	//   ....[70]....
        /*03f8*/ 	.word	0xffffffff


	//   ....[71]....
        /*03fc*/ 	.word	0xffffffff


	//   ....[72]....
        /*0400*/ 	.word	0xffffffff


	//   ....[73]....
        /*0404*/ 	.word	0xffffffff


	//   ....[74]....
        /*0408*/ 	.word	0xffffffff


	//   ....[75]....
        /*040c*/ 	.word	0xffffffff


	//   ....[76]....
        /*0410*/ 	.word	0xffffffff


	//   ....[77]....
        /*0414*/ 	.word	0xffffffff


	//   ....[78]....
        /*0418*/ 	.word	0xffffffff


	//   ....[79]....
        /*041c*/ 	.word	0xffffffff


	//   ....[80]....
        /*0420*/ 	.word	0xffffffff


	//   ....[81]....
        /*0424*/ 	.word	0xffffffff


	//   ....[82]....
        /*0428*/ 	.word	0xffffffff


	//   ....[83]....
        /*042c*/ 	.word	0xffffffff


	//   ....[84]....
        /*0430*/ 	.word	0xffffffff


	//   ....[85]....
        /*0434*/ 	.word	0xffffffff


	//   ....[86]....
        /*0438*/ 	.word	0xffffffff


	//   ....[87]....
        /*043c*/ 	.word	0xffffffff


	//   ....[88]....
        /*0440*/ 	.word	0xffffffff


	//   ....[89]....
        /*0444*/ 	.word	0xffffffff


	//   ....[90]....
        /*0448*/ 	.word	0xffffffff


	//   ....[91]....
        /*044c*/ 	.word	0x0500000f


	//   ....[92]....
        /*0450*/ 	.word	0x0500000f


	//----- nvinfo : EIATTR_COOP_GROUP_INSTR_OFFSETS
	.align		4
.L_326:
        /*0454*/ 	.byte	0x04, 0x28
        /*0456*/ 	.short	(.L_328 - .L_327)


	//   ....[0]....
.L_327:
        /*0458*/ 	.word	0x00000070


	//   ....[1]....
        /*045c*/ 	.word	0x00000170


	//   ....[2]....
        /*0460*/ 	.word	0x000001c0


	//   ....[3]....
        /*0464*/ 	.word	0x000003f0


	//   ....[4]....
        /*0468*/ 	.word	0x00000550


	//   ....[5]....
        /*046c*/ 	.word	0x00000670


	//   ....[6]....
        /*0470*/ 	.word	0x000007d0


	//   ....[7]....
        /*0474*/ 	.word	0x000018e0


	//   ....[8]....
        /*0478*/ 	.word	0x000031a0


	//   ....[9]....
        /*047c*/ 	.word	0x000031c0


	//   ....[10]....
        /*0480*/ 	.word	0x00003df0


	//   ....[11]....
        /*0484*/ 	.word	0x00003e50


	//   ....[12]....
        /*0488*/ 	.word	0x00006840


	//   ....[13]....
        /*048c*/ 	.word	0x00006900


	//   ....[14]....
        /*0490*/ 	.word	0x00007490


	//   ....[15]....
        /*0494*/ 	.word	0x00007500


	//   ....[16]....
        /*0498*/ 	.word	0x00009c50


	//   ....[17]....
        /*049c*/ 	.word	0x00009cb0


	//   ....[18]....
        /*04a0*/ 	.word	0x00009ce0


	//   ....[19]....
        /*04a4*/ 	.word	0x00009d00


	//   ....[20]....
        /*04a8*/ 	.word	0x0000b910


	//   ....[21]....
        /*04ac*/ 	.word	0x0000b920


	//   ....[22]....
        /*04b0*/ 	.word	0x0000b9a0


	//   ....[23]....
        /*04b4*/ 	.word	0x0000b9b0


	//   ....[24]....
        /*04b8*/ 	.word	0x0000c990


	//   ....[25]....
        /*04bc*/ 	.word	0x0000c9a0


	//   ....[26]....
        /*04c0*/ 	.word	0x0000c9b0


	//   ....[27]....
        /*04c4*/ 	.word	0x0000c9c0


	//   ....[28]....
        /*04c8*/ 	.word	0x0000c9d0


	//   ....[29]....
        /*04cc*/ 	.word	0x0000c9e0


	//   ....[30]....
        /*04d0*/ 	.word	0x0000c9f0


	//   ....[31]....
        /*04d4*/ 	.word	0x0000ca00


	//   ....[32]....
        /*04d8*/ 	.word	0x0000ca30


	//   ....[33]....
        /*04dc*/ 	.word	0x0000ca40


	//   ....[34]....
        /*04e0*/ 	.word	0x0000ca50


	//   ....[35]....
        /*04e4*/ 	.word	0x0000ca80


	//   ....[36]....
        /*04e8*/ 	.word	0x0000cae0


	//   ....[37]....
        /*04ec*/ 	.word	0x0000caf0


	//   ....[38]....
        /*04f0*/ 	.word	0x0000cb00


	//   ....[39]....
        /*04f4*/ 	.word	0x0000cb30


	//   ....[40]....
        /*04f8*/ 	.word	0x0000cb50


	//   ....[41]....
        /*04fc*/ 	.word	0x0000cb60


	//   ....[42]....
        /*0500*/ 	.word	0x0000cb70


	//   ....[43]....
        /*0504*/ 	.word	0x0000cb80


	//   ....[44]....
        /*0508*/ 	.word	0x0000cb90


	//   ....[45]....
        /*050c*/ 	.word	0x0000cba0


	//   ....[46]....
        /*0510*/ 	.word	0x0000cbb0


	//   ....[47]....
        /*0514*/ 	.word	0x0000cbc0


	//   ....[48]....
        /*0518*/ 	.word	0x0000cbd0


	//   ....[49]....
        /*051c*/ 	.word	0x0000cbe0


	//   ....[50]....
        /*0520*/ 	.word	0x0000cbf0


	//   ....[51]....
        /*0524*/ 	.word	0x0000cc00


	//   ....[52]....
        /*0528*/ 	.word	0x0000cc10


	//   ....[53]....
        /*052c*/ 	.word	0x0000cc40


	//   ....[54]....
        /*0530*/ 	.word	0x0000cc70


	//   ....[55]....
        /*0534*/ 	.word	0x0000cca0


	//   ....[56]....
        /*0538*/ 	.word	0x0000e720


	//   ....[57]....
        /*053c*/ 	.word	0x0000e900


	//   ....[58]....
        /*0540*/ 	.word	0x0000e930


	//   ....[59]....
        /*0544*/ 	.word	0x0000e960


	//   ....[60]....
        /*0548*/ 	.word	0x0000e9a0


	//   ....[61]....
        /*054c*/ 	.word	0x0000e9d0


	//   ....[62]....
        /*0550*/ 	.word	0x0000ea10


	//   ....[63]....
        /*0554*/ 	.word	0x0000eba0


	//   ....[64]....
        /*0558*/ 	.word	0x0000ebd0


	//   ....[65]....
        /*055c*/ 	.word	0x0000ec00


	//   ....[66]....
        /*0560*/ 	.word	0x0000ec30


	//   ....[67]....
        /*0564*/ 	.word	0x0000ec60


	//   ....[68]....
        /*0568*/ 	.word	0x0000eca0


	//   ....[69]....
        /*056c*/ 	.word	0x0000ed40


	//   ....[70]....
        /*0570*/ 	.word	0x0000edd0


	//   ....[71]....
        /*0574*/ 	.word	0x0000ee80


	//   ....[72]....
        /*0578*/ 	.word	0x000104f0


	//   ....[73]....
        /*057c*/ 	.word	0x000128d0


	//   ....[74]....
        /*0580*/ 	.word	0x00012900


	//   ....[75]....
        /*0584*/ 	.word	0x00012930


	//   ....[76]....
        /*0588*/ 	.word	0x00012960


	//   ....[77]....
        /*058c*/ 	.word	0x00012990


	//   ....[78]....
        /*0590*/ 	.word	0x000129a0


	//   ....[79]....
        /*0594*/ 	.word	0x000129d0


	//   ....[80]....
        /*0598*/ 	.word	0x000129e0


	//   ....[81]....
        /*059c*/ 	.word	0x00012b20


	//   ....[82]....
        /*05a0*/ 	.word	0x00012b50


	//   ....[83]....
        /*05a4*/ 	.word	0x00012b80


	//   ....[84]....
        /*05a8*/ 	.word	0x00012bb0


	//   ....[85]....
        /*05ac*/ 	.word	0x00012be0


	//   ....[86]....
        /*05b0*/ 	.word	0x00012c20


	//   ....[87]....
        /*05b4*/ 	.word	0x00012cb0


	//   ....[88]....
        /*05b8*/ 	.word	0x00012d50


	//   ....[89]....
        /*05bc*/ 	.word	0x00012db0


	//   ....[90]....
        /*05c0*/ 	.word	0x00013450


	//   ....[91]....
        /*05c4*/ 	.word	0x00013a50


	//   ....[92]....
        /*05c8*/ 	.word	0x00013ee0


	//----- nvinfo : EIATTR_REG_RECONFIG
	.align		4
.L_328:
        /*05cc*/ 	.byte	0x01, 0x54
	.zero		2


	//----- nvinfo : EIATTR_SYSCALL_OFFSETS
	.align		4
        /*05d0*/ 	.byte	0x04, 0x46
        /*05d2*/ 	.short	(.L_330 - .L_329)


	//   ....[0]....
.L_329:
        /*05d4*/ 	.word	0x00001ac0


	//   ....[1]....
        /*05d8*/ 	.word	0x0000fdd0


	//   ....[2]....
        /*05dc*/ 	.word	0x0000ff10


	//   ....[3]....
        /*05e0*/ 	.word	0x00010050


	//   ....[4]....
        /*05e4*/ 	.word	0x00010170


	//----- nvinfo : EIATTR_MBARRIER_INSTR_OFFSETS
	.align		4
.L_330:
        /*05e8*/ 	.byte	0x04, 0x39
        /*05ea*/ 	.short	(.L_332 - .L_331)


	//   ....[0]....
.L_331:
        /*05ec*/ 	.word	0x000002a0
        /*05f0*/ 	.word	0x000000ff
        /*05f4*/ 	.word	0x00029800
        /*05f8*/ 	.short	0x0100
        /*05fa*/ 	.byte	0x08
	.zero		1


	//   ....[1]....
        /*05fc*/ 	.word	0x000002b0
        /*0600*/ 	.word	0x000000ff
        /*0604*/ 	.word	0x00029820
        /*0608*/ 	.short	0x0100
        /*060a*/ 	.byte	0x08
	.zero		1


	//   ....[2]....
        /*060c*/ 	.word	0x000003a0
        /*0610*/ 	.word	0x000000ff
        /*0614*/ 	.word	0x00029830
        /*0618*/ 	.short	0x0100
        /*061a*/ 	.byte	0x08
	.zero		1


	//   ....[3]....
        /*061c*/ 	.word	0x000003b0
        /*0620*/ 	.word	0x000000ff
        /*0624*/ 	.word	0x00029840
        /*0628*/ 	.short	0x0100
        /*062a*/ 	.byte	0x08
	.zero		1


	//   ....[4]....
        /*062c*/ 	.word	0x000003c0
        /*0630*/ 	.word	0x000000ff
        /*0634*/ 	.word	0x00029838
        /*0638*/ 	.short	0x0100
        /*063a*/ 	.byte	0x08
	.zero		1


	//   ....[5]....
        /*063c*/ 	.word	0x000003d0
        /*0640*/ 	.word	0x000000ff
        /*0644*/ 	.word	0x00029848
        /*0648*/ 	.short	0x0100
        /*064a*/ 	.byte	0x08
	.zero		1


	//   ....[6]....
        /*064c*/ 	.word	0x00000500
        /*0650*/ 	.word	0x000000ff
        /*0654*/ 	.word	0x00029850
        /*0658*/ 	.short	0x0100
        /*065a*/ 	.byte	0x08
	.zero		1


	//   ....[7]....
        /*065c*/ 	.word	0x00000510
        /*0660*/ 	.word	0x000000ff
        /*0664*/ 	.word	0x00029860
        /*0668*/ 	.short	0x0100
        /*066a*/ 	.byte	0x08
	.zero		1


	//   ....[8]....
        /*066c*/ 	.word	0x00000520
        /*0670*/ 	.word	0x000000ff
        /*0674*/ 	.word	0x00029858
        /*0678*/ 	.short	0x0100
        /*067a*/ 	.byte	0x08
	.zero		1


	//   ....[9]....
        /*067c*/ 	.word	0x00000530
        /*0680*/ 	.word	0x000000ff
        /*0684*/ 	.word	0x00029868
        /*0688*/ 	.short	0x0100
        /*068a*/ 	.byte	0x08
	.zero		1


	//   ....[10]....
        /*068c*/ 	.word	0x00000620
        /*0690*/ 	.word	0x000000ff
        /*0694*/ 	.word	0x00029870
        /*0698*/ 	.short	0x0100
        /*069a*/ 	.byte	0x06
	.zero		1


	//   ....[11]....
        /*069c*/ 	.word	0x00000630
        /*06a0*/ 	.word	0x000000ff
        /*06a4*/ 	.word	0x00029880
        /*06a8*/ 	.short	0x0100
        /*06aa*/ 	.byte	0x06
	.zero		1


	//   ....[12]....
        /*06ac*/ 	.word	0x00000640
        /*06b0*/ 	.word	0x000000ff
        /*06b4*/ 	.word	0x00029878
        /*06b8*/ 	.short	0x0100
        /*06ba*/ 	.byte	0x06
	.zero		1


	//   ....[13]....
        /*06bc*/ 	.word	0x00000650
        /*06c0*/ 	.word	0x000000ff
        /*06c4*/ 	.word	0x00029888
        /*06c8*/ 	.short	0x0100
        /*06ca*/ 	.byte	0x06
	.zero		1


	//   ....[14]....
        /*06cc*/ 	.word	0x00000780
        /*06d0*/ 	.word	0x000000ff
        /*06d4*/ 	.word	0x00029890
        /*06d8*/ 	.short	0x0100
        /*06da*/ 	.byte	0x08
	.zero		1


	//   ....[15]....
        /*06dc*/ 	.word	0x00000790
        /*06e0*/ 	.word	0x000000ff
        /*06e4*/ 	.word	0x000298a0
        /*06e8*/ 	.short	0x0100
        /*06ea*/ 	.byte	0x08
	.zero		1


	//   ....[16]....
        /*06ec*/ 	.word	0x000007a0
        /*06f0*/ 	.word	0x000000ff
        /*06f4*/ 	.word	0x00029898
        /*06f8*/ 	.short	0x0100
        /*06fa*/ 	.byte	0x08
	.zero		1


	//   ....[17]....
        /*06fc*/ 	.word	0x000007b0
        /*0700*/ 	.word	0x000000ff
        /*0704*/ 	.word	0x000298a8
        /*0708*/ 	.short	0x0100
        /*070a*/ 	.byte	0x08
	.zero		1


	//   ....[18]....
        /*070c*/ 	.word	0x000008e0
        /*0710*/ 	.word	0x000000ff
        /*0714*/ 	.word	0x000298b0
        /*0718*/ 	.short	0x0100
        /*071a*/ 	.byte	0x08
	.zero		1


	//   ....[19]....
        /*071c*/ 	.word	0x000008f0
        /*0720*/ 	.word	0x000000ff
        /*0724*/ 	.word	0x000298c0
        /*0728*/ 	.short	0x0100
        /*072a*/ 	.byte	0x08
	.zero		1


	//   ....[20]....
        /*072c*/ 	.word	0x00000900
        /*0730*/ 	.word	0x000000ff
        /*0734*/ 	.word	0x000298b8
        /*0738*/ 	.short	0x0100
        /*073a*/ 	.byte	0x08
	.zero		1


	//   ....[21]....
        /*073c*/ 	.word	0x00000910
        /*0740*/ 	.word	0x000000ff
        /*0744*/ 	.word	0x000298c8
        /*0748*/ 	.short	0x0100
        /*074a*/ 	.byte	0x08
	.zero		1


	//   ....[22]....
        /*074c*/ 	.word	0x00001b40
        /*0750*/ 	.word	0x000000ff
        /*0754*/ 	.word	0x00029800
        /*0758*/ 	.short	0x010a
        /*075a*/ 	.byte	0x29
	.zero		1


	//   ....[23]....
        /*075c*/ 	.word	0x00001bc0
        /*0760*/ 	.word	0x00000002
        /*0764*/ 	.word	0x00029830
        /*0768*/ 	.short	0x010a
        /*076a*/ 	.byte	0x3f
	.zero		1


	//   ....[24]....
        /*076c*/ 	.word	0x00001c30
        /*0770*/ 	.word	0x00000002
        /*0774*/ 	.word	0x00029830
        /*0778*/ 	.short	0x010a
        /*077a*/ 	.byte	0x3f
	.zero		1


	//   ....[25]....
        /*077c*/ 	.word	0x00003040
        /*0780*/ 	.word	0x00000002
        /*0784*/ 	.word	0x00000000
        /*0788*/ 	.short	0x0101
        /*078a*/ 	.byte	0x3f
	.zero		1


	//   ....[26]....
        /*078c*/ 	.word	0x00005250
        /*0790*/ 	.word	0x000000ff
        /*0794*/ 	.word	0x00029830
        /*0798*/ 	.short	0x010a
        /*079a*/ 	.byte	0x06
	.zero		1


	//   ....[27]....
        /*079c*/ 	.word	0x00005290
        /*07a0*/ 	.word	0x000000ff
        /*07a4*/ 	.word	0x00029830
        /*07a8*/ 	.short	0x010a
        /*07aa*/ 	.byte	0x06
	.zero		1


	//   ....[28]....
        /*07ac*/ 	.word	0x00005eb0
        /*07b0*/ 	.word	0x000000ff
        /*07b4*/ 	.word	0x00029850
        /*07b8*/ 	.short	0x010a
        /*07ba*/ 	.byte	0x06
	.zero		1


	//   ....[29]....
        /*07bc*/ 	.word	0x00005ef0
        /*07c0*/ 	.word	0x000000ff
        /*07c4*/ 	.word	0x00029850
        /*07c8*/ 	.short	0x010a
        /*07ca*/ 	.byte	0x06
	.zero		1


	//   ....[30]....
        /*07cc*/ 	.word	0x00007ed0
        /*07d0*/ 	.word	0x00000002
        /*07d4*/ 	.word	0x00000000
        /*07d8*/ 	.short	0x0101
        /*07da*/ 	.byte	0x3f
	.zero		1


	//   ....[31]....
        /*07dc*/ 	.word	0x000082c0
        /*07e0*/ 	.word	0x000000ff
        /*07e4*/ 	.word	0x00000000
        /*07e8*/ 	.short	0x0101
        /*07ea*/ 	.byte	0x06
	.zero		1


	//   ....[32]....
        /*07ec*/ 	.word	0x000089f0
        /*07f0*/ 	.word	0x000000ff
        /*07f4*/ 	.word	0x00029830
        /*07f8*/ 	.short	0x010a
        /*07fa*/ 	.byte	0x06
	.zero		1


	//   ....[33]....
        /*07fc*/ 	.word	0x00008a30
        /*0800*/ 	.word	0x000000ff
        /*0804*/ 	.word	0x00029830
        /*0808*/ 	.short	0x010a
        /*080a*/ 	.byte	0x06
	.zero		1


	//   ....[34]....
        /*080c*/ 	.word	0x00009650
        /*0810*/ 	.word	0x000000ff
        /*0814*/ 	.word	0x00029850
        /*0818*/ 	.short	0x010a
        /*081a*/ 	.byte	0x06
	.zero		1


	//   ....[35]....
        /*081c*/ 	.word	0x00009690
        /*0820*/ 	.word	0x000000ff
        /*0824*/ 	.word	0x00029850
        /*0828*/ 	.short	0x010a
        /*082a*/ 	.byte	0x06
	.zero		1


	//   ....[36]....
        /*082c*/ 	.word	0x0000ac80
        /*0830*/ 	.word	0x00000002
        /*0834*/ 	.word	0x00000000
        /*0838*/ 	.short	0x0101
        /*083a*/ 	.byte	0x3f
	.zero		1


	//   ....[37]....
        /*083c*/ 	.word	0x0000af60
        /*0840*/ 	.word	0x000000ff
        /*0844*/ 	.word	0x00000000
        /*0848*/ 	.short	0x0101
        /*084a*/ 	.byte	0x06
	.zero		1


	//   ....[38]....
        /*084c*/ 	.word	0x0000b5e0
        /*0850*/ 	.word	0x000000ff
        /*0854*/ 	.word	0x00029850
        /*0858*/ 	.short	0x010a
        /*085a*/ 	.byte	0x09
	.zero		1


	//   ....[39]....
        /*085c*/ 	.word	0x0000b620
        /*0860*/ 	.word	0x000000ff
        /*0864*/ 	.word	0x00029850
        /*0868*/ 	.short	0x010a
        /*086a*/ 	.byte	0x09
	.zero		1


	//   ....[40]....
        /*086c*/ 	.word	0x0000bd60
        /*0870*/ 	.word	0x000000ff
        /*0874*/ 	.word	0x00000000
        /*0878*/ 	.short	0x0101
        /*087a*/ 	.byte	0x04
	.zero		1


	//   ....[41]....
        /*087c*/ 	.word	0x0000d6a0
        /*0880*/ 	.word	0x00000000
        /*0884*/ 	.word	0x00000000
        /*0888*/ 	.short	0x0101
        /*088a*/ 	.byte	0x3f
	.zero		1


	//   ....[42]....
        /*088c*/ 	.word	0x00010720
        /*0890*/ 	.word	0x00000003
        /*0894*/ 	.word	0x00029880
        /*0898*/ 	.short	0x010a
        /*089a*/ 	.byte	0x3f
	.zero		1


	//   ....[43]....
        /*089c*/ 	.word	0x000108e0
        /*08a0*/ 	.word	0x00000003
        /*08a4*/ 	.word	0x00029840
        /*08a8*/ 	.short	0x010a
        /*08aa*/ 	.byte	0x3f
	.zero		1


	//   ....[44]....
        /*08ac*/ 	.word	0x00010dc0
        /*08b0*/ 	.word	0x000000ff
        /*08b4*/ 	.word	0x00029820
        /*08b8*/ 	.short	0x010a
        /*08ba*/ 	.byte	0x29
	.zero		1


	//   ....[45]....
        /*08bc*/ 	.word	0x00011090
        /*08c0*/ 	.word	0x00000004
        /*08c4*/ 	.word	0x00029880
        /*08c8*/ 	.short	0x010a
        /*08ca*/ 	.byte	0x3f
	.zero		1


	//   ....[46]....
        /*08cc*/ 	.word	0x00011310
        /*08d0*/ 	.word	0x00000004
        /*08d4*/ 	.word	0x00029840
        /*08d8*/ 	.short	0x010a
        /*08da*/ 	.byte	0x3f
	.zero		1


	//   ....[47]....
        /*08dc*/ 	.word	0x00011820
        /*08e0*/ 	.word	0x00000003
        /*08e4*/ 	.word	0x00029870
        /*08e8*/ 	.short	0x010a
        /*08ea*/ 	.byte	0x3f
	.zero		1


	//   ....[48]....
        /*08ec*/ 	.word	0x00011890
        /*08f0*/ 	.word	0x00000002
        /*08f4*/ 	.word	0x00029860
        /*08f8*/ 	.short	0x010a
        /*08fa*/ 	.byte	0x3f
	.zero		1


	//   ....[49]....
        /*08fc*/ 	.word	0x00011e00
        /*0900*/ 	.word	0x00000003
        /*0904*/ 	.word	0x00029850
        /*0908*/ 	.short	0x0101
        /*090a*/ 	.byte	0x3f
	.zero		1


	//   ....[50]....
        /*090c*/ 	.word	0x00011e40
        /*0910*/ 	.word	0x00000002
        /*0914*/ 	.word	0x00000000
        /*0918*/ 	.short	0x0101
        /*091a*/ 	.byte	0x3f
	.zero		1


	//   ....[51]....
        /*091c*/ 	.word	0x00012000
        /*0920*/ 	.word	0x00000014
        /*0924*/ 	.word	0x00029870
        /*0928*/ 	.short	0x010a
        /*092a*/ 	.byte	0x3f
	.zero		1


	//   ....[52]....
        /*092c*/ 	.word	0x00012090
        /*0930*/ 	.word	0x00000014
        /*0934*/ 	.word	0x00029860
        /*0938*/ 	.short	0x010a
        /*093a*/ 	.byte	0x3f
	.zero		1


	//   ....[53]....
        /*093c*/ 	.word	0x000125d0
        /*0940*/ 	.word	0x00000014
        /*0944*/ 	.word	0x00029850
        /*0948*/ 	.short	0x0101
        /*094a*/ 	.byte	0x3f
	.zero		1


	//   ....[54]....
        /*094c*/ 	.word	0x00012620
        /*0950*/ 	.word	0x00000000
        /*0954*/ 	.word	0x00000000
        /*0958*/ 	.short	0x0101
        /*095a*/ 	.byte	0x3f
	.zero		1


	//   ....[55]....
        /*095c*/ 	.word	0x000133d0
        /*0960*/ 	.word	0x00000000
        /*0964*/ 	.word	0x00029820
        /*0968*/ 	.short	0x010a
        /*096a*/ 	.byte	0x3f
	.zero		1


	//   ....[56]....
        /*096c*/ 	.word	0x00013590
        /*0970*/ 	.word	0x00000006
        /*0974*/ 	.word	0x00000000
        /*0978*/ 	.short	0x010a
        /*097a*/ 	.byte	0x3f
	.zero		1


	//   ....[57]....
        /*097c*/ 	.word	0x00013600
        /*0980*/ 	.word	0x00000007
        /*0984*/ 	.word	0x00000000
        /*0988*/ 	.short	0x010a
        /*098a*/ 	.byte	0x3f
	.zero		1


	//   ....[58]....
        /*098c*/ 	.word	0x00013660
        /*0990*/ 	.word	0x00000004
        /*0994*/ 	.word	0x00029860
        /*0998*/ 	.short	0x010a
        /*099a*/ 	.byte	0x3f
	.zero		1


	//   ....[59]....
        /*099c*/ 	.word	0x000136b0
        /*09a0*/ 	.word	0x00000003
        /*09a4*/ 	.word	0x00029860
        /*09a8*/ 	.short	0x010a
        /*09aa*/ 	.byte	0x3f
	.zero		1


	//   ....[60]....
        /*09ac*/ 	.word	0x000136f0
        /*09b0*/ 	.word	0x00000004
        /*09b4*/ 	.word	0x00029880
        /*09b8*/ 	.short	0x010a
        /*09ba*/ 	.byte	0x3f
	.zero		1


	//   ....[61]....
        /*09bc*/ 	.word	0x00013710
        /*09c0*/ 	.word	0x00000003
        /*09c4*/ 	.word	0x00029880
        /*09c8*/ 	.short	0x010a
        /*09ca*/ 	.byte	0x3f
	.zero		1


	//   ....[62]....
        /*09cc*/ 	.word	0x00013780
        /*09d0*/ 	.word	0x00000003
        /*09d4*/ 	.word	0x00029800
        /*09d8*/ 	.short	0x010a
        /*09da*/ 	.byte	0x3f
	.zero		1


	//   ....[63]....
        /*09dc*/ 	.word	0x000137d0
        /*09e0*/ 	.word	0x00000002
        /*09e4*/ 	.word	0x00029830
        /*09e8*/ 	.short	0x010a
        /*09ea*/ 	.byte	0x3f
	.zero		1


	//   ....[64]....
        /*09ec*/ 	.word	0x00013830
        /*09f0*/ 	.word	0x00000007
        /*09f4*/ 	.word	0x00029830
        /*09f8*/ 	.short	0x010a
        /*09fa*/ 	.byte	0x3f
	.zero		1


	//   ....[65]....
        /*09fc*/ 	.word	0x00013890
        /*0a00*/ 	.word	0x00000007
        /*0a04*/ 	.word	0x00029850
        /*0a08*/ 	.short	0x010a
        /*0a0a*/ 	.byte	0x3f
	.zero		1


	//   ....[66]....
        /*0a0c*/ 	.word	0x000138f0
        /*0a10*/ 	.word	0x00000009
        /*0a14*/ 	.word	0x00029830
        /*0a18*/ 	.short	0x010a
        /*0a1a*/ 	.byte	0x3f
	.zero		1


	//   ....[67]....
        /*0a1c*/ 	.word	0x00013950
        /*0a20*/ 	.word	0x00000009
        /*0a24*/ 	.word	0x00029850
        /*0a28*/ 	.short	0x010a
        /*0a2a*/ 	.byte	0x3f
	.zero		1


	//   ....[68]....
        /*0a2c*/ 	.word	0x000139b0
        /*0a30*/ 	.word	0x00000005
        /*0a34*/ 	.word	0x00029850
        /*0a38*/ 	.short	0x010a
        /*0a3a*/ 	.byte	0x3f
	.zero		1


	//   ....[69]....
        /*0a3c*/ 	.word	0x00013b00
        /*0a40*/ 	.word	0x00000003
        /*0a44*/ 	.word	0x00029880
        /*0a48*/ 	.short	0x010a
        /*0a4a*/ 	.byte	0x3f
	.zero		1


	//   ....[70]....
        /*0a4c*/ 	.word	0x00013b50
        /*0a50*/ 	.word	0x00000003
        /*0a54*/ 	.word	0x00029840
        /*0a58*/ 	.short	0x010a
        /*0a5a*/ 	.byte	0x3f
	.zero		1


	//   ....[71]....
        /*0a5c*/ 	.word	0x00013bb0
        /*0a60*/ 	.word	0x00000003
        /*0a64*/ 	.word	0x00029820
        /*0a68*/ 	.short	0x010a
        /*0a6a*/ 	.byte	0x3f
	.zero		1


	//   ....[72]....
        /*0a6c*/ 	.word	0x00013c00
        /*0a70*/ 	.word	0x00000004
        /*0a74*/ 	.word	0x00029880
        /*0a78*/ 	.short	0x010a
        /*0a7a*/ 	.byte	0x3f
	.zero		1


	//   ....[73]....
        /*0a7c*/ 	.word	0x00013c50
        /*0a80*/ 	.word	0x00000004
        /*0a84*/ 	.word	0x00029840
        /*0a88*/ 	.short	0x010a
        /*0a8a*/ 	.byte	0x3f
	.zero		1


	//   ....[74]....
        /*0a8c*/ 	.word	0x00013cb0
        /*0a90*/ 	.word	0x00000003
        /*0a94*/ 	.word	0x00029870
        /*0a98*/ 	.short	0x010a
        /*0a9a*/ 	.byte	0x3f
	.zero		1


	//   ....[75]....
        /*0a9c*/ 	.word	0x00013d10
        /*0aa0*/ 	.word	0x00000004
        /*0aa4*/ 	.word	0x00029860
        /*0aa8*/ 	.short	0x010a
        /*0aaa*/ 	.byte	0x3f
	.zero		1


	//   ....[76]....
        /*0aac*/ 	.word	0x00013d60
        /*0ab0*/ 	.word	0x00000014
        /*0ab4*/ 	.word	0x00029870
        /*0ab8*/ 	.short	0x010a
        /*0aba*/ 	.byte	0x3f
	.zero		1


	//   ....[77]....
        /*0abc*/ 	.word	0x00013db0
        /*0ac0*/ 	.word	0x00000014
        /*0ac4*/ 	.word	0x00029860
        /*0ac8*/ 	.short	0x010a
        /*0aca*/ 	.byte	0x3f
	.zero		1


	//   ....[78]....
        /*0acc*/ 	.word	0x00013e00
        /*0ad0*/ 	.word	0x00000000
        /*0ad4*/ 	.word	0x00029820
        /*0ad8*/ 	.short	0x010a
        /*0ada*/ 	.byte	0x3f
	.zero		1


	//   ....[79]....
        /*0adc*/ 	.word	0x00013fa0
        /*0ae0*/ 	.word	0x00000006
        /*0ae4*/ 	.word	0x00000000
        /*0ae8*/ 	.short	0x010a
        /*0aea*/ 	.byte	0x3f
	.zero		1


	//   ....[80]....
        /*0aec*/ 	.word	0x00013ff0
        /*0af0*/ 	.word	0x00000007
        /*0af4*/ 	.word	0x00000000
        /*0af8*/ 	.short	0x010a
        /*0afa*/ 	.byte	0x3f
	.zero		1


	//   ....[81]....
        /*0afc*/ 	.word	0x00014040
        /*0b00*/ 	.word	0x00000004
        /*0b04*/ 	.word	0x00029860
        /*0b08*/ 	.short	0x010a
        /*0b0a*/ 	.byte	0x3f
	.zero		1


	//   ....[82]....
        /*0b0c*/ 	.word	0x00014090
        /*0b10*/ 	.word	0x00000003
        /*0b14*/ 	.word	0x00029860
        /*0b18*/ 	.short	0x010a
        /*0b1a*/ 	.byte	0x3f
	.zero		1


	//   ....[83]....
        /*0b1c*/ 	.word	0x000140e0
        /*0b20*/ 	.word	0x00000004
        /*0b24*/ 	.word	0x00029880
        /*0b28*/ 	.short	0x010a
        /*0b2a*/ 	.byte	0x3f
	.zero		1


	//----- nvinfo : EIATTR_NUM_MBARRIERS
	.align		4
.L_332:
        /*0b2c*/ 	.byte	0x03, 0x38
        /*0b2e*/ 	.short	0x0016


	//----- nvinfo : EIATTR_EXIT_INSTR_OFFSETS
	.align		4
        /*0b30*/ 	.byte	0x04, 0x1c
        /*0b32*/ 	.short	(.L_334 - .L_333)


	//   ....[0]....
.L_333:
        /*0b34*/ 	.word	0x00000ab0


	//   ....[1]....
        /*0b38*/ 	.word	0x0000e6d0


	//   ....[2]....
        /*0b3c*/ 	.word	0x00013760


	//----- nvinfo : EIATTR_MAX_THREADS
	.align		4
.L_334:
        /*0b40*/ 	.byte	0x04, 0x05
        /*0b42*/ 	.short	(.L_336 - .L_335)
.L_335:
        /*0b44*/ 	.word	0x00000180
        /*0b48*/ 	.word	0x00000001
        /*0b4c*/ 	.word	0x00000001


	//----- nvinfo : EIATTR_CRS_STACK_SIZE
	.align		4
.L_336:
        /*0b50*/ 	.byte	0x04, 0x1e
        /*0b52*/ 	.short	(.L_338 - .L_337)
.L_337:
        /*0b54*/ 	.word	0x00000000


	//----- nvinfo : EIATTR_CBANK_PARAM_SIZE
	.align		4
.L_338:
        /*0b58*/ 	.byte	0x03, 0x19
        /*0b5a*/ 	.short	0x0a70


	//----- nvinfo : EIATTR_PARAM_CBANK
	.align		4
        /*0b5c*/ 	.byte	0x04, 0x0a
        /*0b5e*/ 	.short	(.L_340 - .L_339)
	.align		4
.L_339:
        /*0b60*/ 	.word	index@(.nv.constant0._ZN7cutlass13device_kernelIN5flash11enable_sm90INS1_16FlashAttnFwdSm90INS1_25CollectiveMainloopFwdSm90ILi2EN4cute5tupleIJNS5_1CILi1EEES8_S8_EEENS6_IJNS7_ILi128EEENS7_ILi160EEENS7_ILi192EEEEEELi128ENS_12float_e4m3_tEfNS_4arch4Sm90ELb1ELb0ELb0ELb1ELb0ELb0ELb0ELb1ELb1ELb0ELb0ELb0EEENS1_21CollectiveEpilogueFwdINS6_IJSA_SA_SB_EEES9_NS_10bfloat16_tESG_Li256ELb1ELb0ELb0ELb1EEENS1_36VarlenDynamicPersistentTileSchedulerILi128ELi160ELi256ELi128ELb0ELb0ELb1ELb1ELb1ELb1EEEEEEEEEvNT_6ParamsE)
        /*0b64*/ 	.short	0x0210
        /*0b66*/ 	.short	0x0a70


	//----- nvinfo : EIATTR_SW_WAR
	.align		4
.L_340:
        /*0b68*/ 	.byte	0x04, 0x36
        /*0b6a*/ 	.short	(.L_342 - .L_341)
.L_341:
        /*0b6c*/ 	.word	0x00000008
.L_342:


//--------------------- .nv.info._ZN7cutlass13device_kernelIN5flash11enable_sm90INS1_16FlashAttnFwdSm90INS1_25CollectiveMainloopFwdSm90ILi2EN4cute5tupleIJNS5_1CILi1EEES8_S8_EEENS6_IJNS7_ILi128EEENS7_ILi160EEENS7_ILi192EEEEEELi128ENS_12float_e4m3_tEfNS_4arch4Sm90ELb1ELb0ELb0ELb1ELb0ELb1ELb0ELb1ELb1ELb0ELb0ELb0EEENS1_21CollectiveEpilogueFwdINS6_IJSA_SA_SB_EEES9_NS_10bfloat16_tESG_Li256ELb1ELb0ELb0ELb1EEENS1_36VarlenDynamicPersistentTileSchedulerILi128ELi160ELi256ELi128ELb0ELb0ELb1ELb1ELb1ELb1EEEEEEEEEvNT_6ParamsE --------------------------
	.section	.nv.info._ZN7cutlass13device_kernelIN5flash11enable_sm90INS1_16FlashAttnFwdSm90INS1_25CollectiveMainloopFwdSm90ILi2EN4cute5tupleIJNS5_1CILi1EEES8_S8_EEENS6_IJNS7_ILi128EEENS7_ILi160EEENS7_ILi192EEEEEELi128ENS_12float_e4m3_tEfNS_4arch4Sm90ELb1ELb0ELb0ELb1ELb0ELb1ELb0ELb1ELb1ELb0ELb0ELb0EEENS1_21CollectiveEpilogueFwdINS6_IJSA_SA_SB_EEES9_NS_10bfloat16_tESG_Li256ELb1ELb0ELb0ELb1EEENS1_36VarlenDynamicPersistentTileSchedulerILi128ELi160ELi256ELi128ELb0ELb0ELb1ELb1ELb1ELb1EEEEEEEEEvNT_6ParamsE,"",@"SHT_CUDA_INFO"
	.sectionflags	@""
	.align	4


	//----- nvinfo : EIATTR_CUDA_API_VERSION
	.align		4
        /*0000*/ 	.byte	0x04, 0x37
        /*0002*/ 	.short	(.L_344 - .L_343)
.L_343:
        /*0004*/ 	.word	0x00000082


	//----- nvinfo : EIATTR_KPARAM_INFO
	.align		4
.L_344:
        /*0008*/ 	.byte	0x04, 0x17
        /*000a*/ 	.short	(.L_346 - .L_345)
.L_345:
        /*000c*/ 	.word	0x00000000
        /*0010*/ 	.short	0x0000
        /*0012*/ 	.short	0x0070
        /*0014*/ 	.byte	0x00, 0xf0, 0x01, 0x28


	//----- nvinfo : EIATTR_SPARSE_MMA_MASK
	.align		4
.L_346:
        /*0018*/ 	.byte	0x03, 0x50
        /*001a*/ 	.short	0x0000


	//----- nvinfo : EIATTR_MAXREG_COUNT
	.align		4
        /*001c*/ 	.byte	0x03, 0x1b
        /*001e*/ 	.short	0x00a8


	//----- nvinfo : EIATTR_NUM_BARRIERS
	.align		4
        /*0020*/ 	.byte	0x02, 0x4c
        /*0022*/ 	.byte	0x10
	.zero		1


	//----- nvinfo : EIATTR_EXTERNS
	.align		4
        /*0024*/ 	.byte	0x04, 0x0f
        /*0026*/ 	.short	(.L_348 - .L_347)


	//   ....[0]....
	.align		4
.L_347:
        /*0028*/ 	.word	index@(__assertfail)


	//----- nvinfo : EIATTR_ANNOTATIONS
	.align		4
.L_348:
        /*002c*/ 	.byte	0x04, 0x55
        /*002e*/ 	.short	(.L_350 - .L_349)


	//   ....[0]....
.L_349:
        /* <DEDUP_REMOVED lines=69> */


	//----- nvinfo : EIATTR_MERCURY_ISA_VERSION
	.align		4
.L_350:
        /*0470*/ 	.byte	0x03, 0x5f
        /*0472*/ 	.short	0x0101


	//----- nvinfo : EIATTR_UNUSED_LOAD_BYTE_OFFSET
	.align		4
        /*0474*/ 	.byte	0x04, 0x44
        /*0476*/ 	.short	(.L_352 - .L_351)


	//   ....[0]....
.L_351:
        /*0478*/ 	.word	0x00000b10
        /*047c*/ 	.word	0x0000fff0


	//   ....[1]....
        /*0480*/ 	.word	0x000227b0
        /*0484*/ 	.word	0x0000fff0


	//----- nvinfo : EIATTR_INT_WARP_WIDE_INSTR_OFFSETS
	.align		4
.L_352:
        /*0488*/ 	.byte	0x04, 0x31
        /*048a*/ 	.short	(.L_354 - .L_353)


	//   ....[0]....
.L_353:
        /*048c*/ 	.word	0x000001c0


	//   ....[1]....
        /*0490*/ 	.word	0x00000200


	//   ....[2]....
        /*0494*/ 	.word	0x00000270


	//   ....[3]....
        /*0498*/ 	.word	0x000273f0


	//   ....[4]....
        /*049c*/ 	.word	0x00027480


	//   ....[5]....
        /*04a0*/ 	.word	0x00027c00


	//   ....[6]....
        /*04a4*/ 	.word	0x00027c30


	//   ....[7]....
        /*04a8*/ 	.word	0x00027d00


	//   ....[8]....
        /*04ac*/ 	.word	0x00027dd0


	//   ....[9]....
        /*04b0*/ 	.word	0x00029b20


	//   ....[10]....
        /*04b4*/ 	.word	0x00029bb0


	//----- nvinfo : EIATTR_COOP_GROUP_MASK_REGIDS
	.align		4
.L_354:
        /*04b8*/ 	.byte	0x04, 0x29
        /*04ba*/ 	.short	(.L_356 - .L_355)


	//   ....[0]....
.L_355:
        /*04bc*/ 	.word	0xffffffff


	//   ....[1]....
        /*04c0*/ 	.word	0xffffffff


	//   ....[2]....
        /*04c4*/ 	.word	0xffffffff


	//   ....[3]....
        /*04c8*/ 	.word	0xffffffff


	//   ....[4]....
        /*04cc*/ 	.word	0xffffffff


	//   ....[5]....
        /*04d0*/ 	.word	0xffffffff


	//   ....[6]....
        /*04d4*/ 	.word	0xffffffff


	//   ....[7]....
        /*04d8*/ 	.word	0xffffffff


	//   ....[8]....
        /*04dc*/ 	.word	0xffffffff


	//   ....[9]....
        /*04e0*/ 	.word	0xffffffff


	//   ....[10]....
        /*04e4*/ 	.word	0xffffffff


	//   ....[11]....
        /*04e8*/ 	.word	0xffffffff


	//   ....[12]....
        /*04ec*/ 	.word	0xffffffff


	//   ....[13]....
        /*04f0*/ 	.word	0xffffffff


	//   ....[14]....
        /*04f4*/ 	.word	0xffffffff


	//   ....[15]....
        /*04f8*/ 	.word	0xffffffff


	//   ....[16]....
        /*04fc*/ 	.word	0xffffffff


	//   ....[17]....
        /*0500*/ 	.word	0xffffffff


	//   ....[18]....
        /*0504*/ 	.word	0xffffffff


	//   ....[19]....
        /*0508*/ 	.word	0xffffffff


	//   ....[20]....
        /*050c*/ 	.word	0xffffffff


	//   ....[21]....
        /*0510*/ 	.word	0xffffffff


	//   ....[22]....
        /*0514*/ 	.word	0xffffffff


	//   ....[23]....
        /*0518*/ 	.word	0xffffffff


	//   ....[24]....
        /*051c*/ 	.word	0xffffffff


	//   ....[25]....
        /*0520*/ 	.word	0xffffffff


	//   ....[26]....
        /*0524*/ 	.word	0xffffffff


	//   ....[27]....
        /*0528*/ 	.word	0xffffffff


	//   ....[28]....
        /*052c*/ 	.word	0xffffffff


	//   ....[29]....
        /*0530*/ 	.word	0xffffffff


	//   ....[30]....
        /*0534*/ 	.word	0xffffffff


	//   ....[31]....
        /*0538*/ 	.word	0xffffffff


	//   ....[32]....
        /*053c*/ 	.word	0xffffffff


	//   ....[33]....
        /*0540*/ 	.word	0xffffffff


	//   ....[34]....
        /*0544*/ 	.word	0xffffffff


	//   ....[35]....
        /*0548*/ 	.word	0xffffffff


	//   ....[36]....
        /*054c*/ 	.word	0xffffffff


	//   ....[37]....
        /*0550*/ 	.word	0xffffffff


	//   ....[38]....
        /*0554*/ 	.word	0xffffffff


	//   ....[39]....
        /*0558*/ 	.word	0xffffffff


	//   ....[40]....
        /*055c*/ 	.word	0xffffffff


	//   ....[41]....
        /*0560*/ 	.word	0xffffffff


	//   ....[42]....
        /*0564*/ 	.word	0xffffffff


	//   ....[43]....
        /*0568*/ 	.word	0xffffffff


	//   ....[44]....
        /*056c*/ 	.word	0xffffffff


	//   ....[45]....
        /*0570*/ 	.word	0xffffffff


	//   ....[46]....
        /*0574*/ 	.word	0xffffffff


	//   ....[47]....
        /*0578*/ 	.word	0xffffffff


	//   ....[48]....
        /*057c*/ 	.word	0xffffffff


	//   ....[49]....
        /*0580*/ 	.word	0xffffffff


	//   ....[50]....
        /*0584*/ 	.word	0xffffffff


	//   ....[51]....
        /*0588*/ 	.word	0xffffffff


	//   ....[52]....
        /*058c*/ 	.word	0xffffffff


	//   ....[53]....
        /*0590*/ 	.word	0xffffffff


	//   ....[54]....
        /*0594*/ 	.word	0xffffffff


	//   ....[55]....
        /*0598*/ 	.word	0xffffffff


	//   ....[56]....
        /*059c*/ 	.word	0xffffffff


	//   ....[57]....
        /*05a0*/ 	.word	0xffffffff


	//   ....[58]....
        /*05a4*/ 	.word	0xffffffff


	//   ....[59]....
        /*05a8*/ 	.word	0xffffffff


	//   ....[60]....
        /*05ac*/ 	.word	0xffffffff


	//   ....[61]....
        /*05b0*/ 	.word	0xffffffff


	//   ....[62]....
        /*05b4*/ 	.word	0xffffffff


	//   ....[63]....
        /*05b8*/ 	.word	0xffffffff


	//   ....[64]....
        /*05bc*/ 	.word	0xffffffff


	//   ....[65]....
        /*05c0*/ 	.word	0xffffffff


	//   ....[66]....
        /*05c4*/ 	.word	0xffffffff


	//   ....[67]....
        /*05c8*/ 	.word	0xffffffff


	//   ....[68]....
        /*05cc*/ 	.word	0xffffffff


	//   ....[69]....
        /*05d0*/ 	.word	0xffffffff


	//   ....[70]....
        /*05d4*/ 	.word	0xffffffff


	//   ....[71]....
        /*05d8*/ 	.word	0xffffffff


	//   ....[72]....
        /*05dc*/ 	.word	0xffffffff


	//   ....[73]....
        /*05e0*/ 	.word	0xffffffff


	//   ....[74]....
        /*05e4*/ 	.word	0xffffffff


	//   ....[75]....
        /*05e8*/ 	.word	0xffffffff


	//   ....[76]....
        /*05ec*/ 	.word	0xffffffff


	//   ....[77]....
        /*05f0*/ 	.word	0xffffffff


	//   ....[78]....
        /*05f4*/ 	.word	0xffffffff


	//   ....[79]....
        /*05f8*/ 	.word	0xffffffff


	//   ....[80]....
        /*05fc*/ 	.word	0xffffffff


	//   ....[81]....
        /*0600*/ 	.word	0xffffffff


	//   ....[82]....
        /*0604*/ 	.word	0xffffffff


	//   ....[83]....
        /*0608*/ 	.word	0xffffffff


	//   ....[84]....
        /*060c*/ 	.word	0xffffffff


	//   ....[85]....
        /*0610*/ 	.word	0xffffffff


	//   ....[86]....
        /*0614*/ 	.word	0xffffffff


	//   ....[87]....
        /*0618*/ 	.word	0xffffffff


	//   ....[88]....
        /*061c*/ 	.word	0xffffffff


	//   ....[89]....
        /*0620*/ 	.word	0xffffffff


	//   ....[90]....
        /*0624*/ 	.word	0xffffffff


	//   ....[91]....
        /*0628*/ 	.word	0xffffffff


	//   ....[92]....
        /*062c*/ 	.word	0x0500000f


	//   ....[93]....
        /*0630*/ 	.word	0x0500000f


	//   ....[94]....
        /*0634*/ 	.word	0x0500000f


	//   ....[95]....
        /*0638*/ 	.word	0x0500000f


	//   ....[96]....
        /*063c*/ 	.word	0x0500000f


	//   ....[97]....
        /*0640*/ 	.word	0x0500000f


	//   ....[98]....
        /*0644*/ 	.word	0x0500000f


	//   ....[99]....
        /*0648*/ 	.word	0x0500000f


	//   ....[100]....
        /*064c*/ 	.word	0x0500000f


	//   ....[101]....
        /*0650*/ 	.word	0x0500000f


	//   ....[102]....
        /*0654*/ 	.word	0x0500000f


	//   ....[103]....
        /*0658*/ 	.word	0x0500000f


	//   ....[104]....
        /*065c*/ 	.word	0x0500000f


	//   ....[105]....
        /*0660*/ 	.word	0x0500000f


	//   ....[106]....
        /*0664*/ 	.word	0x0500000f


	//   ....[107]....
        /*0668*/ 	.word	0x0500000f


	//   ....[108]....
        /*066c*/ 	.word	0x0500000f


	//   ....[109]....
        /*0670*/ 	.word	0x0500000f


	//   ....[110]....
        /*0674*/ 	.word	0x0500000f


	//   ....[111]....
        /*0678*/ 	.word	0x0500000f


	//   ....[112]....
        /*067c*/ 	.word	0x0500000f


	//   ....[113]....
        /*0680*/ 	.word	0x0500000f


	//   ....[114]....
        /*0684*/ 	.word	0x0500000f


	//   ....[115]....
        /*0688*/ 	.word	0x0500000f


	//   ....[116]....
        /*068c*/ 	.word	0x0500000f


	//   ....[117]....
        /*0690*/ 	.word	0x0500000f


	//   ....[118]....
        /*0694*/ 	.word	0x0500000f


	//   ....[119]....
        /*0698*/ 	.word	0x0500000f


	//   ....[120]....
        /*069c*/ 	.word	0x0500000f


	//   ....[121]....
        /*06a0*/ 	.word	0x0500000f


	//   ....[122]....
        /*06a4*/ 	.word	0x0500000f


	//   ....[123]....
        /*06a8*/ 	.word	0x0500000f


	//   ....[124]....
        /*06ac*/ 	.word	0x0500000f


	//   ....[125]....
        /*06b0*/ 	.word	0x0500000f


	//   ....[126]....
        /*06b4*/ 	.word	0x0500000f


	//   ....[127]....
        /*06b8*/ 	.word	0x0500000f


	//   ....[128]....
        /*06bc*/ 	.word	0x0500000f


	//   ....[129]....
        /*06c0*/ 	.word	0x0500000f


	//   ....[130]....
        /*06c4*/ 	.word	0x0500000f


	//   ....[131]....
        /*06c8*/ 	.word	0x0500000f


	//   ....[132]....
        /*06cc*/ 	.word	0x0500000f


	//   ....[133]....
        /*06d0*/ 	.word	0x0500000f


	//   ....[134]....
        /*06d4*/ 	.word	0x0500000f


	//   ....[135]....
        /*06d8*/ 	.word	0x0500000f


	//   ....[136]....
        /*06dc*/ 	.word	0x0500000f


	//   ....[137]....
        /*06e0*/ 	.word	0x0500000f


	//   ....[138]....
        /*06e4*/ 	.word	0x0500000f


	//   ....[139]....
        /*06e8*/ 	.word	0x0500000f


	//   ....[140]....
        /*06ec*/ 	.word	0x0500000f


	//   ....[141]....
        /*06f0*/ 	.word	0x0500000f


	//   ....[142]....
        /*06f4*/ 	.word	0x0500000f


	//   ....[143]....
        /*06f8*/ 	.word	0x0500000f


	//   ....[144]....
        /*06fc*/ 	.word	0x0500000f


	//   ....[145]....
        /*0700*/ 	.word	0x0500000f


	//   ....[146]....
        /*0704*/ 	.word	0x0500000f


	//   ....[147]....
        /*0708*/ 	.word	0x0500000f


	//   ....[148]....
        /*070c*/ 	.word	0x0500000f


	//   ....[149]....
        /*0710*/ 	.word	0x0500000f


	//   ....[150]....
        /*0714*/ 	.word	0x0500000f


	//   ....[151]....
        /*0718*/ 	.word	0x0500000f


	//   ....[152]....
        /*071c*/ 	.word	0x0500000f


	//----- nvinfo : EIATTR_COOP_GROUP_INSTR_OFFSETS
	.align		4
.L_356:
        /*0720*/ 	.byte	0x04, 0x28
        /*0722*/ 	.short	(.L_358 - .L_357)


	//   ....[0]....
.L_357:
        /*0724*/ 	.word	0x00000070


	//   ....[1]....
        /*0728*/ 	.word	0x000001d0


	//   ....[2]....
        /*072c*/ 	.word	0x00000220


	//   ....[3]....
        /*0730*/ 	.word	0x00000450


	//   ....[4]....
        /*0734*/ 	.word	0x000005b0


	//   ....[5]....
        /*0738*/ 	.word	0x000006d0


	//   ....[6]....
        /*073c*/ 	.word	0x00000830


	//   ....[7]....
        /*0740*/ 	.word	0x00010110


	//   ....[8]....
        /*0744*/ 	.word	0x00018c50


	//   ....[9]....
        /*0748*/ 	.word	0x00018d00


	//   ....[10]....
        /*074c*/ 	.word	0x00019830


	//   ....[11]....
        /*0750*/ 	.word	0x000198c0


	//   ....[12]....
        /*0754*/ 	.word	0x0001c840


	//   ....[13]....
        /*0758*/ 	.word	0x0001c870


	//   ....[14]....
        /*075c*/ 	.word	0x0001d530


	//   ....[15]....
        /*0760*/ 	.word	0x0001d5d0


	//   ....[16]....
        /*0764*/ 	.word	0x000201e0


	//   ....[17]....
        /*0768*/ 	.word	0x00020230


	//   ....[18]....
        /*076c*/ 	.word	0x000202b0


	//   ....[19]....
        /*0770*/ 	.word	0x000202e0


	//   ....[20]....
        /*0774*/ 	.word	0x00022000


	//   ....[21]....
        /*0778*/ 	.word	0x00022010


	//   ....[22]....
        /*077c*/ 	.word	0x00022090


	//   ....[23]....
        /*0780*/ 	.word	0x000220a0


	//   ....[24]....
        /*0784*/ 	.word	0x00022df0


	//   ....[25]....
        /*0788*/ 	.word	0x00022e20


	//   ....[26]....
        /*078c*/ 	.word	0x00022e50


	//   ....[27]....
        /*0790*/ 	.word	0x00022e80


	//   ....[28]....
        /*0794*/ 	.word	0x00022eb0


	//   ....[29]....
        /*0798*/ 	.word	0x00022ee0


	//   ....[30]....
        /*079c*/ 	.word	0x00022f10


	//   ....[31]....
        /*07a0*/ 	.word	0x00022f40


	//   ....[32]....
        /*07a4*/ 	.word	0x00022f70


	//   ....[33]....
        /*07a8*/ 	.word	0x00022fa0


	//   ....[34]....
        /*07ac*/ 	.word	0x00022fd0


	//   ....[35]....
        /*07b0*/ 	.word	0x00023000


	//   ....[36]....
        /*07b4*/ 	.word	0x00023030


	//   ....[37]....
        /*07b8*/ 	.word	0x00023060


	//   ....[38]....
        /*07bc*/ 	.word	0x00023090


	//   ....[39]....
        /*07c0*/ 	.word	0x000230c0


	//   ....[40]....
        /*07c4*/ 	.word	0x000230f0


	//   ....[41]....
        /*07c8*/ 	.word	0x00023120


	//   ....[42]....
        /*07cc*/ 	.word	0x00023150


	//   ....[43]....
        /*07d0*/ 	.word	0x00023190


	//   ....[44]....
        /*07d4*/ 	.word	0x000231c0


	//   ....[45]....
        /*07d8*/ 	.word	0x000231f0


	//   ....[46]....
        /*07dc*/ 	.word	0x00023220


	//   ....[47]....
        /*07e0*/ 	.word	0x00023240


	//   ....[48]....
        /*07e4*/ 	.word	0x00023250


	//   ....[49]....
        /*07e8*/ 	.word	0x00023260


	//   ....[50]....
        /*07ec*/ 	.word	0x00023270


	//   ....[51]....
        /*07f0*/ 	.word	0x00023280


	//   ....[52]....
        /*07f4*/ 	.word	0x00023290


	//   ....[53]....
        /*07f8*/ 	.word	0x000232a0


	//   ....[54]....
        /*07fc*/ 	.word	0x000232d0


	//   ....[55]....
        /*0800*/ 	.word	0x00023300


	//   ....[56]....
        /*0804*/ 	.word	0x00024c40


	//   ....[57]....
        /*0808*/ 	.word	0x00024e30


	//   ....[58]....
        /*080c*/ 	.word	0x00024e60


	//   ....[59]....
        /*0810*/ 	.word	0x00024e90


	//   ....[60]....
        /*0814*/ 	.word	0x00024ec0


	//   ....[61]....
        /*0818*/ 	.word	0x00024ef0


	//   ....[62]....
        /*081c*/ 	.word	0x00024f30


	//   ....[63]....
        /*0820*/ 	.word	0x000250b0


	//   ....[64]....
        /*0824*/ 	.word	0x000250e0


	//   ....[65]....
        /*0828*/ 	.word	0x00025110


	//   ....[66]....
        /*082c*/ 	.word	0x00025140


	//   ....[67]....
        /*0830*/ 	.word	0x00025170


	//   ....[68]....
        /*0834*/ 	.word	0x000251a0


	//   ....[69]....
        /*0838*/ 	.word	0x00025240


	//   ....[70]....
        /*083c*/ 	.word	0x00025280


	//   ....[71]....
        /*0840*/ 	.word	0x00025340


	//   ....[72]....
        /*0844*/ 	.word	0x00026220


	//   ....[73]....
        /*0848*/ 	.word	0x00027f60


	//   ....[74]....
        /*084c*/ 	.word	0x0002a570


	//   ....[75]....
        /*0850*/ 	.word	0x0002a5a0


	//   ....[76]....
        /*0854*/ 	.word	0x0002a5e0


	//   ....[77]....
        /*0858*/ 	.word	0x0002a610


	//   ....[78]....
        /*085c*/ 	.word	0x0002a640


	//   ....[79]....
        /*0860*/ 	.word	0x0002a670


	//   ....[80]....
        /*0864*/ 	.word	0x0002a6a0


	//   ....[81]....
        /*0868*/ 	.word	0x0002a6d0


	//   ....[82]....
        /*086c*/ 	.word	0x0002a870


	//   ....[83]....
        /*0870*/ 	.word	0x0002a8a0


	//   ....[84]....
        /*0874*/ 	.word	0x0002a8d0


	//   ....[85]....
        /*0878*/ 	.word	0x0002a900


	//   ....[86]....
        /*087c*/ 	.word	0x0002a930


	//   ....[87]....
        /*0880*/ 	.word	0x0002a960


	//   ....[88]....
        /*0884*/ 	.word	0x0002aa20


	//   ....[89]....
        /*0888*/ 	.word	0x0002aa40


	//   ....[90]....
        /*088c*/ 	.word	0x0002aab0


	//   ....[91]....
        /*0890*/ 	.word	0x0002b240


	//   ....[92]....
        /*0894*/ 	.word	0x0002b6f0


	//   ....[93]....
        /*0898*/ 	.word	0x0002b790


	//   ....[94]....
        /*089c*/ 	.word	0x0002b830


	//   ....[95]....
        /*08a0*/ 	.word	0x0002b8d0


	//   ....[96]....
        /*08a4*/ 	.word	0x0002b970


	//   ....[97]....
        /*08a8*/ 	.word	0x0002ba50


	//   ....[98]....
        /*08ac*/ 	.word	0x0002baf0


	//   ....[99]....
        /*08b0*/ 	.word	0x0002bb90


	//   ....[100]....
        /*08b4*/ 	.word	0x0002bc30


	//   ....[101]....
        /*08b8*/ 	.word	0x0002bf00


	//   ....[102]....
        /*08bc*/ 	.word	0x0002c030


	//   ....[103]....
        /*08c0*/ 	.word	0x0002c150


	//   ....[104]....
        /*08c4*/ 	.word	0x0002c200


	//   ....[105]....
        /*08c8*/ 	.word	0x0002c260


	//   ....[106]....
        /*08cc*/ 	.word	0x0002c2e0


	//   ....[107]....
        /*08d0*/ 	.word	0x0002c340


	//   ....[108]....
        /*08d4*/ 	.word	0x0002c3c0


	//   ....[109]....
        /*08d8*/ 	.word	0x0002c420


	//   ....[110]....
        /*08dc*/ 	.word	0x0002c4a0


	//   ....[111]....
        /*08e0*/ 	.word	0x0002c500


	//   ....[112]....
        /*08e4*/ 	.word	0x0002c580


	//   ....[113]....
        /*08e8*/ 	.word	0x0002c5e0


	//   ....[114]....
        /*08ec*/ 	.word	0x0002c660


	//   ....[115]....
        /*08f0*/ 	.word	0x0002c6c0


	//   ....[116]....
        /*08f4*/ 	.word	0x0002c720


	//   ....[117]....
        /*08f8*/ 	.word	0x0002c780


	//   ....[118]....
        /*08fc*/ 	.word	0x0002c800


	//   ....[119]....
        /*0900*/ 	.word	0x0002c860


	//   ....[120]....
        /*0904*/ 	.word	0x0002c8e0


	//   ....[121]....
        /*0908*/ 	.word	0x0002c940


	//   ....[122]....
        /*090c*/ 	.word	0x0002c9b0


	//   ....[123]....
        /*0910*/ 	.word	0x0002ca10


	//   ....[124]....
        /*0914*/ 	.word	0x0002ca90


	//   ....[125]....
        /*0918*/ 	.word	0x0002caf0


	//   ....[126]....
        /*091c*/ 	.word	0x0002cb70


	//   ....[127]....
        /*0920*/ 	.word	0x0002cbd0


	//   ....[128]....
        /*0924*/ 	.word	0x0002cc50


	//   ....[129]....
        /*0928*/ 	.word	0x0002ccb0


	//   ....[130]....
        /*092c*/ 	.word	0x0002cd20


	//   ....[131]....
        /*0930*/ 	.word	0x0002cd80


	//   ....[132]....
        /*0934*/ 	.word	0x0002cde0


	//   ....[133]....
        /*0938*/ 	.word	0x0002cf20


	//   ....[134]....
        /*093c*/ 	.word	0x0002d200


	//   ....[135]....
        /*0940*/ 	.word	0x0002d650


	//   ....[136]....
        /*0944*/ 	.word	0x0002d6f0


	//   ....[137]....
        /*0948*/ 	.word	0x0002d820


	//   ....[138]....
        /*094c*/ 	.word	0x0002d890


	//   ....[139]....
        /*0950*/ 	.word	0x0002d900


	//   ....[140]....
        /*0954*/ 	.word	0x0002d970


	//   ....[141]....
        /*0958*/ 	.word	0x0002d9e0


	//   ....[142]....
        /*095c*/ 	.word	0x0002da60


	//   ....[143]....
        /*0960*/ 	.word	0x0002daf0


	//   ....[144]....
        /*0964*/ 	.word	0x0002db80


	//   ....[145]....
        /*0968*/ 	.word	0x0002dbf0


	//   ....[146]....
        /*096c*/ 	.word	0x0002dc60


	//   ....[147]....
        /*0970*/ 	.word	0x0002dcd0


	//   ....[148]....
        /*0974*/ 	.word	0x0002dd50


	//   ....[149]....
        /*0978*/ 	.word	0x0002ddc0


	//   ....[150]....
        /*097c*/ 	.word	0x0002de60


	//   ....[151]....
        /*0980*/ 	.word	0x0002def0


	//   ....[152]....
        /*0984*/ 	.word	0x0002e020


	//----- nvinfo : EIATTR_REG_RECONFIG
	.align		4
.L_358:
        /*0988*/ 	.byte	0x01, 0x54
	.zero		2


	//----- nvinfo : EIATTR_SYSCALL_OFFSETS
	.align		4
        /*098c*/ 	.byte	0x04, 0x46
        /*098e*/ 	.short	(.L_360 - .L_359)


	//   ....[0]....
.L_359:
        /*0990*/ 	.word	0x00001b10


	//   ....[1]....
        /*0994*/ 	.word	0x00001c60


	//   ....[2]....
        /*0998*/ 	.word	0x000102a0


	//   ....[3]....
        /*099c*/ 	.word	0x000105d0


	//   ....[4]....
        /*09a0*/ 	.word	0x00027620


	//   ....[5]....
        /*09a4*/ 	.word	0x000277d0


	//   ....[6]....
        /*09a8*/ 	.word	0x00027910


	//   ....[7]....
        /*09ac*/ 	.word	0x00027a40


	//----- nvinfo : EIATTR_MBARRIER_INSTR_OFFSETS
	.align		4
.L_360:
        /*09b0*/ 	.byte	0x04, 0x39
        /*09b2*/ 	.short	(.L_362 - .L_361)


	//   ....[0]....
.L_361:
        /*09b4*/ 	.word	0x00000300
        /*09b8*/ 	.word	0x000000ff
        /*09bc*/ 	.word	0x00029800
        /*09c0*/ 	.short	0x0100
        /*09c2*/ 	.byte	0x08
	.zero		1


	//   ....[1]....
        /*09c4*/ 	.word	0x00000310
        /*09c8*/ 	.word	0x000000ff
        /*09cc*/ 	.word	0x00029820
        /*09d0*/ 	.short	0x0100
        /*09d2*/ 	.byte	0x08
	.zero		1


	//   ....[2]....
        /*09d4*/ 	.word	0x00000400
        /*09d8*/ 	.word	0x000000ff
        /*09dc*/ 	.word	0x00029830
        /*09e0*/ 	.short	0x0100
        /*09e2*/ 	.byte	0x08
	.zero		1


	//   ....[3]....
        /*09e4*/ 	.word	0x00000410
        /*09e8*/ 	.word	0x000000ff
        /*09ec*/ 	.word	0x00029840
        /*09f0*/ 	.short	0x0100
        /*09f2*/ 	.byte	0x08
	.zero		1


	//   ....[4]....
        /*09f4*/ 	.word	0x00000420
        /*09f8*/ 	.word	0x000000ff
        /*09fc*/ 	.word	0x00029838
        /*0a00*/ 	.short	0x0100
        /*0a02*/ 	.byte	0x08
	.zero		1


	//   ....[5]....
        /*0a04*/ 	.word	0x00000430
        /*0a08*/ 	.word	0x000000ff
        /*0a0c*/ 	.word	0x00029848
        /*0a10*/ 	.short	0x0100
        /*0a12*/ 	.byte	0x08
	.zero		1


	//   ....[6]....
        /*0a14*/ 	.word	0x00000560
        /*0a18*/ 	.word	0x000000ff
        /*0a1c*/ 	.word	0x00029850
        /*0a20*/ 	.short	0x0100
        /*0a22*/ 	.byte	0x08
	.zero		1


	//   ....[7]....
        /*0a24*/ 	.word	0x00000570
        /*0a28*/ 	.word	0x000000ff
        /*0a2c*/ 	.word	0x00029860
        /*0a30*/ 	.short	0x0100
        /*0a32*/ 	.byte	0x08
	.zero		1


	//   ....[8]....
        /*0a34*/ 	.word	0x00000580
        /*0a38*/ 	.word	0x000000ff
        /*0a3c*/ 	.word	0x00029858
        /*0a40*/ 	.short	0x0100
        /*0a42*/ 	.byte	0x08
	.zero		1


	//   ....[9]....
        /*0a44*/ 	.word	0x00000590
        /*0a48*/ 	.word	0x000000ff
        /*0a4c*/ 	.word	0x00029868
        /*0a50*/ 	.short	0x0100
        /*0a52*/ 	.byte	0x08
	.zero		1


	//   ....[10]....
        /*0a54*/ 	.word	0x00000680
        /*0a58*/ 	.word	0x000000ff
        /*0a5c*/ 	.word	0x00029870
        /*0a60*/ 	.short	0x0100
        /*0a62*/ 	.byte	0x06
	.zero		1


	//   ....[11]....
        /*0a64*/ 	.word	0x00000690
        /*0a68*/ 	.word	0x000000ff
        /*0a6c*/ 	.word	0x00029880
        /*0a70*/ 	.short	0x0100
        /*0a72*/ 	.byte	0x06
	.zero		1


	//   ....[12]....
        /*0a74*/ 	.word	0x000006a0
        /*0a78*/ 	.word	0x000000ff
        /*0a7c*/ 	.word	0x00029878
        /*0a80*/ 	.short	0x0100
        /*0a82*/ 	.byte	0x06
	.zero		1


	//   ....[13]....
        /*0a84*/ 	.word	0x000006b0
        /*0a88*/ 	.word	0x000000ff
        /*0a8c*/ 	.word	0x00029888
        /*0a90*/ 	.short	0x0100
        /*0a92*/ 	.byte	0x06
	.zero		1


	//   ....[14]....
        /*0a94*/ 	.word	0x000007e0
        /*0a98*/ 	.word	0x000000ff
        /*0a9c*/ 	.word	0x00029890
        /*0aa0*/ 	.short	0x0100
        /*0aa2*/ 	.byte	0x08
	.zero		1


	//   ....[15]....
        /*0aa4*/ 	.word	0x000007f0
        /*0aa8*/ 	.word	0x000000ff
        /*0aac*/ 	.word	0x000298a0
        /*0ab0*/ 	.short	0x0100
        /*0ab2*/ 	.byte	0x08
	.zero		1


	//   ....[16]....
        /*0ab4*/ 	.word	0x00000800
        /*0ab8*/ 	.word	0x000000ff
        /*0abc*/ 	.word	0x00029898
        /*0ac0*/ 	.short	0x0100
        /*0ac2*/ 	.byte	0x08
	.zero		1


	//   ....[17]....
        /*0ac4*/ 	.word	0x00000810
        /*0ac8*/ 	.word	0x000000ff
        /*0acc*/ 	.word	0x000298a8
        /*0ad0*/ 	.short	0x0100
        /*0ad2*/ 	.byte	0x08
	.zero		1


	//   ....[18]....
        /*0ad4*/ 	.word	0x00000940
        /*0ad8*/ 	.word	0x000000ff
        /*0adc*/ 	.word	0x000298b0
        /*0ae0*/ 	.short	0x0100
        /*0ae2*/ 	.byte	0x08
	.zero		1


	//   ....[19]....
        /*0ae4*/ 	.word	0x00000950
        /*0ae8*/ 	.word	0x000000ff
        /*0aec*/ 	.word	0x000298c0
        /*0af0*/ 	.short	0x0100
        /*0af2*/ 	.byte	0x08
	.zero		1


	//   ....[20]....
        /*0af4*/ 	.word	0x00000960
        /*0af8*/ 	.word	0x000000ff
        /*0afc*/ 	.word	0x000298b8
        /*0b00*/ 	.short	0x0100
        /*0b02*/ 	.byte	0x08
	.zero		1


	//   ....[21]....
        /*0b04*/ 	.word	0x00000970
        /*0b08*/ 	.word	0x000000ff
        /*0b0c*/ 	.word	0x000298c8
        /*0b10*/ 	.short	0x0100
        /*0b12*/ 	.byte	0x08
	.zero		1


	//   ....[22]....
        /*0b14*/ 	.word	0x00003500
        /*0b18*/ 	.word	0x00000027
        /*0b1c*/ 	.word	0x00029890
        /*0b20*/ 	.short	0x010a
        /*0b22*/ 	.byte	0x3f
	.zero		1


	//   ....[23]....
        /*0b24*/ 	.word	0x000092c0
        /*0b28*/ 	.word	0x00000027
        /*0b2c*/ 	.word	0x00029890
        /*0b30*/ 	.short	0x010a
        /*0b32*/ 	.byte	0x3f
	.zero		1


	//   ....[24]....
        /*0b34*/ 	.word	0x0000f180
        /*0b38*/ 	.word	0x00000027
        /*0b3c*/ 	.word	0x00029890
        /*0b40*/ 	.short	0x010a
        /*0b42*/ 	.byte	0x3f
	.zero		1


	//   ....[25]....
        /*0b44*/ 	.word	0x0000f550
        /*0b48*/ 	.word	0x00000028
        /*0b4c*/ 	.word	0x00000000
        /*0b50*/ 	.short	0x0101
        /*0b52*/ 	.byte	0x3f
	.zero		1


	//   ....[26]....
        /*0b54*/ 	.word	0x0000f590
        /*0b58*/ 	.word	0x00000027
        /*0b5c*/ 	.word	0x000298b0
        /*0b60*/ 	.short	0x010a
        /*0b62*/ 	.byte	0x3f
	.zero		1


	//   ....[27]....
        /*0b64*/ 	.word	0x0000fa30
        /*0b68*/ 	.word	0x00000027
        /*0b6c*/ 	.word	0x00000000
        /*0b70*/ 	.short	0x0101
        /*0b72*/ 	.byte	0x3f
	.zero		1


	//   ....[28]....
        /*0b74*/ 	.word	0x00010330
        /*0b78*/ 	.word	0x00000010
        /*0b7c*/ 	.word	0x00029800
        /*0b80*/ 	.short	0x010a
        /*0b82*/ 	.byte	0x3f
	.zero		1


	//   ....[29]....
        /*0b84*/ 	.word	0x00010380
        /*0b88*/ 	.word	0x00000010
        /*0b8c*/ 	.word	0x00029800
        /*0b90*/ 	.short	0x010a
        /*0b92*/ 	.byte	0x3f
	.zero		1


	//   ....[30]....
        /*0b94*/ 	.word	0x00010e10
        /*0b98*/ 	.word	0x00000010
        /*0b9c*/ 	.word	0x00029800
        /*0ba0*/ 	.short	0x010a
        /*0ba2*/ 	.byte	0x3f
	.zero		1


	//   ....[31]....
        /*0ba4*/ 	.word	0x00014320
        /*0ba8*/ 	.word	0x00000010
        /*0bac*/ 	.word	0x00029800
        /*0bb0*/ 	.short	0x010a
        /*0bb2*/ 	.byte	0x3f
	.zero		1


	//   ....[32]....
        /*0bb4*/ 	.word	0x000173a0
        /*0bb8*/ 	.word	0x00000003
        /*0bbc*/ 	.word	0x00029830
        /*0bc0*/ 	.short	0x010a
        /*0bc2*/ 	.byte	0x3f
	.zero		1


	//   ....[33]....
        /*0bc4*/ 	.word	0x00017420
        /*0bc8*/ 	.word	0x00000003
        /*0bcc*/ 	.word	0x00029830
        /*0bd0*/ 	.short	0x010a
        /*0bd2*/ 	.byte	0x3f
	.zero		1


	//   ....[34]....
        /*0bd4*/ 	.word	0x00019af0
        /*0bd8*/ 	.word	0x0000003c
        /*0bdc*/ 	.word	0x00000000
        /*0be0*/ 	.short	0x0101
        /*0be2*/ 	.byte	0x3f
	.zero		1


	//   ....[35]....
        /*0be4*/ 	.word	0x0001ad70
        /*0be8*/ 	.word	0x0000000d
        /*0bec*/ 	.word	0x00029830
        /*0bf0*/ 	.short	0x010a
        /*0bf2*/ 	.byte	0x3f
	.zero		1


	//   ....[36]....
        /*0bf4*/ 	.word	0x0001adc0
        /*0bf8*/ 	.word	0x0000000d
        /*0bfc*/ 	.word	0x00029830
        /*0c00*/ 	.short	0x010a
        /*0c02*/ 	.byte	0x3f
	.zero		1


	//   ....[37]....
        /*0c04*/ 	.word	0x0001bec0
        /*0c08*/ 	.word	0x0000000d
        /*0c0c*/ 	.word	0x00029850
        /*0c10*/ 	.short	0x010a
        /*0c12*/ 	.byte	0x3f
	.zero		1


	//   ....[38]....
        /*0c14*/ 	.word	0x0001bf00
        /*0c18*/ 	.word	0x0000000d
        /*0c1c*/ 	.word	0x00029850
        /*0c20*/ 	.short	0x010a
        /*0c22*/ 	.byte	0x3f
	.zero		1


	//   ....[39]....
        /*0c24*/ 	.word	0x0001e150
        /*0c28*/ 	.word	0x00000004
        /*0c2c*/ 	.word	0x00000000
        /*0c30*/ 	.short	0x0101
        /*0c32*/ 	.byte	0x3f
	.zero		1


	//   ....[40]....
        /*0c34*/ 	.word	0x0001e370
        /*0c38*/ 	.word	0x00000007
        /*0c3c*/ 	.word	0x00000000
        /*0c40*/ 	.short	0x0101
        /*0c42*/ 	.byte	0x3f
	.zero		1


	//   ....[41]....
        /*0c44*/ 	.word	0x0001eac0
        /*0c48*/ 	.word	0x0000000b
        /*0c4c*/ 	.word	0x00029830
        /*0c50*/ 	.short	0x010a
        /*0c52*/ 	.byte	0x3f
	.zero		1


	//   ....[42]....
        /*0c54*/ 	.word	0x0001eb10
        /*0c58*/ 	.word	0x0000000b
        /*0c5c*/ 	.word	0x00029830
        /*0c60*/ 	.short	0x010a
        /*0c62*/ 	.byte	0x3f
	.zero		1


	//   ....[43]....
        /*0c64*/ 	.word	0x0001fc10
        /*0c68*/ 	.word	0x0000000d
        /*0c6c*/ 	.word	0x00029850
        /*0c70*/ 	.short	0x010a
        /*0c72*/ 	.byte	0x3f
	.zero		1


	//   ....[44]....
        /*0c74*/ 	.word	0x0001fc60
        /*0c78*/ 	.word	0x0000000d
        /*0c7c*/ 	.word	0x00029850
        /*0c80*/ 	.short	0x010a
        /*0c82*/ 	.byte	0x3f
	.zero		1


	//   ....[45]....
        /*0c84*/ 	.word	0x00021390
        /*0c88*/ 	.word	0x00000003
        /*0c8c*/ 	.word	0x00000000
        /*0c90*/ 	.short	0x0101
        /*0c92*/ 	.byte	0x3f
	.zero		1


	//   ....[46]....
        /*0c94*/ 	.word	0x000215f0
        /*0c98*/ 	.word	0x0000000a
        /*0c9c*/ 	.word	0x00000000
        /*0ca0*/ 	.short	0x0101
        /*0ca2*/ 	.byte	0x3f
	.zero		1


	//   ....[47]....
        /*0ca4*/ 	.word	0x00021c90
        /*0ca8*/ 	.word	0x0000000c
        /*0cac*/ 	.word	0x00029850
        /*0cb0*/ 	.short	0x010a
        /*0cb2*/ 	.byte	0x3f
	.zero		1


	//   ....[48]....
        /*0cb4*/ 	.word	0x00021d10
        /*0cb8*/ 	.word	0x0000000c
        /*0cbc*/ 	.word	0x00029850
        /*0cc0*/ 	.short	0x010a
        /*0cc2*/ 	.byte	0x3f
	.zero		1


	//   ....[49]....
        /*0cc4*/ 	.word	0x00022340
        /*0cc8*/ 	.word	0x00000000
        /*0ccc*/ 	.word	0x00000000
        /*0cd0*/ 	.short	0x0101
        /*0cd2*/ 	.byte	0x3f
	.zero		1


	//   ....[50]....
        /*0cd4*/ 	.word	0x00023c60
        /*0cd8*/ 	.word	0x00000000
        /*0cdc*/ 	.word	0x00000000
        /*0ce0*/ 	.short	0x0101
        /*0ce2*/ 	.byte	0x3f
	.zero		1


	//   ....[51]....
        /*0ce4*/ 	.word	0x00026330
        /*0ce8*/ 	.word	0x0000000b
        /*0cec*/ 	.word	0x00029820
        /*0cf0*/ 	.short	0x010a
        /*0cf2*/ 	.byte	0x3f
	.zero		1


	//   ....[52]....
        /*0cf4*/ 	.word	0x00026400
        /*0cf8*/ 	.word	0x00000008
        /*0cfc*/ 	.word	0x000298a0
        /*0d00*/ 	.short	0x010a
        /*0d02*/ 	.byte	0x3f
	.zero		1


	//   ....[53]....
        /*0d04*/ 	.word	0x00026820
        /*0d08*/ 	.word	0x00000008
        /*0d0c*/ 	.word	0x000298c0
        /*0d10*/ 	.short	0x010a
        /*0d12*/ 	.byte	0x3f
	.zero		1


	//   ....[54]....
        /*0d14*/ 	.word	0x00026c20
        /*0d18*/ 	.word	0x00000007
        /*0d1c*/ 	.word	0x000298a0
        /*0d20*/ 	.short	0x010a
        /*0d22*/ 	.byte	0x3f
	.zero		1


	//   ....[55]....
        /*0d24*/ 	.word	0x00027020
        /*0d28*/ 	.word	0x00000007
        /*0d2c*/ 	.word	0x000298c0
        /*0d30*/ 	.short	0x010a
        /*0d32*/ 	.byte	0x3f
	.zero		1


	//   ....[56]....
        /*0d34*/ 	.word	0x000281e0
        /*0d38*/ 	.word	0x00000006
        /*0d3c*/ 	.word	0x00029880
        /*0d40*/ 	.short	0x010a
        /*0d42*/ 	.byte	0x3f
	.zero		1


	//   ....[57]....
        /*0d44*/ 	.word	0x000283c0
        /*0d48*/ 	.word	0x00000006
        /*0d4c*/ 	.word	0x00029840
        /*0d50*/ 	.short	0x010a
        /*0d52*/ 	.byte	0x3f
	.zero		1


	//   ....[58]....
        /*0d54*/ 	.word	0x00028960
        /*0d58*/ 	.word	0x00000004
        /*0d5c*/ 	.word	0x00029820
        /*0d60*/ 	.short	0x010a
        /*0d62*/ 	.byte	0x3f
	.zero		1


	//   ....[59]....
        /*0d64*/ 	.word	0x00028c90
        /*0d68*/ 	.word	0x00000004
        /*0d6c*/ 	.word	0x00029880
        /*0d70*/ 	.short	0x010a
        /*0d72*/ 	.byte	0x3f
	.zero		1


	//   ....[60]....
        /*0d74*/ 	.word	0x00028f00
        /*0d78*/ 	.word	0x00000004
        /*0d7c*/ 	.word	0x00029840
        /*0d80*/ 	.short	0x010a
        /*0d82*/ 	.byte	0x3f
	.zero		1


	//   ....[61]....
        /*0d84*/ 	.word	0x00029430
        /*0d88*/ 	.word	0x00000004
        /*0d8c*/ 	.word	0x00029870
        /*0d90*/ 	.short	0x010a
        /*0d92*/ 	.byte	0x3f
	.zero		1


	//   ....[62]....
        /*0d94*/ 	.word	0x000294c0
        /*0d98*/ 	.word	0x00000004
        /*0d9c*/ 	.word	0x00029860
        /*0da0*/ 	.short	0x010a
        /*0da2*/ 	.byte	0x3f
	.zero		1


	//   ....[63]....
        /*0da4*/ 	.word	0x00029a90
        /*0da8*/ 	.word	0x00000003
        /*0dac*/ 	.word	0x00029850
        /*0db0*/ 	.short	0x0101
        /*0db2*/ 	.byte	0x3f
	.zero		1


	//   ....[64]....
        /*0db4*/ 	.word	0x00029ad0
        /*0db8*/ 	.word	0x00000003
        /*0dbc*/ 	.word	0x00000000
        /*0dc0*/ 	.short	0x0101
        /*0dc2*/ 	.byte	0x3f
	.zero		1


	//   ....[65]....
        /*0dc4*/ 	.word	0x00029cc0
        /*0dc8*/ 	.word	0x00000014
        /*0dcc*/ 	.word	0x00029870
        /*0dd0*/ 	.short	0x010a
        /*0dd2*/ 	.byte	0x3f
	.zero		1


	//   ....[66]....
        /*0dd4*/ 	.word	0x00029d50
        /*0dd8*/ 	.word	0x00000014
        /*0ddc*/ 	.word	0x00029860
        /*0de0*/ 	.short	0x010a
        /*0de2*/ 	.byte	0x3f
	.zero		1


	//   ....[67]....
        /*0de4*/ 	.word	0x0002a2d0
        /*0de8*/ 	.word	0x00000014
        /*0dec*/ 	.word	0x00029850
        /*0df0*/ 	.short	0x0101
        /*0df2*/ 	.byte	0x3f
	.zero		1


	//   ....[68]....
        /*0df4*/ 	.word	0x0002a320
        /*0df8*/ 	.word	0x00000000
        /*0dfc*/ 	.word	0x00000000
        /*0e00*/ 	.short	0x0101
        /*0e02*/ 	.byte	0x3f
	.zero		1


	//   ....[69]....
        /*0e04*/ 	.word	0x0002b1c0
        /*0e08*/ 	.word	0x00000000
        /*0e0c*/ 	.word	0x00029820
        /*0e10*/ 	.short	0x010a
        /*0e12*/ 	.byte	0x3f
	.zero		1


	//   ....[70]....
        /*0e14*/ 	.word	0x0002b370
        /*0e18*/ 	.word	0x00000006
        /*0e1c*/ 	.word	0x00000000
        /*0e20*/ 	.short	0x010a
        /*0e22*/ 	.byte	0x3f
	.zero		1


	//   ....[71]....
        /*0e24*/ 	.word	0x0002b3e0
        /*0e28*/ 	.word	0x00000007
        /*0e2c*/ 	.word	0x00000000
        /*0e30*/ 	.short	0x010a
        /*0e32*/ 	.byte	0x3f
	.zero		1


	//   ....[72]....
        /*0e34*/ 	.word	0x0002b440
        /*0e38*/ 	.word	0x00000004
        /*0e3c*/ 	.word	0x00029860
        /*0e40*/ 	.short	0x010a
        /*0e42*/ 	.byte	0x3f
	.zero		1


	//   ....[73]....
        /*0e44*/ 	.word	0x0002b490
        /*0e48*/ 	.word	0x00000003
        /*0e4c*/ 	.word	0x00029860
        /*0e50*/ 	.short	0x010a
        /*0e52*/ 	.byte	0x3f
	.zero		1


	//   ....[74]....
        /*0e54*/ 	.word	0x0002b4d0
        /*0e58*/ 	.word	0x00000004
        /*0e5c*/ 	.word	0x00029880
        /*0e60*/ 	.short	0x010a
        /*0e62*/ 	.byte	0x3f
	.zero		1


	//   ....[75]....
        /*0e64*/ 	.word	0x0002b4f0
        /*0e68*/ 	.word	0x00000003
        /*0e6c*/ 	.word	0x00029880
        /*0e70*/ 	.short	0x010a
        /*0e72*/ 	.byte	0x3f
	.zero		1


	//   ....[76]....
        /*0e74*/ 	.word	0x0002b550
        /*0e78*/ 	.word	0x00000027
        /*0e7c*/ 	.word	0x00029890
        /*0e80*/ 	.short	0x010a
        /*0e82*/ 	.byte	0x3f
	.zero		1


	//   ....[77]....
        /*0e84*/ 	.word	0x0002b5a0
        /*0e88*/ 	.word	0x00000027
        /*0e8c*/ 	.word	0x00029890
        /*0e90*/ 	.short	0x010a
        /*0e92*/ 	.byte	0x3f
	.zero		1


	//   ....[78]....
        /*0e94*/ 	.word	0x0002b5f0
        /*0e98*/ 	.word	0x00000027
        /*0e9c*/ 	.word	0x00029890
        /*0ea0*/ 	.short	0x010a
        /*0ea2*/ 	.byte	0x3f
	.zero		1


	//   ....[79]....
        /*0ea4*/ 	.word	0x0002b640
        /*0ea8*/ 	.word	0x00000027
        /*0eac*/ 	.word	0x000298b0
        /*0eb0*/ 	.short	0x010a
        /*0eb2*/ 	.byte	0x3f
	.zero		1


	//   ....[80]....
        /*0eb4*/ 	.word	0x0002b9b0
        /*0eb8*/ 	.word	0x00000010
        /*0ebc*/ 	.word	0x00029800
        /*0ec0*/ 	.short	0x010a
        /*0ec2*/ 	.byte	0x3f
	.zero		1


	//   ....[81]....
        /*0ec4*/ 	.word	0x0002bc70
        /*0ec8*/ 	.word	0x00000010
        /*0ecc*/ 	.word	0x00029800
        /*0ed0*/ 	.short	0x010a
        /*0ed2*/ 	.byte	0x3f
	.zero		1


	//   ....[82]....
        /*0ed4*/ 	.word	0x0002bcc0
        /*0ed8*/ 	.word	0x00000003
        /*0edc*/ 	.word	0x00029830
        /*0ee0*/ 	.short	0x010a
        /*0ee2*/ 	.byte	0x3f
	.zero		1


	//   ....[83]....
        /*0ee4*/ 	.word	0x0002bd10
        /*0ee8*/ 	.word	0x0000000d
        /*0eec*/ 	.word	0x00029830
        /*0ef0*/ 	.short	0x010a
        /*0ef2*/ 	.byte	0x3f
	.zero		1


	//   ....[84]....
        /*0ef4*/ 	.word	0x0002bd60
        /*0ef8*/ 	.word	0x0000000d
        /*0efc*/ 	.word	0x00029850
        /*0f00*/ 	.short	0x010a
        /*0f02*/ 	.byte	0x3f
	.zero		1


	//   ....[85]....
        /*0f04*/ 	.word	0x0002bdb0
        /*0f08*/ 	.word	0x0000000b
        /*0f0c*/ 	.word	0x00029830
        /*0f10*/ 	.short	0x010a
        /*0f12*/ 	.byte	0x3f
	.zero		1


	//   ....[86]....
        /*0f14*/ 	.word	0x0002be00
        /*0f18*/ 	.word	0x0000000d
        /*0f1c*/ 	.word	0x00029850
        /*0f20*/ 	.short	0x010a
        /*0f22*/ 	.byte	0x3f
	.zero		1


	//   ....[87]....
        /*0f24*/ 	.word	0x0002be50
        /*0f28*/ 	.word	0x0000000c
        /*0f2c*/ 	.word	0x00029850
        /*0f30*/ 	.short	0x010a
        /*0f32*/ 	.byte	0x3f
	.zero		1


	//   ....[88]....
        /*0f34*/ 	.word	0x0002cfe0
        /*0f38*/ 	.word	0x0000000b
        /*0f3c*/ 	.word	0x00029820
        /*0f40*/ 	.short	0x010a
        /*0f42*/ 	.byte	0x3f
	.zero		1


	//   ....[89]....
        /*0f44*/ 	.word	0x0002d030
        /*0f48*/ 	.word	0x00000008
        /*0f4c*/ 	.word	0x000298a0
        /*0f50*/ 	.short	0x010a
        /*0f52*/ 	.byte	0x3f
	.zero		1


	//   ....[90]....
        /*0f54*/ 	.word	0x0002d080
        /*0f58*/ 	.word	0x00000008
        /*0f5c*/ 	.word	0x000298c0
        /*0f60*/ 	.short	0x010a
        /*0f62*/ 	.byte	0x3f
	.zero		1


	//   ....[91]....
        /*0f64*/ 	.word	0x0002d0d0
        /*0f68*/ 	.word	0x00000007
        /*0f6c*/ 	.word	0x000298a0
        /*0f70*/ 	.short	0x010a
        /*0f72*/ 	.byte	0x3f
	.zero		1


	//   ....[92]....
        /*0f74*/ 	.word	0x0002d120
        /*0f78*/ 	.word	0x00000007
        /*0f7c*/ 	.word	0x000298c0
        /*0f80*/ 	.short	0x010a
        /*0f82*/ 	.byte	0x3f
	.zero		1


	//   ....[93]....
        /*0f84*/ 	.word	0x0002d2c0
        /*0f88*/ 	.word	0x00000006
        /*0f8c*/ 	.word	0x00029880
        /*0f90*/ 	.short	0x010a
        /*0f92*/ 	.byte	0x3f
	.zero		1


	//   ....[94]....
        /*0f94*/ 	.word	0x0002d310
        /*0f98*/ 	.word	0x00000006
        /*0f9c*/ 	.word	0x00029840
        /*0fa0*/ 	.short	0x010a
        /*0fa2*/ 	.byte	0x3f
	.zero		1


	//   ....[95]....
        /*0fa4*/ 	.word	0x0002d390
        /*0fa8*/ 	.word	0x00000004
        /*0fac*/ 	.word	0x00029820
        /*0fb0*/ 	.short	0x010a
        /*0fb2*/ 	.byte	0x3f
	.zero		1


	//   ....[96]....
        /*0fb4*/ 	.word	0x0002d3e0
        /*0fb8*/ 	.word	0x00000004
        /*0fbc*/ 	.word	0x00029880
        /*0fc0*/ 	.short	0x010a
        /*0fc2*/ 	.byte	0x3f
	.zero		1


	//   ....[97]....
        /*0fc4*/ 	.word	0x0002d430
        /*0fc8*/ 	.word	0x00000004
        /*0fcc*/ 	.word	0x00029840
        /*0fd0*/ 	.short	0x010a
        /*0fd2*/ 	.byte	0x3f
	.zero		1


	//   ....[98]....
        /*0fd4*/ 	.word	0x0002d490
        /*0fd8*/ 	.word	0x00000004
        /*0fdc*/ 	.word	0x00029870
        /*0fe0*/ 	.short	0x010a
        /*0fe2*/ 	.byte	0x3f
	.zero		1


	//   ....[99]....
        /*0fe4*/ 	.word	0x0002d4f0
        /*0fe8*/ 	.word	0x00000004
        /*0fec*/ 	.word	0x00029860
        /*0ff0*/ 	.short	0x010a
        /*0ff2*/ 	.byte	0x3f
	.zero		1


	//   ....[100]....
        /*0ff4*/ 	.word	0x0002d540
        /*0ff8*/ 	.word	0x00000014
        /*0ffc*/ 	.word	0x00029870
        /*1000*/ 	.short	0x010a
        /*1002*/ 	.byte	0x3f
	.zero		1


	//   ....[101]....
        /*1004*/ 	.word	0x0002d590
        /*1008*/ 	.word	0x00000014
        /*100c*/ 	.word	0x00029860
        /*1010*/ 	.short	0x010a
        /*1012*/ 	.byte	0x3f
	.zero		1


	//   ....[102]....
        /*1014*/ 	.word	0x0002df40
        /*1018*/ 	.word	0x00000000
        /*101c*/ 	.word	0x00029820
        /*1020*/ 	.short	0x010a
        /*1022*/ 	.byte	0x3f
	.zero		1


	//   ....[103]....
        /*1024*/ 	.word	0x0002e0e0
        /*1028*/ 	.word	0x00000006
        /*102c*/ 	.word	0x00000000
        /*1030*/ 	.short	0x010a
        /*1032*/ 	.byte	0x3f
	.zero		1


	//   ....[104]....
        /*1034*/ 	.word	0x0002e130
        /*1038*/ 	.word	0x00000007
        /*103c*/ 	.word	0x00000000
        /*1040*/ 	.short	0x010a
        /*1042*/ 	.byte	0x3f
	.zero		1


	//   ....[105]....
        /*1044*/ 	.word	0x0002e180
        /*1048*/ 	.word	0x00000004
        /*104c*/ 	.word	0x00029860
        /*1050*/ 	.short	0x010a
        /*1052*/ 	.byte	0x3f
	.zero		1


	//   ....[106]....
        /*1054*/ 	.word	0x0002e1d0
        /*1058*/ 	.word	0x00000003
        /*105c*/ 	.word	0x00029860
        /*1060*/ 	.short	0x010a
        /*1062*/ 	.byte	0x3f
	.zero		1


	//   ....[107]....
        /*1064*/ 	.word	0x0002e220
        /*1068*/ 	.word	0x00000004
        /*106c*/ 	.word	0x00029880
        /*1070*/ 	.short	0x010a
        /*1072*/ 	.byte	0x3f
	.zero		1


	//----- nvinfo : EIATTR_NUM_MBARRIERS
	.align		4
.L_362:
        /*1074*/ 	.byte	0x03, 0x38
        /*1076*/ 	.short	0x0016


	//----- nvinfo : EIATTR_EXIT_INSTR_OFFSETS
	.align		4
        /*1078*/ 	.byte	0x04, 0x1c
        /*107a*/ 	.short	(.L_364 - .L_363)


	//   ....[0]....
.L_363:
        /*107c*/ 	.word	0x0002b540


	//----- nvinfo : EIATTR_MAX_THREADS
	.align		4
.L_364:
        /*1080*/ 	.byte	0x04, 0x05
        /*1082*/ 	.short	(.L_366 - .L_365)
.L_365:
        /*1084*/ 	.word	0x00000180
        /*1088*/ 	.word	0x00000001
        /*108c*/ 	.word	0x00000001


	//----- nvinfo : EIATTR_CRS_STACK_SIZE
	.align		4
.L_366:
        /*1090*/ 	.byte	0x04, 0x1e
        /*1092*/ 	.short	(.L_368 - .L_367)
.L_367:
        /*1094*/ 	.word	0x00000000


	//----- nvinfo : EIATTR_CBANK_PARAM_SIZE
	.align		4
.L_368:
        /*1098*/ 	.byte	0x03, 0x19
        /*109a*/ 	.short	0x0a70


	//----- nvinfo : EIATTR_PARAM_CBANK
	.align		4
        /*109c*/ 	.byte	0x04, 0x0a
        /*109e*/ 	.short	(.L_370 - .L_369)
	.align		4
.L_369:
        /*10a0*/ 	.word	index@(.nv.constant0._ZN7cutlass13device_kernelIN5flash11enable_sm90INS1_16FlashAttnFwdSm90INS1_25CollectiveMainloopFwdSm90ILi2EN4cute5tupleIJNS5_1CILi1EEES8_S8_EEENS6_IJNS7_ILi128EEENS7_ILi160EEENS7_ILi192EEEEEELi128ENS_12float_e4m3_tEfNS_4arch4Sm90ELb1ELb0ELb0ELb1ELb0ELb1ELb0ELb1ELb1ELb0ELb0ELb0EEENS1_21CollectiveEpilogueFwdINS6_IJSA_SA_SB_EEES9_NS_10bfloat16_tESG_Li256ELb1ELb0ELb0ELb1EEENS1_36VarlenDynamicPersistentTileSchedulerILi128ELi160ELi256ELi128ELb0ELb0ELb1ELb1ELb1ELb1EEEEEEEEEvNT_6ParamsE)
        /*10a4*/ 	.short	0x0210
        /*10a6*/ 	.short	0x0a70


	//----- nvinfo : EIATTR_SW_WAR
	.align		4
.L_370:
        /*10a8*/ 	.byte	0x04, 0x36
        /*10aa*/ 	.short	(.L_372 - .L_371)
.L_371:
        /*10ac*/ 	.word	0x00000008
.L_372:


//--------------------- .nv.callgraph             --------------------------
	.section	.nv.callgraph,"",@"SHT_CUDA_CALLGRAPH"
	.align	4
	.sectionentsize	8
	.align		4
        /*0000*/ 	.word	0x00000000
	.align		4
        /*0004*/ 	.word	0xffffffff
	.align		4
        /*0008*/ 	.word	index@(_ZN7cutlass13device_kernelIN5flash11enable_sm90INS1_16FlashAttnFwdSm90INS1_25CollectiveMainloopFwdSm90ILi2EN4cute5tupleIJNS5_1CILi1EEES8_S8_EEENS6_IJNS7_ILi128EEENS7_ILi160EEENS7_ILi192EEEEEELi128ENS_12float_e4m3_tEfNS_4arch4Sm90ELb0ELb0ELb0ELb0ELb0ELb0ELb0ELb1ELb1ELb0ELb0ELb0EEENS1_21CollectiveEpilogueFwdINS6_IJSA_SA_SB_EEES9_NS_10bfloat16_tESG_Li256ELb0ELb0ELb0ELb1EEENS1_29StaticPersistentTileSchedulerILb0EEEEEEEEEvNT_6ParamsE)
	.align		4
        /*000c*/ 	.word	index@(__assertfail)
	.align		4
        /*0010*/ 	.word	index@(_ZN7cutlass13device_kernelIN5flash11enable_sm90INS1_16FlashAttnFwdSm90INS1_25CollectiveMainloopFwdSm90ILi2EN4cute5tupleIJNS5_1CILi2EEENS7_ILi1EEES9_EEENS6_IJNS7_ILi128EEENS7_ILi160EEENS7_ILi192EEEEEELi128ENS_12float_e4m3_tEfNS_4arch4Sm90ELb0ELb0ELb0ELb0ELb0ELb0ELb0ELb1ELb1ELb0ELb0ELb0EEENS1_21CollectiveEpilogueFwdINS6_IJSB_SB_SC_EEESA_NS_10bfloat16_tESH_Li256ELb0ELb0ELb0ELb1EEENS1_29StaticPersistentTileSchedulerILb0EEEEEEEEEvNT_6ParamsE)
	.align		4
        /*0014*/ 	.word	index@(__assertfail)
	.align		4
        /*0018*/ 	.word	index@(_ZN7cutlass13device_kernelIN5flash11enable_sm90INS1_16FlashAttnFwdSm90INS1_25CollectiveMainloopFwdSm90ILi2EN4cute5tupleIJNS5_1CILi1EEES8_S8_EEENS6_IJNS7_ILi128EEENS7_ILi160EEENS7_ILi192EEEEEELi128ENS_12float_e4m3_tEfNS_4arch4Sm90ELb0ELb0ELb0ELb1ELb0ELb0ELb0ELb1ELb1ELb0ELb0ELb0EEENS1_21CollectiveEpilogueFwdINS6_IJSA_SA_SB_EEES9_NS_10bfloat16_tESG_Li256ELb1ELb0ELb0ELb1EEENS1_36VarlenDynamicPersistentTileSchedulerILi128ELi160ELi256ELi128ELb0ELb0ELb1ELb0ELb1ELb1EEEEEEEEEvNT_6ParamsE)
	.align		4
        /*001c*/ 	.word	index@(__assertfail)
	.align		4
        /*0020*/ 	.word	index@(_ZN7cutlass13device_kernelIN5flash11enable_sm90INS1_16FlashAttnFwdSm90INS1_25CollectiveMainloopFwdSm90ILi2EN4cute5tupleIJNS5_1CILi1EEES8_S8_EEENS6_IJNS7_ILi128EEENS7_ILi160EEENS7_ILi192EEEEEELi128ENS_12float_e4m3_tEfNS_4arch4Sm90ELb0ELb0ELb0ELb1ELb0ELb1ELb0ELb1ELb1ELb0ELb0ELb0EEENS1_21CollectiveEpilogueFwdINS6_IJSA_SA_SB_EEES9_NS_10bfloat16_tESG_Li256ELb1ELb0ELb0ELb1EEENS1_36VarlenDynamicPersistentTileSchedulerILi128ELi160ELi256ELi128ELb0ELb0ELb1ELb0ELb1ELb1EEEEEEEEEvNT_6ParamsE)
	.align		4
        /*0024*/ 	.word	index@(__assertfail)
	.align		4
        /*0028*/ 	.word	index@(_ZN7cutlass13device_kernelIN5flash11enable_sm90INS1_16FlashAttnFwdSm90INS1_25CollectiveMainloopFwdSm90ILi2EN4cute5tupleIJNS5_1CILi1EEES8_S8_EEENS6_IJNS7_ILi128EEENS7_ILi160EEENS7_ILi192EEEEEELi128ENS_12float_e4m3_tEfNS_4arch4Sm90ELb0ELb1ELb0ELb0ELb0ELb0ELb0ELb1ELb1ELb0ELb0ELb0EEENS1_21CollectiveEpilogueFwdINS6_IJSA_SA_SB_EEES9_NS_10bfloat16_tESG_Li256ELb0ELb0ELb0ELb1EEENS1_30DynamicPersistentTileSchedulerILi256ELi128ELb0ELb0ELb1EEEEEEEEEvNT_6ParamsE)
	.align		4
        /*002c*/ 	.word	index@(__assertfail)
	.align		4
        /*0030*/ 	.word	index@(_ZN7cutlass13device_kernelIN5flash11enable_sm90INS1_16FlashAttnFwdSm90INS1_25CollectiveMainloopFwdSm90ILi2EN4cute5tupleIJNS5_1CILi1EEES8_S8_EEENS6_IJNS7_ILi128EEENS7_ILi160EEENS7_ILi192EEEEEELi128ENS_12float_e4m3_tEfNS_4arch4Sm90ELb0ELb1ELb0ELb1ELb0ELb0ELb0ELb1ELb1ELb0ELb0ELb0EEENS1_21CollectiveEpilogueFwdINS6_IJSA_SA_SB_EEES9_NS_10bfloat16_tESG_Li256ELb1ELb0ELb0ELb1EEENS1_36VarlenDynamicPersistentTileSchedulerILi128ELi160ELi256ELi128ELb0ELb0ELb1ELb1ELb0ELb1EEEEEEEEEvNT_6ParamsE)
	.align		4
        /*0034*/ 	.word	index@(__assertfail)
	.align		4
        /*0038*/ 	.word	index@(_ZN7cutlass13device_kernelIN5flash11enable_sm90INS1_16FlashAttnFwdSm90INS1_25CollectiveMainloopFwdSm90ILi2EN4cute5tupleIJNS5_1CILi1EEES8_S8_EEENS6_IJNS7_ILi128EEENS7_ILi160EEENS7_ILi192EEEEEELi128ENS_12float_e4m3_tEfNS_4arch4Sm90ELb0ELb1ELb0ELb1ELb0ELb1ELb0ELb1ELb1ELb0ELb0ELb0EEENS1_21CollectiveEpilogueFwdINS6_IJSA_SA_SB_EEES9_NS_10bfloat16_tESG_Li256ELb1ELb0ELb0ELb1EEENS1_36VarlenDynamicPersistentTileSchedulerILi128ELi160ELi256ELi128ELb0ELb0ELb1ELb1ELb0ELb1EEEEEEEEEvNT_6ParamsE)
	.align		4
        /*003c*/ 	.word	index@(__assertfail)
	.align		4
        /*0040*/ 	.word	index@(_ZN7cutlass13device_kernelIN5flash11enable_sm90INS1_16FlashAttnFwdSm90INS1_25CollectiveMainloopFwdSm90ILi2EN4cute5tupleIJNS5_1CILi1EEES8_S8_EEENS6_IJNS7_ILi128EEENS7_ILi160EEENS7_ILi192EEEEEELi128ENS_12float_e4m3_tEfNS_4arch4Sm90ELb1ELb0ELb0ELb0ELb0ELb0ELb0ELb1ELb1ELb0ELb0ELb0EEENS1_21CollectiveEpilogueFwdINS6_IJSA_SA_SB_EEES9_NS_10bfloat16_tESG_Li256ELb0ELb0ELb0ELb1EEENS1_30DynamicPersistentTileSchedulerILi256ELi128ELb0ELb0ELb1EEEEEEEEEvNT_6ParamsE)
	.align		4
        /*0044*/ 	.word	index@(__assertfail)
	.align		4
        /*0048*/ 	.word	index@(_ZN7cutlass13device_kernelIN5flash11enable_sm90INS1_16FlashAttnFwdSm90INS1_25CollectiveMainloopFwdSm90ILi2EN4cute5tupleIJNS5_1CILi1EEES8_S8_EEENS6_IJNS7_ILi128EEENS7_ILi160EEENS7_ILi192EEEEEELi128ENS_12float_e4m3_tEfNS_4arch4Sm90ELb1ELb0ELb0ELb1ELb0ELb0ELb0ELb1ELb1ELb0ELb0ELb0EEENS1_21CollectiveEpilogueFwdINS6_IJSA_SA_SB_EEES9_NS_10bfloat16_tESG_Li256ELb1ELb0ELb0ELb1EEENS1_36VarlenDynamicPersistentTileSchedulerILi128ELi160ELi256ELi128ELb0ELb0ELb1ELb1ELb1ELb1EEEEEEEEEvNT_6ParamsE)
	.align		4
        /*004c*/ 	.word	index@(__assertfail)
	.align		4
        /*0050*/ 	.word	index@(_ZN7cutlass13device_kernelIN5flash11enable_sm90INS1_16FlashAttnFwdSm90INS1_25CollectiveMainloopFwdSm90ILi2EN4cute5tupleIJNS5_1CILi1EEES8_S8_EEENS6_IJNS7_ILi128EEENS7_ILi160EEENS7_ILi192EEEEEELi128ENS_12float_e4m3_tEfNS_4arch4Sm90ELb1ELb0ELb0ELb1ELb0ELb1ELb0ELb1ELb1ELb0ELb0ELb0EEENS1_21CollectiveEpilogueFwdINS6_IJSA_SA_SB_EEES9_NS_10bfloat16_tESG_Li256ELb1ELb0ELb0ELb1EEENS1_36VarlenDynamicPersistentTileSchedulerILi128ELi160ELi256ELi128ELb0ELb0ELb1ELb1ELb1ELb1EEEEEEEEEvNT_6ParamsE)
	.align		4
        /*0054*/ 	.word	index@(__assertfail)
	.align		4
        /*0058*/ 	.word	0x00000000
	.align		4
        /*005c*/ 	.word	0xfffffffe
	.align		4
        /*0060*/ 	.word	0x00000000
	.align		4
        /*0064*/ 	.word	0xfffffffd
	.align		4
        /*0068*/ 	.word	0x00000000
	.align		4
        /*006c*/ 	.word	0xfffffffc


//--------------------- .nv.constant4             --------------------------
	.section	.nv.constant4,"a",@progbits
	.align	8
	.align		8
.nv.constant4:
        /*0000*/ 	.dword	__assertfail
	.align		8
        /*0008*/ 	.dword	__unnamed_1
	.align		8
        /*0010*/ 	.dword	__unnamed_2
	.align		8
        /*0018*/ 	.dword	__unnamed_3
	.align		8
        /*0020*/ 	.dword	__unnamed_4
	.align		8
        /*0028*/ 	.dword	__unnamed_5
	.align		8
        /*0030*/ 	.dword	__unnamed_6
	.align		8
        /*0038*/ 	.dword	__unnamed_7
	.align		8
        /*0040*/ 	.dword	_ZZN5flash28permute_output_fp8_VcolmajorIN4cute6TensorINS1_11ArrayEngineIN7cutlass10bfloat16_tELm64EEENS1_6LayoutINS1_5tupleIJNS8_IJNS1_1CILi2EEESA_NS9_ILi16EEEEEENS9_ILi1EEESD_EEENS8_IJNS8_IJSD_SA_NS9_ILi4EEEEEENS9_ILi0EEESH_EEEEEEEEEvRT_E9upper_map
	.align		8
        /*0048*/ 	.dword	_ZN70_INTERNAL_b005bac4_34_flash_fwd_hdim192_128_e4m3_sm90_cu_ef95aea4_38184cuda3std3__45__cpo5beginE
	.align		8
        /*0050*/ 	.dword	_ZN70_INTERNAL_b005bac4_34_flash_fwd_hdim192_128_e4m3_sm90_cu_ef95aea4_38184cuda3std3__45__cpo3endE
	.align		8
        /*0058*/ 	.dword	_ZN70_INTERNAL_b005bac4_34_flash_fwd_hdim192_128_e4m3_sm90_cu_ef95aea4_38184cuda3std3__45__cpo6cbeginE
	.align		8
        /*0060*/ 	.dword	_ZN70_INTERNAL_b005bac4_34_flash_fwd_hdim192_128_e4m3_sm90_cu_ef95aea4_38184cuda3std3__45__cpo4cendE
	.align		8
        /*0068*/ 	.dword	_ZN70_INTERNAL_b005bac4_34_flash_fwd_hdim192_128_e4m3_sm90_cu_ef95aea4_38184cuda3std3__472_GLOBAL__N__b005bac4_34_flash_fwd_hdim192_128_e4m3_sm90_cu_ef95aea4_38186ignoreE
	.align		8
        /*0070*/ 	.dword	_ZN70_INTERNAL_b005bac4_34_flash_fwd_hdim192_128_e4m3_sm90_cu_ef95aea4_38184cuda3std3__419piecewise_constructE
	.align		8
        /*0078*/ 	.dword	_ZN70_INTERNAL_b005bac4_34_flash_fwd_hdim192_128_e4m3_sm90_cu_ef95aea4_38184cuda3std3__48in_placeE
	.align		8
        /*0080*/ 	.dword	_ZN70_INTERNAL_b005bac4_34_flash_fwd_hdim192_128_e4m3_sm90_cu_ef95aea4_38184cuda3std6ranges3__45__cpo4swapE
	.align		8
        /*0088*/ 	.dword	_ZN70_INTERNAL_b005bac4_34_flash_fwd_hdim192_128_e4m3_sm90_cu_ef95aea4_38184cuda3std6ranges3__45__cpo9iter_moveE
	.align		8
        /*0090*/ 	.dword	_ZN70_INTERNAL_b005bac4_34_flash_fwd_hdim192_128_e4m3_sm90_cu_ef95aea4_38184cute7productE
	.align		8
        /*0098*/ 	.dword	_ZN70_INTERNAL_b005bac4_34_flash_fwd_hdim192_128_e4m3_sm90_cu_ef95aea4_38184cute1_E
	.align		8
        /*00a0*/ 	.dword	$str$25
	.align		8
        /*00a8*/ 	.dword	$str$26


//--------------------- .text._ZN7cutlass13device_kernelIN5flash11enable_sm90INS1_16FlashAttnFwdSm90INS1_25CollectiveMainloopFwdSm90ILi2EN4cute5tupleIJNS5_1CILi1EEES8_S8_EEENS6_IJNS7_ILi128EEENS7_ILi160EEENS7_ILi192EEEEEELi128ENS_12float_e4m3_tEfNS_4arch4Sm90ELb0ELb0ELb0ELb0ELb0ELb0ELb0ELb1ELb1ELb0ELb0ELb0EEENS1_21CollectiveEpilogueFwdINS6_IJSA_SA_SB_EEES9_NS_10bfloat16_tESG_Li256ELb0ELb0ELb0ELb1EEENS1_29StaticPersistentTileSchedulerILb0EEEEEEEEEvNT_6ParamsE --------------------------
	.section	.text._ZN7cutlass13device_kernelIN5flash11enable_sm90INS1_16FlashAttnFwdSm90INS1_25CollectiveMainloopFwdSm90ILi2EN4cute5tupleIJNS5_1CILi1EEES8_S8_EEENS6_IJNS7_ILi128EEENS7_ILi160EEENS7_ILi192EEEEEELi128ENS_12float_e4m3_tEfNS_4arch4Sm90ELb0ELb0ELb0ELb0ELb0ELb0ELb0ELb1ELb1ELb0ELb0ELb0EEENS1_21CollectiveEpilogueFwdINS6_IJSA_SA_SB_EEES9_NS_10bfloat16_tESG_Li256ELb0ELb0ELb0ELb1EEENS1_29StaticPersistentTileSchedulerILb0EEEEEEEEEvNT_6ParamsE,"ax",@progbits
	.align	128
.text._ZN7cutlass13device_kernelIN5flash11enable_sm90INS1_16FlashAttnFwdSm90INS1_25CollectiveMainloopFwdSm90ILi2EN4cute5tupleIJNS5_1CILi1EEES8_S8_EEENS6_IJNS7_ILi128EEENS7_ILi160EEENS7_ILi192EEEEEELi128ENS_12float_e4m3_tEfNS_4arch4Sm90ELb0ELb0ELb0ELb0ELb0ELb0ELb0ELb1ELb1ELb0ELb0ELb0EEENS1_21CollectiveEpilogueFwdINS6_IJSA_SA_SB_EEES9_NS_10bfloat16_tESG_Li256ELb0ELb0ELb0ELb1EEENS1_29StaticPersistentTileSchedulerILb0EEEEEEEEEvNT_6ParamsE:
        .type           _ZN7cutlass13device_kernelIN5flash11enable_sm90INS1_16FlashAttnFwdSm90INS1_25CollectiveMainloopFwdSm90ILi2EN4cute5tupleIJNS5_1CILi1EEES8_S8_EEENS6_IJNS7_ILi128EEENS7_ILi160EEENS7_ILi192EEEEEELi128ENS_12float_e4m3_tEfNS_4arch4Sm90ELb0ELb0ELb0ELb0ELb0ELb0ELb0ELb1ELb1ELb0ELb0ELb0EEENS1_21CollectiveEpilogueFwdINS6_IJSA_SA_SB_EEES9_NS_10bfloat16_tESG_Li256ELb0ELb0ELb0ELb1EEENS1_29StaticPersistentTileSchedulerILb0EEEEEEEEEvNT_6ParamsE,@function
        .size           _ZN7cutlass13device_kernelIN5flash11enable_sm90INS1_16FlashAttnFwdSm90INS1_25CollectiveMainloopFwdSm90ILi2EN4cute5tupleIJNS5_1CILi1EEES8_S8_EEENS6_IJNS7_ILi128EEENS7_ILi160EEENS7_ILi192EEEEEELi128ENS_12float_e4m3_tEfNS_4arch4Sm90ELb0ELb0ELb0ELb0ELb0ELb0ELb0ELb1ELb1ELb0ELb0ELb0EEENS1_21CollectiveEpilogueFwdINS6_IJSA_SA_SB_EEES9_NS_10bfloat16_tESG_Li256ELb0ELb0ELb0ELb1EEENS1_29StaticPersistentTileSchedulerILb0EEEEEEEEEvNT_6ParamsE,(.L_x_2667 - _ZN7cutlass13device_kernelIN5flash11enable_sm90INS1_16FlashAttnFwdSm90INS1_25CollectiveMainloopFwdSm90ILi2EN4cute5tupleIJNS5_1CILi1EEES8_S8_EEENS6_IJNS7_ILi128EEENS7_ILi160EEENS7_ILi192EEEEEELi128ENS_12float_e4m3_tEfNS_4arch4Sm90ELb0ELb0ELb0ELb0ELb0ELb0ELb0ELb1ELb1ELb0ELb0ELb0EEENS1_21CollectiveEpilogueFwdINS6_IJSA_SA_SB_EEES9_NS_10bfloat16_tESG_Li256ELb0ELb0ELb0ELb1EEENS1_29StaticPersistentTileSchedulerILb0EEEEEEEEEvNT_6ParamsE)
        .other          _ZN7cutlass13device_kernelIN5flash11enable_sm90INS1_16FlashAttnFwdSm90INS1_25CollectiveMainloopFwdSm90ILi2EN4cute5tupleIJNS5_1CILi1EEES8_S8_EEENS6_IJNS7_ILi128EEENS7_ILi160EEENS7_ILi192EEEEEELi128ENS_12float_e4m3_tEfNS_4arch4Sm90ELb0ELb0ELb0ELb0ELb0ELb0ELb0ELb1ELb1ELb0ELb0ELb0EEENS1_21CollectiveEpilogueFwdINS6_IJSA_SA_SB_EEES9_NS_10bfloat16_tESG_Li256ELb0ELb0ELb0ELb1EEENS1_29StaticPersistentTileSchedulerILb0EEEEEEEEEvNT_6ParamsE,@"STO_CUDA_ENTRY STV_DEFAULT"
_ZN7cutlass13device_kernelIN5flash11enable_sm90INS1_16FlashAttnFwdSm90INS1_25CollectiveMainloopFwdSm90ILi2EN4cute5tupleIJNS5_1CILi1EEES8_S8_EEENS6_IJNS7_ILi128EEENS7_ILi160EEENS7_ILi192EEEEEELi128ENS_12float_e4m3_tEfNS_4arch4Sm90ELb0ELb0ELb0ELb0ELb0ELb0ELb0ELb1ELb1ELb0ELb0ELb0EEENS1_21CollectiveEpilogueFwdINS6_IJSA_SA_SB_EEES9_NS_10bfloat16_tESG_Li256ELb0ELb0ELb0ELb1EEENS1_29StaticPersistentTileSchedulerILb0EEEEEEEEEvNT_6ParamsE:
[----:B------:R-:W1:Y:S02]  /*0000*/  LDC R1, c[0x0][0x28] ;  /* 0x00000a00ff017b82 */ /* 0x000e640000000800 */
[----:B-1----:R-:W-:Y:S01]  /*0010*/  VIADD R1, R1, 0xffffffd8 ;  /* 0xffffffd801017836 */ /* 0x002fe20000000000 */
[----:B------:R-:W1:Y:S01]  /*0020*/  S2R R3, SR_TID.X ;  /* 0x0000000000037919 */ /* 0x000e620000002100 */
[----:B------:R-:W-:Y:S01]  /*0030*/  ELECT P0, URZ, PT ;  /* 0x00000000003f782f */ /* 0x000fe20003800000 */
[----:B------:R-:W-:Y:S01]  /*0040*/  BSSY B0, `(.L_x_0) ;  /* 0x0000014000007945 */ /* 0x000fe20003800000 */
[--C-:B-1----:R-:W-:Y:S02]  /*0050*/  SHF.R.U32.HI R0, RZ, 0x5, R3.reuse ;  /* 0x00000005ff007819 */ /* 0x102fe40000011603 */
[----:B------:R-:W-:-:S03]  /*0060*/  SHF.R.U32.HI R18, RZ, 0x7, R3 ;  /* 0x00000007ff127819 */ /* 0x000fc60000011603 */
[----:B------:R-:W1:Y:S02]  /*0070*/  SHFL.IDX PT, R2, R0, RZ, 0x1f ;  /* 0x00001fff00027589 */ /* 0x000e6400000e0000 */
[----:B-1----:R-:W-:-:S13]  /*0080*/  ISETP.EQ.AND P0, PT, R2, RZ, P0 ;  /* 0x000000ff0200720c */ /* 0x002fda0000702270 */
[----:B------:R-:W-:Y:S05]  /*0090*/  @!P0 BRA `(.L_x_1) ;  /* 0x0000000000388947 */ /* 0x000fea0003800000 */
[----:B------:R-:W-:Y:S02]  /*00a0*/  ULDC.64 UR4, c[0x0][0x198] ;  /* 0x0000660000047ab9 */ /* 0x000fe40000000a00 */
[----:B------:R-:W-:Y:S02]  /*00b0*/  UIADD3 UR6, UP0, UR4, 0x270, URZ ;  /* 0x0000027004067890 */ /* 0x000fe4000ff1e03f */
[----:B------:R-:W-:Y:S02]  /*00c0*/  UIADD3 UR8, UP1, UR4, 0x370, URZ ;  /* 0x0000037004087890 */ /* 0x000fe4000ff3e03f */
[----:B------:R-:W-:Y:S02]  /*00d0*/  UIADD3 UR10, UP2, UR4, 0x470, URZ ;  /* 0x00000470040a7890 */ /* 0x000fe4000ff5e03f */
[----:B------:R-:W-:Y:S02]  /*00e0*/  UIADD3 UR4, UP3, UR4, 0x9f0, URZ ;  /* 0x000009f004047890 */ /* 0x000fe4000ff7e03f */
[----:B------:R-:W-:-:S02]  /*00f0*/  UIADD3.X UR7, URZ, UR5, URZ, UP0, !UPT ;  /* 0x000000053f077290 */ /* 0x000fc400087fe43f */
[----:B------:R-:W-:Y:S02]  /*0100*/  UIADD3.X UR9, URZ, UR5, URZ, UP1, !UPT ;  /* 0x000000053f097290 */ /* 0x000fe40008ffe43f */
[----:B------:R-:W-:Y:S02]  /*0110*/  UIADD3.X UR11, URZ, UR5, URZ, UP2, !UPT ;  /* 0x000000053f0b7290 */ /* 0x000fe400097fe43f */
[----:B------:R-:W-:-:S03]  /*0120*/  UIADD3.X UR5, URZ, UR5, URZ, UP3, !UPT ;  /* 0x000000053f057290 */ /* 0x000fc60009ffe43f */
[----:B------:R1:W-:Y:S02]  /*0130*/  UTMACCTL.PF [UR6] ;  /* 0x00000000060079b9 */ /* 0x0003e40008040000 */
[----:B------:R1:W-:Y:S02]  /*0140*/  UTMACCTL.PF [UR8] ;  /* 0x00000000080079b9 */ /* 0x0003e40008040000 */
[----:B------:R1:W-:Y:S02]  /*0150*/  UTMACCTL.PF [UR10] ;  /* 0x000000000a0079b9 */ /* 0x0003e40008040000 */
[----:B------:R1:W-:Y:S02]  /*0160*/  UTMACCTL.PF [UR4] ;  /* 0x00000000040079b9 */ /* 0x0003e40008040000 */
[----:B-1----:R-:W-:Y:S01]  /*0170*/  NOP ;  /* 0x0000000000007918 */ /* 0x002fe20000000000 */
.L_x_1:
[----:B------:R-:W-:Y:S05]  /*0180*/  BSYNC B0 ;  /* 0x0000000000007941 */ /* 0x000fea0003800000 */
.L_x_0:
[----:B------:R-:W-:Y:S01]  /*0190*/  VOTEU.ANY UP0, P0 ;  /* 0x00000000003f7886 */ /* 0x000fe20000000100 */
[----:B------:R-:W1:Y:S01]  /*01a0*/  SHFL.IDX PT, R3, R18, RZ, 0x1f ;  /* 0x00001fff12037589 */ /* 0x000e6200000e0000 */
[----:B------:R-:W-:Y:S01]  /*01b0*/  UMOV UR4, 0x1 ;  /* 0x0000000100047882 */ /* 0x000fe20000000000 */
[----:B------:R-:W-:Y:S01]  /*01c0*/  VOTEU.ANY UP1, P0 ;  /* 0x00000000003f7886 */ /* 0x000fe20000020100 */
[----:B------:R-:W-:Y:S01]  /*01d0*/  VOTEU.ANY UP2, P0 ;  /* 0x00000000003f7886 */ /* 0x000fe20000040100 */
[----:B------:R-:W2:Y:S01]  /*01e0*/  @UP0 S2UR UR7, SR_CgaCtaId ;  /* 0x00000000000709c3 */ /* 0x000ea20000008800 */
[----:B------:R-:W3:Y:S01]  /*01f0*/  SHFL.IDX PT, R2, R0, RZ, 0x1f ;  /* 0x00001fff00027589 */ /* 0x000ee200000e0000 */
[----:B------:R-:W-:Y:S01]  /*0200*/  @UP0 UMOV UR6, 0x400 ;  /* 0x0000040000060882 */ /* 0x000fe20000000000 */
[----:B------:R-:W-:-:S04]  /*0210*/  @UP0 UIADD3 UR4, -UR4, 0x100000, URZ ;  /* 0x0010000004040890 */ /* 0x000fc8000fffe13f */
[----:B------:R-:W-:Y:S02]  /*0220*/  @UP0 USHF.L.U32 UR5, UR4, 0xb, URZ ;  /* 0x0000000b04050899 */ /* 0x000fe4000800063f */
[----:B------:R-:W-:Y:S01]  /*0230*/  @UP0 USHF.L.U32 UR4, UR4, 0x1, URZ ;  /* 0x0000000104040899 */ /* 0x000fe2000800063f */
[----:B-1----:R-:W-:Y:S01]  /*0240*/  R2UR UR8, R3 ;  /* 0x00000000030872ca */ /* 0x002fe200000e0000 */
[----:B--2---:R-:W-:Y:S01]  /*0250*/  @UP0 ULEA UR6, UR7, UR6, 0x18 ;  /* 0x0000000607060291 */ /* 0x004fe2000f8ec03f */
[----:B---3--:R-:W-:-:S11]  /*0260*/  ISETP.NE.AND P1, PT, R2, RZ, PT ;  /* 0x000000ff0200720c */ /* 0x008fd60003f25270 */
[----:B------:R-:W-:Y:S01]  /*0270*/  UISETP.NE.AND UP0, UPT, UR8, URZ, UPT ;  /* 0x0000003f0800728c */ /* 0x000fe2000bf05270 */
[----:B------:R-:W1:Y:S02]  /*0280*/  FENCE.VIEW.ASYNC.S ;  /* 0x00000000000073c6 */ /* 0x000e640000000000 */
[----:B-1----:R1:W2:Y:S01]  /*0290*/  @UP1 SYNCS.EXCH.64 URZ, [UR6+0x29800], UR4 ;  /* 0x02980004063f15b2 */ /* 0x0022a20008000100 */
[----:B------:R1:W3:Y:S01]  /*02a0*/  @UP2 SYNCS.EXCH.64 URZ, [UR6+0x29820], UR4 ;  /* 0x02982004063f25b2 */ /* 0x0002e20008000100 */
[----:B------:R-:W-:Y:S06]  /*02b0*/  @P1 BRA `(.L_x_2) ;  /* 0x0000000000481947 */ /* 0x000fec0003800000 */
[----:B-1----:R-:W1:Y:S01]  /*02c0*/  S2UR UR5, SR_CgaCtaId ;  /* 0x00000000000579c3 */ /* 0x002e620000008800 */
[----:B------:R-:W-:Y:S01]  /*02d0*/  UMOV UR4, 0x400 ;  /* 0x0000040000047882 */ /* 0x000fe20000000000 */
[----:B------:R-:W-:Y:S01]  /*02e0*/  UMOV UR6, 0x1 ;  /* 0x0000000100067882 */ /* 0x000fe20000000000 */
[----:B------:R-:W-:Y:S01]  /*02f0*/  UMOV UR9, 0x2 ;  /* 0x0000000200097882 */ /* 0x000fe20000000000 */
[----:B------:R-:W-:-:S04]  /*0300*/  UIADD3 UR6, -UR6, 0x100000, URZ ;  /* 0x0010000006067890 */ /* 0x000fc8000fffe13f */
[----:B------:R-:W-:Y:S02]  /*0310*/  USHF.L.U32 UR7, UR6, 0xb, URZ ;  /* 0x0000000b06077899 */ /* 0x000fe4000800063f */
[----:B------:R-:W-:Y:S01]  /*0320*/  USHF.L.U32 UR6, UR6, 0x1, URZ ;  /* 0x0000000106067899 */ /* 0x000fe2000800063f */
[----:B------:R-:W-:Y:S01]  /*0330*/  ELECT P0, URZ, PT ;  /* 0x00000000003f782f */ /* 0x000fe20003800000 */
[----:B-1----:R-:W-:Y:S02]  /*0340*/  ULEA UR8, UR5, UR4, 0x18 ;  /* 0x0000000405087291 */ /* 0x002fe4000f8ec03f */
[----:B------:R-:W-:-:S04]  /*0350*/  UIADD3 UR4, -UR9, 0x100000, URZ ;  /* 0x0010000009047890 */ /* 0x000fc8000fffe13f */
[----:B------:R-:W-:Y:S02]  /*0360*/  USHF.L.U32 UR5, UR4, 0xb, URZ ;  /* 0x0000000b04057899 */ /* 0x000fe4000800063f */
[----:B------:R-:W-:Y:S01]  /*0370*/  USHF.L.U32 UR4, UR4, 0x1, URZ ;  /* 0x0000000104047899 */ /* 0x000fe2000800063f */
[----:B------:R-:W1:Y:S03]  /*0380*/  FENCE.VIEW.ASYNC.S ;  /* 0x00000000000073c6 */ /* 0x000e660000000000 */
[----:B-1----:R4:W1:Y:S08]  /*0390*/  SYNCS.EXCH.64 URZ, [UR8+0x29830], UR6 ;  /* 0x02983006083f75b2 */ /* 0x0028700008000100 */
[----:B------:R4:W1:Y:S01]  /*03a0*/  SYNCS.EXCH.64 URZ, [UR8+0x29840], UR4 ;  /* 0x02984004083f75b2 */ /* 0x0008620008000100 */
[----:B------:R4:W1:Y:S01]  /*03b0*/  SYNCS.EXCH.64 URZ, [UR8+0x29838], UR6 ;  /* 0x02983806083f75b2 */ /* 0x0008620008000100 */
[----:B------:R4:W1:Y:S02]  /*03c0*/  SYNCS.EXCH.64 URZ, [UR8+0x29848], UR4 ;  /* 0x02984804083f75b2 */ /* 0x0008640008000100 */
[----:B----4-:R-:W-:Y:S01]  /*03d0*/  NOP ;  /* 0x0000000000007918 */ /* 0x010fe20000000000 */
.L_x_2:
[----:B------:R-:W4:Y:S01]  /*03e0*/  SHFL.IDX PT, R2, R0, RZ, 0x1f ;  /* 0x00001fff00027589 */ /* 0x000f2200000e0000 */
[----:B------:R-:W-:Y:S01]  /*03f0*/  NOP ;  /* 0x0000000000007918 */ /* 0x000fe20000000000 */
[----:B----4-:R-:W-:-:S13]  /*0400*/  ISETP.NE.AND P0, PT, R2, RZ, PT ;  /* 0x000000ff0200720c */ /* 0x010fda0003f05270 */
[----:B------:R-:W-:Y:S05]  /*0410*/  @P0 BRA `(.L_x_3) ;  /* 0x0000000000480947 */ /* 0x000fea0003800000 */
[----:B-1----:R-:W1:Y:S01]  /*0420*/  S2UR UR5, SR_CgaCtaId ;  /* 0x00000000000579c3 */ /* 0x002e620000008800 */
[----:B------:R-:W-:Y:S01]  /*0430*/  UMOV UR4, 0x400 ;  /* 0x0000040000047882 */ /* 0x000fe20000000000 */
[----:B------:R-:W-:Y:S01]  /*0440*/  UMOV UR6, 0x80 ;  /* 0x0000008000067882 */ /* 0x000fe20000000000 */
[----:B------:R-:W-:Y:S01]  /*0450*/  UMOV UR7, 0x100 ;  /* 0x0000010000077882 */ /* 0x000fe20000000000 */
[----:B------:R-:W-:Y:S01]  /*0460*/  ELECT P0, URZ, PT ;  /* 0x00000000003f782f */ /* 0x000fe20003800000 */
[----:B-1----:R-:W-:Y:S02]  /*0470*/  ULEA UR8, UR5, UR4, 0x18 ;  /* 0x0000000405087291 */ /* 0x002fe4000f8ec03f */
[----:B------:R-:W-:-:S04]  /*0480*/  UIADD3 UR4, -UR6, 0x100000, URZ ;  /* 0x0010000006047890 */ /* 0x000fc8000fffe13f */
[----:B------:R-:W-:Y:S02]  /*0490*/  USHF.L.U32 UR5, UR4, 0xb, URZ ;  /* 0x0000000b04057899 */ /* 0x000fe4000800063f */
[----:B------:R-:W-:Y:S02]  /*04a0*/  USHF.L.U32 UR4, UR4, 0x1, URZ ;  /* 0x0000000104047899 */ /* 0x000fe4000800063f */
        /* <DEDUP_REMOVED lines=9> */
.L_x_3:
[----:B------:R-:W4:Y:S01]  /*0540*/  SHFL.IDX PT, R2, R0, RZ, 0x1f ;  /* 0x00001fff00027589 */ /* 0x000f2200000e0000 */
[----:B------:R-:W-:Y:S01]  /*0550*/  NOP ;  /* 0x0000000000007918 */ /* 0x000fe20000000000 */
[----:B----4-:R-:W-:-:S13]  /*0560*/  ISETP.NE.AND P0, PT, R2, RZ, PT ;  /* 0x000000ff0200720c */ /* 0x010fda0003f05270 */
[----:B------:R-:W-:Y:S05]  /*0570*/  @P0 BRA `(.L_x_4) ;  /* 0x0000000000380947 */ /* 0x000fea0003800000 */
[----:B-1----:R-:W1:Y:S01]  /*0580*/  S2UR UR5, SR_CgaCtaId ;  /* 0x00000000000579c3 */ /* 0x002e620000008800 */
[----:B------:R-:W-:Y:S01]  /*0590*/  UMOV UR4, 0x400 ;  /* 0x0000040000047882 */ /* 0x000fe20000000000 */
[----:B------:R-:W-:Y:S01]  /*05a0*/  UMOV UR7, 0x1 ;  /* 0x0000000100077882 */ /* 0x000fe20000000000 */
[----:B------:R-:W-:Y:S01]  /*05b0*/  ELECT P0, URZ, PT ;  /* 0x00000000003f782f */ /* 0x000fe20003800000 */
[----:B-1----:R-:W-:Y:S02]  /*05c0*/  ULEA UR6, UR5, UR4, 0x18 ;  /* 0x0000000405067291 */ /* 0x002fe4000f8ec03f */
[----:B------:R-:W-:-:S04]  /*05d0*/  UIADD3 UR4, -UR7, 0x100000, URZ ;  /* 0x0010000007047890 */ /* 0x000fc8000fffe13f */
[----:B------:R-:W-:Y:S02]  /*05e0*/  USHF.L.U32 UR5, UR4, 0xb, URZ ;  /* 0x0000000b04057899 */ /* 0x000fe4000800063f */
[----:B------:R-:W-:Y:S01]  /*05f0*/  USHF.L.U32 UR4, UR4, 0x1, URZ ;  /* 0x0000000104047899 */ /* 0x000fe2000800063f */
[----:B------:R-:W1:Y:S11]  /*0600*/  FENCE.VIEW.ASYNC.S ;  /* 0x00000000000073c6 */ /* 0x000e760000000000 */
[----:B-1----:R4:W1:Y:S01]  /*0610*/  SYNCS.EXCH.64 URZ, [UR6+0x29870], UR4 ;  /* 0x02987004063f75b2 */ /* 0x0028620008000100 */
[----:B------:R4:W1:Y:S01]  /*0620*/  SYNCS.EXCH.64 URZ, [UR6+0x29880], UR4 ;  /* 0x02988004063f75b2 */ /* 0x0008620008000100 */
[----:B------:R4:W1:Y:S01]  /*0630*/  SYNCS.EXCH.64 URZ, [UR6+0x29878], UR4 ;  /* 0x02987804063f75b2 */ /* 0x0008620008000100 */
[----:B------:R4:W1:Y:S02]  /*0640*/  SYNCS.EXCH.64 URZ, [UR6+0x29888], UR4 ;  /* 0x02988804063f75b2 */ /* 0x0008640008000100 */
[----:B----4-:R-:W-:Y:S01]  /*0650*/  NOP ;  /* 0x0000000000007918 */ /* 0x010fe20000000000 */
.L_x_4:
        /* <DEDUP_REMOVED lines=22> */
.L_x_5:
        /* <DEDUP_REMOVED lines=22> */
.L_x_6:
[----:B------:R-:W-:Y:S01]  /*0920*/  PLOP3.LUT P0, PT, PT, PT, UP0, 0x80, 0x0 ;  /* 0x000000000000781c */ /* 0x000fe20003f0f008 */
[----:B------:R-:W-:Y:S01]  /*0930*/  UMOV UR46, 0x1 ;  /* 0x00000001002e7882 */ /* 0x000fe20000000000 */
[----:B------:R-:W-:Y:S01]  /*0940*/  NOP ;  /* 0x0000000000007918 */ /* 0x000fe20000000000 */
[----:B------:R-:W-:Y:S01]  /*0950*/  USEL UR46, UR46, 0x2, !UP0 ;  /* 0x000000022e2e7887 */ /* 0x000fe2000c000000 */
[----:B------:R-:W-:Y:S01]  /*0960*/  ULDC.64 UR50, c[0x0][0x208] ;  /* 0x0000820000327ab9 */ /* 0x000fe20000000a00 */
[----:B-123--:R-:W-:Y:S08]  /*0970*/  BAR.SYNC.DEFER_BLOCKING 0x0 ;  /* 0x0000000000007b1d */ /* 0x00eff00000010000 */
[----:B------:R-:W-:Y:S05]  /*0980*/  @!P0 BRA `(.L_x_7) ;  /* 0x0000008400948947 */ /* 0x000fea0003800000 */
.L_x_8:
[----:B------:R-:W-:-:S08]  /*0990*/  NOP ;  /* 0x0000000000007918 */ /* 0x000fd00000000000 */
[----:B------:R-:W1:Y:S02]  /*09a0*/  USETMAXREG.TRY_ALLOC.CTAPOOL UP0, 0xf0 ;  /* 0x000000f0000079c8 */ /* 0x000e640008000600 */
[----:B-1----:R-:W-:-:S13]  /*09b0*/  PLOP3.LUT P0, PT, PT, PT, UP0, 0x80, 0x0 ;  /* 0x000000000000781c */ /* 0x002fda0003f0f008 */
[----:B------:R-:W-:Y:S05]  /*09c0*/  @!P0 BRA `(.L_x_8) ;  /* 0xfffffffc00f08947 */ /* 0x000fea000383ffff */
[----:B------:R-:W1:Y:S01]  /*09d0*/  S2R R2, SR_TID.X ;  /* 0x0000000000027919 */ /* 0x000e620000002100 */
[----:B------:R-:W2:Y:S08]  /*09e0*/  S2UR UR48, SR_CTAID.X ;  /* 0x00000000003079c3 */ /* 0x000eb00000002500 */
[----:B------:R-:W-:Y:S06]  /*09f0*/  BAR.ARV 0x8, 0x120 ;  /* 0x0204800000007b1d */ /* 0x000fec0000002000 */
[----:B-1----:R-:W-:-:S04]  /*0a00*/  LOP3.LUT R0, R2, 0xffffff80, RZ, 0xc0, !PT ;  /* 0xffffff8002007812 */ /* 0x002fc800078ec0ff */
[----:B------:R-:W-:Y:S02]  /*0a10*/  ISETP.NE.AND P0, PT, R0, 0x80, PT ;  /* 0x000000800000780c */ /* 0x000fe40003f05270 */
[----:B------:R-:W2:Y:S11]  /*0a20*/  LDC R0, c[0x0][0xda4] ;  /* 0x00036900ff007b82 */ /* 0x000eb60000000800 */
[----:B------:R-:W-:Y:S06]  /*0a30*/  @!P0 BAR.ARV 0x9, 0x100 ;  /* 0x0244000000008b1d */ /* 0x000fec0000002000 */
[----:B--2---:R-:W-:-:S13]  /*0a40*/  ISETP.LE.AND P0, PT, R0, UR48, PT ;  /* 0x0000003000007c0c */ /* 0x004fda000bf03270 */
[----:B------:R-:W-:Y:S05]  /*0a50*/  @P0 EXIT ;  /* 0x000000000000094d */ /* 0x000fea0003800000 */
[----:B------:R-:W-:Y:S01]  /*0a60*/  VIADD R0, R2, 0xffffff80 ;  /* 0xffffff8002007836 */ /* 0x000fe20000000000 */
[----:B------:R-:W1:Y:S01]  /*0a70*/  S2UR UR37, SR_CgaCtaId ;  /* 0x00000000002579c3 */ /* 0x000e620000008800 */
[----:B------:R-:W-:Y:S01]  /*0a80*/  UMOV UR38, 0x400 ;  /* 0x0000040000267882 */ /* 0x000fe20000000000 */
[----:B------:R-:W-:Y:S01]  /*0a90*/  IMAD.MOV.U32 R168, RZ, RZ, -0x2 ;  /* 0xfffffffeffa87424 */ /* 0x000fe200078e00ff */
[----:B------:R-:W-:Y:S01]  /*0aa0*/  ULOP3.LUT UR47, UR46, 0x1, URZ, 0xfc, !UPT ;  /* 0x000000012e2f7892 */ /* 0x000fe2000f8efc3f */
[----:B------:R-:W-:Y:S01]  /*0ab0*/  SHF.R.S32.HI R3, RZ, 0x1f, R0 ;  /* 0x0000001fff037819 */ /* 0x000fe20000011400 */
[----:B------:R-:W-:Y:S01]  /*0ac0*/  ULDC.64 UR54, c[0x0][0x198] ;  /* 0x0000660000367ab9 */ /* 0x000fe20000000a00 */
[----:B------:R-:W-:Y:S01]  /*0ad0*/  UMOV UR39, URZ ;  /* 0x0000003f00277c82 */ /* 0x000fe20008000000 */
[----:B------:R-:W-:Y:S01]  /*0ae0*/  UMOV UR36, URZ ;  /* 0x0000003f00247c82 */ /* 0x000fe20008000000 */
[CC--:B------:R-:W-:Y:S01]  /*0af0*/  LEA.HI R4, R3.reuse, R0.reuse, RZ, 0x7 ;  /* 0x0000000003047211 */ /* 0x0c0fe200078f38ff */
[----:B------:R-:W2:Y:S01]  /*0b00*/  S2UR UR6, SR_SWINHI ;  /* 0x00000000000679c3 */ /* 0x000ea20000002f00 */
[----:B------:R-:W-:Y:S01]  /*0b10*/  LEA.HI R7, R3, R0, RZ, 0x4 ;  /* 0x0000000003077211 */ /* 0x000fe200078f20ff */
[----:B------:R-:W-:Y:S01]  /*0b20*/  UMOV UR52, URZ ;  /* 0x0000003f00347c82 */ /* 0x000fe20008000000 */
[----:B------:R-:W-:-:S02]  /*0b30*/  LOP3.LUT R5, R4, 0xffffff80, RZ, 0xc0, !PT ;  /* 0xffffff8004057812 */ /* 0x000fc400078ec0ff */
[----:B------:R-:W-:Y:S02]  /*0b40*/  SHF.R.S32.HI R8, RZ, 0x4, R7 ;  /* 0x00000004ff087819 */ /* 0x000fe40000011407 */
[----:B------:R-:W-:Y:S01]  /*0b50*/  LEA.HI R22, R3, R0, RZ, 0x5 ;  /* 0x0000000003167211 */ /* 0x000fe200078f28ff */
[C---:B------:R-:W-:Y:S01]  /*0b60*/  IMAD.IADD R2, R0.reuse, 0x1, -R5 ;  /* 0x0000000100027824 */ /* 0x040fe200078e0a05 */
[C---:B------:R-:W-:Y:S02]  /*0b70*/  LEA.HI R3, R7.reuse, R8, RZ, 0x1 ;  /* 0x0000000807037211 */ /* 0x040fe400078f08ff */
[----:B------:R-:W-:Y:S02]  /*0b80*/  LOP3.LUT R7, R7, 0x3fffff0, RZ, 0xc0, !PT ;  /* 0x03fffff007077812 */ /* 0x000fe400078ec0ff */
[----:B------:R-:W-:Y:S02]  /*0b90*/  SHF.R.S32.HI R5, RZ, 0x1f, R2 ;  /* 0x0000001fff057819 */ /* 0x000fe40000011402 */
[----:B------:R-:W-:Y:S01]  /*0ba0*/  LOP3.LUT R3, R3, 0x1ffffffe, RZ, 0xc0, !PT ;  /* 0x1ffffffe03037812 */ /* 0x000fe200078ec0ff */
[----:B------:R-:W-:Y:S01]  /*0bb0*/  IMAD.IADD R7, R0, 0x1, -R7 ;  /* 0x0000000100077824 */ /* 0x000fe200078e0a07 */
[----:B------:R-:W-:Y:S01]  /*0bc0*/  LEA.HI R6, R5, R2, RZ, 0x2 ;  /* 0x0000000205067211 */ /* 0x000fe200078f10ff */
[----:B-1----:R-:W-:Y:S01]  /*0bd0*/  ULEA UR38, UR37, UR38, 0x18 ;  /* 0x0000002625267291 */ /* 0x002fe2000f8ec03f */
[----:B------:R-:W-:Y:S01]  /*0be0*/  SHF.R.S32.HI R22, RZ, 0x5, R22 ;  /* 0x00000005ff167819 */ /* 0x000fe20000011416 */
[----:B------:R-:W-:Y:S01]  /*0bf0*/  IMAD.IADD R3, R8, 0x1, -R3 ;  /* 0x0000000108037824 */ /* 0x000fe200078e0a03 */
[----:B------:R-:W-:-:S02]  /*0c00*/  SHF.R.S32.HI R9, RZ, 0x2, R6 ;  /* 0x00000002ff097819 */ /* 0x000fc40000011406 */
[----:B------:R-:W-:Y:S01]  /*0c10*/  SHF.R.S32.HI R10, RZ, 0x1f, R6 ;  /* 0x0000001fff0a7819 */ /* 0x000fe20000011406 */
[----:B------:R-:W-:Y:S01]  /*0c20*/  IMAD R0, R22, 0x10, R7 ;  /* 0x0000001016007824 */ /* 0x000fe200078e0207 */
[----:B------:R-:W-:Y:S01]  /*0c30*/  SHF.R.S32.HI R19, RZ, 0x7, R4 ;  /* 0x00000007ff137819 */ /* 0x000fe20000011404 */
[----:B------:R-:W-:Y:S01]  /*0c40*/  UMOV UR4, UR38 ;  /* 0x0000002600047c82 */ /* 0x000fe20008000000 */
[----:B--2---:R-:W-:Y:S01]  /*0c50*/  UMOV UR5, UR6 ;  /* 0x0000000600057c82 */ /* 0x004fe20008000000 */
[----:B------:R-:W-:Y:S01]  /*0c60*/  LEA.HI R10, R10, R9, RZ, 0x3 ;  /* 0x000000090a0a7211 */ /* 0x000fe200078f18ff */
[----:B------:R-:W-:Y:S01]  /*0c70*/  IMAD R7, R0, 0x8, R3 ;  /* 0x0000000800077824 */ /* 0x000fe200078e0203 */
[----:B------:R-:W-:Y:S01]  /*0c80*/  LEA.HI R4, R4, R19, RZ, 0x1 ;  /* 0x0000001304047211 */ /* 0x000fe200078f08ff */
[----:B------:R-:W-:Y:S01]  /*0c90*/  IMAD.U32 R16, RZ, RZ, UR4 ;  /* 0x00000004ff107e24 */ /* 0x000fe2000f8e00ff */
[----:B------:R-:W-:Y:S01]  /*0ca0*/  LOP3.LUT R10, R10, 0xfffffff8, RZ, 0xc0, !PT ;  /* 0xfffffff80a0a7812 */ /* 0x000fe200078ec0ff */
[----:B------:R-:W-:Y:S01]  /*0cb0*/  IMAD.U32 R17, RZ, RZ, UR5 ;  /* 0x00000005ff117e24 */ /* 0x000fe2000f8e00ff */
[----:B------:R-:W-:-:S02]  /*0cc0*/  LEA.HI R5, R5, R2, RZ, 0x5 ;  /* 0x0000000205057211 */ /* 0x000fc400078f28ff */
[----:B------:R-:W-:Y:S01]  /*0cd0*/  LOP3.LUT R3, R6, 0x7ffffffc, RZ, 0xc0, !PT ;  /* 0x7ffffffc06037812 */ /* 0x000fe200078ec0ff */
[----:B------:R-:W-:Y:S01]  /*0ce0*/  IMAD.IADD R9, R9, 0x1, -R10 ;  /* 0x0000000109097824 */ /* 0x000fe200078e0a0a */
[----:B------:R-:W-:Y:S02]  /*0cf0*/  LOP3.LUT R4, R4, 0x3fffffe, RZ, 0xc0, !PT ;  /* 0x03fffffe04047812 */ /* 0x000fe400078ec0ff */
[----:B------:R-:W-:Y:S01]  /*0d00*/  SHF.R.S32.HI R0, RZ, 0x5, R5 ;  /* 0x00000005ff007819 */ /* 0x000fe20000011405 */
[----:B------:R-:W-:Y:S02]  /*0d10*/  IMAD.IADD R3, R2, 0x1, -R3 ;  /* 0x0000000102037824 */ /* 0x000fe400078e0a03 */
[----:B------:R-:W-:Y:S02]  /*0d20*/  IMAD.SHL.U32 R5, R7, 0x8, RZ ;  /* 0x0000000807057824 */ /* 0x000fe400078e00ff */
[----:B------:R-:W-:Y:S02]  /*0d30*/  IMAD R9, R0, 0x10, R9 ;  /* 0x0000001000097824 */ /* 0x000fe400078e0209 */
[----:B------:R-:W-:-:S02]  /*0d40*/  IMAD.IADD R4, R19, 0x1, -R4 ;  /* 0x0000000113047824 */ /* 0x000fc400078e0a04 */
[----:B------:R-:W-:Y:S02]  /*0d50*/  IMAD R168, R3, R168, 0xa0 ;  /* 0x000000a003a87424 */ /* 0x000fe400078e02a8 */
[----:B------:R-:W-:-:S04]  /*0d60*/  IMAD.WIDE R16, R5, 0x2, R16 ;  /* 0x0000000205107825 */ /* 0x000fc800078e0210 */
[----:B------:R-:W-:-:S07]  /*0d70*/  IMAD R23, R4, 0x40, R9 ;  /* 0x0000004004177824 */ /* 0x000fce00078e0209 */
.L_x_33:
[----:B------:R-:W-:Y:S01]  /*0d80*/  ULDC UR4, c[0x0][0xda8] ;  /* 0x00036a0000047ab9 */ /* 0x000fe20000000800 */
[----:B------:R-:W-:Y:S01]  /*0d90*/  ULDC UR43, c[0x0][0xdb4] ;  /* 0x00036d00002b7ab9 */ /* 0x000fe20000000800 */
[----:B------:R-:W-:Y:S01]  /*0da0*/  UISETP.NE.AND UP1, UPT, UR4, 0x1, UPT ;  /* 0x000000010400788c */ /* 0x000fe2000bf25270 */
[----:B------:R-:W-:Y:S01]  /*0db0*/  IMAD.MOV.U32 R3, RZ, RZ, 0x3f800000 ;  /* 0x3f800000ff037424 */ /* 0x000fe200078e00ff */
[----:B------:R-:W-:Y:S01]  /*0dc0*/  UISETP.NE.AND UP2, UPT, UR43, 0x1, UPT ;  /* 0x000000012b00788c */ /* 0x000fe2000bf45270 */
[----:B------:R-:W-:Y:S01]  /*0dd0*/  IMAD.MOV.U32 R0, RZ, RZ, 0x3f800000 ;  /* 0x3f800000ff007424 */ /* 0x000fe200078e00ff */
[----:B------:R-:W-:Y:S01]  /*0de0*/  ULDC.64 UR4, c[0x0][0x990] ;  /* 0x0002640000047ab9 */ /* 0x000fe20000000a00 */
[----:B------:R-:W-:Y:S01]  /*0df0*/  UMOV UR45, UR48 ;  /* 0x00000030002d7c82 */ /* 0x000fe20008000000 */
[----:B------:R-:W-:Y:S01]  /*0e00*/  UISETP.NE.U32.AND UP0, UPT, UR4, URZ, UPT ;  /* 0x0000003f0400728c */ /* 0x000fe2000bf05070 */
[----:B-1----:R-:W1:Y:S01]  /*0e10*/  SHFL.IDX PT, R8, R19, RZ, 0x1f ;  /* 0x00001fff13087589 */ /* 0x002e6200000e0000 */
[----:B------:R-:W-:-:S02]  /*0e20*/  ULDC UR56, c[0x0][0x404] ;  /* 0x0001010000387ab9 */ /* 0x000fc40000000800 */
[----:B------:R-:W-:Y:S01]  /*0e30*/  UISETP.NE.AND.EX UP0, UPT, UR5, URZ, UPT, UP0 ;  /* 0x0000003f0500728c */ /* 0x000fe2000bf05300 */
[----:B------:R-:W-:Y:S01]  /*0e40*/  @UP1 ULDC UR6, c[0x0][0xdac] ;  /* 0x00036b0000061ab9 */ /* 0x000fe20000000800 */
[----:B------:R-:W-:Y:S01]  /*0e50*/  @UP1 ULDC UR8, c[0x0][0xdb0] ;  /* 0x00036c0000081ab9 */ /* 0x000fe20000000800 */
[----:B------:R-:W-:Y:S01]  /*0e60*/  UIMAD.WIDE.U32 UR6, UR48, UR6, URZ ;  /* 0x00000006300672a5 */ /* 0x000fe2000f8e003f */
[----:B------:R-:W-:Y:S02]  /*0e70*/  @UP2 ULDC.64 UR10, c[0x0][0xdb8] ;  /* 0x00036e00000a2ab9 */ /* 0x000fe40000000a00 */
[----:B------:R-:W-:Y:S01]  /*0e80*/  PLOP3.LUT P0, PT, PT, PT, UP0, 0x80, 0x0 ;  /* 0x000000000000781c */ /* 0x000fe20003f0f008 */
[----:B------:R-:W-:-:S03]  /*0e90*/  @UP1 USHF.R.U32.HI UR45, URZ, UR8, UR7 ;  /* 0x000000083f2d1299 */ /* 0x000fc60008011607 */
[----:B------:R-:W-:Y:S01]  /*0ea0*/  ULDC.64 UR6, c[0x0][0x998] ;  /* 0x0002660000067ab9 */ /* 0x000fe20000000a00 */
[----:B------:R-:W-:Y:S02]  /*0eb0*/  UIMAD.WIDE.U32 UR8, UR45, UR10, URZ ;  /* 0x0000000a2d0872a5 */ /* 0x000fe4000f8e003f */
[----:B------:R-:W-:Y:S01]  /*0ec0*/  UISETP.NE.U32.AND UP1, UPT, UR6, URZ, UPT ;  /* 0x0000003f0600728c */ /* 0x000fe2000bf25070 */
[----:B------:R-:W-:Y:S01]  /*0ed0*/  ULDC UR10, c[0x0][0x428] ;  /* 0x00010a00000a7ab9 */ /* 0x000fe20000000800 */
[----:B------:R-:W-:Y:S02]  /*0ee0*/  UMOV UR44, UR45 ;  /* 0x0000002d002c7c82 */ /* 0x000fe40008000000 */
[----:B------:R-:W-:Y:S02]  /*0ef0*/  UISETP.NE.AND.EX UP1, UPT, UR7, URZ, UPT, UP1 ;  /* 0x0000003f0700728c */ /* 0x000fe4000bf25310 */
[----:B------:R-:W-:Y:S02]  /*0f00*/  @UP2 USHF.R.U32.HI UR44, URZ, UR11, UR9 ;  /* 0x0000000b3f2c2299 */ /* 0x000fe40008011609 */
[----:B------:R-:W-:-:S02]  /*0f10*/  UISETP.NE.AND UP2, UPT, UR10, 0x1, UPT ;  /* 0x000000010a00788c */ /* 0x000fc4000bf45270 */
[----:B------:R-:W-:Y:S01]  /*0f20*/  @UP0 USHF.R.S32.HI UR8, URZ, 0x1f, UR44 ;  /* 0x0000001f3f080899 */ /* 0x000fe2000801142c */
[----:B------:R-:W-:Y:S01]  /*0f30*/  PLOP3.LUT P1, PT, PT, PT, UP1, 0x80, 0x0 ;  /* 0x000000000000781c */ /* 0x000fe20003f2f018 */
[----:B------:R-:W-:Y:S01]  /*0f40*/  @UP0 ULDC.64 UR14, c[0x0][0x9a8] ;  /* 0x00026a00000e0ab9 */ /* 0x000fe20000000a00 */
[----:B------:R-:W-:Y:S02]  /*0f50*/  UIADD3 UR11, -UR44, URZ, URZ ;  /* 0x0000003f2c0b7290 */ /* 0x000fe4000fffe13f */
[----:B------:R-:W-:Y:S02]  /*0f60*/  @UP0 UIMAD UR10, UR8, UR14, URZ ;  /* 0x0000000e080a02a4 */ /* 0x000fe4000f8e023f */
[----:B------:R-:W-:Y:S02]  /*0f70*/  @UP0 UIMAD.WIDE.U32 UR8, UR44, UR14, URZ ;  /* 0x0000000e2c0802a5 */ /* 0x000fe4000f8e003f */
[----:B------:R-:W-:Y:S02]  /*0f80*/  UIMAD UR43, UR43, UR11, UR45 ;  /* 0x0000000b2b2b72a4 */ /* 0x000fe4000f8e022d */
[----:B------:R-:W-:Y:S01]  /*0f90*/  @UP1 USHF.R.S32.HI UR14, URZ, 0x1f, UR44 ;  /* 0x0000001f3f0e1899 */ /* 0x000fe2000801142c */
[----:B------:R-:W-:Y:S01]  /*0fa0*/  @UP1 ULDC.64 UR16, c[0x0][0x9b8] ;  /* 0x00026e0000101ab9 */ /* 0x000fe20000000a00 */
[----:B------:R-:W-:Y:S01]  /*0fb0*/  @UP0 UIMAD UR15, UR44, UR15, UR10 ;  /* 0x0000000f2c0f02a4 */ /* 0x000fe2000f8e020a */
[----:B------:R-:W-:Y:S01]  /*0fc0*/  @UP2 ULDC UR12, c[0x0][0x42c] ;  /* 0x00010b00000c2ab9 */ /* 0x000fe20000000800 */
[----:B------:R-:W-:-:S02]  /*0fd0*/  @UP1 UIMAD.WIDE.U32 UR10, UR44, UR16, URZ ;  /* 0x000000102c0a12a5 */ /* 0x000fc4000f8e003f */
[----:B------:R-:W-:Y:S02]  /*0fe0*/  UIMAD.WIDE.U32 UR12, UR43, UR12, URZ ;  /* 0x0000000c2b0c72a5 */ /* 0x000fe4000f8e003f */
[----:B------:R-:W-:Y:S01]  /*0ff0*/  @UP1 UIMAD UR16, UR14, UR16, URZ ;  /* 0x000000100e1012a4 */ /* 0x000fe2000f8e023f */
[----:B------:R-:W-:Y:S02]  /*1000*/  @UP2 ULDC UR18, c[0x0][0x430] ;  /* 0x00010c0000122ab9 */ /* 0x000fe40000000800 */
[----:B------:R-:W-:Y:S01]  /*1010*/  UMOV UR14, UR43 ;  /* 0x0000002b000e7c82 */ /* 0x000fe20008000000 */
[----:B------:R-:W-:Y:S02]  /*1020*/  @UP2 USHF.R.U32.HI UR14, URZ, UR18, UR13 ;  /* 0x000000123f0e2299 */ /* 0x000fe4000801160d */
[----:B------:R-:W-:Y:S02]  /*1030*/  @UP1 UIMAD UR16, UR44, UR17, UR16 ;  /* 0x000000112c1012a4 */ /* 0x000fe4000f8e0210 */
[----:B------:R-:W-:-:S02]  /*1040*/  @UP0 USHF.R.S32.HI UR12, URZ, 0x1f, UR14 ;  /* 0x0000001f3f0c0899 */ /* 0x000fc4000801140e */
[----:B------:R-:W-:Y:S01]  /*1050*/  @UP1 USHF.R.S32.HI UR13, URZ, 0x1f, UR14 ;  /* 0x0000001f3f0d1899 */ /* 0x000fe2000801140e */
[----:B------:R-:W-:Y:S01]  /*1060*/  @UP0 ULDC.64 UR18, c[0x0][0x9b0] ;  /* 0x00026c0000120ab9 */ /* 0x000fe20000000a00 */
[----:B------:R-:W-:Y:S02]  /*1070*/  @UP1 UIADD3 UR11, UR11, UR16, URZ ;  /* 0x000000100b0b1290 */ /* 0x000fe4000fffe03f */
[----:B------:R-:W-:Y:S01]  /*1080*/  @UP0 UIADD3 UR9, UR9, UR15, URZ ;  /* 0x0000000f09090290 */ /* 0x000fe2000fffe03f */
[----:B------:R-:W-:Y:S01]  /*1090*/  @UP1 ULDC.64 UR16, c[0x0][0x9c0] ;  /* 0x0002700000101ab9 */ /* 0x000fe20000000a00 */
[----:B------:R-:W-:Y:S02]  /*10a0*/  @UP0 UIMAD UR12, UR12, UR18, URZ ;  /* 0x000000120c0c02a4 */ /* 0x000fe4000f8e023f */
[----:B------:R-:W-:Y:S02]  /*10b0*/  @UP1 UIMAD UR13, UR13, UR16, URZ ;  /* 0x000000100d0d12a4 */ /* 0x000fe4000f8e023f */
[----:B------:R-:W-:-:S02]  /*10c0*/  @UP0 UIMAD.WIDE.U32 UR8, UR14, UR18, UR8 ;  /* 0x000000120e0802a5 */ /* 0x000fc4000f8e0008 */
[----:B------:R-:W-:Y:S02]  /*10d0*/  @UP0 UIMAD UR12, UR14, UR19, UR12 ;  /* 0x000000130e0c02a4 */ /* 0x000fe4000f8e020c */
[----:B------:R-:W-:Y:S02]  /*10e0*/  @UP1 UIMAD.WIDE.U32 UR10, UR14, UR16, UR10 ;  /* 0x000000100e0a12a5 */ /* 0x000fe4000f8e000a */
[----:B------:R-:W-:Y:S02]  /*10f0*/  @UP1 UIMAD UR13, UR14, UR17, UR13 ;  /* 0x000000110e0d12a4 */ /* 0x000fe4000f8e020d */
[----:B------:R-:W-:Y:S02]  /*1100*/  @UP0 UIADD3 UR12, UR9, UR12, URZ ;  /* 0x0000000c090c0290 */ /* 0x000fe4000fffe03f */
[----:B------:R-:W-:Y:S02]  /*1110*/  @UP0 ULEA UR4, UP3, UR8, UR4, 0x2 ;  /* 0x0000000408040291 */ /* 0x000fe4000f86103f */
[----:B------:R-:W-:-:S02]  /*1120*/  @UP1 ULEA UR6, UP4, UR10, UR6, 0x2 ;  /* 0x000000060a061291 */ /* 0x000fc4000f88103f */
[----:B------:R-:W-:Y:S02]  /*1130*/  @UP1 UIADD3 UR9, UR11, UR13, URZ ;  /* 0x0000000d0b091290 */ /* 0x000fe4000fffe03f */
[----:B------:R-:W-:Y:S01]  /*1140*/  @UP0 ULEA.HI.X UR5, UR8, UR5, UR12, 0x2, UP3 ;  /* 0x0000000508050291 */ /* 0x000fe200098f140c */
[----:B------:R-:W-:Y:S01]  /*1150*/  IMAD.U32 R4, RZ, RZ, UR4 ;  /* 0x00000004ff047e24 */ /* 0x000fe2000f8e00ff */
[----:B------:R-:W-:Y:S01]  /*1160*/  @UP1 ULEA.HI.X UR7, UR10, UR7, UR9, 0x2, UP4 ;  /* 0x000000070a071291 */ /* 0x000fe2000a0f1409 */
[----:B------:R-:W-:Y:S01]  /*1170*/  IMAD.U32 R6, RZ, RZ, UR6 ;  /* 0x00000006ff067e24 */ /* 0x000fe2000f8e00ff */
[----:B-1----:R-:W-:Y:S01]  /*1180*/  R2UR UR41, R8 ;  /* 0x00000000082972ca */ /* 0x002fe200000e0000 */
[----:B------:R-:W-:Y:S01]  /*1190*/  ULDC UR9, c[0x0][0x988] ;  /* 0x0002620000097ab9 */ /* 0x000fe20000000800 */
[----:B------:R-:W-:Y:S01]  /*11a0*/  IMAD.U32 R5, RZ, RZ, UR5 ;  /* 0x00000005ff057e24 */ /* 0x000fe2000f8e00ff */
[----:B------:R-:W-:Y:S01]  /*11b0*/  ULDC.64 UR4, c[0x0][0x3f8] ;  /* 0x0000fe0000047ab9 */ /* 0x000fe20000000a00 */
[----:B------:R-:W-:Y:S01]  /*11c0*/  IMAD.U32 R7, RZ, RZ, UR7 ;  /* 0x00000007ff077e24 */ /* 0x000fe2000f8e00ff */
[----:B------:R-:W-:Y:S01]  /*11d0*/  @UP2 ULDC UR8, c[0x0][0x42c] ;  /* 0x00010b0000082ab9 */ /* 0x000fe20000000800 */
[----:B------:R-:W-:Y:S01]  /*11e0*/  @UP2 ULDC UR10, c[0x0][0x430] ;  /* 0x00010c00000a2ab9 */ /* 0x000fe20000000800 */
[----:B------:R-:W2:Y:S04]  /*11f0*/  @P0 LDG.E R3, desc[UR50][R4.64] ;  /* 0x0000003204030981 */ /* 0x000ea8000c1e1900 */
[----:B------:R-:W2:Y:S01]  /*1200*/  @P1 LDG.E R0, desc[UR50][R6.64] ;  /* 0x0000003206001981 */ /* 0x000ea2000c1e1900 */
[----:B------:R-:W-:-:S02]  /*1210*/  UISETP.NE.U32.AND UP0, UPT, UR4, URZ, UPT ;  /* 0x0000003f0400728c */ /* 0x000fc4000bf05070 */
[----:B------:R-:W-:Y:S02]  /*1220*/  UIADD3 UR7, UR38, 0x14400, URZ ;  /* 0x0001440026077890 */ /* 0x000fe4000fffe03f */
[----:B------:R-:W-:Y:S02]  /*1230*/  UISETP.NE.AND.EX UP0, UPT, UR5, URZ, UPT, UP0 ;  /* 0x0000003f0500728c */ /* 0x000fe4000bf05300 */
[----:B------:R-:W-:Y:S02]  /*1240*/  ULEA.HI UR4, UR41, UR41, URZ, 0x1 ;  /* 0x0000002929047291 */ /* 0x000fe4000f8f083f */
[----:B------:R-:W-:Y:S01]  /*1250*/  USEL UR56, UR56, 0x1, UP0 ;  /* 0x0000000138387887 */ /* 0x000fe20008000000 */
[----:B------:R-:W-:Y:S01]  /*1260*/  ULDC UR5, c[0x0][0x2e0] ;  /* 0x0000b80000057ab9 */ /* 0x000fe20000000800 */
[----:B------:R-:W-:Y:S02]  /*1270*/  ULOP3.LUT UP1, URZ, UR7, 0x9f, URZ, 0xc0, !UPT ;  /* 0x0000009f073f7892 */ /* 0x000fe4000f82c03f */
[----:B------:R-:W-:-:S02]  /*1280*/  UIMAD UR56, UR56, UR5, URZ ;  /* 0x00000005383872a4 */ /* 0x000fc4000f8e023f */
[----:B------:R-:W-:Y:S02]  /*1290*/  ULOP3.LUT UR4, UR4, 0x3e, URZ, 0xc0, !UPT ;  /* 0x0000003e04047892 */ /* 0x000fe4000f8ec03f */
[----:B------:R-:W-:Y:S01]  /*12a0*/  UIADD3 UR5, UR56, 0x9f, URZ ;  /* 0x0000009f38057890 */ /* 0x000fe2000fffe03f */
[----:B------:R-:W-:Y:S01]  /*12b0*/  PLOP3.LUT P0, PT, PT, PT, UP1, 0x80, 0x0 ;  /* 0x000000000000781c */ /* 0x000fe20003f0f018 */
[----:B------:R-:W-:Y:S02]  /*12c0*/  UIADD3 UR6, UR41, -UR4, URZ ;  /* 0x8000000429067290 */ /* 0x000fe4000fffe03f */
[----:B------:R-:W-:Y:S02]  /*12d0*/  UIMAD.WIDE UR4, UR5, 0x66666667, URZ ;  /* 0x66666667050478a5 */ /* 0x000fe4000f8e023f */
[----:B------:R-:W-:Y:S01]  /*12e0*/  ULEA UR6, UR6, UR7, 0xc ;  /* 0x0000000706067291 */ /* 0x000fe2000f8e603f */
[----:B------:R-:W-:-:S03]  /*12f0*/  UMOV UR42, UR43 ;  /* 0x0000002b002a7c82 */ /* 0x000fc60008000000 */
[----:B------:R-:W-:Y:S01]  /*1300*/  USHF.R.U32.HI UR6, URZ, 0x4, UR6 ;  /* 0x000000043f067899 */ /* 0x000fe20008011606 */
[----:B------:R-:W-:Y:S01]  /*1310*/  UMOV UR53, UR5 ;  /* 0x0000000500357c82 */ /* 0x000fe20008000000 */
[----:B------:R-:W-:Y:S02]  /*1320*/  UIMAD.WIDE.U32 UR4, UR43, UR8, URZ ;  /* 0x000000082b0472a5 */ /* 0x000fe4000f8e003f */
[----:B------:R-:W-:Y:S02]  /*1330*/  USHF.R.U32.HI UR7, URZ, 0x1f, UR53 ;  /* 0x0000001f3f077899 */ /* 0x000fe40008011635 */
[----:B------:R-:W-:Y:S02]  /*1340*/  ULOP3.LUT UR57, UR6, 0x3fff, URZ, 0xc0, !UPT ;  /* 0x00003fff06397892 */ /* 0x000fe4000f8ec03f */
[----:B------:R-:W-:Y:S02]  /*1350*/  ULEA.HI.SX32 UR53, UR53, UR7, 0x1a ;  /* 0x0000000735357291 */ /* 0x000fe4000f8fd23f */
[----:B------:R-:W-:Y:S01]  /*1360*/  @UP2 USHF.R.U32.HI UR42, URZ, UR10, UR5 ;  /* 0x0000000a3f2a2299 */ /* 0x000fe20008011605 */
[----:B--2---:R-:W-:-:S04]  /*1370*/  FMUL.FTZ R0, R3, R0 ;  /* 0x0000000003007220 */ /* 0x004fc80000410000 */
[----:B------:R-:W-:-:S05]  /*1380*/  FMUL.FTZ R0, R0, UR9 ;  /* 0x0000000900007c20 */ /* 0x000fca0008410000 */
[----:B------:R-:W-:Y:S01]  /*1390*/  R2UR UR40, R0 ;  /* 0x00000000002872ca */ /* 0x000fe200000e0000 */
[----:B------:R-:W-:-:S14]  /*13a0*/  @!P0 BRA `(.L_x_9) ;  /* 0x0000000000408947 */ /* 0x000fdc0003800000 */
[----:B------:R-:W-:Y:S01]  /*13b0*/  MOV R0, 0x0 ;  /* 0x0000000000007802 */ /* 0x000fe20000000f00 */
[----:B------:R-:W-:Y:S01]  /*13c0*/  ULDC.64 UR4, c[0x4][0xa0] ;  /* 0x0100280000047ab9 */ /* 0x000fe20000000a00 */
[----:B------:R-:W-:Y:S01]  /*13d0*/  ULDC.64 UR6, c[0x4][0x30] ;  /* 0x01000c0000067ab9 */ /* 0x000fe20000000a00 */
[----:B------:R-:W-:Y:S01]  /*13e0*/  IMAD.U32 R4, RZ, RZ, UR4 ;  /* 0x00000004ff047e24 */ /* 0x000fe2000f8e00ff */
[----:B------:R1:W2:Y:S01]  /*13f0*/  LDC.64 R14, c[0x4][R0] ;  /* 0x01000000000e7b82 */ /* 0x0002a20000000a00 */
[----:B------:R-:W-:Y:S01]  /*1400*/  IMAD.U32 R5, RZ, RZ, UR5 ;  /* 0x00000005ff057e24 */ /* 0x000fe2000f8e00ff */
[----:B------:R-:W-:Y:S01]  /*1410*/  ULDC.64 UR4, c[0x4][0xa8] ;  /* 0x01002a0000047ab9 */ /* 0x000fe20000000a00 */
[----:B------:R-:W-:Y:S02]  /*1420*/  IMAD.U32 R10, RZ, RZ, UR6 ;  /* 0x00000006ff0a7e24 */ /* 0x000fe4000f8e00ff */
[----:B------:R-:W-:Y:S02]  /*1430*/  IMAD.U32 R6, RZ, RZ, UR4 ;  /* 0x00000004ff067e24 */ /* 0x000fe4000f8e00ff */
[----:B------:R-:W-:-:S02]  /*1440*/  IMAD.U32 R7, RZ, RZ, UR5 ;  /* 0x00000005ff077e24 */ /* 0x000fc4000f8e00ff */
[----:B------:R-:W-:Y:S02]  /*1450*/  IMAD.U32 R11, RZ, RZ, UR7 ;  /* 0x00000007ff0b7e24 */ /* 0x000fe4000f8e00ff */
[----:B------:R-:W-:Y:S02]  /*1460*/  IMAD.MOV.U32 R8, RZ, RZ, 0x70 ;  /* 0x00000070ff087424 */ /* 0x000fe400078e00ff */
[----:B------:R-:W-:Y:S02]  /*1470*/  IMAD.MOV.U32 R12, RZ, RZ, 0x1 ;  /* 0x00000001ff0c7424 */ /* 0x000fe400078e00ff */
[----:B-1----:R-:W-:-:S07]  /*1480*/  IMAD.MOV.U32 R13, RZ, RZ, RZ ;  /* 0x000000ffff0d7224 */ /* 0x002fce00078e00ff */
[----:B------:R-:W-:-:S07]  /*1490*/  LEPC R20, `(.L_x_9) ;  /* 0x000000001014794e */ /* 0x000fce0000000000 */
[----:B--2---:R-:W-:Y:S05]  /*14a0*/  CALL.ABS.NOINC R14 ;  /* 0x000000000e007343 */ /* 0x004fea0003c00000 */
.L_x_9:
[----:B------:R-:W-:Y:S01]  /*14b0*/  ULOP3.LUT UR4, UR39, 0x1, URZ, 0xc0, !UPT ;  /* 0x0000000127047892 */ /* 0x000fe2000f8ec03f */
[----:B------:R-:W-:-:S05]  /*14c0*/  IMAD.U32 R3, RZ, RZ, UR47 ;  /* 0x0000002fff037e24 */ /* 0x000fca000f8e00ff */
[----:B------:R-:W-:Y:S01]  /*14d0*/  IMAD.U32 R0, RZ, RZ, UR4 ;  /* 0x00000004ff007e24 */ /* 0x000fe2000f8e00ff */
[----:B------:R-:W-:-:S04]  /*14e0*/  ISETP.NE.AND P0, PT, R3, 0x3, PT ;  /* 0x000000030300780c */ /* 0x000fc80003f05270 */
[----:B------:R-:W-:-:S04]  /*14f0*/  SHF.L.U32 R0, R0, 0x1f, RZ ;  /* 0x0000001f00007819 */ /* 0x000fc800000006ff */
[----:B------:R-:W1:Y:S02]  /*1500*/  SYNCS.PHASECHK.TRANS64.TRYWAIT P1, [UR38+0x29800], R0 ;  /* 0x02980000ff0075a7 */ /* 0x000e640008020166 */
[----:B-1----:R-:W-:Y:S05]  /*1510*/  @!P1 BRA `(.L_x_10) ;  /* 0x000000a800bc9947 */ /* 0x002fea0003800000 */
.L_x_92:
[----:B------:R-:W-:Y:S05]  /*1520*/  @!P0 BRA `(.L_x_11) ;  /* 0x0000000000048947 */ /* 0x000fea0003800000 */
[----:B------:R-:W-:Y:S01]  /*1530*/  BPT.TRAP 0x1 ;  /* 0x000000040000795c */ /* 0x000fe20000300000 */
.L_x_11:
[----:B------:R-:W-:Y:S02]  /*1540*/  IMAD.U32 R4, RZ, RZ, UR52 ;  /* 0x00000034ff047e24 */ /* 0x000fe4000f8e00ff */
[----:B-1----:R-:W-:-:S03]  /*1550*/  IMAD.U32 R3, RZ, RZ, UR36 ;  /* 0x00000024ff037e24 */ /* 0x002fc6000f8e00ff */
[----:B------:R-:W-:Y:S02]  /*1560*/  LEA R4, R4, UR38, 0x3 ;  /* 0x0000002604047c11 */ /* 0x000fe4000f8e18ff */
[----:B------:R-:W-:-:S04]  /*1570*/  SHF.L.U32 R3, R3, 0x1f, RZ ;  /* 0x0000001f03037819 */ /* 0x000fc800000006ff */
[----:B------:R1:W2:Y:S01]  /*1580*/  SYNCS.PHASECHK.TRANS64.TRYWAIT P1, [R4+URZ+0x29830], R3 ;  /* 0x02983003040075a7 */ /* 0x0002a2000802017f */
[----:B------:R-:W-:Y:S05]  /*1590*/  @!P0 BRA `(.L_x_12) ;  /* 0x0000000000048947 */ /* 0x000fea0003800000 */
[----:B------:R-:W-:Y:S01]  /*15a0*/  BPT.TRAP 0x1 ;  /* 0x000000040000795c */ /* 0x000fe20000300000 */
.L_x_12:
[----:B------:R-:W3:Y:S01]  /*15b0*/  S2R R0, SR_TID.X ;  /* 0x0000000000007919 */ /* 0x000ee20000002100 */
[----:B------:R-:W-:Y:S01]  /*15c0*/  IMAD.MOV.U32 R87, RZ, RZ, RZ ;  /* 0x000000ffff577224 */ /* 0x000fe200078e00ff */
[----:B---3--:R-:W-:Y:S01]  /*15d0*/  LOP3.LUT P2, RZ, R0, 0x7f, RZ, 0xc0, !PT ;  /* 0x0000007f00ff7812 */ /* 0x008fe2000784c0ff */
[----:B--2---:R-:W-:-:S12]  /*15e0*/  @P1 BRA `(.L_x_13) ;  /* 0x0000000000081947 */ /* 0x004fd80003800000 */
[----:B------:R-:W2:Y:S02]  /*15f0*/  SYNCS.PHASECHK.TRANS64.TRYWAIT P1, [R4+URZ+0x29830], R3 ;  /* 0x02983003040075a7 */ /* 0x000ea4000802017f */
[----:B--2---:R-:W-:Y:S05]  /*1600*/  @!P1 BRA `(.L_x_14) ;  /* 0x000000a800989947 */ /* 0x004fea0003800000 */
.L_x_13:
[----:B------:R-:W-:Y:S05]  /*1610*/  WARPSYNC.ALL ;  /* 0x0000000000007948 */ /* 0x000fea0003800000 */
[----:B------:R-:W-:Y:S01]  /*1620*/  UIADD3 UR4, UR38, 0x1a400, URZ ;  /* 0x0001a40026047890 */ /* 0x000fe2000fffe03f */
[----:B------:R-:W-:Y:S01]  /*1630*/  WARPGROUP.ARRIVE ;  /* 0x00000000000079c5 */ /* 0x000fe20000000000 */
[----:B------:R-:W-:Y:S01]  /*1640*/  ULOP3.LUT UR20, UR57, 0x10000, URZ, 0xfc, !UPT ;  /* 0x0001000039147892 */ /* 0x000fe2000f8efc3f */
[----:B------:R-:W-:Y:S01]  /*1650*/  VIADD R0, R168, UR56 ;  /* 0x00000038a8007c36 */ /* 0x000fe20008000000 */
[----:B------:R-:W-:Y:S01]  /*1660*/  USHF.R.U32.HI UR4, URZ, 0x4, UR4 ;  /* 0x000000043f047899 */ /* 0x000fe20008011604 */
[----:B------:R-:W-:Y:S01]  /*1670*/  IMAD.U32 R5, RZ, RZ, UR53 ;  /* 0x00000035ff057e24 */ /* 0x000fe2000f8e00ff */
[----:B------:R-:W-:Y:S01]  /*1680*/  UMOV UR25, 0x80000020 ;  /* 0x8000002000197882 */ /* 0x000fe20000000000 */
[----:B------:R-:W-:Y:S01]  /*1690*/  UMOV UR27, 0x80000020 ;  /* 0x80000020001b7882 */ /* 0x000fe20000000000 */
[----:B------:R-:W-:Y:S01]  /*16a0*/  ULOP3.LUT UR4, UR4, 0x3fff, URZ, 0xc0, !UPT ;  /* 0x00003fff04047892 */ /* 0x000fe2000f8ec03f */
[----:B------:R-:W-:Y:S01]  /*16b0*/  IMAD R5, R5, -0xa0, R0 ;  /* 0xffffff6005057824 */ /* 0x000fe200078e0200 */
[----:B------:R-:W-:Y:S01]  /*16c0*/  UMOV UR24, UR20 ;  /* 0x0000001400187c82 */ /* 0x000fe20008000000 */
[----:B------:R-:W-:Y:S01]  /*16d0*/  UMOV UR5, UR25 ;  /* 0x0000001900057c82 */ /* 0x000fe20008000000 */
[----:B------:R-:W-:Y:S01]  /*16e0*/  ULOP3.LUT UR49, UR4, 0x10000, URZ, 0xfc, !UPT ;  /* 0x0001000004317892 */ /* 0x000fe2000f8efc3f */
[----:B------:R-:W-:Y:S01]  /*16f0*/  P2R R13, PR, RZ, 0x1 ;  /* 0x00000001ff0d7803 */ /* 0x000fe20000000000 */
[----:B------:R-:W-:Y:S01]  /*1700*/  UMOV UR7, 0x80000020 ;  /* 0x8000002000077882 */ /* 0x000fe20000000000 */
[----:B------:R-:W-:Y:S01]  /*1710*/  UMOV UR4, UR24 ;  /* 0x0000001800047c82 */ /* 0x000fe20008000000 */
[----:B------:R-:W-:Y:S01]  /*1720*/  UIMAD UR28, UR52, 0x780, UR49 ;  /* 0x00000780341c78a4 */ /* 0x000fe2000f8e0231 */
[C---:B------:R-:W-:Y:S01]  /*1730*/  ISETP.GT.AND P2, PT, R5.reuse, RZ, PT ;  /* 0x000000ff0500720c */ /* 0x040fe20003f44270 */
[----:B------:R-:W-:Y:S01]  /*1740*/  UIADD3 UR9, UR20, 0x2, URZ ;  /* 0x0000000214097890 */ /* 0x000fe2000fffe03f */
[C---:B------:R-:W-:Y:S01]  /*1750*/  ISETP.GT.AND P5, PT, R5.reuse, 0x1, PT ;  /* 0x000000010500780c */ /* 0x040fe20003fa4270 */
[----:B------:R-:W-:Y:S01]  /*1760*/  UIADD3 UR6, UR28, 0x180, URZ ;  /* 0x000001801c067890 */ /* 0x000fe2000fffe03f */
[C---:B------:R-:W-:Y:S01]  /*1770*/  ISETP.GT.AND P4, PT, R5.reuse, 0x8, PT ;  /* 0x000000080500780c */ /* 0x040fe20003f84270 */
[----:B------:R-:W-:Y:S01]  /*1780*/  UIADD3 UR8, UR28, 0x200, URZ ;  /* 0x000002001c087890 */ /* 0x000fe2000fffe03f */
[C---:B------:R-:W-:Y:S01]  /*1790*/  ISETP.GT.AND P1, PT, R5.reuse, 0x9, PT ;  /* 0x000000090500780c */ /* 0x040fe20003f24270 */
[----:B------:R-:W-:Y:S01]  /*17a0*/  UMOV UR26, UR28 ;  /* 0x0000001c001a7c82 */ /* 0x000fe20008000000 */
[----:B------:R-:W-:Y:S01]  /*17b0*/  UIADD3 UR10, UR28, 0x2, URZ ;  /* 0x000000021c0a7890 */ /* 0x000fe2000fffe03f */
[----:B------:R-:W-:Y:S01]  /*17c0*/  QGMMA.64x32x32.F32.E4M3.E4M3 R104, gdesc[UR24], RZ, !UPT, gsb0 ;  /* 0x00600000186879f3 */ /* 0x000fe2000c0008ff */
[----:B------:R-:W-:Y:S01]  /*17d0*/  UIADD3 UR26, UR28, 0x80, URZ ;  /* 0x000000801c1a7890 */ /* 0x000fe2000fffe03f */
[C---:B------:R-:W-:Y:S01]  /*17e0*/  ISETP.GT.AND P3, PT, R5.reuse, 0x10, PT ;  /* 0x000000100500780c */ /* 0x040fe20003f64270 */
[----:B------:R-:W-:Y:S01]  /*17f0*/  UMOV UR27, 0x80000020 ;  /* 0x80000020001b7882 */ /* 0x000fe20000000000 */
[----:B------:R-:W-:Y:S01]  /*1800*/  UMOV UR11, 0x80000020 ;  /* 0x80000020000b7882 */ /* 0x000fe20000000000 */
[----:B------:R-:W-:Y:S01]  /*1810*/  UIADD3 UR12, UR28, 0x202, URZ ;  /* 0x000002021c0c7890 */ /* 0x000fe2000fffe03f */
[C---:B------:R-:W-:Y:S01]  /*1820*/  ISETP.GT.AND P0, PT, R5.reuse, 0x79, PT ;  /* 0x000000790500780c */ /* 0x040fe20003f04270 */
[----:B------:R-:W-:Y:S01]  /*1830*/  UIADD3 UR13, UR20, 0x200, URZ ;  /* 0x00000200140d7890 */ /* 0x000fe2000fffe03f */
[----:B------:R-:W-:Y:S01]  /*1840*/  ISETP.GT.AND P6, PT, R5, 0x80, PT ;  /* 0x000000800500780c */ /* 0x000fe20003fc4270 */
[----:B------:R-:W-:Y:S01]  /*1850*/  UIADD3 UR14, UR28, 0x280, URZ ;  /* 0x000002801c0e7890 */ /* 0x000fe2000fffe03f */
[----:B------:R-:W-:Y:S01]  /*1860*/  IMAD.U32 R9, RZ, RZ, UR40 ;  /* 0x00000028ff097e24 */ /* 0x000fe2000f8e00ff */
[----:B------:R-:W-:Y:S01]  /*1870*/  UMOV UR15, 0x80000020 ;  /* 0x80000020000f7882 */ /* 0x000fe20000000000 */
[----:B------:R-:W-:Y:S01]  /*1880*/  UIADD3 UR16, UR28, 0x282, URZ ;  /* 0x000002821c107890 */ /* 0x000fe2000fffe03f */
[----:B------:R-:W3:Y:S01]  /*1890*/  S2R R86, SR_TID.X ;  /* 0x0000000000567919 */ /* 0x000ee20000002100 */
[----:B------:R-:W-:Y:S01]  /*18a0*/  UIADD3 UR18, UR28, 0x402, URZ ;  /* 0x000004021c127890 */ /* 0x000fe2000fffe03f */
[----:B------:R-:W-:Y:S01]  /*18b0*/  UMOV UR19, 0x80000020 ;  /* 0x8000002000137882 */ /* 0x000fe20000000000 */
[----:B------:R-:W-:Y:S01]  /*18c0*/  UIADD3 UR22, UR28, 0x680, URZ ;  /* 0x000006801c167890 */ /* 0x000fe2000fffe03f */
[----:B------:R-:W-:Y:S01]  /*18d0*/  UMOV UR23, 0x80000020 ;  /* 0x8000002000177882 */ /* 0x000fe20000000000 */
[----:B------:R-:W-:Y:S01]  /*18e0*/  UISETP.GE.AND UP0, UPT, UR56, 0xa1, UPT ;  /* 0x000000a13800788c */ /* 0x000fe2000bf06270 */
[----:B------:R-:W-:-:S02]  /*18f0*/  WARPGROUP.DEPBAR.LE gsb0, 0x0 ;  /* 0x00008000000079c5 */ /* 0x000fc40000010000 */
[----:B------:R-:W-:-:S06]  /*1900*/  WARPGROUP.ARRIVE ;  /* 0x00000000000079c5 */ /* 0x000fcc0000000000 */
[----:B------:R-:W-:Y:S01]  /*1910*/  QGMMA.64x32x32.F32.E4M3.E4M3 R88, gdesc[UR24], RZ, !UPT, gsb0 ;  /* 0x00600000185879f3 */ /* 0x000fe2000c0008ff */
[----:B------:R-:W-:Y:S01]  /*1920*/  UIADD3 UR26, UR28, 0x100, URZ ;  /* 0x000001001c1a7890 */ /* 0x000fe2000fffe03f */
[----:B------:R-:W-:Y:S01]  /*1930*/  UMOV UR27, 0x80000020 ;  /* 0x80000020001b7882 */ /* 0x000fe20000000000 */
[----:B------:R-:W-:Y:S02]  /*1940*/  WARPGROUP.DEPBAR.LE gsb0, 0x0 ;  /* 0x00008000000079c5 */ /* 0x000fe40000010000 */
[----:B------:R-:W-:-:S06]  /*1950*/  WARPGROUP.ARRIVE ;  /* 0x00000000000079c5 */ /* 0x000fcc0000000000 */
[----:B------:R-:W-:Y:S01]  /*1960*/  QGMMA.64x32x32.F32.E4M3.E4M3 R56, gdesc[UR24], RZ, !UPT, gsb0 ;  /* 0x00600000183879f3 */ /* 0x000fe2000c0008ff */
[----:B------:R-:W-:Y:S01]  /*1970*/  UMOV UR26, UR8 ;  /* 0x00000008001a7c82 */ /* 0x000fe20008000000 */
[----:B------:R-:W-:Y:S01]  /*1980*/  UMOV UR27, 0x80000020 ;  /* 0x80000020001b7882 */ /* 0x000fe20000000000 */
[----:B------:R-:W-:Y:S02]  /*1990*/  WARPGROUP.DEPBAR.LE gsb0, 0x0 ;  /* 0x00008000000079c5 */ /* 0x000fe40000010000 */
[----:B------:R-:W-:-:S06]  /*19a0*/  WARPGROUP.ARRIVE ;  /* 0x00000000000079c5 */ /* 0x000fcc0000000000 */
[----:B------:R-:W-:Y:S01]  /*19b0*/  QGMMA.64x32x32.F32.E4M3.E4M3 R40, gdesc[UR4], RZ, !UPT, gsb0 ;  /* 0x00600000042879f3 */ /* 0x000fe2000c0008ff */
[----:B------:R-:W-:Y:S01]  /*19c0*/  UMOV UR4, UR9 ;  /* 0x0000000900047c82 */ /* 0x000fe20008000000 */
[----:B------:R-:W-:Y:S01]  /*19d0*/  UMOV UR5, 0x80000020 ;  /* 0x8000002000057882 */ /* 0x000fe20000000000 */
[----:B------:R-:W-:Y:S01]  /*19e0*/  UMOV UR6, UR10 ;  /* 0x0000000a00067c82 */ /* 0x000fe20008000000 */
[----:B------:R-:W-:Y:S01]  /*19f0*/  UMOV UR7, 0x80000020 ;  /* 0x8000002000077882 */ /* 0x000fe20000000000 */
[----:B------:R-:W-:Y:S01]  /*1a00*/  UIADD3 UR10, UR28, 0x182, URZ ;  /* 0x000001821c0a7890 */ /* 0x000fe2000fffe03f */
[----:B------:R-:W-:Y:S01]  /*1a10*/  UMOV UR8, UR4 ;  /* 0x0000000400087c82 */ /* 0x000fe20008000000 */
[----:B------:R-:W-:Y:S01]  /*1a20*/  UMOV UR9, UR5 ;  /* 0x0000000500097c82 */ /* 0x000fe20008000000 */
[----:B------:R-:W-:Y:S02]  /*1a30*/  WARPGROUP.DEPBAR.LE gsb0, 0x0 ;  /* 0x00008000000079c5 */ /* 0x000fe40000010000 */
[----:B------:R-:W-:-:S06]  /*1a40*/  WARPGROUP.ARRIVE ;  /* 0x00000000000079c5 */ /* 0x000fcc0000000000 */
[----:B------:R-:W-:Y:S03]  /*1a50*/  QGMMA.64x32x32.F32.E4M3.E4M3 R24, gdesc[UR24], RZ, !UPT, gsb0 ;  /* 0x00600000181879f3 */ /* 0x000fe6000c0008ff */
[----:B------:R-:W-:Y:S02]  /*1a60*/  WARPGROUP.DEPBAR.LE gsb0, 0x0 ;  /* 0x00008000000079c5 */ /* 0x000fe40000010000 */
[----:B------:R-:W-:-:S06]  /*1a70*/  WARPGROUP.ARRIVE ;  /* 0x00000000000079c5 */ /* 0x000fcc0000000000 */
[----:B------:R-:W-:Y:S01]  /*1a80*/  QGMMA.64x32x32.F32.E4M3.E4M3 R104, gdesc[UR4], R104, gsb0 ;  /* 0x00600000046879f3 */ /* 0x000fe20008000868 */
[----:B------:R-:W-:Y:S01]  /*1a90*/  UIADD3 UR6, UR28, 0x82, URZ ;  /* 0x000000821c067890 */ /* 0x000fe2000fffe03f */
[----:B------:R-:W-:Y:S01]  /*1aa0*/  UMOV UR7, 0x80000020 ;  /* 0x8000002000077882 */ /* 0x000fe20000000000 */
        /* <DEDUP_REMOVED lines=8> */
[----:B------:R-:W-:Y:S01]  /*1b30*/  UMOV UR6, UR12 ;  /* 0x0000000c00067c82 */ /* 0x000fe20008000000 */
[----:B------:R-:W-:Y:S01]  /*1b40*/  UMOV UR7, 0x80000020 ;  /* 0x8000002000077882 */ /* 0x000fe20000000000 */
[----:B------:R-:W-:Y:S02]  /*1b50*/  WARPGROUP.DEPBAR.LE gsb0, 0x0 ;  /* 0x00008000000079c5 */ /* 0x000fe40000010000 */
[----:B------:R-:W-:-:S06]  /*1b60*/  WARPGROUP.ARRIVE ;  /* 0x00000000000079c5 */ /* 0x000fcc0000000000 */
[----:B------:R-:W-:Y:S01]  /*1b70*/  QGMMA.64x32x32.F32.E4M3.E4M3 R40, gdesc[UR8], R40, gsb0 ;  /* 0x00600000082879f3 */ /* 0x000fe20008000828 */
        /* <DEDUP_REMOVED lines=9> */
[----:B------:R-:W-:Y:S01]  /*1c10*/  QGMMA.64x32x32.F32.E4M3.E4M3 R24, gdesc[UR4], R24, gsb0 ;  /* 0x00600000041879f3 */ /* 0x000fe20008000818 */
[----:B------:R-:W-:Y:S02]  /*1c20*/  UIADD3 UR6, UR28, 0x480, URZ ;  /* 0x000004801c067890 */ /* 0x000fe4000fffe03f */
[----:B------:R-:W-:Y:S01]  /*1c30*/  UIADD3 UR7, UR20, 0x202, URZ ;  /* 0x0000020214077890 */ /* 0x000fe2000fffe03f */
        /* <DEDUP_REMOVED lines=15> */
[----:B------:R-:W-:Y:S01]  /*1d30*/  UIADD3 UR6, UR28, 0x482, URZ ;  /* 0x000004821c067890 */ /* 0x000fe2000fffe03f */
[----:B------:R-:W-:Y:S02]  /*1d40*/  WARPGROUP.DEPBAR.LE gsb0, 0x0 ;  /* 0x00008000000079c5 */ /* 0x000fe40000010000 */
[----:B------:R-:W-:-:S06]  /*1d50*/  WARPGROUP.ARRIVE ;  /* 0x00000000000079c5 */ /* 0x000fcc0000000000 */
[----:B------:R-:W-:Y:S01]  /*1d60*/  QGMMA.64x32x32.F32.E4M3.E4M3 R40, gdesc[UR12], R40, gsb0 ;  /* 0x006000000c2879f3 */ /* 0x000fe20008000828 */
[----:B------:R-:W-:Y:S01]  /*1d70*/  UMOV UR12, UR7 ;  /* 0x00000007000c7c82 */ /* 0x000fe20008000000 */
[----:B------:R-:W-:Y:S01]  /*1d80*/  UMOV UR13, 0x80000020 ;  /* 0x80000020000d7882 */ /* 0x000fe20000000000 */
[----:B------:R-:W-:Y:S01]  /*1d90*/  UMOV UR14, UR16 ;  /* 0x00000010000e7c82 */ /* 0x000fe20008000000 */
[----:B------:R-:W-:Y:S01]  /*1da0*/  UMOV UR15, 0x80000020 ;  /* 0x80000020000f7882 */ /* 0x000fe20000000000 */
[----:B------:R-:W-:Y:S01]  /*1db0*/  UMOV UR16, UR12 ;  /* 0x0000000c00107c82 */ /* 0x000fe20008000000 */
[----:B------:R-:W-:Y:S01]  /*1dc0*/  UMOV UR17, UR13 ;  /* 0x0000000d00117c82 */ /* 0x000fe20008000000 */
[----:B------:R-:W-:Y:S01]  /*1dd0*/  UIADD3 UR7, UR20, 0x400, URZ ;  /* 0x0000040014077890 */ /* 0x000fe2000fffe03f */
[----:B------:R-:W-:Y:S02]  /*1de0*/  WARPGROUP.DEPBAR.LE gsb0, 0x0 ;  /* 0x00008000000079c5 */ /* 0x000fe40000010000 */
[----:B------:R-:W-:-:S06]  /*1df0*/  WARPGROUP.ARRIVE ;  /* 0x00000000000079c5 */ /* 0x000fcc0000000000 */
[----:B------:R-:W-:Y:S01]  /*1e00*/  QGMMA.64x32x32.F32.E4M3.E4M3 R24, gdesc[UR8], R24, gsb0 ;  /* 0x00600000081879f3 */ /* 0x000fe20008000818 */
[----:B------:R-:W-:Y:S02]  /*1e10*/  UIADD3 UR10, UR28, 0x500, URZ ;  /* 0x000005001c0a7890 */ /* 0x000fe4000fffe03f */
        /* <DEDUP_REMOVED lines=24> */
[----:B------:R-:W-:Y:S02]  /*1fa0*/  UMOV UR21, UR17 ;  /* 0x0000001100157c82 */ /* 0x000fe40008000000 */
[----:B------:R-:W-:Y:S01]  /*1fb0*/  UMOV UR20, UR16 ;  /* 0x0000001000147c82 */ /* 0x000fe20008000000 */
[----:B------:R-:W-:Y:S01]  /*1fc0*/  UIADD3 UR10, UR28, 0x502, URZ ;  /* 0x000005021c0a7890 */ /* 0x000fe2000fffe03f */
[----:B------:R-:W-:-:S02]  /*1fd0*/  WARPGROUP.DEPBAR.LE gsb0, 0x0 ;  /* 0x00008000000079c5 */ /* 0x000fc40000010000 */
[----:B------:R-:W-:-:S06]  /*1fe0*/  WARPGROUP.ARRIVE ;  /* 0x00000000000079c5 */ /* 0x000fcc0000000000 */
[----:B------:R-:W-:Y:S03]  /*1ff0*/  QGMMA.64x32x32.F32.E4M3.E4M3 R24, gdesc[UR12], R24, gsb0 ;  /* 0x006000000c1879f3 */ /* 0x000fe60008000818 */
        /* <DEDUP_REMOVED lines=22> */
[----:B------:R-:W-:Y:S02]  /*2160*/  WARPGROUP.DEPBAR.LE gsb0, 0x0 ;  /* 0x00008000000079c5 */ /* 0x000fe40000010000 */
        /* <DEDUP_REMOVED lines=8> */
[----:B------:R-:W-:Y:S01]  /*21f0*/  WARPGROUP.ARRIVE ;  /* 0x00000000000079c5 */ /* 0x000fe20000000000 */
[----:B------:R-:W-:Y:S02]  /*2200*/  FSEL R106, R106, -INF , P2 ;  /* 0xff8000006a6a7808 */ /* 0x000fe40001000000 */
[----:B------:R-:W-:Y:S02]  /*2210*/  FSEL R107, R107, -INF , P5 ;  /* 0xff8000006b6b7808 */ /* 0x000fe40002800000 */
[----:B------:R-:W-:Y:S01]  /*2220*/  FSEL R110, R110, -INF , P4 ;  /* 0xff8000006e6e7808 */ /* 0x000fe20002000000 */
[----:B------:R-:W-:Y:S01]  /*2230*/  QGMMA.64x32x32.F32.E4M3.E4M3 R88, gdesc[UR20], R88, gsb0 ;  /* 0x00600000145879f3 */ /* 0x000fe20008000858 */
[----:B------:R-:W-:Y:S01]  /*2240*/  UIADD3 UR22, UR28, 0x602, URZ ;  /* 0x000006021c167890 */ /* 0x000fe2000fffe03f */
[----:B-12---:R-:W-:Y:S01]  /*2250*/  FMNMX.FTZ R3, R106, R107, !PT ;  /* 0x0000006b6a037209 */ /* 0x006fe20007810000 */
[----:B------:R-:W-:Y:S01]  /*2260*/  UMOV UR23, 0x80000020 ;  /* 0x8000002000177882 */ /* 0x000fe20000000000 */
[----:B------:R-:W-:-:S02]  /*2270*/  FSEL R111, R111, -INF , P1 ;  /* 0xff8000006f6f7808 */ /* 0x000fc40000800000 */
[----:B------:R-:W-:Y:S02]  /*2280*/  FMNMX.FTZ R0, R110, R3, !PT ;  /* 0x000000036e007209 */ /* 0x000fe40007810000 */
[----:B------:R-:W-:Y:S02]  /*2290*/  FSEL R104, R104, -INF , P2 ;  /* 0xff80000068687808 */ /* 0x000fe40001000000 */
[----:B------:R-:W-:Y:S02]  /*22a0*/  ISETP.GT.AND P2, PT, R5, 0x11, PT ;  /* 0x000000110500780c */ /* 0x000fe40003f44270 */
[----:B------:R-:W-:Y:S02]  /*22b0*/  FSEL R114, R114, -INF , P3 ;  /* 0xff80000072727808 */ /* 0x000fe40001800000 */
[----:B------:R-:W-:Y:S02]  /*22c0*/  FMNMX.FTZ R3, R111, R0, !PT ;  /* 0x000000006f037209 */ /* 0x000fe40007810000 */
[----:B------:R-:W-:-:S02]  /*22d0*/  FSEL R105, R105, -INF , P5 ;  /* 0xff80000069697808 */ /* 0x000fc40002800000 */
[----:B------:R-:W-:Y:S02]  /*22e0*/  ISETP.GT.AND P5, PT, R5, 0x18, PT ;  /* 0x000000180500780c */ /* 0x000fe40003fa4270 */
[----:B------:R-:W-:Y:S02]  /*22f0*/  FSEL R115, R115, -INF , P2 ;  /* 0xff80000073737808 */ /* 0x000fe40001000000 */
[----:B------:R-:W-:Y:S02]  /*2300*/  FMNMX.FTZ R0, R114, R3, !PT ;  /* 0x0000000372007209 */ /* 0x000fe40007810000 */
[----:B------:R-:W-:Y:S02]  /*2310*/  FSEL R108, R108, -INF , P4 ;  /* 0xff8000006c6c7808 */ /* 0x000fe40002000000 */
[----:B------:R-:W-:Y:S02]  /*2320*/  ISETP.GT.AND P4, PT, R5, 0x19, PT ;  /* 0x000000190500780c */ /* 0x000fe40003f84270 */
[----:B------:R-:W-:-:S02]  /*2330*/  FSEL R118, R118, -INF , P5 ;  /* 0xff80000076767808 */ /* 0x000fc40002800000 */
[----:B------:R-:W-:Y:S02]  /*2340*/  FMNMX.FTZ R3, R115, R0, !PT ;  /* 0x0000000073037209 */ /* 0x000fe40007810000 */
[----:B------:R-:W-:Y:S02]  /*2350*/  FSEL R112, R112, -INF , P3 ;  /* 0xff80000070707808 */ /* 0x000fe40001800000 */
[----:B------:R-:W-:Y:S02]  /*2360*/  FSEL R119, R119, -INF , P4 ;  /* 0xff80000077777808 */ /* 0x000fe40002000000 */
[----:B------:R-:W-:Y:S02]  /*2370*/  ISETP.GT.AND P3, PT, R5, 0x20, PT ;  /* 0x000000200500780c */ /* 0x000fe40003f64270 */
[----:B------:R-:W-:Y:S02]  /*2380*/  FMNMX.FTZ R0, R118, R3, !PT ;  /* 0x0000000376007209 */ /* 0x000fe40007810000 */
[----:B------:R-:W-:-:S02]  /*2390*/  FSEL R109, R109, -INF , P1 ;  /* 0xff8000006d6d7808 */ /* 0x000fc40000800000 */
[----:B------:R-:W-:Y:S02]  /*23a0*/  ISETP.GT.AND P1, PT, R5, 0x21, PT ;  /* 0x000000210500780c */ /* 0x000fe40003f24270 */
[----:B------:R-:W-:Y:S02]  /*23b0*/  FMNMX.FTZ R3, R119, R0, !PT ;  /* 0x0000000077037209 */ /* 0x000fe40007810000 */
[----:B------:R-:W-:Y:S02]  /*23c0*/  FSEL R113, R113, -INF , P2 ;  /* 0xff80000071717808 */ /* 0x000fe40001000000 */
[C---:B------:R-:W-:Y:S02]  /*23d0*/  ISETP.GT.AND P2, PT, R5.reuse, 0x28, PT ;  /* 0x000000280500780c */ /* 0x040fe40003f44270 */
[----:B------:R-:W-:Y:S02]  /*23e0*/  FSEL R116, R116, -INF , P5 ;  /* 0xff80000074747808 */ /* 0x000fe40002800000 */
[----:B------:R-:W-:-:S02]  /*23f0*/  ISETP.GT.AND P5, PT, R5, 0x29, PT ;  /* 0x000000290500780c */ /* 0x000fc40003fa4270 */
[----:B------:R-:W-:Y:S02]  /*2400*/  FSEL R117, R117, -INF , P4 ;  /* 0xff80000075757808 */ /* 0x000fe40002000000 */
[----:B------:R-:W-:Y:S01]  /*2410*/  ISETP.GT.AND P4, PT, R5, 0x30, PT ;  /* 0x000000300500780c */ /* 0x000fe20003f84270 */
[----:B------:R-:W-:Y:S02]  /*2420*/  WARPGROUP.DEPBAR.LE gsb0, 0x0 ;  /* 0x00008000000079c5 */ /* 0x000fe40000010000 */
[----:B------:R-:W-:Y:S01]  /*2430*/  WARPGROUP.ARRIVE ;  /* 0x00000000000079c5 */ /* 0x000fe20000000000 */
[----:B------:R-:W-:Y:S02]  /*2440*/  FSEL R90, R90, -INF , P3 ;  /* 0xff8000005a5a7808 */ /* 0x000fe40001800000 */
[----:B------:R-:W-:Y:S02]  /*2450*/  FSEL R91, R91, -INF , P1 ;  /* 0xff8000005b5b7808 */ /* 0x000fe40000800000 */
[----:B------:R-:W-:Y:S01]  /*2460*/  FMNMX.FTZ R0, R90, R3, !PT ;  /* 0x000000035a007209 */ /* 0x000fe20007810000 */
[----:B------:R-:W-:Y:S01]  /*2470*/  QGMMA.64x32x32.F32.E4M3.E4M3 R56, gdesc[UR20], R56, gsb0 ;  /* 0x00600000143879f3 */ /* 0x000fe20008000838 */
[----:B------:R-:W-:Y:S01]  /*2480*/  UIADD3 UR22, UR28, 0x682, URZ ;  /* 0x000006821c167890 */ /* 0x000fe2000fffe03f */
[----:B------:R-:W-:Y:S01]  /*2490*/  FSEL R94, R94, -INF , P2 ;  /* 0xff8000005e5e7808 */ /* 0x000fe20001000000 */
[----:B------:R-:W-:Y:S01]  /*24a0*/  UMOV UR23, 0x80000020 ;  /* 0x8000002000177882 */ /* 0x000fe20000000000 */
[----:B------:R-:W-:-:S02]  /*24b0*/  FMNMX.FTZ R3, R91, R0, !PT ;  /* 0x000000005b037209 */ /* 0x000fc40007810000 */
[----:B------:R-:W-:Y:S02]  /*24c0*/  FSEL R95, R95, -INF , P5 ;  /* 0xff8000005f5f7808 */ /* 0x000fe40002800000 */
[----:B------:R-:W-:Y:S02]  /*24d0*/  FMNMX.FTZ R0, R94, R3, !PT ;  /* 0x000000035e007209 */ /* 0x000fe40007810000 */
[----:B------:R-:W-:Y:S02]  /*24e0*/  FSEL R88, R88, -INF , P3 ;  /* 0xff80000058587808 */ /* 0x000fe40001800000 */
[----:B------:R-:W-:Y:S02]  /*24f0*/  ISETP.GT.AND P3, PT, R5, 0x31, PT ;  /* 0x000000310500780c */ /* 0x000fe40003f64270 */
[----:B------:R-:W-:Y:S02]  /*2500*/  FSEL R98, R98, -INF , P4 ;  /* 0xff80000062627808 */ /* 0x000fe40002000000 */
[----:B------:R-:W-:-:S02]  /*2510*/  FMNMX.FTZ R3, R95, R0, !PT ;  /* 0x000000005f037209 */ /* 0x000fc40007810000 */
[----:B------:R-:W-:Y:S02]  /*2520*/  FSEL R89, R89, -INF , P1 ;  /* 0xff80000059597808 */ /* 0x000fe40000800000 */
[----:B------:R-:W-:Y:S02]  /*2530*/  ISETP.GT.AND P1, PT, R5, 0x38, PT ;  /* 0x000000380500780c */ /* 0x000fe40003f24270 */
[----:B------:R-:W-:Y:S02]  /*2540*/  FSEL R99, R99, -INF , P3 ;  /* 0xff80000063637808 */ /* 0x000fe40001800000 */
[----:B------:R-:W-:Y:S02]  /*2550*/  FMNMX.FTZ R0, R98, R3, !PT ;  /* 0x0000000362007209 */ /* 0x000fe40007810000 */
[----:B------:R-:W-:Y:S02]  /*2560*/  FSEL R92, R92, -INF , P2 ;  /* 0xff8000005c5c7808 */ /* 0x000fe40001000000 */
[----:B------:R-:W-:-:S02]  /*2570*/  ISETP.GT.AND P2, PT, R5, 0x39, PT ;  /* 0x000000390500780c */ /* 0x000fc40003f44270 */
        /* <DEDUP_REMOVED lines=8> */
[----:B------:R-:W-:Y:S02]  /*2600*/  FMNMX.FTZ R3, R103, R0, !PT ;  /* 0x0000000067037209 */ /* 0x000fe40007810000 */
[----:B------:R-:W-:Y:S02]  /*2610*/  FSEL R97, R97, -INF , P3 ;  /* 0xff80000061617808 */ /* 0x000fe40001800000 */
[----:B------:R-:W-:Y:S02]  /*2620*/  ISETP.GT.AND P3, PT, R5, 0x48, PT ;  /* 0x000000480500780c */ /* 0x000fe40003f64270 */
[----:B------:R-:W-:-:S02]  /*2630*/  FSEL R100, R100, -INF , P1 ;  /* 0xff80000064647808 */ /* 0x000fc40000800000 */
[----:B------:R-:W-:Y:S02]  /*2640*/  ISETP.GT.AND P1, PT, R5, 0x49, PT ;  /* 0x000000490500780c */ /* 0x000fe40003f24270 */
[----:B------:R-:W-:Y:S02]  /*2650*/  FSEL R101, R101, -INF , P2 ;  /* 0xff80000065657808 */ /* 0x000fe40001000000 */
[----:B------:R-:W-:Y:S01]  /*2660*/  ISETP.GT.AND P2, PT, R5, 0x50, PT ;  /* 0x000000500500780c */ /* 0x000fe20003f44270 */
[----:B------:R-:W-:Y:S02]  /*2670*/  WARPGROUP.DEPBAR.LE gsb0, 0x0 ;  /* 0x00008000000079c5 */ /* 0x000fe40000010000 */
[----:B------:R-:W-:Y:S01]  /*2680*/  WARPGROUP.ARRIVE ;  /* 0x00000000000079c5 */ /* 0x000fe20000000000 */
[----:B------:R-:W-:Y:S02]  /*2690*/  FSEL R58, R58, -INF , P5 ;  /* 0xff8000003a3a7808 */ /* 0x000fe40002800000 */
[----:B------:R-:W-:-:S02]  /*26a0*/  FSEL R59, R59, -INF , P4 ;  /* 0xff8000003b3b7808 */ /* 0x000fc40002000000 */
[----:B------:R-:W-:Y:S01]  /*26b0*/  FMNMX.FTZ R0, R58, R3, !PT ;  /* 0x000000033a007209 */ /* 0x000fe20007810000 */
[----:B------:R-:W-:Y:S01]  /*26c0*/  QGMMA.64x32x32.F32.E4M3.E4M3 R40, gdesc[UR20], R40, gsb0 ;  /* 0x00600000142879f3 */ /* 0x000fe20008000828 */
[----:B------:R-:W-:Y:S01]  /*26d0*/  UIADD3 UR22, UR28, 0x702, URZ ;  /* 0x000007021c167890 */ /* 0x000fe2000fffe03f */
[----:B------:R-:W-:Y:S01]  /*26e0*/  FSEL R62, R62, -INF , P3 ;  /* 0xff8000003e3e7808 */ /* 0x000fe20001800000 */
[----:B------:R-:W-:Y:S01]  /*26f0*/  UMOV UR23, 0x80000020 ;  /* 0x8000002000177882 */ /* 0x000fe20000000000 */
[----:B------:R-:W-:Y:S02]  /*2700*/  FMNMX.FTZ R3, R59, R0, !PT ;  /* 0x000000003b037209 */ /* 0x000fe40007810000 */
        /* <DEDUP_REMOVED lines=20> */
[----:B------:R-:W-:-:S02]  /*2850*/  FMNMX.FTZ R0, R71, R0, !PT ;  /* 0x0000000047007209 */ /* 0x000fc40007810000 */
[----:B------:R-:W-:Y:S02]  /*2860*/  FSEL R65, R65, -INF , P5 ;  /* 0xff80000041417808 */ /* 0x000fe40002800000 */
[C---:B------:R-:W-:Y:S02]  /*2870*/  ISETP.GT.AND P5, PT, R5.reuse, 0x68, PT ;  /* 0x000000680500780c */ /* 0x040fe40003fa4270 */
[----:B------:R-:W-:Y:S02]  /*2880*/  FSEL R68, R68, -INF , P4 ;  /* 0xff80000044447808 */ /* 0x000fe40002000000 */
[----:B------:R-:W-:Y:S02]  /*2890*/  ISETP.GT.AND P4, PT, R5, 0x69, PT ;  /* 0x000000690500780c */ /* 0x000fe40003f84270 */
[----:B------:R-:W-:Y:S02]  /*28a0*/  FSEL R69, R69, -INF , P3 ;  /* 0xff80000045457808 */ /* 0x000fe40001800000 */
[----:B------:R-:W-:Y:S01]  /*28b0*/  ISETP.GT.AND P3, PT, R5, 0x70, PT ;  /* 0x000000700500780c */ /* 0x000fe20003f64270 */
[----:B------:R-:W-:-:S02]  /*28c0*/  WARPGROUP.DEPBAR.LE gsb0, 0x0 ;  /* 0x00008000000079c5 */ /* 0x000fc40000010000 */
[----:B------:R-:W-:Y:S01]  /*28d0*/  WARPGROUP.ARRIVE ;  /* 0x00000000000079c5 */ /* 0x000fe20000000000 */
[----:B------:R-:W-:Y:S02]  /*28e0*/  FSEL R73, R42, -INF , P1 ;  /* 0xff8000002a497808 */ /* 0x000fe40000800000 */
[----:B------:R-:W-:Y:S02]  /*28f0*/  FSEL R3, R43, -INF , P2 ;  /* 0xff8000002b037808 */ /* 0x000fe40001000000 */
[----:B------:R-:W-:Y:S01]  /*2900*/  FMNMX.FTZ R0, R73, R0, !PT ;  /* 0x0000000049007209 */ /* 0x000fe20007810000 */
[----:B------:R-:W-:Y:S01]  /*2910*/  QGMMA.64x32x32.F32.E4M3.E4M3 R24, gdesc[UR20], R24, gsb0 ;  /* 0x00600000141879f3 */ /* 0x000fe20008000818 */
[----:B------:R-:W-:Y:S02]  /*2920*/  FSEL R46, R46, -INF , P5 ;  /* 0xff8000002e2e7808 */ /* 0x000fe40002800000 */
[----:B------:R-:W-:Y:S02]  /*2930*/  FMNMX.FTZ R7, R3, R0, !PT ;  /* 0x0000000003077209 */ /* 0x000fe40007810000 */
[----:B------:R-:W-:-:S02]  /*2940*/  FSEL R47, R47, -INF , P4 ;  /* 0xff8000002f2f7808 */ /* 0x000fc40002000000 */
[----:B------:R-:W-:Y:S02]  /*2950*/  FMNMX.FTZ R0, R46, R7, !PT ;  /* 0x000000072e007209 */ /* 0x000fe40007810000 */
[----:B------:R-:W-:Y:S02]  /*2960*/  FSEL R55, R55, -INF , P0 ;  /* 0xff80000037377808 */ /* 0x000fe40000000000 */
[C---:B------:R-:W-:Y:S02]  /*2970*/  ISETP.GT.AND P0, PT, R5.reuse, 0x81, PT ;  /* 0x000000810500780c */ /* 0x040fe40003f04270 */
[----:B------:R-:W-:Y:S02]  /*2980*/  FSEL R40, R40, -INF , P1 ;  /* 0xff80000028287808 */ /* 0x000fe40000800000 */
[----:B------:R-:W-:Y:S02]  /*2990*/  ISETP.GT.AND P1, PT, R5, 0x71, PT ;  /* 0x000000710500780c */ /* 0x000fe40003f24270 */
[----:B------:R-:W-:-:S02]  /*29a0*/  FSEL R50, R50, -INF , P3 ;  /* 0xff80000032327808 */ /* 0x000fc40001800000 */
[----:B------:R-:W-:Y:S02]  /*29b0*/  FMNMX.FTZ R7, R47, R0, !PT ;  /* 0x000000002f077209 */ /* 0x000fe40007810000 */
[----:B------:R-:W-:Y:S02]  /*29c0*/  P2R R12, PR, RZ, 0x1 ;  /* 0x00000001ff0c7803 */ /* 0x000fe40000000000 */
[----:B------:R-:W-:Y:S02]  /*29d0*/  FSEL R41, R41, -INF , P2 ;  /* 0xff80000029297808 */ /* 0x000fe40001000000 */
[----:B------:R-:W-:Y:S02]  /*29e0*/  ISETP.GT.AND P2, PT, R5, 0x78, PT ;  /* 0x000000780500780c */ /* 0x000fe40003f44270 */
[----:B------:R-:W-:Y:S02]  /*29f0*/  FSEL R51, R51, -INF , P1 ;  /* 0xff80000033337808 */ /* 0x000fe40000800000 */
[----:B------:R-:W-:-:S02]  /*2a00*/  FMNMX.FTZ R0, R50, R7, !PT ;  /* 0x0000000732007209 */ /* 0x000fc40007810000 */
[----:B------:R-:W-:Y:S02]  /*2a10*/  FSEL R54, R54, -INF , P2 ;  /* 0xff80000036367808 */ /* 0x000fe40001000000 */
[----:B------:R-:W-:Y:S02]  /*2a20*/  FMNMX.FTZ R7, R51, R0, !PT ;  /* 0x0000000033077209 */ /* 0x000fe40007810000 */
[----:B------:R-:W-:Y:S02]  /*2a30*/  FSEL R49, R49, -INF , P1 ;  /* 0xff80000031317808 */ /* 0x000fe40000800000 */
[----:B------:R-:W-:Y:S02]  /*2a40*/  FMNMX.FTZ R0, R54, R7, !PT ;  /* 0x0000000736007209 */ /* 0x000fe40007810000 */
[----:B------:R-:W-:Y:S02]  /*2a50*/  ISETP.GT.AND P1, PT, R5, 0x88, PT ;  /* 0x000000880500780c */ /* 0x000fe40003f24270 */
[----:B------:R-:W-:-:S02]  /*2a60*/  FMNMX.FTZ R7, R55, R0, !PT ;  /* 0x0000000037077209 */ /* 0x000fc40007810000 */
[----:B------:R-:W-:Y:S02]  /*2a70*/  FSEL R52, R52, -INF , P2 ;  /* 0xff80000034347808 */ /* 0x000fe40001000000 */
[C---:B------:R-:W-:Y:S02]  /*2a80*/  ISETP.GT.AND P2, PT, R5.reuse, 0x89, PT ;  /* 0x000000890500780c */ /* 0x040fe40003f44270 */
[----:B------:R-:W-:Y:S02]  /*2a90*/  FSEL R48, R48, -INF , P3 ;  /* 0xff80000030307808 */ /* 0x000fe40001800000 */
[----:B------:R-:W-:Y:S02]  /*2aa0*/  ISETP.GT.AND P3, PT, R5, 0x90, PT ;  /* 0x000000900500780c */ /* 0x000fe40003f64270 */
[----:B------:R-:W-:Y:S02]  /*2ab0*/  FSEL R45, R45, -INF , P4 ;  /* 0xff8000002d2d7808 */ /* 0x000fe40002000000 */
[----:B------:R-:W-:-:S02]  /*2ac0*/  ISETP.GT.AND P4, PT, R5, 0x91, PT ;  /* 0x000000910500780c */ /* 0x000fc40003f84270 */
[----:B------:R-:W-:Y:S02]  /*2ad0*/  FSEL R44, R44, -INF , P5 ;  /* 0xff8000002c2c7808 */ /* 0x000fe40002800000 */
[----:B------:R-:W-:Y:S02]  /*2ae0*/  ISETP.GT.AND P5, PT, R5, 0x98, PT ;  /* 0x000000980500780c */ /* 0x000fe40003fa4270 */
[----:B------:R-:W-:Y:S01]  /*2af0*/  P2R R10, PR, RZ, 0x4 ;  /* 0x00000004ff0a7803 */ /* 0x000fe20000000000 */
[----:B------:R-:W-:Y:S02]  /*2b00*/  WARPGROUP.DEPBAR.LE gsb0, 0x0 ;  /* 0x00008000000079c5 */ /* 0x000fe40000010000 */
[----:B------:R-:W-:Y:S02]  /*2b10*/  FSEL R75, R27, -INF , P0 ;  /* 0xff8000001b4b7808 */ /* 0x000fe40000000000 */
[----:B------:R-:W-:Y:S02]  /*2b20*/  ISETP.GT.AND P0, PT, R5, 0x80, PT ;  /* 0x000000800500780c */ /* 0x000fe40003f04270 */
[----:B------:R-:W-:-:S02]  /*2b30*/  FSEL R74, R26, -INF , P6 ;  /* 0xff8000001a4a7808 */ /* 0x000fc40003000000 */
[----:B------:R-:W-:Y:S02]  /*2b40*/  FSEL R24, R24, -INF , P0 ;  /* 0xff80000018187808 */ /* 0x000fe40000000000 */
[----:B------:R-:W-:Y:S02]  /*2b50*/  ISETP.NE.AND P0, PT, R12, RZ, PT ;  /* 0x000000ff0c00720c */ /* 0x000fe40003f05270 */
[----:B------:R-:W-:Y:S02]  /*2b60*/  FMNMX.FTZ R0, R74, R7, !PT ;  /* 0x000000074a007209 */ /* 0x000fe40007810000 */
[----:B------:R-:W-:Y:S02]  /*2b70*/  FSEL R25, R25, -INF , P0 ;  /* 0xff80000019197808 */ /* 0x000fe40000000000 */
[----:B------:R-:W-:Y:S02]  /*2b80*/  ISETP.NE.AND P0, PT, R13, RZ, PT ;  /* 0x000000ff0d00720c */ /* 0x000fe40003f05270 */
[----:B------:R-:W-:-:S02]  /*2b90*/  FMNMX.FTZ R13, R104, R105, !PT ;  /* 0x00000069680d7209 */ /* 0x000fc40007810000 */
[----:B------:R-:W-:Y:S02]  /*2ba0*/  FSEL R76, R30, -INF , P1 ;  /* 0xff8000001e4c7808 */ /* 0x000fe40000800000 */
[----:B------:R-:W-:Y:S02]  /*2bb0*/  FMNMX.FTZ R14, R108, R13, !PT ;  /* 0x0000000d6c0e7209 */ /* 0x000fe40007810000 */
[----:B------:R-:W-:Y:S02]  /*2bc0*/  FMNMX.FTZ R7, R75, R0, !PT ;  /* 0x000000004b077209 */ /* 0x000fe40007810000 */
[----:B------:R-:W-:Y:S02]  /*2bd0*/  FMNMX.FTZ R13, R109, R14, !PT ;  /* 0x0000000e6d0d7209 */ /* 0x000fe40007810000 */
[----:B------:R-:W-:Y:S02]  /*2be0*/  FSEL R78, R31, -INF , P2 ;  /* 0xff8000001f4e7808 */ /* 0x000fe40001000000 */
[----:B------:R-:W-:-:S02]  /*2bf0*/  FMNMX.FTZ R14, R112, R13, !PT ;  /* 0x0000000d700e7209 */ /* 0x000fc40007810000 */
[----:B------:R-:W-:Y:S02]  /*2c00*/  FMNMX.FTZ R7, R76, R7, !PT ;  /* 0x000000074c077209 */ /* 0x000fe40007810000 */
[----:B------:R-:W-:Y:S02]  /*2c10*/  FMNMX.FTZ R15, R113, R14, !PT ;  /* 0x0000000e710f7209 */ /* 0x000fe40007810000 */
[----:B------:R-:W-:Y:S02]  /*2c20*/  FSEL R80, R34, -INF , P3 ;  /* 0xff80000022507808 */ /* 0x000fe40001800000 */
[----:B------:R-:W-:Y:S02]  /*2c30*/  FMNMX.FTZ R7, R78, R7, !PT ;  /* 0x000000074e077209 */ /* 0x000fe40007810000 */
[----:B------:R-:W-:Y:S02]  /*2c40*/  FMNMX.FTZ R20, R116, R15, !PT ;  /* 0x0000000f74147209 */ /* 0x000fe40007810000 */
[----:B------:R-:W-:-:S02]  /*2c50*/  FSEL R82, R35, -INF , P4 ;  /* 0xff80000023527808 */ /* 0x000fc40002000000 */
[----:B------:R-:W-:Y:S02]  /*2c60*/  FMNMX.FTZ R7, R80, R7, !PT ;  /* 0x0000000750077209 */ /* 0x000fe40007810000 */
[----:B------:R-:W-:Y:S02]  /*2c70*/  FMNMX.FTZ R15, R117, R20, !PT ;  /* 0x00000014750f7209 */ /* 0x000fe40007810000 */
[----:B------:R-:W-:Y:S02]  /*2c80*/  FSEL R84, R38, -INF , P5 ;  /* 0xff80000026547808 */ /* 0x000fe40002800000 */
[----:B------:R-:W-:Y:S02]  /*2c90*/  FMNMX.FTZ R7, R82, R7, !PT ;  /* 0x0000000752077209 */ /* 0x000fe40007810000 */
[----:B------:R-:W-:Y:S02]  /*2ca0*/  ISETP.GT.AND P6, PT, R5, 0x99, PT ;  /* 0x000000990500780c */ /* 0x000fe40003fc4270 */
[----:B------:R-:W-:-:S02]  /*2cb0*/  FMNMX.FTZ R20, R88, R15, !PT ;  /* 0x0000000f58147209 */ /* 0x000fc40007810000 */
[----:B------:R-:W-:Y:S02]  /*2cc0*/  FSEL R67, R39, -INF , P6 ;  /* 0xff80000027437808 */ /* 0x000fe40003000000 */
[----:B------:R-:W-:Y:S02]  /*2cd0*/  FMNMX.FTZ R0, R84, R7, !PT ;  /* 0x0000000754007209 */ /* 0x000fe40007810000 */
[----:B------:R-:W-:Y:S02]  /*2ce0*/  FMNMX.FTZ R21, R89, R20, !PT ;  /* 0x0000001459157209 */ /* 0x000fe40007810000 */
[----:B------:R-:W-:Y:S02]  /*2cf0*/  FMNMX.FTZ R6, R67, R0, !PT ;  /* 0x0000000043067209 */ /* 0x000fe40007810000 */
[----:B------:R-:W-:Y:S02]  /*2d00*/  FMNMX.FTZ R20, R92, R21, !PT ;  /* 0x000000155c147209 */ /* 0x000fe40007810000 */
[----:B------:R-:W-:Y:S01]  /*2d10*/  P2R R11, PR, RZ, 0x2 ;  /* 0x00000002ff0b7803 */ /* 0x000fe20000000000 */
[----:B------:R-:W1:Y:S01]  /*2d20*/  SHFL.BFLY PT, R7, R6, 0x2, 0x1f ;  /* 0x0c401f0006077f89 */ /* 0x000e6200000e0000 */
[----:B------:R-:W-:-:S02]  /*2d30*/  FMNMX.FTZ R21, R93, R20, !PT ;  /* 0x000000145d157209 */ /* 0x000fc40007810000 */
[----:B------:R-:W-:Y:S02]  /*2d40*/  ISETP.GT.AND P1, PT, R5, 0x79, PT ;  /* 0x000000790500780c */ /* 0x000fe40003f24270 */
[----:B------:R-:W-:Y:S02]  /*2d50*/  FMNMX.FTZ R30, R96, R21, !PT ;  /* 0x00000015601e7209 */ /* 0x000fe40007810000 */
[----:B------:R-:W-:Y:S02]  /*2d60*/  FSEL R53, R53, -INF , P1 ;  /* 0xff80000035357808 */ /* 0x000fe40000800000 */
[----:B------:R-:W-:Y:S02]  /*2d70*/  FMNMX.FTZ R21, R97, R30, !PT ;  /* 0x0000001e61157209 */ /* 0x000fe40007810000 */
[----:B------:R-:W-:Y:S02]  /*2d80*/  ISETP.NE.AND P1, PT, R11, RZ, PT ;  /* 0x000000ff0b00720c */ /* 0x000fe40003f25270 */
[----:B------:R-:W-:-:S02]  /*2d90*/  FMNMX.FTZ R30, R100, R21, !PT ;  /* 0x00000015641e7209 */ /* 0x000fc40007810000 */
[----:B------:R-:W-:Y:S02]  /*2da0*/  FSEL R28, R28, -INF , P1 ;  /* 0xff8000001c1c7808 */ /* 0x000fe40000800000 */
[----:B------:R-:W-:Y:S02]  /*2db0*/  FMNMX.FTZ R27, R101, R30, !PT ;  /* 0x0000001e651b7209 */ /* 0x000fe40007810000 */
[----:B------:R-:W-:Y:S02]  /*2dc0*/  FSEL R79, R32, -INF , P3 ;  /* 0xff800000204f7808 */ /* 0x000fe40001800000 */
[----:B------:R-:W-:Y:S02]  /*2dd0*/  FMNMX.FTZ R30, R56, R27, !PT ;  /* 0x0000001b381e7209 */ /* 0x000fe40007810000 */
[----:B------:R-:W-:Y:S02]  /*2de0*/  FSEL R81, R33, -INF , P4 ;  /* 0xff80000021517808 */ /* 0x000fe40002000000 */
[----:B-1----:R-:W-:-:S02]  /*2df0*/  FMNMX.FTZ R7, R6, R7, !PT ;  /* 0x0000000706077209 */ /* 0x002fc40007810000 */
[----:B------:R-:W-:Y:S02]  /*2e00*/  FMNMX.FTZ R31, R57, R30, !PT ;  /* 0x0000001e391f7209 */ /* 0x000fe40007810000 */
[----:B------:R-:W-:Y:S01]  /*2e10*/  FSEL R83, R36, -INF , P5 ;  /* 0xff80000024537808 */ /* 0x000fe20002800000 */
[----:B------:R-:W1:Y:S01]  /*2e20*/  SHFL.BFLY PT, R0, R7, 0x1, 0x1f ;  /* 0x0c201f0007007f89 */ /* 0x000e6200000e0000 */
[----:B------:R-:W-:Y:S02]  /*2e30*/  FMNMX.FTZ R30, R60, R31, !PT ;  /* 0x0000001f3c1e7209 */ /* 0x000fe40007810000 */
[----:B------:R-:W-:Y:S02]  /*2e40*/  FSEL R85, R37, -INF , P6 ;  /* 0xff80000025557808 */ /* 0x000fe40003000000 */
[----:B------:R-:W-:-:S04]  /*2e50*/  FMNMX.FTZ R31, R61, R30, !PT ;  /* 0x0000001e3d1f7209 */ /* 0x000fc80007810000 */
[----:B------:R-:W-:-:S04]  /*2e60*/  FMNMX.FTZ R38, R64, R31, !PT ;  /* 0x0000001f40267209 */ /* 0x000fc80007810000 */
[----:B------:R-:W-:-:S04]  /*2e70*/  FMNMX.FTZ R31, R65, R38, !PT ;  /* 0x00000026411f7209 */ /* 0x000fc80007810000 */
[----:B------:R-:W-:-:S04]  /*2e80*/  FMNMX.FTZ R38, R68, R31, !PT ;  /* 0x0000001f44267209 */ /* 0x000fc80007810000 */
[----:B------:R-:W-:Y:S02]  /*2e90*/  FMNMX.FTZ R35, R69, R38, !PT ;  /* 0x0000002645237209 */ /* 0x000fe40007810000 */
[----:B-1----:R-:W-:Y:S02]  /*2ea0*/  FMNMX.FTZ R0, R7, R0, !PT ;  /* 0x0000000007007209 */ /* 0x002fe40007810000 */
[----:B------:R-:W-:Y:S02]  /*2eb0*/  FMNMX.FTZ R38, R40, R35, !PT ;  /* 0x0000002328267209 */ /* 0x000fe40007810000 */
[C---:B------:R-:W-:Y:S01]  /*2ec0*/  FSETP.NEU.FTZ.AND P2, PT, R0.reuse, -INF , PT ;  /* 0xff8000000000780b */ /* 0x040fe20003f5d000 */
[----:B------:R-:W-:-:S01]  /*2ed0*/  FFMA.FTZ R8, R0, R9, -8 ;  /* 0xc100000000087423 */ /* 0x000fc20000010009 */
[----:B------:R-:W-:-:S04]  /*2ee0*/  FMNMX.FTZ R39, R41, R38, !PT ;  /* 0x0000002629277209 */ /* 0x000fc80007810000 */
[----:B------:R-:W-:Y:S02]  /*2ef0*/  FMNMX.FTZ R38, R44, R39, !PT ;  /* 0x000000272c267209 */ /* 0x000fe40007810000 */
[----:B------:R-:W-:Y:S02]  /*2f00*/  FSEL R121, R8, RZ, P2 ;  /* 0x000000ff08797208 */ /* 0x000fe40001000000 */
[----:B------:R-:W-:Y:S02]  /*2f10*/  FMNMX.FTZ R39, R45, R38, !PT ;  /* 0x000000262d277209 */ /* 0x000fe40007810000 */
[----:B------:R-:W-:Y:S01]  /*2f20*/  ISETP.NE.AND P2, PT, R10, RZ, PT ;  /* 0x000000ff0a00720c */ /* 0x000fe20003f45270 */
[--C-:B------:R-:W-:Y:S01]  /*2f30*/  FFMA.FTZ R30, R58, UR40, -R121.reuse ;  /* 0x000000283a1e7c23 */ /* 0x100fe20008010879 */
[----:B------:R-:W-:Y:S01]  /*2f40*/  FMNMX.FTZ R58, R48, R39, !PT ;  /* 0x00000027303a7209 */ /* 0x000fe20007810000 */
[--C-:B------:R-:W-:Y:S01]  /*2f50*/  FFMA.FTZ R59, R59, UR40, -R121.reuse ;  /* 0x000000283b3b7c23 */ /* 0x100fe20008010879 */
[----:B------:R-:W-:Y:S01]  /*2f60*/  FSEL R77, R29, -INF , P2 ;  /* 0xff8000001d4d7808 */ /* 0x000fe20001000000 */
[--C-:B------:R-:W-:Y:S01]  /*2f70*/  FFMA.FTZ R36, R3, UR40, -R121.reuse ;  /* 0x0000002803247c23 */ /* 0x100fe20008010879 */
[----:B------:R-:W-:Y:S01]  /*2f80*/  FMNMX.FTZ R39, R49, R58, !PT ;  /* 0x0000003a31277209 */ /* 0x000fe20007810000 */
[----:B------:R1:W-:Y:S01]  /*2f90*/  MUFU.EX2 R31, R59 ;  /* 0x0000003b001f7308 */ /* 0x0003e20000000800 */
[----:B------:R-:W-:-:S01]  /*2fa0*/  FFMA.FTZ R42, R63, UR40, -R121 ;  /* 0x000000283f2a7c23 */ /* 0x000fc20008010879 */
[--C-:B------:R-:W-:Y:S01]  /*2fb0*/  FFMA.FTZ R38, R66, UR40, -R121.reuse ;  /* 0x0000002842267c23 */ /* 0x100fe20008010879 */
[----:B------:R-:W-:Y:S01]  /*2fc0*/  FMNMX.FTZ R58, R52, R39, !PT ;  /* 0x00000027343a7209 */ /* 0x000fe20007810000 */
[--C-:B------:R-:W-:Y:S01]  /*2fd0*/  FFMA.FTZ R70, R70, UR40, -R121.reuse ;  /* 0x0000002846467c23 */ /* 0x100fe20008010879 */
        /* <DEDUP_REMOVED lines=8> */
[----:B------:R2:W-:Y:S01]  /*3060*/  MUFU.EX2 R43, R70 ;  /* 0x00000046002b7308 */ /* 0x0005e20000000800 */
[----:B------:R-:W-:-:S01]  /*3070*/  FFMA.FTZ R50, R51, UR40, -R121 ;  /* 0x0000002833327c23 */ /* 0x000fc20008010879 */
[----:B-1----:R-:W-:Y:S01]  /*3080*/  FMNMX.FTZ R59, R25, R58, !PT ;  /* 0x0000003a193b7209 */ /* 0x002fe20007810000 */
[----:B------:R-:W-:-:S01]  /*3090*/  FFMA.FTZ R54, R55, UR40, -R121 ;  /* 0x0000002837367c23 */ /* 0x000fc20008010879 */
[--C-:B------:R-:W-:Y:S01]  /*30a0*/  FFMA.FTZ R5, R106, UR40, -R121.reuse ;  /* 0x000000286a057c23 */ /* 0x100fe20008010879 */
[----:B------:R-:W-:-:S01]  /*30b0*/  FFMA.FTZ R6, R107, UR40, -R121 ;  /* 0x000000286b067c23 */ /* 0x000fc20008010879 */
[----:B------:R-:W-:Y:S01]  /*30c0*/  FMNMX.FTZ R58, R28, R59, !PT ;  /* 0x0000003b1c3a7209 */ /* 0x000fe20007810000 */
[----:B------:R-:W-:-:S01]  /*30d0*/  FFMA.FTZ R59, R80, UR40, -R121 ;  /* 0x00000028503b7c23 */ /* 0x000fc20008010879 */
[----:B------:R1:W-:Y:S01]  /*30e0*/  MUFU.EX2 R35, R62 ;  /* 0x0000003e00237308 */ /* 0x0003e20000000800 */
[----:B--2---:R-:W-:Y:S01]  /*30f0*/  IMAD.U32 R70, RZ, RZ, UR40 ;  /* 0x00000028ff467e24 */ /* 0x004fe2000f8e00ff */
[----:B------:R-:W-:Y:S01]  /*3100*/  FMNMX.FTZ R58, R77, R58, !PT ;  /* 0x0000003a4d3a7209 */ /* 0x000fe20007810000 */
[----:B------:R-:W-:-:S01]  /*3110*/  FFMA.FTZ R7, R110, UR40, -R121 ;  /* 0x000000286e077c23 */ /* 0x000fc20008010879 */
[--C-:B------:R-:W-:Y:S01]  /*3120*/  FFMA.FTZ R8, R111, UR40, -R121.reuse ;  /* 0x000000286f087c23 */ /* 0x100fe20008010879 */
[----:B------:R-:W-:-:S01]  /*3130*/  FFMA.FTZ R9, R114, UR40, -R121 ;  /* 0x0000002872097c23 */ /* 0x000fc20008010879 */
        /* <DEDUP_REMOVED lines=16> */
[--C-:B------:R-:W-:Y:S01]  /*3240*/  FFMA.FTZ R29, R73, UR40, -R121.reuse ;  /* 0x00000028491d7c23 */ /* 0x100fe20008010879 */
[----:B------:R-:W2:Y:S01]  /*3250*/  SHFL.BFLY PT, R3, R58, 0x2, 0x1f ;  /* 0x0c401f003a037f89 */ /* 0x000ea200000e0000 */
[----:B------:R-:W-:-:S01]  /*3260*/  FFMA.FTZ R51, R74, UR40, -R121 ;  /* 0x000000284a337c23 */ /* 0x000fc20008010879 */
[--C-:B------:R-:W-:Y:S01]  /*3270*/  FFMA.FTZ R55, R76, UR40, -R121.reuse ;  /* 0x000000284c377c23 */ /* 0x100fe20008010879 */
[----:B-1----:R-:W-:-:S01]  /*3280*/  FFMA.FTZ R62, R78, UR40, -R121 ;  /* 0x000000284e3e7c23 */ /* 0x002fc20008010879 */
[----:B------:R-:W-:Y:S01]  /*3290*/  MUFU.EX2 R39, R72 ;  /* 0x0000004800277308 */ /* 0x000fe20000000800 */
[----:B---3--:R-:W-:Y:S01]  /*32a0*/  LOP3.LUT P2, RZ, R86, 0x7f, RZ, 0xc0, !PT ;  /* 0x0000007f56ff7812 */ /* 0x008fe2000784c0ff */
[----:B------:R-:W-:-:S06]  /*32b0*/  IMAD.MOV.U32 R86, RZ, RZ, R87 ;  /* 0x000000ffff567224 */ /* 0x000fcc00078e0057 */
[----:B------:R-:W-:Y:S06]  /*32c0*/  MUFU.EX2 R5, R5 ;  /* 0x0000000500057308 */ /* 0x000fec0000000800 */
[----:B------:R-:W-:Y:S02]  /*32d0*/  @!P2 VIADD R4, R4, 0x29840 ;  /* 0x000298400404a836 */ /* 0x000fe40000000000 */
[----:B------:R-:W1:Y:S03]  /*32e0*/  MUFU.EX2 R6, R6 ;  /* 0x0000000600067308 */ /* 0x000e660000000800 */
[----:B------:R-:W-:-:S02]  /*32f0*/  @!P2 PRMT R4, RZ, 0x654, R4 ;  /* 0x00000654ff04a816 */ /* 0x000fc40000000004 */
[----:B--2---:R-:W-:Y:S01]  /*3300*/  FMNMX.FTZ R63, R58, R3, !PT ;  /* 0x000000033a3f7209 */ /* 0x004fe20007810000 */
[----:B------:R-:W-:-:S01]  /*3310*/  FFMA.FTZ R58, R75, UR40, -R121 ;  /* 0x000000284b3a7c23 */ /* 0x000fc20008010879 */
[----:B------:R2:W-:Y:S01]  /*3320*/  @!P2 SYNCS.ARRIVE.TRANS64.RED.A1T0 RZ, [R4+URZ], RZ ;  /* 0x000000ff04ffa9a7 */ /* 0x0005e2000810043f */
[----:B------:R-:W3:Y:S02]  /*3330*/  MUFU.EX2 R7, R7 ;  /* 0x0000000700077308 */ /* 0x000ee40000000800 */
[----:B------:R-:W4:Y:S06]  /*3340*/  SHFL.BFLY PT, R66, R63, 0x1, 0x1f ;  /* 0x0c201f003f427f89 */ /* 0x000f2c00000e0000 */
[----:B------:R5:W-:Y:S08]  /*3350*/  MUFU.EX2 R32, R71 ;  /* 0x0000004700207308 */ /* 0x000bf00000000800 */
[----:B------:R-:W2:Y:S08]  /*3360*/  MUFU.EX2 R8, R8 ;  /* 0x0000000800087308 */ /* 0x000eb00000000800 */
[----:B------:R-:W2:Y:S01]  /*3370*/  MUFU.EX2 R9, R9 ;  /* 0x0000000900097308 */ /* 0x000ea20000000800 */
[----:B----4-:R-:W-:Y:S01]  /*3380*/  FMNMX.FTZ R3, R63, R66, !PT ;  /* 0x000000423f037209 */ /* 0x010fe20007810000 */
[--C-:B------:R-:W-:Y:S01]  /*3390*/  FFMA.FTZ R66, R82, UR40, -R121.reuse ;  /* 0x0000002852427c23 */ /* 0x100fe20008010879 */
[----:B------:R-:W-:-:S01]  /*33a0*/  FFMA.FTZ R63, R84, UR40, -R121 ;  /* 0x00000028543f7c23 */ /* 0x000fc20008010879 */
[----:B------:R-:W-:Y:S01]  /*33b0*/  FFMA.FTZ R121, R67, UR40, -R121 ;  /* 0x0000002843797c23 */ /* 0x000fe20008010879 */
[C---:B------:R-:W-:Y:S01]  /*33c0*/  FSETP.NEU.FTZ.AND P1, PT, R3.reuse, -INF , PT ;  /* 0xff8000000300780b */ /* 0x040fe20003f3d000 */
[----:B------:R-:W-:-:S02]  /*33d0*/  FFMA.FTZ R70, R3, R70, -8 ;  /* 0xc100000003467423 */ /* 0x000fc40000010046 */
[----:B------:R-:W-:Y:S01]  /*33e0*/  MUFU.EX2 R10, R10 ;  /* 0x0000000a000a7308 */ /* 0x000fe20000000800 */
[----:B-1----:R-:W-:-:S02]  /*33f0*/  FADD.FTZ R82, R5, R6 ;  /* 0x0000000605527221 */ /* 0x002fc40000010000 */
[----:B------:R-:W-:Y:S02]  /*3400*/  FSEL R80, R70, RZ, P1 ;  /* 0x000000ff46507208 */ /* 0x000fe40000800000 */
[----:B---3--:R-:W-:-:S01]  /*3410*/  FADD.FTZ R91, R7, R82 ;  /* 0x00000052075b7221 */ /* 0x008fc20000010000 */
[----:B------:R-:W-:Y:S02]  /*3420*/  PLOP3.LUT P1, PT, PT, PT, UP0, 0x80, 0x0 ;  /* 0x000000000000781c */ /* 0x000fe40003f2f008 */
[----:B------:R-:W-:Y:S01]  /*3430*/  MUFU.EX2 R11, R11 ;  /* 0x0000000b000b7308 */ /* 0x000fe20000000800 */
[----:B------:R-:W-:-:S01]  /*3440*/  FFMA.FTZ R67, R104, UR40, -R80 ;  /* 0x0000002868437c23 */ /* 0x000fc20008010850 */
[--C-:B------:R-:W-:Y:S01]  /*3450*/  FFMA.FTZ R72, R105, UR40, -R80.reuse ;  /* 0x0000002869487c23 */ /* 0x100fe20008010850 */
[----:B------:R-:W-:-:S01]  /*3460*/  FFMA.FTZ R108, R108, UR40, -R80 ;  /* 0x000000286c6c7c23 */ /* 0x000fc20008010850 */
[--C-:B------:R-:W-:Y:S01]  /*3470*/  FFMA.FTZ R109, R109, UR40, -R80.reuse ;  /* 0x000000286d6d7c23 */ /* 0x100fe20008010850 */
[----:B-----5:R-:W-:-:S01]  /*3480*/  FFMA.FTZ R71, R112, UR40, -R80 ;  /* 0x0000002870477c23 */ /* 0x020fc20008010850 */
[--C-:B------:R-:W-:Y:S01]  /*3490*/  FFMA.FTZ R74, R113, UR40, -R80.reuse ;  /* 0x00000028714a7c23 */ /* 0x100fe20008010850 */
[----:B------:R-:W-:-:S01]  /*34a0*/  FFMA.FTZ R116, R116, UR40, -R80 ;  /* 0x0000002874747c23 */ /* 0x000fc20008010850 */
[----:B------:R-:W-:Y:S01]  /*34b0*/  MUFU.EX2 R67, R67 ;  /* 0x0000004300437308 */ /* 0x000fe20000000800 */
[----:B------:R-:W-:-:S01]  /*34c0*/  FFMA.FTZ R76, R89, UR40, -R80 ;  /* 0x00000028594c7c23 */ /* 0x000fc20008010850 */
[--C-:B------:R-:W-:Y:S01]  /*34d0*/  FFMA.FTZ R117, R117, UR40, -R80.reuse ;  /* 0x0000002875757c23 */ /* 0x100fe20008010850 */
[----:B------:R-:W-:-:S01]  /*34e0*/  FFMA.FTZ R73, R88, UR40, -R80 ;  /* 0x0000002858497c23 */ /* 0x000fc20008010850 */
[----:B--2---:R-:W-:Y:S01]  /*34f0*/  FADD.FTZ R84, R8, R91 ;  /* 0x0000005b08547221 */ /* 0x004fe20000010000 */
[----:B------:R-:W-:-:S01]  /*3500*/  FFMA.FTZ R92, R92, UR40, -R80 ;  /* 0x000000285c5c7c23 */ /* 0x000fc20008010850 */
[--C-:B------:R-:W-:Y:S01]  /*3510*/  FFMA.FTZ R93, R93, UR40, -R80.reuse ;  /* 0x000000285d5d7c23 */ /* 0x100fe20008010850 */
[----:B------:R-:W-:-:S01]  /*3520*/  FFMA.FTZ R75, R96, UR40, -R80 ;  /* 0x00000028604b7c23 */ /* 0x000fc20008010850 */
[----:B------:R-:W1:Y:S01]  /*3530*/  MUFU.EX2 R72, R72 ;  /* 0x0000004800487308 */ /* 0x000e620000000800 */
[----:B------:R-:W-:-:S01]  /*3540*/  FADD.FTZ R91, R9, R84 ;  /* 0x00000054095b7221 */ /* 0x000fc20000010000 */
[--C-:B------:R-:W-:Y:S01]  /*3550*/  FFMA.FTZ R78, R97, UR40, -R80.reuse ;  /* 0x00000028614e7c23 */ /* 0x100fe20008010850 */
[----:B------:R-:W-:-:S01]  /*3560*/  FFMA.FTZ R100, R100, UR40, -R80 ;  /* 0x0000002864647c23 */ /* 0x000fc20008010850 */
[--C-:B------:R-:W-:Y:S01]  /*3570*/  FFMA.FTZ R101, R101, UR40, -R80.reuse ;  /* 0x0000002865657c23 */ /* 0x100fe20008010850 */
[----:B------:R-:W-:-:S01]  /*3580*/  FFMA.FTZ R56, R56, UR40, -R80 ;  /* 0x0000002838387c23 */ /* 0x000fc20008010850 */
[--C-:B------:R-:W-:Y:S01]  /*3590*/  FFMA.FTZ R57, R57, UR40, -R80.reuse ;  /* 0x0000002839397c23 */ /* 0x100fe20008010850 */
[----:B------:R-:W-:-:S01]  /*35a0*/  FFMA.FTZ R60, R60, UR40, -R80 ;  /* 0x000000283c3c7c23 */ /* 0x000fc20008010850 */
[----:B------:R-:W2:Y:S01]  /*35b0*/  MUFU.EX2 R108, R108 ;  /* 0x0000006c006c7308 */ /* 0x000ea20000000800 */
[----:B------:R-:W-:-:S01]  /*35c0*/  FFMA.FTZ R61, R61, UR40, -R80 ;  /* 0x000000283d3d7c23 */ /* 0x000fc20008010850 */
[--C-:B------:R-:W-:Y:S01]  /*35d0*/  FFMA.FTZ R64, R64, UR40, -R80.reuse ;  /* 0x0000002840407c23 */ /* 0x100fe20008010850 */
[----:B------:R-:W-:-:S01]  /*35e0*/  FFMA.FTZ R65, R65, UR40, -R80 ;  /* 0x0000002841417c23 */ /* 0x000fc20008010850 */
[--C-:B------:R-:W-:Y:S01]  /*35f0*/  FFMA.FTZ R68, R68, UR40, -R80.reuse ;  /* 0x0000002844447c23 */ /* 0x100fe20008010850 */
[----:B------:R-:W-:-:S01]  /*3600*/  FFMA.FTZ R69, R69, UR40, -R80 ;  /* 0x0000002845457c23 */ /* 0x000fc20008010850 */
[--C-:B------:R-:W-:Y:S01]  /*3610*/  FFMA.FTZ R40, R40, UR40, -R80.reuse ;  /* 0x0000002828287c23 */ /* 0x100fe20008010850 */
[----:B------:R-:W-:-:S01]  /*3620*/  FFMA.FTZ R41, R41, UR40, -R80 ;  /* 0x0000002829297c23 */ /* 0x000fc20008010850 */
[----:B------:R-:W3:Y:S01]  /*3630*/  MUFU.EX2 R109, R109 ;  /* 0x0000006d006d7308 */ /* 0x000ee20000000800 */
[----:B-1----:R-:W-:-:S01]  /*3640*/  FADD.FTZ R89, R67, R72 ;  /* 0x0000004843597221 */ /* 0x002fc20000010000 */
[--C-:B------:R-:W-:Y:S01]  /*3650*/  FFMA.FTZ R44, R44, UR40, -R80.reuse ;  /* 0x000000282c2c7c23 */ /* 0x100fe20008010850 */
[----:B------:R-:W-:-:S01]  /*3660*/  FFMA.FTZ R45, R45, UR40, -R80 ;  /* 0x000000282d2d7c23 */ /* 0x000fc20008010850 */
[--C-:B------:R-:W-:Y:S01]  /*3670*/  FFMA.FTZ R48, R48, UR40, -R80.reuse ;  /* 0x0000002830307c23 */ /* 0x100fe20008010850 */
[----:B------:R-:W-:-:S01]  /*3680*/  FFMA.FTZ R49, R49, UR40, -R80 ;  /* 0x0000002831317c23 */ /* 0x000fc20008010850 */
[--C-:B------:R-:W-:Y:S01]  /*3690*/  FFMA.FTZ R52, R52, UR40, -R80.reuse ;  /* 0x0000002834347c23 */ /* 0x100fe20008010850 */
[----:B------:R-:W-:-:S01]  /*36a0*/  FFMA.FTZ R53, R53, UR40, -R80 ;  /* 0x0000002835357c23 */ /* 0x000fc20008010850 */
[----:B------:R-:W1:Y:S01]  /*36b0*/  MUFU.EX2 R71, R71 ;  /* 0x0000004700477308 */ /* 0x000e620000000800 */
[----:B--2---:R-:W-:-:S01]  /*36c0*/  FADD.FTZ R82, R108, R89 ;  /* 0x000000596c527221 */ /* 0x004fc20000010000 */
[--C-:B------:R-:W-:Y:S01]  /*36d0*/  FFMA.FTZ R24, R24, UR40, -R80.reuse ;  /* 0x0000002818187c23 */ /* 0x100fe20008010850 */
[----:B------:R-:W-:-:S01]  /*36e0*/  FFMA.FTZ R25, R25, UR40, -R80 ;  /* 0x0000002819197c23 */ /* 0x000fc20008010850 */
[--C-:B------:R-:W-:Y:S01]  /*36f0*/  FFMA.FTZ R28, R28, UR40, -R80.reuse ;  /* 0x000000281c1c7c23 */ /* 0x100fe20008010850 */
[----:B------:R-:W-:-:S01]  /*3700*/  FFMA.FTZ R77, R77, UR40, -R80 ;  /* 0x000000284d4d7c23 */ /* 0x000fc20008010850 */
[--C-:B------:R-:W-:Y:S01]  /*3710*/  FFMA.FTZ R79, R79, UR40, -R80.reuse ;  /* 0x000000284f4f7c23 */ /* 0x100fe20008010850 */
[----:B------:R-:W-:-:S01]  /*3720*/  FFMA.FTZ R81, R81, UR40, -R80 ;  /* 0x0000002851517c23 */ /* 0x000fc20008010850 */
[----:B------:R-:W2:Y:S01]  /*3730*/  MUFU.EX2 R74, R74 ;  /* 0x0000004a004a7308 */ /* 0x000ea20000000800 */
[----:B---3--:R-:W-:-:S01]  /*3740*/  FADD.FTZ R82, R109, R82 ;  /* 0x000000526d527221 */ /* 0x008fc20000010000 */
[--C-:B------:R-:W-:Y:S01]  /*3750*/  FFMA.FTZ R83, R83, UR40, -R80.reuse ;  /* 0x0000002853537c23 */ /* 0x100fe20008010850 */
[----:B------:R-:W-:-:S01]  /*3760*/  FFMA.FTZ R80, R85, UR40, -R80 ;  /* 0x0000002855507c23 */ /* 0x000fc20008010850 */
[----:B------:R-:W-:Y:S01]  /*3770*/  F2FP.SATFINITE.E4M3.F32.PACK_AB_MERGE_C R108, R109, R108, RZ ;  /* 0x0000006c6d6c723e */ /* 0x000fe200048070ff */
[----:B------:R-:W-:-:S02]  /*3780*/  IMAD.MOV.U32 R85, RZ, RZ, R87 ;  /* 0x000000ffff557224 */ /* 0x000fc400078e0057 */
[----:B------:R-:W-:Y:S01]  /*3790*/  IMAD.MOV.U32 R84, RZ, RZ, R87 ;  /* 0x000000ffff547224 */ /* 0x000fe200078e0057 */
[----:B------:R-:W3:Y:S01]  /*37a0*/  MUFU.EX2 R116, R116 ;  /* 0x0000007400747308 */ /* 0x000ee20000000800 */
[----:B-1----:R-:W-:-:S01]  /*37b0*/  FADD.FTZ R89, R71, R82 ;  /* 0x0000005247597221 */ /* 0x002fc20000010000 */
[----:B------:R-:W-:Y:S01]  /*37c0*/  FADD.FTZ R82, R10, R91 ;  /* 0x0000005b0a527221 */ /* 0x000fe20000010000 */
[----:B------:R-:W-:Y:S01]  /*37d0*/  F2FP.SATFINITE.E4M3.F32.PACK_AB_MERGE_C R172, R72, R67, R108 ;  /* 0x0000004348ac723e */ /* 0x000fe2000480706c */
[----:B------:R-:W-:Y:S02]  /*37e0*/  IMAD.MOV.U32 R72, RZ, RZ, R87 ;  /* 0x000000ffff487224 */ /* 0x000fe400078e0057 */
[----:B------:R-:W-:-:S01]  /*37f0*/  FADD.FTZ R91, R11, R82 ;  /* 0x000000520b5b7221 */ /* 0x000fc20000010000 */
[----:B------:R-:W-:Y:S01]  /*3800*/  IMAD.MOV.U32 R67, RZ, RZ, R87 ;  /* 0x000000ffff437224 */ /* 0x000fe200078e0057 */
[----:B------:R-:W1:Y:S01]  /*3810*/  MUFU.EX2 R12, R12 ;  /* 0x0000000c000c7308 */ /* 0x000e620000000800 */
[----:B--2---:R-:W-:-:S07]  /*3820*/  FADD.FTZ R89, R74, R89 ;  /* 0x000000594a597221 */ /* 0x004fce0000010000 */
[----:B------:R-:W2:Y:S01]  /*3830*/  MUFU.EX2 R117, R117 ;  /* 0x0000007500757308 */ /* 0x000ea20000000800 */
[----:B---3--:R-:W-:-:S07]  /*3840*/  FADD.FTZ R4, R116, R89 ;  /* 0x0000005974047221 */ /* 0x008fce0000010000 */
[----:B------:R-:W3:Y:S01]  /*3850*/  MUFU.EX2 R13, R90 ;  /* 0x0000005a000d7308 */ /* 0x000ee20000000800 */
[----:B-1----:R-:W-:-:S01]  /*3860*/  FADD.FTZ R82, R12, R91 ;  /* 0x0000005b0c527221 */ /* 0x002fc20000010000 */
[----:B------:R-:W-:-:S04]  /*3870*/  F2FP.SATFINITE.E4M3.F32.PACK_AB_MERGE_C R12, R12, R11, RZ ;  /* 0x0000000b0c0c723e */ /* 0x000fc800048070ff */
[----:B------:R-:W-:Y:S02]  /*3880*/  F2FP.SATFINITE.E4M3.F32.PACK_AB_MERGE_C R175, R10, R9, R12 ;  /* 0x000000090aaf723e */ /* 0x000fe4000480700c */
[----:B------:R-:W1:Y:S01]  /*3890*/  MUFU.EX2 R73, R73 ;  /* 0x0000004900497308 */ /* 0x000e620000000800 */
[----:B--2---:R-:W-:-:S01]  /*38a0*/  FADD.FTZ R4, R117, R4 ;  /* 0x0000000475047221 */ /* 0x004fc20000010000 */
[----:B------:R-:W-:-:S04]  /*38b0*/  F2FP.SATFINITE.E4M3.F32.PACK_AB_MERGE_C R116, R117, R116, RZ ;  /* 0x000000747574723e */ /* 0x000fc800048070ff */
[----:B------:R-:W-:Y:S01]  /*38c0*/  F2FP.SATFINITE.E4M3.F32.PACK_AB_MERGE_C R174, R74, R71, R116 ;  /* 0x000000474aae723e */ /* 0x000fe20004807074 */
[----:B------:R-:W-:Y:S01]  /*38d0*/  IMAD.MOV.U32 R74, RZ, RZ, R87 ;  /* 0x000000ffff4a7224 */ /* 0x000fe200078e0057 */
[----:B------:R-:W2:Y:S01]  /*38e0*/  MUFU.EX2 R14, R14 ;  /* 0x0000000e000e7308 */ /* 0x000ea20000000800 */
[----:B---3--:R-:W-:-:S01]  /*38f0*/  FADD.FTZ R91, R13, R82 ;  /* 0x000000520d5b7221 */ /* 0x008fc20000010000 */
[----:B------:R-:W-:-:S06]  /*3900*/  IMAD.MOV.U32 R71, RZ, RZ, R87 ;  /* 0x000000ffff477224 */ /* 0x000fcc00078e0057 */
[----:B------:R-:W3:Y:S01]  /*3910*/  MUFU.EX2 R76, R76 ;  /* 0x0000004c004c7308 */ /* 0x000ee20000000800 */
[----:B-1----:R-:W-:-:S07]  /*3920*/  FADD.FTZ R89, R73, R4 ;  /* 0x0000000449597221 */ /* 0x002fce0000010000 */
[----:B------:R-:W1:Y:S01]  /*3930*/  MUFU.EX2 R15, R94 ;  /* 0x0000005e000f7308 */ /* 0x000e620000000800 */
[----:B--2---:R-:W-:-:S07]  /*3940*/  FADD.FTZ R4, R14, R91 ;  /* 0x0000005b0e047221 */ /* 0x004fce0000010000 */
[----:B------:R-:W2:Y:S01]  /*3950*/  MUFU.EX2 R92, R92 ;  /* 0x0000005c005c7308 */ /* 0x000ea20000000800 */
[----:B---3--:R-:W-:-:S07]  /*3960*/  FADD.FTZ R89, R76, R89 ;  /* 0x000000594c597221 */ /* 0x008fce0000010000 */
[----:B------:R-:W3:Y:S01]  /*3970*/  MUFU.EX2 R26, R26 ;  /* 0x0000001a001a7308 */ /* 0x000ee20000000800 */
[----:B-1----:R-:W-:-:S07]  /*3980*/  FADD.FTZ R91, R15, R4 ;  /* 0x000000040f5b7221 */ /* 0x002fce0000010000 */
[----:B------:R-:W1:Y:S01]  /*3990*/  MUFU.EX2 R93, R93 ;  /* 0x0000005d005d7308 */ /* 0x000e620000000800 */
[----:B--2---:R-:W-:-:S07]  /*39a0*/  FADD.FTZ R4, R92, R89 ;  /* 0x000000595c047221 */ /* 0x004fce0000010000 */
[----:B------:R-:W2:Y:S01]  /*39b0*/  MUFU.EX2 R20, R20 ;  /* 0x0000001400147308 */ /* 0x000ea20000000800 */
[----:B---3--:R-:W-:-:S01]  /*39c0*/  FADD.FTZ R91, R26, R91 ;  /* 0x0000005b1a5b7221 */ /* 0x008fc20000010000 */
[----:B------:R-:W-:Y:S01]  /*39d0*/  F2FP.SATFINITE.E4M3.F32.PACK_AB_MERGE_C R15, R26, R15, RZ ;  /* 0x0000000f1a0f723e */ /* 0x000fe200048070ff */
[----:B------:R-:W-:-:S03]  /*39e0*/  IMAD.MOV.U32 R26, RZ, RZ, R87 ;  /* 0x000000ffff1a7224 */ /* 0x000fc600078e0057 */
[----:B------:R-:W-:Y:S02]  /*39f0*/  F2FP.SATFINITE.E4M3.F32.PACK_AB_MERGE_C R177, R14, R13, R15 ;  /* 0x0000000d0eb1723e */ /* 0x000fe4000480700f */
[----:B------:R-:W3:Y:S01]  /*3a00*/  MUFU.EX2 R75, R75 ;  /* 0x0000004b004b7308 */ /* 0x000ee20000000800 */
[----:B-1----:R-:W-:-:S01]  /*3a10*/  FADD.FTZ R4, R93, R4 ;  /* 0x000000045d047221 */ /* 0x002fc20000010000 */
[----:B------:R-:W-:-:S04]  /*3a20*/  F2FP.SATFINITE.E4M3.F32.PACK_AB_MERGE_C R92, R93, R92, RZ ;  /* 0x0000005c5d5c723e */ /* 0x000fc800048070ff */
[----:B------:R-:W-:Y:S01]  /*3a30*/  F2FP.SATFINITE.E4M3.F32.PACK_AB_MERGE_C R176, R76, R73, R92 ;  /* 0x000000494cb0723e */ /* 0x000fe2000480705c */
[----:B------:R-:W-:Y:S01]  /*3a40*/  IMAD.MOV.U32 R76, RZ, RZ, R87 ;  /* 0x000000ffff4c7224 */ /* 0x000fe200078e0057 */
[----:B------:R-:W1:Y:S01]  /*3a50*/  MUFU.EX2 R21, R99 ;  /* 0x0000006300157308 */ /* 0x000e620000000800 */
[----:B--2---:R-:W-:-:S01]  /*3a60*/  FADD.FTZ R82, R20, R91 ;  /* 0x0000005b14527221 */ /* 0x004fc20000010000 */
[----:B------:R-:W-:-:S06]  /*3a70*/  IMAD.MOV.U32 R73, RZ, RZ, R87 ;  /* 0x000000ffff497224 */ /* 0x000fcc00078e0057 */
        /* <DEDUP_REMOVED lines=8> */
[----:B------:R-:W-:-:S04]  /*3b00*/  F2FP.SATFINITE.E4M3.F32.PACK_AB_MERGE_C R82, R8, R7, RZ ;  /* 0x000000070852723e */ /* 0x000fc800048070ff */
[----:B------:R-:W-:Y:S01]  /*3b10*/  F2FP.SATFINITE.E4M3.F32.PACK_AB_MERGE_C R173, R6, R5, R82 ;  /* 0x0000000506ad723e */ /* 0x000fe20004807052 */
[----:B------:R-:W-:Y:S01]  /*3b20*/  IMAD.MOV.U32 R82, RZ, RZ, R87 ;  /* 0x000000ffff527224 */ /* 0x000fe200078e0057 */
[----:B------:R-:W3:Y:S01]  /*3b30*/  MUFU.EX2 R101, R101 ;  /* 0x0000006500657308 */ /* 0x000ee20000000800 */
[----:B-1----:R-:W-:-:S07]  /*3b40*/  FADD.FTZ R4, R100, R89 ;  /* 0x0000005964047221 */ /* 0x002fce0000010000 */
[----:B------:R-:W1:Y:S01]  /*3b50*/  MUFU.EX2 R30, R30 ;  /* 0x0000001e001e7308 */ /* 0x000e620000000800 */
[----:B--2---:R-:W-:-:S01]  /*3b60*/  FADD.FTZ R91, R34, R91 ;  /* 0x0000005b225b7221 */ /* 0x004fc20000010000 */
[----:B------:R-:W-:Y:S01]  /*3b70*/  F2FP.SATFINITE.E4M3.F32.PACK_AB_MERGE_C R27, R34, R27, RZ ;  /* 0x0000001b221b723e */ /* 0x000fe200048070ff */
[----:B------:R-:W-:-:S03]  /*3b80*/  IMAD.MOV.U32 R34, RZ, RZ, R87 ;  /* 0x000000ffff227224 */ /* 0x000fc600078e0057 */
[----:B------:R-:W-:Y:S01]  /*3b90*/  F2FP.SATFINITE.E4M3.F32.PACK_AB_MERGE_C R179, R21, R20, R27 ;  /* 0x0000001415b3723e */ /* 0x000fe2000480701b */
[----:B------:R-:W-:Y:S01]  /*3ba0*/  IMAD.MOV.U32 R27, RZ, RZ, R87 ;  /* 0x000000ffff1b7224 */ /* 0x000fe200078e0057 */
[----:B------:R-:W2:Y:S01]  /*3bb0*/  MUFU.EX2 R56, R56 ;  /* 0x0000003800387308 */ /* 0x000ea20000000800 */
[----:B---3--:R-:W-:-:S01]  /*3bc0*/  FADD.FTZ R7, R101, R4 ;  /* 0x0000000465077221 */ /* 0x008fc20000010000 */
[----:B------:R-:W-:-:S04]  /*3bd0*/  F2FP.SATFINITE.E4M3.F32.PACK_AB_MERGE_C R100, R101, R100, RZ ;  /* 0x000000646564723e */ /* 0x000fc800048070ff */
[----:B------:R-:W-:Y:S01]  /*3be0*/  F2FP.SATFINITE.E4M3.F32.PACK_AB_MERGE_C R178, R78, R75, R100 ;  /* 0x0000004b4eb2723e */ /* 0x000fe20004807064 */
[----:B------:R-:W-:Y:S01]  /*3bf0*/  IMAD.MOV.U32 R78, RZ, RZ, R87 ;  /* 0x000000ffff4e7224 */ /* 0x000fe200078e0057 */
[----:B------:R-:W3:Y:S01]  /*3c00*/  MUFU.EX2 R57, R57 ;  /* 0x0000003900397308 */ /* 0x000ee20000000800 */
[----:B-1----:R-:W-:-:S01]  /*3c10*/  FADD.FTZ R8, R30, R91 ;  /* 0x0000005b1e087221 */ /* 0x002fc20000010000 */
[----:B------:R-:W-:-:S03]  /*3c20*/  IMAD.MOV.U32 R75, RZ, RZ, R87 ;  /* 0x000000ffff4b7224 */ /* 0x000fc600078e0057 */
[----:B------:R-:W-:-:S03]  /*3c30*/  FADD.FTZ R8, R31, R8 ;  /* 0x000000081f087221 */ /* 0x000fc60000010000 */
[----:B------:R-:W1:Y:S01]  /*3c40*/  MUFU.EX2 R60, R60 ;  /* 0x0000003c003c7308 */ /* 0x000e620000000800 */
[----:B--2---:R-:W-:-:S01]  /*3c50*/  FADD.FTZ R4, R56, R7 ;  /* 0x0000000738047221 */ /* 0x004fc20000010000 */
[----:B------:R-:W-:-:S06]  /*3c60*/  FADD.FTZ R11, R35, R8 ;  /* 0x00000008230b7221 */ /* 0x000fcc0000010000 */
[----:B------:R-:W2:Y:S01]  /*3c70*/  MUFU.EX2 R42, R42 ;  /* 0x0000002a002a7308 */ /* 0x000ea20000000800 */
[----:B---3--:R-:W-:-:S07]  /*3c80*/  FADD.FTZ R7, R57, R4 ;  /* 0x0000000439077221 */ /* 0x008fce0000010000 */
        /* <DEDUP_REMOVED lines=10> */
[----:B------:R-:W-:Y:S01]  /*3d30*/  F2FP.SATFINITE.E4M3.F32.PACK_AB_MERGE_C R60, R61, R60, RZ ;  /* 0x0000003c3d3c723e */ /* 0x000fe200048070ff */
[--C-:B------:R-:W-:Y:S02]  /*3d40*/  IMAD.MOV.U32 R61, RZ, RZ, R87.reuse ;  /* 0x000000ffff3d7224 */ /* 0x100fe400078e0057 */
[--C-:B------:R-:W-:Y:S01]  /*3d50*/  IMAD.MOV.U32 R31, RZ, RZ, R87.reuse ;  /* 0x000000ffff1f7224 */ /* 0x100fe200078e0057 */
[----:B------:R-:W-:Y:S01]  /*3d60*/  F2FP.SATFINITE.E4M3.F32.PACK_AB_MERGE_C R180, R57, R56, R60 ;  /* 0x0000003839b4723e */ /* 0x000fe2000480703c */
[----:B------:R-:W-:Y:S01]  /*3d70*/  IMAD.MOV.U32 R60, RZ, RZ, R87 ;  /* 0x000000ffff3c7224 */ /* 0x000fe200078e0057 */
[----:B------:R-:W3:Y:S01]  /*3d80*/  MUFU.EX2 R65, R65 ;  /* 0x0000004100417308 */ /* 0x000ee20000000800 */
[----:B-1----:R-:W-:-:S01]  /*3d90*/  FADD.FTZ R8, R38, R11 ;  /* 0x0000000b26087221 */ /* 0x002fc20000010000 */
[----:B------:R-:W-:-:S02]  /*3da0*/  IMAD.MOV.U32 R57, RZ, RZ, R87 ;  /* 0x000000ffff397224 */ /* 0x000fc400078e0057 */
[--C-:B------:R-:W-:Y:S02]  /*3db0*/  IMAD.MOV.U32 R56, RZ, RZ, R87.reuse ;  /* 0x000000ffff387224 */ /* 0x100fe400078e0057 */
[----:B------:R-:W-:Y:S01]  /*3dc0*/  FADD.FTZ R8, R39, R8 ;  /* 0x0000000827087221 */ /* 0x000fe20000010000 */
[----:B------:R-:W-:Y:S01]  /*3dd0*/  IMAD.MOV.U32 R30, RZ, RZ, R87 ;  /* 0x000000ffff1e7224 */ /* 0x000fe200078e0057 */
[----:B------:R-:W1:Y:S01]  /*3de0*/  MUFU.EX2 R68, R68 ;  /* 0x0000004400447308 */ /* 0x000e620000000800 */
[----:B--2---:R-:W-:-:S01]  /*3df0*/  FADD.FTZ R4, R64, R7 ;  /* 0x0000000740047221 */ /* 0x004fc20000010000 */
[----:B------:R-:W-:Y:S01]  /*3e00*/  FADD.FTZ R11, R43, R8 ;  /* 0x000000082b0b7221 */ /* 0x000fe20000010000 */
[----:B------:R-:W-:-:S03]  /*3e10*/  F2FP.SATFINITE.E4M3.F32.PACK_AB_MERGE_C R43, R32, R43, RZ ;  /* 0x0000002b202b723e */ /* 0x000fc600048070ff */
[----:B------:R-:W-:Y:S01]  /*3e20*/  FADD.FTZ R32, R32, R11 ;  /* 0x0000000b20207221 */ /* 0x000fe20000010000 */
[----:B------:R-:W-:Y:S01]  /*3e30*/  F2FP.SATFINITE.E4M3.F32.PACK_AB_MERGE_C R183, R39, R38, R43 ;  /* 0x0000002627b7723e */ /* 0x000fe2000480702b */
[----:B------:R-:W2:Y:S01]  /*3e40*/  MUFU.EX2 R69, R69 ;  /* 0x0000004500457308 */ /* 0x000ea20000000800 */
[----:B---3--:R-:W-:-:S01]  /*3e50*/  FADD.FTZ R7, R65, R4 ;  /* 0x0000000441077221 */ /* 0x008fc20000010000 */
[--C-:B------:R-:W-:Y:S02]  /*3e60*/  IMAD.MOV.U32 R43, RZ, RZ, R87.reuse ;  /* 0x000000ffff2b7224 */ /* 0x100fe400078e0057 */
[--C-:B------:R-:W-:Y:S02]  /*3e70*/  IMAD.MOV.U32 R39, RZ, RZ, R87.reuse ;  /* 0x000000ffff277224 */ /* 0x100fe400078e0057 */
[----:B------:R-:W-:Y:S02]  /*3e80*/  IMAD.MOV.U32 R38, RZ, RZ, R87 ;  /* 0x000000ffff267224 */ /* 0x000fe400078e0057 */
[----:B------:R-:W3:Y:S01]  /*3e90*/  MUFU.EX2 R29, R29 ;  /* 0x0000001d001d7308 */ /* 0x000ee20000000800 */
[----:B-1----:R-:W-:-:S07]  /*3ea0*/  FADD.FTZ R4, R68, R7 ;  /* 0x0000000744047221 */ /* 0x002fce0000010000 */
[----:B------:R-:W1:Y:S01]  /*3eb0*/  MUFU.EX2 R40, R40 ;  /* 0x0000002800287308 */ /* 0x000e620000000800 */
[C---:B--2---:R-:W-:Y:S01]  /*3ec0*/  F2FP.SATFINITE.E4M3.F32.PACK_AB_MERGE_C R68, R69.reuse, R68, RZ ;  /* 0x000000444544723e */ /* 0x044fe200048070ff */
[----:B------:R-:W-:-:S03]  /*3ed0*/  FADD.FTZ R69, R69, R4 ;  /* 0x0000000445457221 */ /* 0x000fc60000010000 */
[----:B------:R-:W-:Y:S01]  /*3ee0*/  F2FP.SATFINITE.E4M3.F32.PACK_AB_MERGE_C R182, R65, R64, R68 ;  /* 0x0000004041b6723e */ /* 0x000fe20004807044 */
[----:B------:R-:W-:Y:S02]  /*3ef0*/  IMAD.MOV.U32 R68, RZ, RZ, R87 ;  /* 0x000000ffff447224 */ /* 0x000fe400078e0057 */
[----:B------:R-:W2:Y:S01]  /*3f00*/  MUFU.EX2 R36, R36 ;  /* 0x0000002400247308 */ /* 0x000ea20000000800 */
[----:B---3--:R-:W-:-:S01]  /*3f10*/  FADD.FTZ R5, R29, R32 ;  /* 0x000000201d057221 */ /* 0x008fc20000010000 */
[--C-:B------:R-:W-:Y:S02]  /*3f20*/  IMAD.MOV.U32 R65, RZ, RZ, R87.reuse ;  /* 0x000000ffff417224 */ /* 0x100fe400078e0057 */
[--C-:B------:R-:W-:Y:S02]  /*3f30*/  IMAD.MOV.U32 R64, RZ, RZ, R87.reuse ;  /* 0x000000ffff407224 */ /* 0x100fe400078e0057 */
[----:B------:R-:W-:Y:S02]  /*3f40*/  IMAD.MOV.U32 R32, RZ, RZ, R87 ;  /* 0x000000ffff207224 */ /* 0x000fe400078e0057 */
[----:B------:R-:W3:Y:S01]  /*3f50*/  MUFU.EX2 R41, R41 ;  /* 0x0000002900297308 */ /* 0x000ee20000000800 */
[----:B-1----:R-:W-:-:S01]  /*3f60*/  FADD.FTZ R4, R40, R69 ;  /* 0x0000004528047221 */ /* 0x002fc20000010000 */
[----:B------:R-:W-:-:S06]  /*3f70*/  IMAD.MOV.U32 R69, RZ, RZ, R87 ;  /* 0x000000ffff457224 */ /* 0x000fcc00078e0057 */
        /* <DEDUP_REMOVED lines=9> */
[C---:B---3--:R-:W-:Y:S01]  /*4010*/  F2FP.SATFINITE.E4M3.F32.PACK_AB_MERGE_C R33, R46.reuse, R33, RZ ;  /* 0x000000212e21723e */ /* 0x048fe200048070ff */
[----:B------:R-:W-:-:S03]  /*4020*/  FADD.FTZ R46, R46, R7 ;  /* 0x000000072e2e7221 */ /* 0x000fc60000010000 */
[----:B------:R-:W-:Y:S01]  /*4030*/  F2FP.SATFINITE.E4M3.F32.PACK_AB_MERGE_C R185, R36, R29, R33 ;  /* 0x0000001d24b9723e */ /* 0x000fe20004807021 */
[--C-:B------:R-:W-:Y:S02]  /*4040*/  IMAD.MOV.U32 R36, RZ, RZ, R87.reuse ;  /* 0x000000ffff247224 */ /* 0x100fe400078e0057 */
[----:B------:R-:W3:Y:S01]  /*4050*/  MUFU.EX2 R48, R48 ;  /* 0x0000003000307308 */ /* 0x000ee20000000800 */
[C---:B-1----:R-:W-:Y:S01]  /*4060*/  F2FP.SATFINITE.E4M3.F32.PACK_AB_MERGE_C R44, R45.reuse, R44, RZ ;  /* 0x0000002c2d2c723e */ /* 0x042fe200048070ff */
[----:B------:R-:W-:Y:S01]  /*4070*/  FADD.FTZ R45, R45, R4 ;  /* 0x000000042d2d7221 */ /* 0x000fe20000010000 */
[--C-:B------:R-:W-:Y:S02]  /*4080*/  IMAD.MOV.U32 R33, RZ, RZ, R87.reuse ;  /* 0x000000ffff217224 */ /* 0x100fe400078e0057 */
[----:B------:R-:W-:Y:S01]  /*4090*/  F2FP.SATFINITE.E4M3.F32.PACK_AB_MERGE_C R184, R41, R40, R44 ;  /* 0x0000002829b8723e */ /* 0x000fe2000480702c */
[----:B------:R-:W-:Y:S02]  /*40a0*/  IMAD.MOV.U32 R44, RZ, RZ, R87 ;  /* 0x000000ffff2c7224 */ /* 0x000fe400078e0057 */
[----:B------:R-:W1:Y:S01]  /*40b0*/  MUFU.EX2 R50, R50 ;  /* 0x0000003200327308 */ /* 0x000e620000000800 */
[----:B--2---:R-:W-:-:S01]  /*40c0*/  FADD.FTZ R5, R37, R46 ;  /* 0x0000002e25057221 */ /* 0x004fc20000010000 */
[----:B------:R-:W-:-:S02]  /*40d0*/  IMAD.MOV.U32 R46, RZ, RZ, R87 ;  /* 0x000000ffff2e7224 */ /* 0x000fc400078e0057 */
[--C-:B------:R-:W-:Y:S02]  /*40e0*/  IMAD.MOV.U32 R41, RZ, RZ, R87.reuse ;  /* 0x000000ffff297224 */ /* 0x100fe400078e0057 */
[----:B------:R-:W-:Y:S02]  /*40f0*/  IMAD.MOV.U32 R40, RZ, RZ, R87 ;  /* 0x000000ffff287224 */ /* 0x000fe400078e0057 */
[----:B------:R-:W2:Y:S01]  /*4100*/  MUFU.EX2 R49, R49 ;  /* 0x0000003100317308 */ /* 0x000ea20000000800 */
[----:B---3--:R-:W-:-:S01]  /*4110*/  FADD.FTZ R4, R48, R45 ;  /* 0x0000002d30047221 */ /* 0x008fc20000010000 */
[--C-:B------:R-:W-:Y:S02]  /*4120*/  IMAD.MOV.U32 R45, RZ, RZ, R87.reuse ;  /* 0x000000ffff2d7224 */ /* 0x100fe400078e0057 */
[----:B------:R-:W-:-:S04]  /*4130*/  IMAD.MOV.U32 R29, RZ, RZ, R87 ;  /* 0x000000ffff1d7224 */ /* 0x000fc800078e0057 */
[----:B------:R-:W-:Y:S01]  /*4140*/  MUFU.EX2 R47, R47 ;  /* 0x0000002f002f7308 */ /* 0x000fe20000000800 */
[----:B-1----:R-:W-:-:S07]  /*4150*/  FADD.FTZ R6, R50, R5 ;  /* 0x0000000532067221 */ /* 0x002fce0000010000 */
[----:B------:R-:W1:Y:S01]  /*4160*/  MUFU.EX2 R54, R54 ;  /* 0x0000003600367308 */ /* 0x000e620000000800 */
[----:B--2---:R-:W-:-:S07]  /*4170*/  FADD.FTZ R5, R49, R4 ;  /* 0x0000000431057221 */ /* 0x004fce0000010000 */
[----:B------:R-:W2:Y:S08]  /*4180*/  MUFU.EX2 R52, R52 ;  /* 0x0000003400347308 */ /* 0x000eb00000000800 */
[----:B------:R-:W3:Y:S01]  /*4190*/  MUFU.EX2 R53, R53 ;  /* 0x0000003500357308 */ /* 0x000ee20000000800 */
[----:B-1----:R-:W-:Y:S01]  /*41a0*/  F2FP.SATFINITE.E4M3.F32.PACK_AB_MERGE_C R7, R54, R47, RZ ;  /* 0x0000002f3607723e */ /* 0x002fe200048070ff */
[----:B------:R-:W-:-:S03]  /*41b0*/  FADD.FTZ R47, R47, R6 ;  /* 0x000000062f2f7221 */ /* 0x000fc60000010000 */
[----:B------:R-:W-:Y:S01]  /*41c0*/  F2FP.SATFINITE.E4M3.F32.PACK_AB_MERGE_C R187, R50, R37, R7 ;  /* 0x0000002532bb723e */ /* 0x000fe20004807007 */
[----:B------:R-:W-:-:S01]  /*41d0*/  FADD.FTZ R54, R54, R47 ;  /* 0x0000002f36367221 */ /* 0x000fc20000010000 */
[----:B------:R-:W-:Y:S01]  /*41e0*/  IMAD.MOV.U32 R50, RZ, RZ, R87 ;  /* 0x000000ffff327224 */ /* 0x000fe200078e0057 */
[----:B------:R-:W-:Y:S01]  /*41f0*/  MUFU.EX2 R55, R55 ;  /* 0x0000003700377308 */ /* 0x000fe20000000800 */
[----:B--2---:R-:W-:-:S01]  /*4200*/  FADD.FTZ R6, R52, R5 ;  /* 0x0000000534067221 */ /* 0x004fc20000010000 */
[--C-:B------:R-:W-:Y:S02]  /*4210*/  IMAD.MOV.U32 R47, RZ, RZ, R87.reuse ;  /* 0x000000ffff2f7224 */ /* 0x100fe400078e0057 */
[----:B------:R-:W-:-:S04]  /*4220*/  IMAD.MOV.U32 R37, RZ, RZ, R87 ;  /* 0x000000ffff257224 */ /* 0x000fc800078e0057 */
[----:B------:R-:W1:Y:S01]  /*4230*/  MUFU.EX2 R62, R62 ;  /* 0x0000003e003e7308 */ /* 0x000e620000000800 */
[C---:B---3--:R-:W-:Y:S01]  /*4240*/  F2FP.SATFINITE.E4M3.F32.PACK_AB_MERGE_C R52, R53.reuse, R52, RZ ;  /* 0x000000343534723e */ /* 0x048fe200048070ff */
[----:B------:R-:W-:-:S03]  /*4250*/  FADD.FTZ R53, R53, R6 ;  /* 0x0000000635357221 */ /* 0x000fc60000010000 */
[----:B------:R-:W-:Y:S01]  /*4260*/  F2FP.SATFINITE.E4M3.F32.PACK_AB_MERGE_C R186, R49, R48, R52 ;  /* 0x0000003031ba723e */ /* 0x000fe20004807034 */
[--C-:B------:R-:W-:Y:S02]  /*4270*/  IMAD.MOV.U32 R52, RZ, RZ, R87.reuse ;  /* 0x000000ffff347224 */ /* 0x100fe400078e0057 */
[----:B------:R-:W2:Y:S01]  /*4280*/  MUFU.EX2 R51, R51 ;  /* 0x0000003300337308 */ /* 0x000ea20000000800 */
[--C-:B------:R-:W-:Y:S02]  /*4290*/  IMAD.MOV.U32 R49, RZ, RZ, R87.reuse ;  /* 0x000000ffff317224 */ /* 0x100fe400078e0057 */
[----:B------:R-:W-:-:S05]  /*42a0*/  IMAD.MOV.U32 R48, RZ, RZ, R87 ;  /* 0x000000ffff307224 */ /* 0x000fca00078e0057 */
[----:B------:R-:W3:Y:S01]  /*42b0*/  MUFU.EX2 R24, R24 ;  /* 0x0000001800187308 */ /* 0x000ee20000000800 */
[----:B-1----:R-:W-:-:S07]  /*42c0*/  F2FP.SATFINITE.E4M3.F32.PACK_AB_MERGE_C R7, R62, R55, RZ ;  /* 0x000000373e07723e */ /* 0x002fce00048070ff */
[----:B------:R-:W1:Y:S01]  /*42d0*/  MUFU.EX2 R58, R58 ;  /* 0x0000003a003a7308 */ /* 0x000e620000000800 */
[----:B--2---:R-:W-:-:S01]  /*42e0*/  FADD.FTZ R5, R51, R54 ;  /* 0x0000003633057221 */ /* 0x004fc20000010000 */
[----:B------:R-:W-:-:S06]  /*42f0*/  IMAD.MOV.U32 R54, RZ, RZ, R87 ;  /* 0x000000ffff367224 */ /* 0x000fcc00078e0057 */
[----:B------:R-:W2:Y:S01]  /*4300*/  MUFU.EX2 R25, R25 ;  /* 0x0000001900197308 */ /* 0x000ea20000000800 */
[----:B---3--:R-:W-:-:S01]  /*4310*/  FADD.FTZ R6, R24, R53 ;  /* 0x0000003518067221 */ /* 0x008fc20000010000 */
[----:B------:R-:W-:-:S06]  /*4320*/  IMAD.MOV.U32 R53, RZ, RZ, R87 ;  /* 0x000000ffff357224 */ /* 0x000fcc00078e0057 */
[----:B------:R-:W3:Y:S01]  /*4330*/  MUFU.EX2 R28, R28 ;  /* 0x0000001c001c7308 */ /* 0x000ee20000000800 */
[C---:B-1----:R-:W-:Y:S01]  /*4340*/  F2FP.SATFINITE.E4M3.F32.PACK_AB_MERGE_C R189, R58.reuse, R51, R7 ;  /* 0x000000333abd723e */ /* 0x042fe20004807007 */
[----:B------:R-:W-:Y:S01]  /*4350*/  FADD.FTZ R58, R58, R5 ;  /* 0x000000053a3a7221 */ /* 0x000fe20000010000 */
[----:B------:R-:W-:-:S03]  /*4360*/  IMAD.MOV.U32 R51, RZ, RZ, R87 ;  /* 0x000000ffff337224 */ /* 0x000fc600078e0057 */
[----:B------:R-:W-:Y:S01]  /*4370*/  FADD.FTZ R55, R55, R58 ;  /* 0x0000003a37377221 */ /* 0x000fe20000010000 */
[----:B------:R-:W-:Y:S01]  /*4380*/  IMAD.MOV.U32 R58, RZ, RZ, R87 ;  /* 0x000000ffff3a7224 */ /* 0x000fe200078e0057 */
[----:B------:R-:W1:Y:S01]  /*4390*/  MUFU.EX2 R77, R77 ;  /* 0x0000004d004d7308 */ /* 0x000e620000000800 */
[----:B--2---:R-:W-:-:S01]  /*43a0*/  FADD.FTZ R5, R25, R6 ;  /* 0x0000000619057221 */ /* 0x004fc20000010000 */
[----:B------:R-:W-:Y:S01]  /*43b0*/  FADD.FTZ R62, R62, R55 ;  /* 0x000000373e3e7221 */ /* 0x000fe20000010000 */
[----:B------:R-:W-:-:S05]  /*43c0*/  IMAD.MOV.U32 R55, RZ, RZ, R87 ;  /* 0x000000ffff377224 */ /* 0x000fca00078e0057 */
[----:B------:R-:W-:Y:S01]  /*43d0*/  MUFU.EX2 R63, R63 ;  /* 0x0000003f003f7308 */ /* 0x000fe20000000800 */
[----:B---3--:R-:W-:-:S07]  /*43e0*/  FADD.FTZ R6, R28, R5 ;  /* 0x000000051c067221 */ /* 0x008fce0000010000 */
[----:B------:R-:W2:Y:S01]  /*43f0*/  MUFU.EX2 R70, R121 ;  /* 0x0000007900467308 */ /* 0x000ea20000000800 */
[----:B-1----:R-:W-:-:S01]  /*4400*/  FADD.FTZ R6, R77, R6 ;  /* 0x000000064d067221 */ /* 0x002fc20000010000 */
[----:B------:R-:W-:Y:S01]  /*4410*/  F2FP.SATFINITE.E4M3.F32.PACK_AB_MERGE_C R28, R77, R28, RZ ;  /* 0x0000001c4d1c723e */ /* 0x000fe200048070ff */
[----:B------:R-:W-:-:S03]  /*4420*/  IMAD.MOV.U32 R77, RZ, RZ, R87 ;  /* 0x000000ffff4d7224 */ /* 0x000fc600078e0057 */
[----:B------:R-:W-:Y:S01]  /*4430*/  F2FP.SATFINITE.E4M3.F32.PACK_AB_MERGE_C R188, R25, R24, R28 ;  /* 0x0000001819bc723e */ /* 0x000fe2000480701c */
[--C-:B------:R-:W-:Y:S01]  /*4440*/  IMAD.MOV.U32 R28, RZ, RZ, R87.reuse ;  /* 0x000000ffff1c7224 */ /* 0x100fe200078e0057 */
[----:B------:R-:W1:Y:S01]  /*4450*/  MUFU.EX2 R59, R59 ;  /* 0x0000003b003b7308 */ /* 0x000e620000000800 */
[--C-:B------:R-:W-:Y:S02]  /*4460*/  IMAD.MOV.U32 R25, RZ, RZ, R87.reuse ;  /* 0x000000ffff197224 */ /* 0x100fe400078e0057 */
[----:B------:R-:W-:-:S05]  /*4470*/  IMAD.MOV.U32 R24, RZ, RZ, R87 ;  /* 0x000000ffff187224 */ /* 0x000fca00078e0057 */
[----:B------:R-:W3:Y:S01]  /*4480*/  MUFU.EX2 R79, R79 ;  /* 0x0000004f004f7308 */ /* 0x000ee20000000800 */
[----:B--2---:R-:W-:-:S07]  /*4490*/  F2FP.SATFINITE.E4M3.F32.PACK_AB_MERGE_C R8, R70, R63, RZ ;  /* 0x0000003f4608723e */ /* 0x004fce00048070ff */
[----:B------:R-:W2:Y:S01]  /*44a0*/  MUFU.EX2 R66, R66 ;  /* 0x0000004200427308 */ /* 0x000ea20000000800 */
[----:B-1----:R-:W-:-:S01]  /*44b0*/  FADD.FTZ R7, R59, R62 ;  /* 0x0000003e3b077221 */ /* 0x002fc20000010000 */
[----:B------:R-:W-:-:S06]  /*44c0*/  IMAD.MOV.U32 R62, RZ, RZ, R87 ;  /* 0x000000ffff3e7224 */ /* 0x000fcc00078e0057 */
[----:B------:R1:W4:Y:S01]  /*44d0*/  MUFU.EX2 R4, R81 ;  /* 0x0000005100047308 */ /* 0x0003220000000800 */
[----:B---3--:R-:W-:-:S07]  /*44e0*/  FADD.FTZ R5, R79, R6 ;  /* 0x000000064f057221 */ /* 0x008fce0000010000 */
[----:B------:R-:W-:Y:S01]  /*44f0*/  MUFU.EX2 R83, R83 ;  /* 0x0000005300537308 */ /* 0x000fe20000000800 */
[C---:B--2---:R-:W-:Y:S01]  /*4500*/  F2FP.SATFINITE.E4M3.F32.PACK_AB_MERGE_C R191, R66.reuse, R59, R8 ;  /* 0x0000003b42bf723e */ /* 0x044fe20004807008 */
[----:B------:R-:W-:Y:S01]  /*4510*/  FADD.FTZ R66, R66, R7 ;  /* 0x0000000742427221 */ /* 0x000fe20000010000 */
[--C-:B-1----:R-:W-:Y:S02]  /*4520*/  IMAD.MOV.U32 R81, RZ, RZ, R87.reuse ;  /* 0x000000ffff517224 */ /* 0x102fe400078e0057 */
[----:B------:R-:W-:-:S03]  /*4530*/  IMAD.MOV.U32 R59, RZ, RZ, R87 ;  /* 0x000000ffff3b7224 */ /* 0x000fc600078e0057 */
[----:B------:R-:W1:Y:S01]  /*4540*/  MUFU.EX2 R80, R80 ;  /* 0x0000005000507308 */ /* 0x000e620000000800 */
[----:B----4-:R-:W-:-:S01]  /*4550*/  FADD.FTZ R6, R4, R5 ;  /* 0x0000000504067221 */ /* 0x010fc20000010000 */
[----:B------:R-:W-:Y:S01]  /*4560*/  FADD.FTZ R5, R63, R66 ;  /* 0x000000423f057221 */ /* 0x000fe20000010000 */
[--C-:B------:R-:W-:Y:S02]  /*4570*/  IMAD.MOV.U32 R66, RZ, RZ, R87.reuse ;  /* 0x000000ffff427224 */ /* 0x100fe400078e0057 */
[----:B------:R-:W-:Y:S02]  /*4580*/  IMAD.MOV.U32 R63, RZ, RZ, R87 ;  /* 0x000000ffff3f7224 */ /* 0x000fe400078e0057 */
[----:B------:R-:W-:-:S01]  /*4590*/  FADD.FTZ R5, R70, R5 ;  /* 0x0000000546057221 */ /* 0x000fc20000010000 */
[----:B------:R-:W-:Y:S01]  /*45a0*/  IMAD.MOV.U32 R70, RZ, RZ, R87 ;  /* 0x000000ffff467224 */ /* 0x000fe200078e0057 */
[----:B-1----:R-:W-:Y:S01]  /*45b0*/  F2FP.SATFINITE.E4M3.F32.PACK_AB_MERGE_C R7, R80, R83, RZ ;  /* 0x000000535007723e */ /* 0x002fe200048070ff */
[----:B------:R-:W-:-:S03]  /*45c0*/  FADD.FTZ R83, R83, R6 ;  /* 0x0000000653537221 */ /* 0x000fc60000010000 */
[----:B------:R-:W-:Y:S01]  /*45d0*/  F2FP.SATFINITE.E4M3.F32.PACK_AB_MERGE_C R190, R4, R79, R7 ;  /* 0x0000004f04be723e */ /* 0x000fe20004807007 */
[----:B------:R-:W-:-:S01]  /*45e0*/  FADD.FTZ R4, R80, R83 ;  /* 0x0000005350047221 */ /* 0x000fc20000010000 */
[--C-:B------:R-:W-:Y:S02]  /*45f0*/  IMAD.MOV.U32 R83, RZ, RZ, R87.reuse ;  /* 0x000000ffff537224 */ /* 0x100fe400078e0057 */
[--C-:B------:R-:W-:Y:S02]  /*4600*/  IMAD.MOV.U32 R80, RZ, RZ, R87.reuse ;  /* 0x000000ffff507224 */ /* 0x100fe400078e0057 */
[----:B------:R-:W-:Y:S01]  /*4610*/  IMAD.MOV.U32 R79, RZ, RZ, R87 ;  /* 0x000000ffff4f7224 */ /* 0x000fe200078e0057 */
[----:B------:R-:W-:Y:S06]  /*4620*/  @!P1 BRA `(.L_x_15) ;  /* 0x0000002c00b49947 */ /* 0x000fec0003800000 */
[----:B------:R-:W-:Y:S01]  /*4630*/  IMAD.MOV.U32 R7, RZ, RZ, R0 ;  /* 0x000000ffff077224 */ /* 0x000fe200078e0000 */
[----:B------:R-:W-:Y:S01]  /*4640*/  CS2R R86, SRZ ;  /* 0x0000000000567805 */ /* 0x000fe2000001ff00 */
[----:B------:R-:W-:Y:S01]  /*4650*/  IMAD.MOV.U32 R6, RZ, RZ, R3 ;  /* 0x000000ffff067224 */ /* 0x000fe200078e0003 */
[----:B------:R-:W-:Y:S02]  /*4660*/  CS2R R84, SRZ ;  /* 0x0000000000547805 */ /* 0x000fe4000001ff00 */
[----:B------:R-:W-:Y:S02]  /*4670*/  CS2R R82, SRZ ;  /* 0x0000000000527805 */ /* 0x000fe4000001ff00 */
[----:B------:R-:W-:Y:S02]  /*4680*/  CS2R R80, SRZ ;  /* 0x0000000000507805 */ /* 0x000fe4000001ff00 */
[----:B------:R-:W-:Y:S02]  /*4690*/  CS2R R78, SRZ ;  /* 0x00000000004e7805 */ /* 0x000fe4000001ff00 */
[----:B------:R-:W-:-:S02]  /*46a0*/  CS2R R76, SRZ ;  /* 0x00000000004c7805 */ /* 0x000fc4000001ff00 */
[----:B------:R-:W-:Y:S02]  /*46b0*/  CS2R R74, SRZ ;  /* 0x00000000004a7805 */ /* 0x000fe4000001ff00 */
        /* <DEDUP_REMOVED lines=24> */
[----:B------:R-:W-:Y:S01]  /*4840*/  CS2R R24, SRZ ;  /* 0x0000000000187805 */ /* 0x000fe2000001ff00 */
[----:B------:R-:W-:Y:S01]  /*4850*/  UIADD3 UR53, UR53, -0x2, URZ ;  /* 0xfffffffe35357890 */ /* 0x000fe2000fffe03f */
[----:B------:R-:W-:Y:S01]  /*4860*/  UMOV UR57, UR36 ;  /* 0x0000002400397c82 */ /* 0x000fe20008000000 */
[----:B------:R-:W-:-:S10]  /*4870*/  UMOV UR56, UR52 ;  /* 0x0000003400387c82 */ /* 0x000fd40008000000 */
.L_x_25:
[----:B------:R-:W-:Y:S01]  /*4880*/  ISETP.NE.AND P2, PT, RZ, UR41, PT ;  /* 0x00000029ff007c0c */ /* 0x000fe2000bf45270 */
[----:B------:R-:W-:-:S04]  /*4890*/  UISETP.NE.AND UP0, UPT, UR56, 0x1, UPT ;  /* 0x000000013800788c */ /* 0x000fc8000bf05270 */
[----:B------:R-:W-:-:S04]  /*48a0*/  USEL UR36, URZ, 0x1, UP0 ;  /* 0x000000013f247887 */ /* 0x000fc80008000000 */
[----:B------:R-:W-:-:S04]  /*48b0*/  ULOP3.LUT UR36, UR57, UR36, URZ, 0x3c, !UPT ;  /* 0x0000002439247292 */ /* 0x000fc8000f8e3c3f */
[----:B------:R-:W-:Y:S08]  /*48c0*/  @P2 BRA `(.L_x_16) ;  /* 0x0000000000382947 */ /* 0x000ff00003800000 */
[----:B------:R-:W-:Y:S05]  /*48d0*/  @!P0 BRA `(.L_x_17) ;  /* 0x0000000000048947 */ /* 0x000fea0003800000 */
[----:B------:R-:W-:Y:S01]  /*48e0*/  BPT.TRAP 0x1 ;  /* 0x000000040000795c */ /* 0x000fe20000300000 */
.L_x_17:
[----:B------:R-:W-:Y:S01]  /*48f0*/  UIADD3 UR6, UR56, 0x1, URZ ;  /* 0x0000000138067890 */ /* 0x000fe2000fffe03f */
[----:B------:R-:W-:-:S03]  /*4900*/  IMAD.U32 R0, RZ, RZ, UR36 ;  /* 0x00000024ff007e24 */ /* 0x000fc6000f8e00ff */
[----:B------:R-:W-:Y:S02]  /*4910*/  UISETP.NE.AND UP0, UPT, UR6, 0x2, UPT ;  /* 0x000000020600788c */ /* 0x000fe4000bf05270 */
[----:B------:R-:W-:Y:S02]  /*4920*/  SHF.L.U32 R0, R0, 0x1f, RZ ;  /* 0x0000001f00007819 */ /* 0x000fe400000006ff */
[----:B------:R-:W-:-:S04]  /*4930*/  USEL UR6, UR6, URZ, UP0 ;  /* 0x0000003f06067287 */ /* 0x000fc80008000000 */
[----:B------:R-:W-:-:S09]  /*4940*/  ULEA UR6, UR6, UR38, 0x3 ;  /* 0x0000002606067291 */ /* 0x000fd2000f8e183f */
[----:B------:R1:W2:Y:S01]  /*4950*/  SYNCS.PHASECHK.TRANS64.TRYWAIT P1, [UR6+0x29830], R0 ;  /* 0x02983000ff0075a7 */ /* 0x0002a20008020146 */
[----:B------:R-:W-:Y:S05]  /*4960*/  @!P0 BRA `(.L_x_18) ;  /* 0x0000000000048947 */ /* 0x000fea0003800000 */
[----:B------:R-:W-:Y:S01]  /*4970*/  BPT.TRAP 0x1 ;  /* 0x000000040000795c */ /* 0x000fe20000300000 */
.L_x_18:
[----:B--2---:R-:W-:Y:S05]  /*4980*/  @P1 BRA `(.L_x_16) ;  /* 0x0000000000081947 */ /* 0x004fea0003800000 */
[----:B------:R-:W2:Y:S02]  /*4990*/  SYNCS.PHASECHK.TRANS64.TRYWAIT P1, [UR6+0x29830], R0 ;  /* 0x02983000ff0075a7 */ /* 0x000ea40008020146 */
[----:B--2---:R-:W-:Y:S05]  /*49a0*/  @!P1 BRA `(.L_x_19) ;  /* 0x0000007400c49947 */ /* 0x004fea0003800000 */
.L_x_16:
[----:B-12---:R-:W-:Y:S01]  /*49b0*/  VIADD R0, R18, 0x8 ;  /* 0x0000000812007836 */ /* 0x006fe20000000000 */
[----:B------:R-:W-:Y:S01]  /*49c0*/  UIADD3 UR52, UR56, 0x1, URZ ;  /* 0x0000000138347890 */ /* 0x000fe2000fffe03f */
[----:B------:R-:W-:Y:S01]  /*49d0*/  UMOV UR27, 0x80000020 ;  /* 0x80000020001b7882 */ /* 0x000fe20000000000 */
[----:B------:R-:W-:Y:S02]  /*49e0*/  UMOV UR28, UR24 ;  /* 0x00000018001c7c82 */ /* 0x000fe40008000000 */
[----:B------:R1:W-:Y:S01]  /*49f0*/  BAR.SYNC.DEFER_BLOCKING R0, 0x100 ;  /* 0x000400000000751d */ /* 0x0003e20000010000 */
[----:B------:R-:W-:-:S04]  /*4a00*/  UISETP.NE.AND UP0, UPT, UR52, 0x2, UPT ;  /* 0x000000023400788c */ /* 0x000fc8000bf05270 */
[----:B------:R-:W-:Y:S01]  /*4a10*/  USEL UR52, UR52, URZ, UP0 ;  /* 0x0000003f34347287 */ /* 0x000fe20008000000 */
[----:B------:R-:W-:Y:S01]  /*4a20*/  UMOV UR29, UR25 ;  /* 0x00000019001d7c82 */ /* 0x000fe20008000000 */
[----:B------:R-:W-:Y:S02]  /*4a30*/  UMOV UR31, 0x80000020 ;  /* 0x80000020001f7882 */ /* 0x000fe40000000000 */
[----:B------:R-:W-:Y:S01]  /*4a40*/  UIMAD UR58, UR52, 0x780, UR49 ;  /* 0x00000780343a78a4 */ /* 0x000fe2000f8e0231 */
[----:B------:R-:W-:Y:S01]  /*4a50*/  UMOV UR32, UR24 ;  /* 0x0000001800207c82 */ /* 0x000fe20008000000 */
[----:B------:R-:W-:Y:S02]  /*4a60*/  UMOV UR33, UR25 ;  /* 0x0000001900217c82 */ /* 0x000fe40008000000 */
[----:B------:R-:W-:Y:S02]  /*4a70*/  UIADD3 UR30, UR58, 0x80, URZ ;  /* 0x000000803a1e7890 */ /* 0x000fe4000fffe03f */
[----:B------:R-:W-:-:S02]  /*4a80*/  UIADD3 UR34, UR58, 0x100, URZ ;  /* 0x000001003a227890 */ /* 0x000fc4000fffe03f */
[----:B------:R-:W-:Y:S01]  /*4a90*/  UMOV UR26, UR58 ;  /* 0x0000003a001a7c82 */ /* 0x000fe20008000000 */
[----:B------:R-:W-:Y:S01]  /*4aa0*/  UMOV UR35, 0x80000020 ;  /* 0x8000002000237882 */ /* 0x000fe20000000000 */
[----:B------:R-:W-:Y:S01]  /*4ab0*/  UIADD3 UR6, UR58, 0x200, URZ ;  /* 0x000002003a067890 */ /* 0x000fe2000fffe03f */
[----:B------:R-:W-:Y:S01]  /*4ac0*/  UMOV UR7, 0x80000020 ;  /* 0x8000002000077882 */ /* 0x000fe20000000000 */
[----:B------:R-:W-:Y:S01]  /*4ad0*/  UIADD3 UR10, UR58, 0x202, URZ ;  /* 0x000002023a0a7890 */ /* 0x000fe2000fffe03f */
[----:B------:R-:W-:Y:S01]  /*4ae0*/  WARPGROUP.ARRIVE ;  /* 0x00000000000079c5 */ /* 0x000fe20000000000 */
[----:B------:R-:W-:Y:S01]  /*4af0*/  UMOV UR11, 0x80000020 ;  /* 0x80000020000b7882 */ /* 0x000fe20000000000 */
[----:B------:R-:W-:Y:S01]  /*4b00*/  UIADD3 UR14, UR58, 0x282, URZ ;  /* 0x000002823a0e7890 */ /* 0x000fe2000fffe03f */
[----:B------:R-:W-:Y:S01]  /*4b10*/  UMOV UR15, 0x80000020 ;  /* 0x80000020000f7882 */ /* 0x000fe20000000000 */
[----:B------:R-:W-:Y:S02]  /*4b20*/  UIADD3 UR18, UR58, 0x500, URZ ;  /* 0x000005003a127890 */ /* 0x000fe4000fffe03f */
[----:B------:R-:W-:Y:S01]  /*4b30*/  QGMMA.64x32x32.F32.E4M3.E4M3 R152, gdesc[UR24], RZ, !UPT, gsb0 ;  /* 0x00600000189879f3 */ /* 0x000fe2000c0008ff */
[----:B------:R-:W-:Y:S01]  /*4b40*/  UIADD3 UR26, UR58, 0x180, URZ ;  /* 0x000001803a1a7890 */ /* 0x000fe2000fffe03f */
[----:B------:R-:W-:Y:S01]  /*4b50*/  UMOV UR27, 0x80000020 ;  /* 0x80000020001b7882 */ /* 0x000fe20000000000 */
[----:B------:R-:W-:Y:S01]  /*4b60*/  UMOV UR19, 0x80000020 ;  /* 0x8000002000137882 */ /* 0x000fe20000000000 */
[----:B------:R-:W-:Y:S01]  /*4b70*/  UIADD3 UR22, UR58, 0x502, URZ ;  /* 0x000005023a167890 */ /* 0x000fe2000fffe03f */
[----:B------:R-:W-:Y:S01]  /*4b80*/  UMOV UR23, 0x80000020 ;  /* 0x8000002000177882 */ /* 0x000fe20000000000 */
[----:B------:R-:W-:-:S02]  /*4b90*/  WARPGROUP.DEPBAR.LE gsb0, 0x0 ;  /* 0x00008000000079c5 */ /* 0x000fc40000010000 */
[----:B------:R-:W-:-:S06]  /*4ba0*/  WARPGROUP.ARRIVE ;  /* 0x00000000000079c5 */ /* 0x000fcc0000000000 */
[----:B------:R-:W-:Y:S01]  /*4bb0*/  QGMMA.64x32x32.F32.E4M3.E4M3 R136, gdesc[UR28], RZ, !UPT, gsb0 ;  /* 0x006000001c8879f3 */ /* 0x000fe2000c0008ff */
[----:B------:R-:W-:Y:S01]  /*4bc0*/  UIADD3 UR30, UR58, 0x82, URZ ;  /* 0x000000823a1e7890 */ /* 0x000fe2000fffe03f */
[----:B------:R-:W-:Y:S01]  /*4bd0*/  UMOV UR28, UR4 ;  /* 0x00000004001c7c82 */ /* 0x000fe20008000000 */
[----:B------:R-:W-:Y:S01]  /*4be0*/  UMOV UR29, UR5 ;  /* 0x00000005001d7c82 */ /* 0x000fe20008000000 */
[----:B------:R-:W-:Y:S01]  /*4bf0*/  UMOV UR31, 0x80000020 ;  /* 0x80000020001f7882 */ /* 0x000fe20000000000 */
[----:B------:R-:W-:Y:S02]  /*4c00*/  WARPGROUP.DEPBAR.LE gsb0, 0x0 ;  /* 0x00008000000079c5 */ /* 0x000fe40000010000 */
        /* <DEDUP_REMOVED lines=9> */
[----:B------:R-:W-:Y:S01]  /*4ca0*/  UMOV UR26, UR6 ;  /* 0x00000006001a7c82 */ /* 0x000fe20008000000 */
[----:B------:R-:W-:Y:S01]  /*4cb0*/  UMOV UR27, 0x80000020 ;  /* 0x80000020001b7882 */ /* 0x000fe20000000000 */
[----:B------:R-:W-:Y:S01]  /*4cc0*/  UIADD3 UR6, UR58, 0x2, URZ ;  /* 0x000000023a067890 */ /* 0x000fe2000fffe03f */
        /* <DEDUP_REMOVED lines=12> */
[----:B------:R-:W-:Y:S01]  /*4d90*/  UMOV UR28, UR8 ;  /* 0x00000008001c7c82 */ /* 0x000fe20008000000 */
[----:B------:R-:W-:Y:S01]  /*4da0*/  UMOV UR29, UR9 ;  /* 0x00000009001d7c82 */ /* 0x000fe20008000000 */
        /* <DEDUP_REMOVED lines=106> */
[----:B------:R-:W-:Y:S01]  /*5450*/  UIADD3 UR58, UR58, 0x702, URZ ;  /* 0x000007023a3a7890 */ /* 0x000fe2000fffe03f */
[----:B------:R-:W-:Y:S02]  /*5460*/  WARPGROUP.DEPBAR.LE gsb0, 0x0 ;  /* 0x00008000000079c5 */ /* 0x000fe40000010000 */
[----:B------:R-:W-:-:S06]  /*5470*/  WARPGROUP.ARRIVE ;  /* 0x00000000000079c5 */ /* 0x000fcc0000000000 */
[----:B------:R-:W-:Y:S03]  /*5480*/  QGMMA.64x32x32.F32.E4M3.E4M3 R136, gdesc[UR28], R136, gsb0 ;  /* 0x006000001c8879f3 */ /* 0x000fe60008000888 */
[----:B------:R-:W-:Y:S02]  /*5490*/  WARPGROUP.DEPBAR.LE gsb0, 0x0 ;  /* 0x00008000000079c5 */ /* 0x000fe40000010000 */
[----:B------:R-:W-:-:S06]  /*54a0*/  WARPGROUP.ARRIVE ;  /* 0x00000000000079c5 */ /* 0x000fcc0000000000 */
[----:B------:R-:W-:Y:S03]  /*54b0*/  QGMMA.64x32x32.F32.E4M3.E4M3 R120, gdesc[UR32], R120, gsb0 ;  /* 0x00600000207879f3 */ /* 0x000fe60008000878 */
        /* <DEDUP_REMOVED lines=9> */
[----:B-1----:R-:W-:Y:S05]  /*5550*/  @P2 BRA `(.L_x_20) ;  /* 0x00000000002c2947 */ /* 0x002fea0003800000 */
[----:B------:R-:W-:Y:S05]  /*5560*/  @!P0 BRA `(.L_x_21) ;  /* 0x0000000000048947 */ /* 0x000fea0003800000 */
[----:B------:R-:W-:Y:S01]  /*5570*/  BPT.TRAP 0x1 ;  /* 0x000000040000795c */ /* 0x000fe20000300000 */
.L_x_21:
[----:B------:R-:W-:Y:S01]  /*5580*/  ULEA UR6, UR56, UR38, 0x3 ;  /* 0x0000002638067291 */ /* 0x000fe2000f8e183f */
[----:B------:R-:W-:-:S05]  /*5590*/  IMAD.U32 R0, RZ, RZ, UR57 ;  /* 0x00000039ff007e24 */ /* 0x000fca000f8e00ff */
[----:B------:R-:W-:-:S04]  /*55a0*/  SHF.L.U32 R0, R0, 0x1f, RZ ;  /* 0x0000001f00007819 */ /* 0x000fc800000006ff */
[----:B------:R1:W2:Y:S01]  /*55b0*/  SYNCS.PHASECHK.TRANS64.TRYWAIT P1, [UR6+0x29850], R0 ;  /* 0x02985000ff0075a7 */ /* 0x0002a20008020146 */
[----:B------:R-:W-:Y:S05]  /*55c0*/  @!P0 BRA `(.L_x_22) ;  /* 0x0000000000048947 */ /* 0x000fea0003800000 */
[----:B------:R-:W-:Y:S01]  /*55d0*/  BPT.TRAP 0x1 ;  /* 0x000000040000795c */ /* 0x000fe20000300000 */
.L_x_22:
[----:B--2---:R-:W-:Y:S05]  /*55e0*/  @P1 BRA `(.L_x_20) ;  /* 0x0000000000081947 */ /* 0x004fea0003800000 */
[----:B------:R-:W2:Y:S02]  /*55f0*/  SYNCS.PHASECHK.TRANS64.TRYWAIT P1, [UR6+0x29850], R0 ;  /* 0x02985000ff0075a7 */ /* 0x000ea40008020146 */
[----:B--2---:R-:W-:Y:S05]  /*5600*/  @!P1 BRA `(.L_x_23) ;  /* 0x0000006800c49947 */ /* 0x004fea0003800000 */
.L_x_20:
[----:B------:R-:W-:Y:S01]  /*5610*/  UIADD3 UR6, UR38, 0x400, URZ ;  /* 0x0000040026067890 */ /* 0x000fe2000fffe03f */
[----:B------:R-:W-:Y:S01]  /*5620*/  WARPGROUP.ARRIVE ;  /* 0x00000000000079c5 */ /* 0x000fe20000000000 */
[----:B------:R-:W-:Y:S01]  /*5630*/  UMOV UR7, 0xc0000010 ;  /* 0xc000001000077882 */ /* 0x000fe20000000000 */
[----:B-12---:R-:W-:Y:S01]  /*5640*/  FMNMX.FTZ R0, R152, R6, !PT ;  /* 0x0000000698007209 */ /* 0x006fe20007810000 */
[----:B------:R-:W-:-:S03]  /*5650*/  USHF.R.U32.HI UR6, URZ, 0x4, UR6 ;  /* 0x000000043f067899 */ /* 0x000fc60008011606 */
[----:B------:R-:W1:Y:S01]  /*5660*/  S2R R170, SR_TID.X ;  /* 0x0000000000aa7919 */ /* 0x000e620000002100 */
[----:B------:R-:W-:Y:S01]  /*5670*/  FMNMX.FTZ R3, R153, R0, !PT ;  /* 0x0000000099037209 */ /* 0x000fe20007810000 */
[----:B------:R-:W-:Y:S01]  /*5680*/  ULOP3.LUT UR6, UR6, 0x3fff, URZ, 0xc0, !UPT ;  /* 0x00003fff06067892 */ /* 0x000fe2000f8ec03f */
[----:B------:R-:W-:Y:S02]  /*5690*/  FMNMX.FTZ R0, R154, R7, !PT ;  /* 0x000000079a007209 */ /* 0x000fe40007810000 */
[----:B------:R-:W-:Y:S01]  /*56a0*/  FMNMX.FTZ R8, R156, R3, !PT ;  /* 0x000000039c087209 */ /* 0x000fe20007810000 */
[----:B------:R-:W-:Y:S01]  /*56b0*/  ULOP3.LUT UR6, UR6, 0x10000, URZ, 0xfc, !UPT ;  /* 0x0001000006067892 */ /* 0x000fe2000f8efc3f */
[----:B------:R-:W-:Y:S02]  /*56c0*/  FMNMX.FTZ R3, R155, R0, !PT ;  /* 0x000000009b037209 */ /* 0x000fe40007810000 */
[----:B------:R-:W-:Y:S01]  /*56d0*/  FMNMX.FTZ R9, R157, R8, !PT ;  /* 0x000000089d097209 */ /* 0x000fe20007810000 */
[----:B------:R-:W-:Y:S01]  /*56e0*/  UIMAD UR10, UR56, 0x500, UR6 ;  /* 0x00000500380a78a4 */ /* 0x000fe2000f8e0206 */
[----:B------:R-:W-:-:S02]  /*56f0*/  FMNMX.FTZ R0, R158, R3, !PT ;  /* 0x000000039e007209 */ /* 0x000fc40007810000 */
[----:B------:R-:W-:Y:S02]  /*5700*/  FMNMX.FTZ R8, R160, R9, !PT ;  /* 0x00000009a0087209 */ /* 0x000fe40007810000 */
[----:B------:R-:W-:Y:S02]  /*5710*/  FMNMX.FTZ R3, R159, R0, !PT ;  /* 0x000000009f037209 */ /* 0x000fe40007810000 */
[----:B------:R-:W-:Y:S01]  /*5720*/  UMOV UR6, UR10 ;  /* 0x0000000a00067c82 */ /* 0x000fe20008000000 */
[----:B------:R-:W-:Y:S01]  /*5730*/  FMNMX.FTZ R9, R161, R8, !PT ;  /* 0x00000008a1097209 */ /* 0x000fe20007810000 */
[----:B------:R-:W-:Y:S01]  /*5740*/  QGMMA.64x128x32.F32.E4M3.E4M3 R24, R172, gdesc[UR4], R24, gsb0 ;  /* 0x01e00004ac187df3 */ /* 0x000fe20008000818 */
[----:B------:R-:W-:Y:S01]  /*5750*/  UIADD3 UR6, UR10, 0x100, URZ ;  /* 0x000001000a067890 */ /* 0x000fe2000fffe03f */
[----:B------:R-:W-:Y:S01]  /*5760*/  FMNMX.FTZ R0, R162, R3, !PT ;  /* 0x00000003a2007209 */ /* 0x000fe20007810000 */
[----:B------:R-:W-:Y:S01]  /*5770*/  UMOV UR7, 0xc0000010 ;  /* 0xc000001000077882 */ /* 0x000fe20000000000 */
[----:B------:R-:W-:-:S02]  /*5780*/  FMNMX.FTZ R8, R164, R9, !PT ;  /* 0x00000009a4087209 */ /* 0x000fc40007810000 */
[----:B------:R-:W-:Y:S02]  /*5790*/  FMNMX.FTZ R3, R163, R0, !PT ;  /* 0x00000000a3037209 */ /* 0x000fe40007810000 */
[----:B------:R-:W-:Y:S02]  /*57a0*/  FMNMX.FTZ R9, R165, R8, !PT ;  /* 0x00000008a5097209 */ /* 0x000fe40007810000 */
[----:B------:R-:W-:Y:S02]  /*57b0*/  FMNMX.FTZ R0, R166, R3, !PT ;  /* 0x00000003a6007209 */ /* 0x000fe40007810000 */
[----:B------:R-:W-:Y:S02]  /*57c0*/  FMNMX.FTZ R8, R136, R9, !PT ;  /* 0x0000000988087209 */ /* 0x000fe40007810000 */
[----:B------:R-:W-:Y:S02]  /*57d0*/  FMNMX.FTZ R3, R167, R0, !PT ;  /* 0x00000000a7037209 */ /* 0x000fe40007810000 */
        /* <DEDUP_REMOVED lines=62> */
[----:B-1----:R-:W-:Y:S01]  /*5bc0*/  LOP3.LUT P1, RZ, R170, 0x7f, RZ, 0xc0, !PT ;  /* 0x0000007faaff7812 */ /* 0x002fe2000782c0ff */
[----:B------:R-:W1:Y:S01]  /*5bd0*/  SHFL.BFLY PT, R3, R8, 0x2, 0x1f ;  /* 0x0c401f0008037f89 */ /* 0x000e6200000e0000 */
[----:B------:R-:W-:Y:S02]  /*5be0*/  WARPGROUP.DEPBAR.LE gsb0, 0x0 ;  /* 0x00008000000079c5 */ /* 0x000fe40000010000 */
[----:B------:R-:W-:Y:S01]  /*5bf0*/  WARPGROUP.ARRIVE ;  /* 0x00000000000079c5 */ /* 0x000fe20000000000 */
[----:B------:R-:W-:-:S05]  /*5c00*/  FMNMX.FTZ R9, R103, R0, !PT ;  /* 0x0000000067097209 */ /* 0x000fca0007810000 */
[----:B------:R-:W-:Y:S01]  /*5c10*/  QGMMA.64x128x32.F32.E4M3.E4M3 R24, R176, gdesc[UR4], R24, gsb0 ;  /* 0x01e00004b0187df3 */ /* 0x000fe20008000818 */
[----:B------:R-:W-:Y:S01]  /*5c20*/  UIADD3 UR6, UR10, 0x200, URZ ;  /* 0x000002000a067890 */ /* 0x000fe2000fffe03f */
[----:B------:R-:W2:Y:S01]  /*5c30*/  SHFL.BFLY PT, R0, R9, 0x2, 0x1f ;  /* 0x0c401f0009007f89 */ /* 0x000ea200000e0000 */
[----:B------:R-:W-:Y:S01]  /*5c40*/  UMOV UR7, 0xc0000010 ;  /* 0xc000001000077882 */ /* 0x000fe20000000000 */
[----:B-1----:R-:W-:Y:S01]  /*5c50*/  FMNMX.FTZ R10, R8, R3, !PT ;  /* 0x00000003080a7209 */ /* 0x002fe20007810000 */
[----:B------:R-:W-:-:S04]  /*5c60*/  IMAD.U32 R8, RZ, RZ, UR40 ;  /* 0x00000028ff087e24 */ /* 0x000fc8000f8e00ff */
[----:B------:R-:W1:Y:S01]  /*5c70*/  SHFL.BFLY PT, R3, R10, 0x1, 0x1f ;  /* 0x0c201f000a037f89 */ /* 0x000e6200000e0000 */
[----:B--2---:R-:W-:-:S05]  /*5c80*/  FMNMX.FTZ R11, R9, R0, !PT ;  /* 0x00000000090b7209 */ /* 0x004fca0007810000 */
[----:B------:R-:W2:Y:S01]  /*5c90*/  SHFL.BFLY PT, R0, R11, 0x1, 0x1f ;  /* 0x0c201f000b007f89 */ /* 0x000ea200000e0000 */
[----:B-1----:R-:W-:-:S05]  /*5ca0*/  FMNMX.FTZ R3, R10, R3, !PT ;  /* 0x000000030a037209 */ /* 0x002fca0007810000 */
[C---:B------:R-:W-:Y:S01]  /*5cb0*/  FADD.FTZ R6, -R3.reuse, R6 ;  /* 0x0000000603067221 */ /* 0x040fe20000010100 */
[----:B------:R-:W-:-:S03]  /*5cc0*/  FFMA.FTZ R169, R3, R8, -8 ;  /* 0xc100000003a97423 */ /* 0x000fc60000010008 */
[----:B------:R-:W-:Y:S01]  /*5cd0*/  FMUL.FTZ R9, R6, UR40 ;  /* 0x0000002806097c20 */ /* 0x000fe20008410000 */
[----:B------:R-:W-:-:S01]  /*5ce0*/  FFMA.FTZ R153, R153, UR40, -R169 ;  /* 0x0000002899997c23 */ /* 0x000fc200080108a9 */
[----:B--2---:R-:W-:Y:S01]  /*5cf0*/  FMNMX.FTZ R0, R11, R0, !PT ;  /* 0x000000000b007209 */ /* 0x004fe20007810000 */
[----:B------:R-:W-:-:S01]  /*5d00*/  FFMA.FTZ R21, R137, UR40, -R169 ;  /* 0x0000002889157c23 */ /* 0x000fc200080108a9 */
[--C-:B------:R-:W-:Y:S01]  /*5d10*/  FFMA.FTZ R137, R141, UR40, -R169.reuse ;  /* 0x000000288d897c23 */ /* 0x100fe200080108a9 */
[----:B------:R-:W-:-:S01]  /*5d20*/  FFMA.FTZ R141, R145, UR40, -R169 ;  /* 0x00000028918d7c23 */ /* 0x000fc200080108a9 */
[----:B------:R-:W-:Y:S01]  /*5d30*/  FFMA.FTZ R145, R149, UR40, -R169 ;  /* 0x0000002895917c23 */ /* 0x000fe200080108a9 */
[----:B------:R-:W-:-:S01]  /*5d40*/  FADD.FTZ R6, -R0, R7 ;  /* 0x0000000700067221 */ /* 0x000fc20000010100 */
[--C-:B------:R-:W-:Y:S01]  /*5d50*/  FFMA.FTZ R149, R101, UR40, -R169.reuse ;  /* 0x0000002865957c23 */ /* 0x100fe200080108a9 */
[----:B------:R-:W-:Y:S01]  /*5d60*/  MUFU.EX2 R7, R9 ;  /* 0x0000000900077308 */ /* 0x000fe20000000800 */
[----:B------:R-:W-:-:S01]  /*5d70*/  FFMA.FTZ R8, R152, UR40, -R169 ;  /* 0x0000002898087c23 */ /* 0x000fc200080108a9 */
[----:B------:R-:W-:Y:S01]  /*5d80*/  FMUL.FTZ R6, R6, UR40 ;  /* 0x0000002806067c20 */ /* 0x000fe20008410000 */
[----:B------:R-:W-:-:S01]  /*5d90*/  FFMA.FTZ R20, R136, UR40, -R169 ;  /* 0x0000002888147c23 */ /* 0x000fc200080108a9 */
[--C-:B------:R-:W-:Y:S01]  /*5da0*/  FFMA.FTZ R136, R140, UR40, -R169.reuse ;  /* 0x000000288c887c23 */ /* 0x100fe200080108a9 */
[----:B------:R-:W-:-:S01]  /*5db0*/  FFMA.FTZ R140, R144, UR40, -R169 ;  /* 0x00000028908c7c23 */ /* 0x000fc200080108a9 */
[--C-:B------:R-:W-:Y:S01]  /*5dc0*/  FFMA.FTZ R144, R148, UR40, -R169.reuse ;  /* 0x0000002894907c23 */ /* 0x100fe200080108a9 */
[----:B------:R-:W-:-:S01]  /*5dd0*/  FFMA.FTZ R10, R156, UR40, -R169 ;  /* 0x000000289c0a7c23 */ /* 0x000fc200080108a9 */
[----:B------:R1:W-:Y:S01]  /*5de0*/  MUFU.EX2 R9, R153 ;  /* 0x0000009900097308 */ /* 0x0003e20000000800 */
[----:B------:R-:W-:-:S01]  /*5df0*/  FFMA.FTZ R11, R157, UR40, -R169 ;  /* 0x000000289d0b7c23 */ /* 0x000fc200080108a9 */
[--C-:B------:R-:W-:Y:S01]  /*5e00*/  FFMA.FTZ R12, R160, UR40, -R169.reuse ;  /* 0x00000028a00c7c23 */ /* 0x100fe200080108a9 */
[----:B------:R-:W-:-:S01]  /*5e10*/  FFMA.FTZ R13, R161, UR40, -R169 ;  /* 0x00000028a10d7c23 */ /* 0x000fc200080108a9 */
[--C-:B------:R-:W-:Y:S01]  /*5e20*/  FFMA.FTZ R14, R164, UR40, -R169.reuse ;  /* 0x00000028a40e7c23 */ /* 0x100fe200080108a9 */
[----:B------:R-:W-:-:S01]  /*5e30*/  FFMA.FTZ R15, R165, UR40, -R169 ;  /* 0x00000028a50f7c23 */ /* 0x000fc200080108a9 */
[--C-:B------:R-:W-:Y:S01]  /*5e40*/  FFMA.FTZ R120, R120, UR40, -R169.reuse ;  /* 0x0000002878787c23 */ /* 0x100fe200080108a9 */
[----:B------:R-:W-:-:S01]  /*5e50*/  FFMA.FTZ R121, R121, UR40, -R169 ;  /* 0x0000002879797c23 */ /* 0x000fc200080108a9 */
[----:B------:R-:W-:Y:S01]  /*5e60*/  MUFU.EX2 R6, R6 ;  /* 0x0000000600067308 */ /* 0x000fe20000000800 */
[----:B-1----:R-:W-:-:S02]  /*5e70*/  IMAD.U32 R153, RZ, RZ, UR40 ;  /* 0x00000028ff997e24 */ /* 0x002fc4000f8e00ff */
[--C-:B------:R-:W-:Y:S01]  /*5e80*/  FFMA.FTZ R124, R124, UR40, -R169.reuse ;  /* 0x000000287c7c7c23 */ /* 0x100fe200080108a9 */
[----:B------:R-:W-:-:S01]  /*5e90*/  FFMA.FTZ R125, R125, UR40, -R169 ;  /* 0x000000287d7d7c23 */ /* 0x000fc200080108a9 */
[----:B------:R-:W-:Y:S01]  /*5ea0*/  FFMA.FTZ R128, R128, UR40, -R169 ;  /* 0x0000002880807c23 */ /* 0x000fe200080108a9 */
[----:B------:R-:W-:-:S01]  /*5eb0*/  FFMA.FTZ R101, R0, R153, -8 ;  /* 0xc100000000657423 */ /* 0x000fc20000010099 */
[--C-:B------:R-:W-:Y:S01]  /*5ec0*/  FFMA.FTZ R129, R129, UR40, -R169.reuse ;  /* 0x0000002881817c23 */ /* 0x100fe200080108a9 */
[----:B------:R-:W-:-:S01]  /*5ed0*/  FFMA.FTZ R132, R132, UR40, -R169 ;  /* 0x0000002884847c23 */ /* 0x000fc200080108a9 */
[----:B------:R-:W1:Y:S01]  /*5ee0*/  MUFU.EX2 R8, R8 ;  /* 0x0000000800087308 */ /* 0x000e620000000800 */
[----:B------:R-:W-:-:S01]  /*5ef0*/  FFMA.FTZ R153, R154, UR40, -R101 ;  /* 0x000000289a997c23 */ /* 0x000fc20008010865 */
        /* <DEDUP_REMOVED lines=15> */
[----:B-1----:R-:W-:-:S01]  /*5ff0*/  FFMA.FTZ R4, R7, R4, R8 ;  /* 0x0000000407047223 */ /* 0x002fc20000010008 */
[--C-:B------:R-:W-:Y:S01]  /*6000*/  FFMA.FTZ R150, R150, UR40, -R101.reuse ;  /* 0x0000002896967c23 */ /* 0x100fe20008010865 */
[----:B------:R-:W-:-:S01]  /*6010*/  FFMA.FTZ R151, R151, UR40, -R101 ;  /* 0x0000002897977c23 */ /* 0x000fc20008010865 */
[----:B------:R-:W-:Y:S01]  /*6020*/  FFMA.FTZ R122, R122, UR40, -R101 ;  /* 0x000000287a7a7c23 */ /* 0x000fe20008010865 */
[----:B------:R-:W-:-:S01]  /*6030*/  FADD.FTZ R161, R9, R4 ;  /* 0x0000000409a17221 */ /* 0x000fc20000010000 */
[--C-:B------:R-:W-:Y:S01]  /*6040*/  FFMA.FTZ R123, R123, UR40, -R101.reuse ;  /* 0x000000287b7b7c23 */ /* 0x100fe20008010865 */
[----:B------:R-:W-:-:S01]  /*6050*/  FFMA.FTZ R126, R126, UR40, -R101 ;  /* 0x000000287e7e7c23 */ /* 0x000fc20008010865 */
[----:B------:R-:W1:Y:S01]  /*6060*/  MUFU.EX2 R10, R10 ;  /* 0x0000000a000a7308 */ /* 0x000e620000000800 */
[----:B--2---:R-:W-:-:S01]  /*6070*/  FFMA.FTZ R5, R6, R5, R153 ;  /* 0x0000000506057223 */ /* 0x004fc20000010099 */
[--C-:B------:R-:W-:Y:S01]  /*6080*/  FFMA.FTZ R127, R127, UR40, -R101.reuse ;  /* 0x000000287f7f7c23 */ /* 0x100fe20008010865 */
[----:B------:R-:W-:-:S01]  /*6090*/  FFMA.FTZ R130, R130, UR40, -R101 ;  /* 0x0000002882827c23 */ /* 0x000fc20008010865 */
[--C-:B------:R-:W-:Y:S01]  /*60a0*/  FFMA.FTZ R131, R131, UR40, -R101.reuse ;  /* 0x0000002883837c23 */ /* 0x100fe20008010865 */
[----:B------:R-:W-:-:S01]  /*60b0*/  FFMA.FTZ R134, R134, UR40, -R101 ;  /* 0x0000002886867c23 */ /* 0x000fc20008010865 */
[----:B------:R-:W-:Y:S01]  /*60c0*/  FFMA.FTZ R133, R133, UR40, -R169 ;  /* 0x0000002885857c23 */ /* 0x000fe200080108a9 */
[----:B------:R-:W-:-:S01]  /*60d0*/  FFMA.FTZ R135, R135, UR40, -R101 ;  /* 0x0000002887877c23 */ /* 0x000fc20008010865 */
[----:B------:R-:W2:Y:S01]  /*60e0*/  MUFU.EX2 R152, R152 ;  /* 0x0000009800987308 */ /* 0x000ea20000000800 */
[----:B---3--:R-:W-:-:S01]  /*60f0*/  FADD.FTZ R5, R148, R5 ;  /* 0x0000000594057221 */ /* 0x008fc20000010000 */
[----:B------:R-:W-:Y:S01]  /*6100*/  FFMA.FTZ R104, R104, UR40, -R169 ;  /* 0x0000002868687c23 */ /* 0x000fe200080108a9 */
[----:B------:R-:W-:-:S01]  /*6110*/  FFMA.FTZ R106, R106, UR40, -R101 ;  /* 0x000000286a6a7c23 */ /* 0x000fc20008010865 */
[----:B------:R-:W-:Y:S01]  /*6120*/  FFMA.FTZ R105, R105, UR40, -R169 ;  /* 0x0000002869697c23 */ /* 0x000fe200080108a9 */
[----:B------:R-:W-:-:S01]  /*6130*/  FFMA.FTZ R107, R107, UR40, -R101 ;  /* 0x000000286b6b7c23 */ /* 0x000fc20008010865 */
[----:B------:R-:W-:Y:S01]  /*6140*/  FFMA.FTZ R108, R108, UR40, -R169 ;  /* 0x000000286c6c7c23 */ /* 0x000fe200080108a9 */
[----:B------:R-:W-:-:S01]  /*6150*/  FFMA.FTZ R110, R110, UR40, -R101 ;  /* 0x000000286e6e7c23 */ /* 0x000fc20008010865 */
[----:B------:R-:W3:Y:S01]  /*6160*/  MUFU.EX2 R11, R11 ;  /* 0x0000000b000b7308 */ /* 0x000ee20000000800 */
[----:B-1----:R-:W-:-:S01]  /*6170*/  FADD.FTZ R4, R10, R161 ;  /* 0x000000a10a047221 */ /* 0x002fc20000010000 */
[----:B------:R-:W-:Y:S01]  /*6180*/  FFMA.FTZ R109, R109, UR40, -R169 ;  /* 0x000000286d6d7c23 */ /* 0x000fe200080108a9 */
[----:B------:R-:W-:-:S01]  /*6190*/  FFMA.FTZ R111, R111, UR40, -R101 ;  /* 0x000000286f6f7c23 */ /* 0x000fc20008010865 */
[----:B------:R-:W-:Y:S01]  /*61a0*/  FFMA.FTZ R112, R112, UR40, -R169 ;  /* 0x0000002870707c23 */ /* 0x000fe200080108a9 */
[----:B------:R-:W-:-:S01]  /*61b0*/  FFMA.FTZ R114, R114, UR40, -R101 ;  /* 0x0000002872727c23 */ /* 0x000fc20008010865 */
[----:B------:R-:W-:Y:S01]  /*61c0*/  FFMA.FTZ R113, R113, UR40, -R169 ;  /* 0x0000002871717c23 */ /* 0x000fe200080108a9 */
[----:B------:R-:W-:-:S01]  /*61d0*/  FFMA.FTZ R115, R115, UR40, -R101 ;  /* 0x0000002873737c23 */ /* 0x000fc20008010865 */
[----:B------:R-:W1:Y:S01]  /*61e0*/  MUFU.EX2 R155, R155 ;  /* 0x0000009b009b7308 */ /* 0x000e620000000800 */
[----:B--2---:R-:W-:-:S01]  /*61f0*/  FADD.FTZ R158, R152, R5 ;  /* 0x00000005989e7221 */ /* 0x004fc20000010000 */
[----:B------:R-:W-:Y:S01]  /*6200*/  FFMA.FTZ R116, R116, UR40, -R169 ;  /* 0x0000002874747c23 */ /* 0x000fe200080108a9 */
[----:B------:R-:W-:-:S01]  /*6210*/  FFMA.FTZ R118, R118, UR40, -R101 ;  /* 0x0000002876767c23 */ /* 0x000fc20008010865 */
[----:B------:R-:W-:Y:S01]  /*6220*/  FFMA.FTZ R117, R117, UR40, -R169 ;  /* 0x0000002875757c23 */ /* 0x000fe200080108a9 */
[----:B------:R-:W-:-:S01]  /*6230*/  FFMA.FTZ R119, R119, UR40, -R101 ;  /* 0x0000002877777c23 */ /* 0x000fc20008010865 */
[----:B------:R-:W-:Y:S01]  /*6240*/  FFMA.FTZ R88, R88, UR40, -R169 ;  /* 0x0000002858587c23 */ /* 0x000fe200080108a9 */
[----:B------:R-:W-:-:S01]  /*6250*/  FFMA.FTZ R90, R90, UR40, -R101 ;  /* 0x000000285a5a7c23 */ /* 0x000fc20008010865 */
[----:B------:R-:W-:-:S02]  /*6260*/  WARPGROUP.DEPBAR.LE gsb0, 0x0 ;  /* 0x00008000000079c5 */ /* 0x000fc40000010000 */
[----:B------:R-:W-:Y:S01]  /*6270*/  WARPGROUP.ARRIVE ;  /* 0x00000000000079c5 */ /* 0x000fe20000000000 */
[----:B------:R-:W2:Y:S01]  /*6280*/  MUFU.EX2 R12, R12 ;  /* 0x0000000c000c7308 */ /* 0x000ea20000000800 */
[----:B---3--:R-:W-:-:S01]  /*6290*/  FADD.FTZ R5, R11, R4 ;  /* 0x000000040b057221 */ /* 0x008fc20000010000 */
[----:B------:R-:W-:Y:S01]  /*62a0*/  FFMA.FTZ R94, R94, UR40, -R101 ;  /* 0x000000285e5e7c23 */ /* 0x000fe20008010865 */
[----:B------:R-:W-:-:S01]  /*62b0*/  FFMA.FTZ R89, R89, UR40, -R169 ;  /* 0x0000002859597c23 */ /* 0x000fc200080108a9 */
[----:B------:R-:W-:Y:S01]  /*62c0*/  FFMA.FTZ R91, R91, UR40, -R101 ;  /* 0x000000285b5b7c23 */ /* 0x000fe20008010865 */
[----:B------:R-:W-:Y:S01]  /*62d0*/  QGMMA.64x128x32.F32.E4M3.E4M3 R24, R180, gdesc[UR4], R24, gsb0 ;  /* 0x01e00004b4187df3 */ /* 0x000fe20008000818 */
[----:B------:R-:W-:Y:S01]  /*62e0*/  UIADD3 UR6, UR10, 0x300, URZ ;  /* 0x000003000a067890 */ /* 0x000fe2000fffe03f */
[----:B-1----:R-:W-:Y:S01]  /*62f0*/  FADD.FTZ R161, R155, R158 ;  /* 0x0000009e9ba17221 */ /* 0x002fe20000010000 */
[----:B------:R-:W-:Y:S01]  /*6300*/  UMOV UR7, 0xc0000010 ;  /* 0xc000001000077882 */ /* 0x000fe20000000000 */
[----:B------:R-:W1:Y:S01]  /*6310*/  MUFU.EX2 R154, R154 ;  /* 0x0000009a009a7308 */ /* 0x000e620000000800 */
[----:B------:R-:W-:-:S01]  /*6320*/  FFMA.FTZ R92, R92, UR40, -R169 ;  /* 0x000000285c5c7c23 */ /* 0x000fc200080108a9 */
[----:B------:R-:W-:Y:S01]  /*6330*/  FFMA.FTZ R93, R93, UR40, -R169 ;  /* 0x000000285d5d7c23 */ /* 0x000fe200080108a9 */
[----:B------:R-:W-:-:S01]  /*6340*/  FFMA.FTZ R95, R95, UR40, -R101 ;  /* 0x000000285f5f7c23 */ /* 0x000fc20008010865 */
[----:B------:R-:W-:Y:S01]  /*6350*/  FFMA.FTZ R96, R96, UR40, -R169 ;  /* 0x0000002860607c23 */ /* 0x000fe200080108a9 */
[----:B------:R-:W-:-:S01]  /*6360*/  FFMA.FTZ R98, R98, UR40, -R101 ;  /* 0x0000002862627c23 */ /* 0x000fc20008010865 */
[----:B------:R-:W-:Y:S01]  /*6370*/  FFMA.FTZ R97, R97, UR40, -R169 ;  /* 0x0000002861617c23 */ /* 0x000fe200080108a9 */
[----:B------:R-:W-:-:S01]  /*6380*/  FFMA.FTZ R99, R99, UR40, -R101 ;  /* 0x0000002863637c23 */ /* 0x000fc20008010865 */
[----:B------:R-:W3:Y:S01]  /*6390*/  MUFU.EX2 R13, R13 ;  /* 0x0000000d000d7308 */ /* 0x000ee20000000800 */
[----:B--2---:R-:W-:-:S01]  /*63a0*/  FADD.FTZ R4, R12, R5 ;  /* 0x000000050c047221 */ /* 0x004fc20000010000 */
[----:B------:R-:W-:Y:S01]  /*63b0*/  FFMA.FTZ R100, R100, UR40, -R169 ;  /* 0x0000002864647c23 */ /* 0x000fe200080108a9 */
[----:B------:R-:W-:-:S01]  /*63c0*/  FFMA.FTZ R102, R102, UR40, -R101 ;  /* 0x0000002866667c23 */ /* 0x000fc20008010865 */
[----:B------:R-:W-:-:S04]  /*63d0*/  FFMA.FTZ R101, R103, UR40, -R101 ;  /* 0x0000002867657c23 */ /* 0x000fc80008010865 */
[----:B------:R-:W2:Y:S01]  /*63e0*/  MUFU.EX2 R157, R157 ;  /* 0x0000009d009d7308 */ /* 0x000ea20000000800 */
[----:B-1----:R-:W-:-:S07]  /*63f0*/  FADD.FTZ R158, R154, R161 ;  /* 0x000000a19a9e7221 */ /* 0x002fce0000010000 */
[----:B------:R-:W1:Y:S01]  /*6400*/  MUFU.EX2 R14, R14 ;  /* 0x0000000e000e7308 */ /* 0x000e620000000800 */
[----:B---3--:R-:W-:-:S07]  /*6410*/  FADD.FTZ R5, R13, R4 ;  /* 0x000000040d057221 */ /* 0x008fce0000010000 */
[----:B------:R-:W3:Y:S01]  /*6420*/  MUFU.EX2 R156, R156 ;  /* 0x0000009c009c7308 */ /* 0x000ee20000000800 */
[----:B--2---:R-:W-:-:S07]  /*6430*/  FADD.FTZ R161, R157, R158 ;  /* 0x0000009e9da17221 */ /* 0x004fce0000010000 */
        /* <DEDUP_REMOVED lines=25> */
[----:B-1----:R-:W-:-:S01]  /*65d0*/  FADD.FTZ R4, R140, R5 ;  /* 0x000000058c047221 */ /* 0x002fc20000010000 */
[----:B------:R-:W-:Y:S02]  /*65e0*/  WARPGROUP.DEPBAR.LE gsb0, 0x0 ;  /* 0x00008000000079c5 */ /* 0x000fe40000010000 */
[----:B------:R-:W-:-:S04]  /*65f0*/  WARPGROUP.ARRIVE ;  /* 0x00000000000079c5 */ /* 0x000fc80000000000 */
[----:B------:R-:W1:Y:S01]  /*6600*/  MUFU.EX2 R147, R147 ;  /* 0x0000009300937308 */ /* 0x000e620000000800 */
[----:B---3--:R-:W-:-:S01]  /*6610*/  FADD.FTZ R158, R146, R161 ;  /* 0x000000a1929e7221 */ /* 0x008fc20000010000 */
[----:B------:R-:W-:Y:S01]  /*6620*/  QGMMA.64x128x32.F32.E4M3.E4M3 R24, R184, gdesc[UR4], R24, gsb0 ;  /* 0x01e00004b8187df3 */ /* 0x000fe20008000818 */
[----:B------:R-:W-:Y:S01]  /*6630*/  UIADD3 UR6, UR10, 0x400, URZ ;  /* 0x000004000a067890 */ /* 0x000fe2000fffe03f */
[----:B------:R-:W-:-:S04]  /*6640*/  UMOV UR7, 0xc0000010 ;  /* 0xc000001000077882 */ /* 0x000fc80000000000 */
        /* <DEDUP_REMOVED lines=39> */
[----:B--2---:R-:W-:-:S05]  /*68c0*/  FADD.FTZ R4, R132, R5 ;  /* 0x0000000584047221 */ /* 0x004fca0000010000 */
[----:B------:R-:W2:Y:S08]  /*68d0*/  MUFU.EX2 R133, R133 ;  /* 0x0000008500857308 */ /* 0x000eb00000000800 */
        /* <DEDUP_REMOVED lines=18> */
[----:B------:R-:W-:Y:S01]  /*6a00*/  MUFU.EX2 R112, R112 ;  /* 0x0000007000707308 */ /* 0x000fe20000000800 */
[----:B-1----:R-:W-:-:S01]  /*6a10*/  FADD.FTZ R5, R109, R4 ;  /* 0x000000046d057221 */ /* 0x002fc20000010000 */
[----:B------:R-:W-:-:S06]  /*6a20*/  IADD3 R4, -R18, 0xb, RZ ;  /* 0x0000000b12047810 */ /* 0x000fcc0007ffe1ff */
[----:B------:R-:W1:Y:S01]  /*6a30*/  MUFU.EX2 R114, R114 ;  /* 0x0000007200727308 */ /* 0x000e620000000800 */
[----:B--2---:R-:W-:-:S07]  /*6a40*/  FADD.FTZ R161, R111, R158 ;  /* 0x0000009e6fa17221 */ /* 0x004fce0000010000 */
[----:B------:R-:W-:Y:S08]  /*6a50*/  MUFU.EX2 R113, R113 ;  /* 0x0000007100717308 */ /* 0x000ff00000000800 */
[----:B------:R-:W2:Y:S01]  /*6a60*/  MUFU.EX2 R115, R115 ;  /* 0x0000007300737308 */ /* 0x000ea20000000800 */
[----:B-1----:R-:W-:-:S07]  /*6a70*/  FADD.FTZ R158, R114, R161 ;  /* 0x000000a1729e7221 */ /* 0x002fce0000010000 */
[----:B------:R-:W-:Y:S08]  /*6a80*/  MUFU.EX2 R116, R116 ;  /* 0x0000007400747308 */ /* 0x000ff00000000800 */
[----:B------:R-:W1:Y:S01]  /*6a90*/  MUFU.EX2 R118, R118 ;  /* 0x0000007600767308 */ /* 0x000e620000000800 */
[----:B--2---:R-:W-:-:S07]  /*6aa0*/  FADD.FTZ R161, R115, R158 ;  /* 0x0000009e73a17221 */ /* 0x004fce0000010000 */
[----:B------:R-:W2:Y:S08]  /*6ab0*/  MUFU.EX2 R117, R117 ;  /* 0x0000007500757308 */ /* 0x000eb00000000800 */
[----:B------:R-:W-:Y:S01]  /*6ac0*/  MUFU.EX2 R119, R119 ;  /* 0x0000007700777308 */ /* 0x000fe20000000800 */
[----:B-1----:R-:W-:-:S01]  /*6ad0*/  FADD.FTZ R158, R118, R161 ;  /* 0x000000a1769e7221 */ /* 0x002fc20000010000 */
[----:B------:R-:W-:Y:S01]  /*6ae0*/  IMAD.U32 R161, RZ, RZ, UR52 ;  /* 0x00000034ffa17e24 */ /* 0x000fe2000f8e00ff */
[----:B------:R-:W-:-:S05]  /*6af0*/  WARPGROUP.DEPBAR.LE gsb0, 0x0 ;  /* 0x00008000000079c5 */ /* 0x000fca0000010000 */
[----:B------:R-:W1:Y:S08]  /*6b00*/  MUFU.EX2 R88, R88 ;  /* 0x0000005800587308 */ /* 0x000e700000000800 */
[----:B------:R-:W-:Y:S08]  /*6b10*/  MUFU.EX2 R90, R90 ;  /* 0x0000005a005a7308 */ /* 0x000ff00000000800 */
[----:B------:R3:W-:Y:S08]  /*6b20*/  MUFU.EX2 R163, R94 ;  /* 0x0000005e00a37308 */ /* 0x0007f00000000800 */
[----:B------:R-:W4:Y:S01]  /*6b30*/  MUFU.EX2 R89, R89 ;  /* 0x0000005900597308 */ /* 0x000f220000000800 */
[----:B---3--:R-:W-:-:S04]  /*6b40*/  FADD.FTZ R94, R112, R5 ;  /* 0x00000005705e7221 */ /* 0x008fc80000010000 */
[----:B------:R-:W-:-:S03]  /*6b50*/  FADD.FTZ R5, R113, R94 ;  /* 0x0000005e71057221 */ /* 0x000fc60000010000 */
[----:B------:R-:W-:Y:S01]  /*6b60*/  MUFU.EX2 R91, R91 ;  /* 0x0000005b005b7308 */ /* 0x000fe20000000800 */
[----:B------:R-:W-:-:S04]  /*6b70*/  FADD.FTZ R94, R116, R5 ;  /* 0x00000005745e7221 */ /* 0x000fc80000010000 */
[----:B--2---:R-:W-:-:S03]  /*6b80*/  FADD.FTZ R5, R117, R94 ;  /* 0x0000005e75057221 */ /* 0x004fc60000010000 */
[----:B------:R-:W2:Y:S01]  /*6b90*/  MUFU.EX2 R92, R92 ;  /* 0x0000005c005c7308 */ /* 0x000ea20000000800 */
[----:B-1----:R-:W-:-:S04]  /*6ba0*/  FADD.FTZ R94, R88, R5 ;  /* 0x00000005585e7221 */ /* 0x002fc80000010000 */
[----:B----4-:R-:W-:-:S03]  /*6bb0*/  FADD.FTZ R5, R89, R94 ;  /* 0x0000005e59057221 */ /* 0x010fc60000010000 */
[----:B------:R-:W1:Y:S08]  /*6bc0*/  MUFU.EX2 R93, R93 ;  /* 0x0000005d005d7308 */ /* 0x000e700000000800 */
[----:B------:R3:W-:Y:S01]  /*6bd0*/  MUFU.EX2 R160, R95 ;  /* 0x0000005f00a07308 */ /* 0x0007e20000000800 */
[----:B--2---:R-:W-:-:S07]  /*6be0*/  FADD.FTZ R94, R92, R5 ;  /* 0x000000055c5e7221 */ /* 0x004fce0000010000 */
[----:B------:R-:W2:Y:S01]  /*6bf0*/  MUFU.EX2 R96, R96 ;  /* 0x0000006000607308 */ /* 0x000ea20000000800 */
[----:B---3--:R-:W-:-:S01]  /*6c00*/  FADD.FTZ R95, R119, R158 ;  /* 0x0000009e775f7221 */ /* 0x008fc20000010000 */
[----:B------:R-:W-:Y:S01]  /*6c10*/  @!P1 LEA R158, R161, UR38, 0x3 ;  /* 0x00000026a19e9c11 */ /* 0x000fe2000f8e18ff */
[----:B------:R3:W-:Y:S06]  /*6c20*/  BAR.ARV R4, 0x100 ;  /* 0x000400040000751d */ /* 0x0007ec0000002000 */
[----:B------:R4:W5:Y:S01]  /*6c30*/  MUFU.EX2 R191, R98 ;  /* 0x0000006200bf7308 */ /* 0x0009620000000800 */
[----:B-1----:R-:W-:-:S01]  /*6c40*/  FADD.FTZ R5, R93, R94 ;  /* 0x0000005e5d057221 */ /* 0x002fc20000010000 */
[----:B---3--:R-:W-:-:S05]  /*6c50*/  @!P1 VIADD R4, R158, 0x29840 ;  /* 0x000298409e049836 */ /* 0x008fca0000000000 */
[----:B------:R-:W-:Y:S01]  /*6c60*/  @!P1 PRMT R4, RZ, 0x654, R4 ;  /* 0x00000654ff049816 */ /* 0x000fe20000000004 */
[----:B------:R-:W1:Y:S01]  /*6c70*/  MUFU.EX2 R97, R97 ;  /* 0x0000006100617308 */ /* 0x000e620000000800 */
[----:B----4-:R-:W-:-:S02]  /*6c80*/  FADD.FTZ R98, R90, R95 ;  /* 0x0000005f5a627221 */ /* 0x010fc40000010000 */
[----:B------:R2:W-:Y:S02]  /*6c90*/  @!P1 SYNCS.ARRIVE.TRANS64.RED.A1T0 RZ, [R4+URZ], RZ ;  /* 0x000000ff04ff99a7 */ /* 0x0005e4000810043f */
[----:B------:R-:W-:-:S03]  /*6ca0*/  FADD.FTZ R98, R91, R98 ;  /* 0x000000625b627221 */ /* 0x000fc60000010000 */
[----:B------:R-:W3:Y:S01]  /*6cb0*/  MUFU.EX2 R162, R99 ;  /* 0x0000006300a27308 */ /* 0x000ee20000000800 */
[----:B------:R-:W-:-:S01]  /*6cc0*/  FADD.FTZ R98, R163, R98 ;  /* 0x00000062a3627221 */ /* 0x000fc20000010000 */
[----:B--2---:R-:W-:-:S03]  /*6cd0*/  FADD.FTZ R4, R96, R5 ;  /* 0x0000000560047221 */ /* 0x004fc60000010000 */
[----:B------:R-:W-:-:S03]  /*6ce0*/  FADD.FTZ R98, R160, R98 ;  /* 0x00000062a0627221 */ /* 0x000fc60000010000 */
[----:B------:R-:W2:Y:S01]  /*6cf0*/  MUFU.EX2 R100, R100 ;  /* 0x0000006400647308 */ /* 0x000ea20000000800 */
[----:B-----5:R-:W-:-:S01]  /*6d00*/  FADD.FTZ R98, R191, R98 ;  /* 0x00000062bf627221 */ /* 0x020fc20000010000 */
[----:B-1----:R-:W-:-:S06]  /*6d10*/  FADD.FTZ R5, R97, R4 ;  /* 0x0000000461057221 */ /* 0x002fcc0000010000 */
[----:B------:R-:W1:Y:S01]  /*6d20*/  MUFU.EX2 R95, R102 ;  /* 0x00000066005f7308 */ /* 0x000e620000000800 */
[----:B---3--:R-:W-:-:S07]  /*6d30*/  FADD.FTZ R98, R162, R98 ;  /* 0x00000062a2627221 */ /* 0x008fce0000010000 */
[----:B------:R-:W3:Y:S01]  /*6d40*/  MUFU.EX2 R149, R149 ;  /* 0x0000009500957308 */ /* 0x000ee20000000800 */
[----:B--2---:R-:W-:-:S07]  /*6d50*/  FADD.FTZ R4, R100, R5 ;  /* 0x0000000564047221 */ /* 0x004fce0000010000 */
[----:B------:R-:W2:Y:S01]  /*6d60*/  MUFU.EX2 R101, R101 ;  /* 0x0000006500657308 */ /* 0x000ea20000000800 */
[----:B-1----:R-:W-:-:S01]  /*6d70*/  FADD.FTZ R98, R95, R98 ;  /* 0x000000625f627221 */ /* 0x002fc20000010000 */
[----:B---3--:R-:W-:-:S03]  /*6d80*/  FADD.FTZ R4, R149, R4 ;  /* 0x0000000495047221 */ /* 0x008fc60000010000 */
[----:B--2---:R-:W-:Y:S01]  /*6d90*/  FADD.FTZ R5, R101, R98 ;  /* 0x0000006265057221 */ /* 0x004fe20000010000 */
[----:B------:R-:W-:Y:S06]  /*6da0*/  @!P0 BRA `(.L_x_24) ;  /* 0x0000000000048947 */ /* 0x000fec0003800000 */
[----:B------:R-:W-:Y:S01]  /*6db0*/  BPT.TRAP 0x1 ;  /* 0x000000040000795c */ /* 0x000fe20000300000 */
.L_x_24:
[----:B------:R-:W-:Y:S01]  /*6dc0*/  ULEA UR6, UR56, UR38, 0x3 ;  /* 0x0000002638067291 */ /* 0x000fe2000f8e183f */
[----:B------:R-:W-:Y:S01]  /*6dd0*/  ISETP.LT.AND P1, PT, RZ, UR53, PT ;  /* 0x00000035ff007c0c */ /* 0x000fe2000bf21270 */
[----:B------:R-:W-:Y:S01]  /*6de0*/  UIADD3 UR7, UR53, -0x1, URZ ;  /* 0xffffffff35077890 */ /* 0x000fe2000fffe03f */
[----:B------:R-:W-:Y:S01]  /*6df0*/  F2FP.SATFINITE.E4M3.F32.PACK_AB_MERGE_C R10, R11, R10, RZ ;  /* 0x0000000a0b0a723e */ /* 0x000fe200048070ff */
[----:B------:R-:W-:Y:S01]  /*6e00*/  UIADD3 UR6, UR6, 0x29860, URZ ;  /* 0x0002986006067890 */ /* 0x000fe2000fffe03f */
[----:B------:R-:W-:Y:S01]  /*6e10*/  F2FP.SATFINITE.E4M3.F32.PACK_AB_MERGE_C R14, R15, R14, RZ ;  /* 0x0000000e0f0e723e */ /* 0x000fe200048070ff */
[----:B------:R-:W-:Y:S01]  /*6e20*/  UMOV UR57, UR36 ;  /* 0x0000002400397c82 */ /* 0x000fe20008000000 */
[----:B------:R-:W-:Y:S01]  /*6e30*/  F2FP.SATFINITE.E4M3.F32.PACK_AB_MERGE_C R152, R155, R152, RZ ;  /* 0x000000989b98723e */ /* 0x000fe200048070ff */
[----:B------:R-:W-:Y:S01]  /*6e40*/  UPRMT UR6, UR37, 0x654, UR6 ;  /* 0x0000065425067896 */ /* 0x000fe20008000006 */
[----:B------:R-:W-:Y:S01]  /*6e50*/  F2FP.SATFINITE.E4M3.F32.PACK_AB_MERGE_C R156, R159, R156, RZ ;  /* 0x0000009c9f9c723e */ /* 0x000fe200048070ff */
[----:B------:R-:W-:Y:S01]  /*6e60*/  UMOV UR53, UR7 ;  /* 0x0000000700357c82 */ /* 0x000fe20008000000 */
[----:B------:R-:W-:Y:S01]  /*6e70*/  F2FP.SATFINITE.E4M3.F32.PACK_AB_MERGE_C R136, R137, R136, RZ ;  /* 0x000000888988723e */ /* 0x000fe200048070ff */
[----:B------:R-:W-:Y:S01]  /*6e80*/  UMOV UR56, UR52 ;  /* 0x0000003400387c82 */ /* 0x000fe20008000000 */
[----:B------:R-:W-:Y:S01]  /*6e90*/  F2FP.SATFINITE.E4M3.F32.PACK_AB_MERGE_C R142, R143, R142, RZ ;  /* 0x0000008e8f8e723e */ /* 0x000fe200048070ff */
[-C--:B------:R-:W-:Y:S01]  /*6ea0*/  FMUL.FTZ R24, R24, R7.reuse ;  /* 0x0000000718187220 */ /* 0x080fe20000410000 */
[----:B------:R-:W-:Y:S01]  /*6eb0*/  F2FP.SATFINITE.E4M3.F32.PACK_AB_MERGE_C R144, R145, R144, RZ ;  /* 0x000000909190723e */ /* 0x000fe200048070ff */
[-C--:B------:R-:W-:Y:S01]  /*6ec0*/  FMUL.FTZ R25, R25, R7.reuse ;  /* 0x0000000719197220 */ /* 0x080fe20000410000 */
[----:B------:R-:W-:Y:S01]  /*6ed0*/  F2FP.SATFINITE.E4M3.F32.PACK_AB_MERGE_C R150, R151, R150, RZ ;  /* 0x000000969796723e */ /* 0x000fe200048070ff */
[----:B------:R-:W-:Y:S01]  /*6ee0*/  SYNCS.ARRIVE.TRANS64.RED.A1T0 RZ, [UR6], RZ ;  /* 0x000000ffffff79a7 */ /* 0x000fe20008100406 */
[----:B------:R-:W-:Y:S01]  /*6ef0*/  F2FP.SATFINITE.E4M3.F32.PACK_AB_MERGE_C R124, R125, R124, RZ ;  /* 0x0000007c7d7c723e */ /* 0x000fe200048070ff */
[-C--:B------:R-:W-:Y:S01]  /*6f00*/  FMUL.FTZ R28, R28, R7.reuse ;  /* 0x000000071c1c7220 */ /* 0x080fe20000410000 */
        /* <DEDUP_REMOVED lines=15> */
[----:B------:R-:W-:Y:S01]  /*7000*/  FMUL.FTZ R44, R44, R7 ;  /* 0x000000072c2c7220 */ /* 0x000fe20000410000 */
[----:B------:R-:W-:Y:S01]  /*7010*/  F2FP.SATFINITE.E4M3.F32.PACK_AB_MERGE_C R11, R160, R163, RZ ;  /* 0x000000a3a00b723e */ /* 0x000fe200048070ff */
[-C--:B------:R-:W-:Y:S01]  /*7020*/  FMUL.FTZ R45, R45, R7.reuse ;  /* 0x000000072d2d7220 */ /* 0x080fe20000410000 */
[----:B------:R-:W-:Y:S01]  /*7030*/  F2FP.SATFINITE.E4M3.F32.PACK_AB_MERGE_C R100, R149, R100, RZ ;  /* 0x000000649564723e */ /* 0x000fe200048070ff */
[----:B------:R-:W-:Y:S01]  /*7040*/  FMUL.FTZ R48, R48, R7 ;  /* 0x0000000730307220 */ /* 0x000fe20000410000 */
[----:B------:R-:W-:Y:S01]  /*7050*/  F2FP.SATFINITE.E4M3.F32.PACK_AB_MERGE_C R15, R101, R95, RZ ;  /* 0x0000005f650f723e */ /* 0x000fe200048070ff */
[-C--:B------:R-:W-:Y:S01]  /*7060*/  FMUL.FTZ R49, R49, R7.reuse ;  /* 0x0000000731317220 */ /* 0x080fe20000410000 */
        /* <DEDUP_REMOVED lines=17> */
[----:B------:R-:W-:Y:S01]  /*7180*/  FMUL.FTZ R85, R85, R7 ;  /* 0x0000000755557220 */ /* 0x000fe20000410000 */
        /* <DEDUP_REMOVED lines=32> */
[----:B------:R-:W-:Y:S01]  /*7390*/  F2FP.SATFINITE.E4M3.F32.PACK_AB_MERGE_C R172, R9, R8, R10 ;  /* 0x0000000809ac723e */ /* 0x000fe2000480700a */
[----:B------:R-:W-:Y:S01]  /*73a0*/  IMAD.MOV.U32 R7, RZ, RZ, R0 ;  /* 0x000000ffff077224 */ /* 0x000fe200078e0000 */
[----:B------:R-:W-:Y:S01]  /*73b0*/  F2FP.SATFINITE.E4M3.F32.PACK_AB_MERGE_C R173, R148, R153, R152 ;  /* 0x0000009994ad723e */ /* 0x000fe20004807098 */
[----:B------:R-:W-:Y:S01]  /*73c0*/  IMAD.MOV.U32 R6, RZ, RZ, R3 ;  /* 0x000000ffff067224 */ /* 0x000fe200078e0003 */
[----:B------:R-:W-:-:S02]  /*73d0*/  F2FP.SATFINITE.E4M3.F32.PACK_AB_MERGE_C R174, R13, R12, R14 ;  /* 0x0000000c0dae723e */ /* 0x000fc4000480700e */
[----:B------:R-:W-:Y:S02]  /*73e0*/  F2FP.SATFINITE.E4M3.F32.PACK_AB_MERGE_C R175, R157, R154, R156 ;  /* 0x0000009a9daf723e */ /* 0x000fe4000480709c */
[----:B------:R-:W-:Y:S02]  /*73f0*/  F2FP.SATFINITE.E4M3.F32.PACK_AB_MERGE_C R176, R21, R20, R136 ;  /* 0x0000001415b0723e */ /* 0x000fe40004807088 */
[----:B------:R-:W-:Y:S02]  /*7400*/  F2FP.SATFINITE.E4M3.F32.PACK_AB_MERGE_C R177, R139, R138, R142 ;  /* 0x0000008a8bb1723e */ /* 0x000fe4000480708e */
[----:B------:R-:W-:Y:S02]  /*7410*/  F2FP.SATFINITE.E4M3.F32.PACK_AB_MERGE_C R178, R141, R140, R144 ;  /* 0x0000008c8db2723e */ /* 0x000fe40004807090 */
[----:B------:R-:W-:Y:S02]  /*7420*/  F2FP.SATFINITE.E4M3.F32.PACK_AB_MERGE_C R179, R147, R146, R150 ;  /* 0x0000009293b3723e */ /* 0x000fe40004807096 */
        /* <DEDUP_REMOVED lines=11> */
[----:B------:R-:W-:Y:S01]  /*74e0*/  F2FP.SATFINITE.E4M3.F32.PACK_AB_MERGE_C R191, R162, R191, R15 ;  /* 0x000000bfa2bf723e */ /* 0x000fe2000480700f */
[----:B------:R-:W-:Y:S06]  /*74f0*/  @P1 BRA `(.L_x_25) ;  /* 0xffffffd000e01947 */ /* 0x000fec000383ffff */
.L_x_15:
[----:B------:R-:W-:Y:S06]  /*7500*/  BAR.ARV 0x8, 0x120 ;  /* 0x0204800000007b1d */ /* 0x000fec0000002000 */
[----:B------:R-:W-:Y:S05]  /*7510*/  @!P0 BRA `(.L_x_26) ;  /* 0x0000000000048947 */ /* 0x000fea0003800000 */
[----:B------:R-:W-:Y:S01]  /*7520*/  BPT.TRAP 0x1 ;  /* 0x000000040000795c */ /* 0x000fe20000300000 */
.L_x_26:
[----:B------:R-:W-:Y:S01]  /*7530*/  ULEA UR8, UR52, UR38, 0x3 ;  /* 0x0000002634087291 */ /* 0x000fe2000f8e183f */
[----:B------:R-:W-:-:S05]  /*7540*/  IMAD.U32 R6, RZ, RZ, UR36 ;  /* 0x00000024ff067e24 */ /* 0x000fca000f8e00ff */
[----:B------:R-:W-:-:S04]  /*7550*/  SHF.L.U32 R6, R6, 0x1f, RZ ;  /* 0x0000001f06067819 */ /* 0x000fc800000006ff */
[----:B------:R1:W2:Y:S01]  /*7560*/  SYNCS.PHASECHK.TRANS64.TRYWAIT P1, [UR8+0x29850], R6 ;  /* 0x02985006ff0075a7 */ /* 0x0002a20008020148 */
[----:B------:R-:W-:Y:S05]  /*7570*/  @!P0 BRA `(.L_x_27) ;  /* 0x0000000000048947 */ /* 0x000fea0003800000 */
[----:B------:R-:W-:Y:S01]  /*7580*/  BPT.TRAP 0x1 ;  /* 0x000000040000795c */ /* 0x000fe20000300000 */
.L_x_27:
[----:B--2---:R-:W-:Y:S05]  /*7590*/  @P1 BRA `(.L_x_28) ;  /* 0x0000000000081947 */ /* 0x004fea0003800000 */
[----:B------:R-:W2:Y:S02]  /*75a0*/  SYNCS.PHASECHK.TRANS64.TRYWAIT P1, [UR8+0x29850], R6 ;  /* 0x02985006ff0075a7 */ /* 0x000ea40008020148 */
[----:B--2---:R-:W-:Y:S05]  /*75b0*/  @!P1 BRA `(.L_x_29) ;  /* 0x0000004800f09947 */ /* 0x004fea0003800000 */
.L_x_28:
[----:B------:R-:W-:Y:S01]  /*75c0*/  UIADD3 UR4, UR38, 0x400, URZ ;  /* 0x0000040026047890 */ /* 0x000fe2000fffe03f */
[----:B------:R-:W-:Y:S01]  /*75d0*/  WARPGROUP.ARRIVE ;  /* 0x00000000000079c5 */ /* 0x000fe20000000000 */
[----:B------:R-:W-:Y:S01]  /*75e0*/  UMOV UR7, 0xc0000010 ;  /* 0xc000001000077882 */ /* 0x000fe20000000000 */
[----:B------:R-:W-:Y:S01]  /*75f0*/  IMAD.MOV.U32 R8, RZ, RZ, 0x3f800000 ;  /* 0x3f800000ff087424 */ /* 0x000fe200078e00ff */
[----:B------:R-:W-:-:S04]  /*7600*/  USHF.R.U32.HI UR4, URZ, 0x4, UR4 ;  /* 0x000000043f047899 */ /* 0x000fc80008011604 */
[----:B------:R-:W-:-:S04]  /*7610*/  ULOP3.LUT UR4, UR4, 0x3fff, URZ, 0xc0, !UPT ;  /* 0x00003fff04047892 */ /* 0x000fc8000f8ec03f */
[----:B------:R-:W-:-:S04]  /*7620*/  ULOP3.LUT UR4, UR4, 0x10000, URZ, 0xfc, !UPT ;  /* 0x0001000004047892 */ /* 0x000fc8000f8efc3f */
[----:B------:R-:W-:-:S03]  /*7630*/  UIMAD UR9, UR52, 0x500, UR4 ;  /* 0x00000500340978a4 */ /* 0x000fc6000f8e0204 */
[----:B------:R-:W-:Y:S02]  /*7640*/  ULDC.64 UR4, c[0x0][0x9a0] ;  /* 0x0002680000047ab9 */ /* 0x000fe40000000a00 */
[----:B------:R-:W-:Y:S02]  /*7650*/  UISETP.NE.U32.AND UP0, UPT, UR4, URZ, UPT ;  /* 0x0000003f0400728c */ /* 0x000fe4000bf05070 */
[----:B------:R-:W-:Y:S02]  /*7660*/  UMOV UR6, UR9 ;  /* 0x0000000900067c82 */ /* 0x000fe40008000000 */
[----:B------:R-:W-:Y:S01]  /*7670*/  QGMMA.64x128x32.F32.E4M3.E4M3 R24, R172, gdesc[UR4], R24, gsb0 ;  /* 0x01e00004ac187df3 */ /* 0x000fe20008000818 */
[----:B------:R-:W-:Y:S01]  /*7680*/  UIADD3 UR6, UR9, 0x100, URZ ;  /* 0x0000010009067890 */ /* 0x000fe2000fffe03f */
[----:B------:R-:W-:Y:S01]  /*7690*/  UMOV UR7, 0xc0000010 ;  /* 0xc000001000077882 */ /* 0x000fe20000000000 */
[----:B------:R-:W-:-:S06]  /*76a0*/  UISETP.NE.AND.EX UP0, UPT, UR5, URZ, UPT, UP0 ;  /* 0x0000003f0500728c */ /* 0x000fcc000bf05300 */
[----:B------:R-:W-:-:S05]  /*76b0*/  PLOP3.LUT P1, PT, PT, PT, UP0, 0x80, 0x0 ;  /* 0x000000000000781c */ /* 0x000fca0003f2f008 */
[----:B------:R-:W-:Y:S01]  /*76c0*/  @UP0 USHF.R.S32.HI UR10, URZ, 0x1f, UR44 ;  /* 0x0000001f3f0a0899 */ /* 0x000fe2000801142c */
[----:B------:R-:W-:-:S03]  /*76d0*/  @UP0 ULDC.64 UR12, c[0x0][0x9c8] ;  /* 0x00027200000c0ab9 */ /* 0x000fc60000000a00 */
[----:B------:R-:W-:-:S04]  /*76e0*/  @UP0 UIMAD UR10, UR10, UR12, URZ ;  /* 0x0000000c0a0a02a4 */ /* 0x000fc8000f8e023f */
[----:B------:R-:W-:Y:S02]  /*76f0*/  @UP0 UIMAD UR11, UR44, UR13, UR10 ;  /* 0x0000000d2c0b02a4 */ /* 0x000fe4000f8e020a */
[----:B------:R-:W-:Y:S01]  /*7700*/  @UP0 USHF.R.S32.HI UR10, URZ, 0x1f, UR42 ;  /* 0x0000001f3f0a0899 */ /* 0x000fe2000801142a */
[----:B------:R-:W-:Y:S02]  /*7710*/  WARPGROUP.DEPBAR.LE gsb0, 0x0 ;  /* 0x00008000000079c5 */ /* 0x000fe40000010000 */
[----:B------:R-:W-:-:S06]  /*7720*/  WARPGROUP.ARRIVE ;  /* 0x00000000000079c5 */ /* 0x000fcc0000000000 */
[----:B------:R-:W-:Y:S01]  /*7730*/  QGMMA.64x128x32.F32.E4M3.E4M3 R24, R176, gdesc[UR4], R24, gsb0 ;  /* 0x01e00004b0187df3 */ /* 0x000fe20008000818 */
[----:B------:R-:W-:-:S03]  /*7740*/  @UP0 UIMAD.WIDE.U32 UR6, UR44, UR12, URZ ;  /* 0x0000000c2c0602a5 */ /* 0x000fc6000f8e003f */
[----:B------:R-:W-:Y:S01]  /*7750*/  @UP0 ULDC.64 UR12, c[0x0][0x9d0] ;  /* 0x00027400000c0ab9 */ /* 0x000fe20000000a00 */
[----:B------:R-:W-:Y:S02]  /*7760*/  @UP0 UIADD3 UR7, UR7, UR11, URZ ;  /* 0x0000000b07070290 */ /* 0x000fe4000fffe03f */
[----:B------:R-:W-:Y:S02]  /*7770*/  @UP0 UIMAD UR10, UR10, UR12, URZ ;  /* 0x0000000c0a0a02a4 */ /* 0x000fe4000f8e023f */
[----:B------:R-:W-:Y:S02]  /*7780*/  @UP0 UIMAD.WIDE.U32 UR6, UR42, UR12, UR6 ;  /* 0x0000000c2a0602a5 */ /* 0x000fe4000f8e0006 */
[----:B------:R-:W-:Y:S02]  /*7790*/  @UP0 UIMAD UR10, UR42, UR13, UR10 ;  /* 0x0000000d2a0a02a4 */ /* 0x000fe4000f8e020a */
[----:B------:R-:W-:Y:S02]  /*77a0*/  @UP0 ULEA UR4, UP1, UR6, UR4, 0x2 ;  /* 0x0000000406040291 */ /* 0x000fe4000f82103f */
[----:B------:R-:W-:-:S04]  /*77b0*/  @UP0 UIADD3 UR7, UR7, UR10, URZ ;  /* 0x0000000a07070290 */ /* 0x000fc8000fffe03f */
[----:B------:R-:W-:Y:S01]  /*77c0*/  @UP0 ULEA.HI.X UR5, UR6, UR5, UR7, 0x2, UP1 ;  /* 0x0000000506050291 */ /* 0x000fe200088f1407 */
[----:B-12---:R-:W-:Y:S01]  /*77d0*/  IMAD.U32 R6, RZ, RZ, UR4 ;  /* 0x00000004ff067e24 */ /* 0x006fe2000f8e00ff */
[----:B------:R-:W-:Y:S01]  /*77e0*/  UIADD3 UR6, UR9, 0x200, URZ ;  /* 0x0000020009067890 */ /* 0x000fe2000fffe03f */
[----:B------:R-:W-:-:S03]  /*77f0*/  UMOV UR7, 0xc0000010 ;  /* 0xc000001000077882 */ /* 0x000fc60000000000 */
[----:B------:R-:W-:-:S05]  /*7800*/  IMAD.U32 R7, RZ, RZ, UR5 ;  /* 0x00000005ff077e24 */ /* 0x000fca000f8e00ff */
[----:B------:R1:W2:Y:S01]  /*7810*/  @P1 LDG.E R8, desc[UR50][R6.64] ;  /* 0x0000003206081981 */ /* 0x0002a2000c1e1900 */
[----:B------:R-:W-:Y:S02]  /*7820*/  WARPGROUP.DEPBAR.LE gsb0, 0x0 ;  /* 0x00008000000079c5 */ /* 0x000fe40000010000 */
[----:B------:R-:W-:-:S06]  /*7830*/  WARPGROUP.ARRIVE ;  /* 0x00000000000079c5 */ /* 0x000fcc0000000000 */
[----:B------:R-:W-:Y:S01]  /*7840*/  QGMMA.64x128x32.F32.E4M3.E4M3 R24, R180, gdesc[UR4], R24, gsb0 ;  /* 0x01e00004b4187df3 */ /* 0x000fe20008000818 */
[----:B------:R-:W-:Y:S01]  /*7850*/  UIADD3 UR6, UR9, 0x300, URZ ;  /* 0x0000030009067890 */ /* 0x000fe2000fffe03f */
[----:B------:R-:W-:Y:S01]  /*7860*/  UMOV UR7, 0xc0000010 ;  /* 0xc000001000077882 */ /* 0x000fe20000000000 */
[----:B------:R-:W3:Y:S04]  /*7870*/  SHFL.BFLY PT, R9, R4, 0x2, 0x1f ;  /* 0x0c401f0004097f89 */ /* 0x000ee800000e0000 */
[----:B------:R-:W4:Y:S01]  /*7880*/  SHFL.BFLY PT, R10, R5, 0x2, 0x1f ;  /* 0x0c401f00050a7f89 */ /* 0x000f2200000e0000 */
[----:B------:R-:W-:Y:S02]  /*7890*/  WARPGROUP.DEPBAR.LE gsb0, 0x0 ;  /* 0x00008000000079c5 */ /* 0x000fe40000010000 */
[----:B------:R-:W-:-:S06]  /*78a0*/  WARPGROUP.ARRIVE ;  /* 0x00000000000079c5 */ /* 0x000fcc0000000000 */
[----:B------:R-:W-:Y:S01]  /*78b0*/  QGMMA.64x128x32.F32.E4M3.E4M3 R24, R184, gdesc[UR4], R24, gsb0 ;  /* 0x01e00004b8187df3 */ /* 0x000fe20008000818 */
[----:B------:R-:W-:Y:S01]  /*78c0*/  UIADD3 UR6, UR9, 0x400, URZ ;  /* 0x0000040009067890 */ /* 0x000fe2000fffe03f */
[----:B------:R-:W-:Y:S01]  /*78d0*/  UMOV UR7, 0xc0000010 ;  /* 0xc000001000077882 */ /* 0x000fe20000000000 */
[----:B---3--:R-:W-:-:S01]  /*78e0*/  FADD.FTZ R9, R9, R4 ;  /* 0x0000000409097221 */ /* 0x008fc20000010000 */
[----:B----4-:R-:W-:-:S04]  /*78f0*/  FADD.FTZ R10, R10, R5 ;  /* 0x000000050a0a7221 */ /* 0x010fc80000010000 */
[----:B-1----:R-:W1:Y:S04]  /*7900*/  SHFL.BFLY PT, R6, R9, 0x1, 0x1f ;  /* 0x0c201f0009067f89 */ /* 0x002e6800000e0000 */
[----:B------:R-:W3:Y:S01]  /*7910*/  SHFL.BFLY PT, R7, R10, 0x1, 0x1f ;  /* 0x0c201f000a077f89 */ /* 0x000ee200000e0000 */
[----:B-1----:R-:W-:-:S01]  /*7920*/  FADD.FTZ R6, R9, R6 ;  /* 0x0000000609067221 */ /* 0x002fc20000010000 */
[----:B---3--:R-:W-:-:S04]  /*7930*/  FADD.FTZ R12, R10, R7 ;  /* 0x000000070a0c7221 */ /* 0x008fc80000010000 */
[C---:B------:R-:W-:Y:S01]  /*7940*/  FSETP.NE.FTZ.AND P1, PT, R6.reuse, RZ, PT ;  /* 0x000000ff0600720b */ /* 0x040fe20003f35000 */
[----:B------:R-:W-:Y:S01]  /*7950*/  FMUL.FTZ R13, R6, 0.00390625 ;  /* 0x3b800000060d7820 */ /* 0x000fe20000410000 */
[----:B------:R-:W-:Y:S01]  /*7960*/  FMUL.FTZ R14, R12, 0.00390625 ;  /* 0x3b8000000c0e7820 */ /* 0x000fe20000410000 */
[----:B------:R-:W-:-:S03]  /*7970*/  IMAD.MOV.U32 R7, RZ, RZ, RZ ;  /* 0x000000ffff077224 */ /* 0x000fc600078e00ff */
[----:B------:R-:W-:Y:S02]  /*7980*/  FSETP.NE.FTZ.AND P2, PT, R13, RZ, PT ;  /* 0x000000ff0d00720b */ /* 0x000fe40003f55000 */
[----:B------:R-:W-:-:S05]  /*7990*/  FSETP.NE.FTZ.AND P3, PT, R14, RZ, PT ;  /* 0x000000ff0e00720b */ /* 0x000fca0003f75000 */
[----:B------:R-:W-:Y:S01]  /*79a0*/  @P1 MUFU.RCP R7, R6 ;  /* 0x0000000600071308 */ /* 0x000fe20000001000 */
[----:B------:R-:W-:Y:S01]  /*79b0*/  FSETP.NE.FTZ.AND P1, PT, R12, RZ, PT ;  /* 0x000000ff0c00720b */ /* 0x000fe20003f35000 */
[----:B------:R-:W-:Y:S01]  /*79c0*/  IMAD.MOV.U32 R11, RZ, RZ, RZ ;  /* 0x000000ffff0b7224 */ /* 0x000fe200078e00ff */
[----:B------:R-:W-:Y:S02]  /*79d0*/  WARPGROUP.DEPBAR.LE gsb0, 0x0 ;  /* 0x00008000000079c5 */ /* 0x000fe40000010000 */
[----:B------:R-:W-:-:S06]  /*79e0*/  WARPGROUP.ARRIVE ;  /* 0x00000000000079c5 */ /* 0x000fcc0000000000 */
[----:B------:R-:W-:Y:S01]  /*79f0*/  QGMMA.64x128x32.F32.E4M3.E4M3 R24, R188, gdesc[UR4], R24, gsb0 ;  /* 0x01e00004bc187df3 */ /* 0x000fe20008000818 */
[----:B------:R-:W1:Y:S08]  /*7a00*/  @P2 MUFU.LG2 R9, R13 ;  /* 0x0000000d00092308 */ /* 0x000e700000000c00 */
[----:B------:R-:W3:Y:S08]  /*7a10*/  @P3 MUFU.LG2 R10, R14 ;  /* 0x0000000e000a3308 */ /* 0x000ef00000000c00 */
[----:B------:R2:W4:Y:S01]  /*7a20*/  @P1 MUFU.RCP R11, R12 ;  /* 0x0000000c000b1308 */ /* 0x0005220000001000 */
[----:B------:R-:W-:-:S02]  /*7a30*/  IMAD.U32 R15, RZ, RZ, UR40 ;  /* 0x00000028ff0f7e24 */ /* 0x000fc4000f8e00ff */
[----:B------:R-:W-:Y:S02]  /*7a40*/  IMAD.U32 R20, RZ, RZ, UR40 ;  /* 0x00000028ff147e24 */ /* 0x000fe4000f8e00ff */
[----:B-1----:R-:W-:Y:S01]  /*7a50*/  @P2 FMUL.FTZ R9, R9, 0.69314718246459960938 ;  /* 0x3f31721809092820 */ /* 0x002fe20000410000 */
[----:B------:R-:W-:Y:S01]  /*7a60*/  @P2 FMUL.FTZ R6, R15, 0.69314718246459960938 ;  /* 0x3f3172180f062820 */ /* 0x000fe20000410000 */
[----:B------:R-:W-:Y:S01]  /*7a70*/  @P3 FMUL.FTZ R20, R20, 0.69314718246459960938 ;  /* 0x3f31721814143820 */ /* 0x000fe20000410000 */
[----:B---3--:R-:W-:Y:S01]  /*7a80*/  @P3 FMUL.FTZ R13, R10, 0.69314718246459960938 ;  /* 0x3f3172180a0d3820 */ /* 0x008fe20000410000 */
[----:B------:R-:W-:Y:S02]  /*7a90*/  IMAD.MOV.U32 R5, RZ, RZ, -0x800000 ;  /* 0xff800000ff057424 */ /* 0x000fe400078e00ff */
[----:B------:R-:W-:Y:S01]  /*7aa0*/  @P2 FFMA.FTZ R5, R6, R3, R9 ;  /* 0x0000000306052223 */ /* 0x000fe20000010009 */
[----:B------:R-:W-:Y:S02]  /*7ab0*/  IMAD.MOV.U32 R4, RZ, RZ, -0x800000 ;  /* 0xff800000ff047424 */ /* 0x000fe400078e00ff */
[----:B------:R-:W-:Y:S01]  /*7ac0*/  @P3 FFMA.FTZ R4, R20, R0, R13 ;  /* 0x0000000014043223 */ /* 0x000fe2000001000d */
[-C--:B--2---:R-:W-:Y:S01]  /*7ad0*/  FMUL.FTZ R12, R7, R8.reuse ;  /* 0x00000008070c7220 */ /* 0x084fe20000410000 */
[----:B----4-:R-:W-:Y:S01]  /*7ae0*/  FMUL.FTZ R88, R11, R8 ;  /* 0x000000080b587220 */ /* 0x010fe20000410000 */
[----:B------:R-:W-:-:S02]  /*7af0*/  WARPGROUP.DEPBAR.LE gsb0, 0x0 ;  /* 0x00008000000079c5 */ /* 0x000fc40000010000 */
[----:B------:R-:W-:Y:S05]  /*7b00*/  @!P0 BRA `(.L_x_30) ;  /* 0x0000000000048947 */ /* 0x000fea0003800000 */
[----:B------:R-:W-:Y:S01]  /*7b10*/  BPT.TRAP 0x1 ;  /* 0x000000040000795c */ /* 0x000fe20000300000 */
.L_x_30:
[----:B------:R-:W1:Y:S01]  /*7b20*/  S2R R89, SR_TID.X ;  /* 0x0000000000597919 */ /* 0x000e620000002100 */
[----:B------:R-:W-:Y:S01]  /*7b30*/  ULDC.64 UR4, c[0x4][0x40] ;  /* 0x0100100000047ab9 */ /* 0x000fe20000000a00 */
[-C--:B------:R-:W-:Y:S01]  /*7b40*/  FMUL.FTZ R8, R24, R12.reuse ;  /* 0x0000000c18087220 */ /* 0x080fe20000410000 */
[-C--:B------:R-:W-:Y:S01]  /*7b50*/  FMUL.FTZ R10, R25, R12.reuse ;  /* 0x0000000c190a7220 */ /* 0x080fe20000410000 */
[-C--:B------:R-:W-:Y:S01]  /*7b60*/  FMUL.FTZ R13, R36, R12.reuse ;  /* 0x0000000c240d7220 */ /* 0x080fe20000410000 */
[-C--:B------:R-:W-:Y:S01]  /*7b70*/  FMUL.FTZ R14, R32, R12.reuse ;  /* 0x0000000c200e7220 */ /* 0x080fe20000410000 */
[----:B------:R-:W-:Y:S01]  /*7b80*/  FMUL.FTZ R21, R37, R12 ;  /* 0x0000000c25157220 */ /* 0x000fe20000410000 */
[-C--:B------:R-:W-:Y:S01]  /*7b90*/  FMUL.FTZ R11, R31, R88.reuse ;  /* 0x000000581f0b7220 */ /* 0x080fe20000410000 */
[----:B------:R-:W-:Y:S01]  /*7ba0*/  FMUL.FTZ R20, R34, R88 ;  /* 0x0000005822147220 */ /* 0x000fe20000410000 */
[-C--:B------:R-:W-:Y:S01]  /*7bb0*/  FMUL.FTZ R9, R29, R12.reuse ;  /* 0x0000000c1d097220 */ /* 0x080fe20000410000 */
[----:B------:R-:W-:Y:S01]  /*7bc0*/  FMUL.FTZ R3, R28, R12 ;  /* 0x0000000c1c037220 */ /* 0x000fe20000410000 */
[----:B------:R-:W-:Y:S01]  /*7bd0*/  FMUL.FTZ R15, R38, R88 ;  /* 0x00000058260f7220 */ /* 0x000fe20000410000 */
[----:B------:R-:W-:Y:S01]  /*7be0*/  UIADD3 UR42, -UR45, URZ, URZ ;  /* 0x0000003f2d2a7290 */ /* 0x000fe2000fffe13f */
[----:B------:R-:W-:Y:S01]  /*7bf0*/  ULDC.64 UR6, c[0x0][0xb70] ;  /* 0x0002dc0000067ab9 */ /* 0x000fe20000000a00 */
[----:B-1----:R-:W-:-:S05]  /*7c00*/  IMAD.SHL.U32 R0, R89, 0x4, RZ ;  /* 0x0000000459007824 */ /* 0x002fca00078e00ff */
[----:B------:R-:W-:-:S04]  /*7c10*/  LOP3.LUT R0, R0, 0xc, RZ, 0xc0, !PT ;  /* 0x0000000c00007812 */ /* 0x000fc800078ec0ff */
[----:B------:R-:W-:-:S05]  /*7c20*/  IADD3 R6, P0, R0, UR4, RZ ;  /* 0x0000000400067c10 */ /* 0x000fca000ff1e0ff */
[----:B------:R-:W-:Y:S02]  /*7c30*/  IMAD.X R7, RZ, RZ, UR5, P0 ;  /* 0x00000005ff077e24 */ /* 0x000fe400080e06ff */
[----:B------:R-:W-:Y:S01]  /*7c40*/  FMUL.FTZ R24, R33, R12 ;  /* 0x0000000c21187220 */ /* 0x000fe20000410000 */
[----:B------:R-:W-:Y:S01]  /*7c50*/  FMUL.FTZ R25, R39, R88 ;  /* 0x0000005827197220 */ /* 0x000fe20000410000 */
[----:B------:R-:W-:Y:S01]  /*7c60*/  FMUL.FTZ R32, R45, R12 ;  /* 0x0000000c2d207220 */ /* 0x000fe20000410000 */
[----:B------:R-:W-:Y:S01]  /*7c70*/  FMUL.FTZ R31, R47, R88 ;  /* 0x000000582f1f7220 */ /* 0x000fe20000410000 */
[----:B------:R1:W2:Y:S01]  /*7c80*/  LDG.E.CONSTANT R0, desc[UR50][R6.64] ;  /* 0x0000003206007981 */ /* 0x0002a2000c1e9900 */
[----:B------:R-:W-:Y:S01]  /*7c90*/  FMUL.FTZ R33, R41, R12 ;  /* 0x0000000c29217220 */ /* 0x000fe20000410000 */
[----:B------:R-:W-:Y:S01]  /*7ca0*/  FMUL.FTZ R34, R43, R88 ;  /* 0x000000582b227220 */ /* 0x000fe20000410000 */
[----:B------:R-:W-:Y:S01]  /*7cb0*/  F2FP.BF16.F32.PACK_AB R13, R13, R14 ;  /* 0x0000000e0d0d723e */ /* 0x000fe200000010ff */
[----:B------:R-:W-:Y:S01]  /*7cc0*/  FMUL.FTZ R41, R49, R12 ;  /* 0x0000000c31297220 */ /* 0x000fe20000410000 */
[----:B------:R-:W-:Y:S01]  /*7cd0*/  F2FP.BF16.F32.PACK_AB R24, R21, R24 ;  /* 0x000000181518723e */ /* 0x000fe200000010ff */
[-C--:B------:R-:W-:Y:S01]  /*7ce0*/  FMUL.FTZ R29, R40, R12.reuse ;  /* 0x0000000c281d7220 */ /* 0x080fe20000410000 */
[----:B------:R-:W-:Y:S01]  /*7cf0*/  F2FP.BF16.F32.PACK_AB R33, R32, R33 ;  /* 0x000000212021723e */ /* 0x000fe200000010ff */
[----:B------:R-:W-:Y:S01]  /*7d00*/  FMUL.FTZ R37, R48, R12 ;  /* 0x0000000c30257220 */ /* 0x000fe20000410000 */
[----:B------:R-:W-:Y:S01]  /*7d10*/  F2FP.BF16.F32.PACK_AB R34, R31, R34 ;  /* 0x000000221f22723e */ /* 0x000fe200000010ff */
[-C--:B-1----:R-:W-:Y:S01]  /*7d20*/  FMUL.FTZ R6, R30, R88.reuse ;  /* 0x000000581e067220 */ /* 0x082fe20000410000 */
[-C--:B------:R-:W-:Y:S01]  /*7d30*/  FMUL.FTZ R7, R26, R88.reuse ;  /* 0x000000581a077220 */ /* 0x080fe20000410000 */
[----:B------:R-:W-:Y:S01]  /*7d40*/  FMUL.FTZ R26, R35, R88 ;  /* 0x00000058231a7220 */ /* 0x000fe20000410000 */
[----:B------:R-:W-:Y:S01]  /*7d50*/  FMUL.FTZ R49, R57, R12 ;  /* 0x0000000c39317220 */ /* 0x000fe20000410000 */
[----:B------:R-:W-:Y:S01]  /*7d60*/  F2FP.BF16.F32.PACK_AB R10, R9, R10 ;  /* 0x0000000a090a723e */ /* 0x000fe200000010ff */
[-C--:B------:R-:W-:Y:S01]  /*7d70*/  FMUL.FTZ R28, R44, R12.reuse ;  /* 0x0000000c2c1c7220 */ /* 0x080fe20000410000 */
[----:B------:R-:W-:Y:S01]  /*7d80*/  F2FP.BF16.F32.PACK_AB R6, R6, R7 ;  /* 0x000000070606723e */ /* 0x000fe200000010ff */
[-C--:B------:R-:W-:Y:S01]  /*7d90*/  FMUL.FTZ R36, R52, R12.reuse ;  /* 0x0000000c34247220 */ /* 0x080fe20000410000 */
[----:B------:R-:W-:Y:S01]  /*7da0*/  LOP3.LUT P0, R7, R89, 0x3, RZ, 0xc0, !PT ;  /* 0x0000000359077812 */ /* 0x000fe2000780c0ff */
[----:B------:R-:W-:Y:S01]  /*7db0*/  FMUL.FTZ R40, R53, R12 ;  /* 0x0000000c35287220 */ /* 0x000fe20000410000 */
[----:B------:R-:W-:Y:S01]  /*7dc0*/  F2FP.BF16.F32.PACK_AB R26, R25, R26 ;  /* 0x0000001a191a723e */ /* 0x000fe200000010ff */
[-C--:B------:R-:W-:Y:S01]  /*7dd0*/  FMUL.FTZ R45, R56, R12.reuse ;  /* 0x0000000c382d7220 */ /* 0x080fe20000410000 */
[----:B------:R-:W-:Y:S01]  /*7de0*/  ISETP.EQ.OR P0, PT, R7, 0x3, !P0 ;  /* 0x000000030700780c */ /* 0x000fe20004702670 */
[-C--:B------:R-:W-:Y:S01]  /*7df0*/  FMUL.FTZ R48, R61, R12.reuse ;  /* 0x0000000c3d307220 */ /* 0x080fe20000410000 */
[----:B------:R-:W-:Y:S01]  /*7e00*/  IADD3 R25, P6, R16, 0x20, RZ ;  /* 0x0000002010197810 */ /* 0x000fe20007fde0ff */
[----:B------:R-:W-:Y:S01]  /*7e10*/  FMUL.FTZ R57, R65, R12 ;  /* 0x0000000c41397220 */ /* 0x000fe20000410000 */
[----:B------:R-:W-:Y:S01]  /*7e20*/  SEL R31, R13, R24, P0 ;  /* 0x000000180d1f7207 */ /* 0x000fe20000000000 */
[-C--:B------:R-:W-:Y:S01]  /*7e30*/  FMUL.FTZ R44, R60, R12.reuse ;  /* 0x0000000c3c2c7220 */ /* 0x080fe20000410000 */
[----:B------:R-:W-:Y:S01]  /*7e40*/  SEL R32, R24, R13, P0 ;  /* 0x0000000d18207207 */ /* 0x000fe20000000000 */
[-C--:B------:R-:W-:Y:S01]  /*7e50*/  FMUL.FTZ R52, R68, R12.reuse ;  /* 0x0000000c44347220 */ /* 0x080fe20000410000 */
[----:B------:R-:W-:Y:S01]  /*7e60*/  LOP3.LUT R24, R25, 0x380, RZ, 0xc0, !PT ;  /* 0x0000038019187812 */ /* 0x000fe200078ec0ff */
[-C--:B------:R-:W-:Y:S01]  /*7e70*/  FMUL.FTZ R53, R64, R12.reuse ;  /* 0x0000000c40357220 */ /* 0x080fe20000410000 */
[----:B------:R-:W-:Y:S01]  /*7e80*/  IADD3 R9, P5, R16, 0x4040, RZ ;  /* 0x0000404010097810 */ /* 0x000fe20007fbe0ff */
        /* <DEDUP_REMOVED lines=9> */
[----:B------:R-:W-:Y:S01]  /*7f20*/  USHF.R.S32.HI UR4, URZ, 0x1f, UR43 ;  /* 0x0000001f3f047899 */ /* 0x000fe2000801142b */
[-C--:B------:R-:W-:Y:S01]  /*7f30*/  FMUL.FTZ R12, R27, R88.reuse ;  /* 0x000000581b0c7220 */ /* 0x080fe20000410000 */
[----:B------:R-:W-:Y:S01]  /*7f40*/  ULDC UR5, c[0x0][0xda8] ;  /* 0x00036a0000057ab9 */ /* 0x000fe20000000800 */
[----:B------:R-:W-:Y:S01]  /*7f50*/  FMUL.FTZ R30, R42, R88 ;  /* 0x000000582a1e7220 */ /* 0x000fe20000410000 */
[----:B------:R-:W-:Y:S01]  /*7f60*/  F2FP.BF16.F32.PACK_AB R3, R3, R8 ;  /* 0x000000080303723e */ /* 0x000fe200000010ff */
[-C--:B------:R-:W-:Y:S01]  /*7f70*/  FMUL.FTZ R39, R55, R88.reuse ;  /* 0x0000005837277220 */ /* 0x080fe20000410000 */
[----:B------:R-:W-:Y:S01]  /*7f80*/  SHF.R.U64 R24, R24, 0x3, RZ ;  /* 0x0000000318187819 */ /* 0x000fe200000012ff */
[----:B------:R-:W-:Y:S01]  /*7f90*/  FMUL.FTZ R42, R51, R88 ;  /* 0x00000058332a7220 */ /* 0x000fe20000410000 */
[----:B------:R-:W-:Y:S01]  /*7fa0*/  F2FP.BF16.F32.PACK_AB R15, R15, R20 ;  /* 0x000000140f0f723e */ /* 0x000fe200000010ff */
[----:B------:R-:W-:Y:S01]  /*7fb0*/  UIMAD UR42, UR5, UR42, UR48 ;  /* 0x0000002a052a72a4 */ /* 0x000fe2000f8e0230 */
[----:B------:R-:W-:Y:S01]  /*7fc0*/  LOP3.LUT R8, R9, 0x380, RZ, 0xc0, !PT ;  /* 0x0000038009087812 */ /* 0x000fe200078ec0ff */
[-C--:B------:R-:W-:Y:S01]  /*7fd0*/  FMUL.FTZ R35, R54, R88.reuse ;  /* 0x0000005836237220 */ /* 0x080fe20000410000 */
[----:B------:R-:W-:Y:S01]  /*7fe0*/  IADD3 R21, P1, R16, 0x40, RZ ;  /* 0x0000004010157810 */ /* 0x000fe20007f3e0ff */
[-C--:B------:R-:W-:Y:S01]  /*7ff0*/  FMUL.FTZ R38, R50, R88.reuse ;  /* 0x0000005832267220 */ /* 0x080fe20000410000 */
[----:B------:R-:W-:Y:S01]  /*8000*/  F2FP.BF16.F32.PACK_AB R44, R44, R45 ;  /* 0x0000002d2c2c723e */ /* 0x000fe200000010ff */
[----:B------:R-:W-:Y:S01]  /*8010*/  UIMAD UR4, UR4, UR6, URZ ;  /* 0x00000006040472a4 */ /* 0x000fe2000f8e023f */
[----:B------:R-:W-:Y:S01]  /*8020*/  F2FP.BF16.F32.PACK_AB R49, R48, R49 ;  /* 0x000000313031723e */ /* 0x000fe200000010ff */
[-C--:B------:R-:W-:Y:S01]  /*8030*/  FMUL.FTZ R47, R63, R88.reuse ;  /* 0x000000583f2f7220 */ /* 0x080fe20000410000 */
[-C--:B------:R-:W-:Y:S01]  /*8040*/  FMUL.FTZ R54, R66, R88.reuse ;  /* 0x0000005842367220 */ /* 0x080fe20000410000 */
[----:B------:R-:W-:Y:S01]  /*8050*/  F2FP.BF16.F32.PACK_AB R41, R40, R41 ;  /* 0x000000292829723e */ /* 0x000fe200000010ff */
[-C--:B------:R-:W-:Y:S01]  /*8060*/  FMUL.FTZ R63, R79, R88.reuse ;  /* 0x000000584f3f7220 */ /* 0x080fe20000410000 */
[----:B------:R-:W-:Y:S01]  /*8070*/  F2FP.BF16.F32.PACK_AB R52, R52, R53 ;  /* 0x000000353434723e */ /* 0x000fe200000010ff */
[----:B------:R-:W-:Y:S01]  /*8080*/  FMUL.FTZ R66, R75, R88 ;  /* 0x000000584b427220 */ /* 0x000fe20000410000 */
[----:B------:R-:W-:Y:S01]  /*8090*/  LOP3.LUT R24, R24, R25, RZ, 0x3c, !PT ;  /* 0x0000001918187212 */ /* 0x000fe200078e3cff */
[--C-:B------:R-:W-:Y:S01]  /*80a0*/  IMAD.X R25, RZ, RZ, R17.reuse, P6 ;  /* 0x000000ffff197224 */ /* 0x100fe200030e0611 */
[----:B------:R-:W-:Y:S01]  /*80b0*/  F2FP.BF16.F32.PACK_AB R11, R11, R12 ;  /* 0x0000000c0b0b723e */ /* 0x000fe200000010ff */
[----:B------:R-:W-:Y:S01]  /*80c0*/  USHF.L.U32 UR42, UR42, 0x7, URZ ;  /* 0x000000072a2a7899 */ /* 0x000fe2000800063f */
[----:B------:R-:W-:Y:S01]  /*80d0*/  SEL R53, R15, R26, P0 ;  /* 0x0000001a0f357207 */ /* 0x000fe20000000000 */
[----:B------:R-:W-:Y:S01]  /*80e0*/  UIMAD.WIDE.U32 UR10, UR43, UR6, URZ ;  /* 0x000000062b0a72a5 */ /* 0x000fe2000f8e003f */
[----:B------:R-:W-:Y:S01]  /*80f0*/  SEL R40, R26, R15, P0 ;  /* 0x0000000f1a287207 */ /* 0x000fe20000000000 */
[----:B------:R-:W-:Y:S01]  /*8100*/  UIMAD UR4, UR43, UR7, UR4 ;  /* 0x000000072b0472a4 */ /* 0x000fe2000f8e0204 */
[----:B------:R-:W-:Y:S01]  /*8110*/  SHF.R.U64 R8, R8, 0x3, RZ ;  /* 0x0000000308087819 */ /* 0x000fe200000012ff */
[----:B------:R-:W-:Y:S01]  /*8120*/  FMUL.FTZ R27, R46, R88 ;  /* 0x000000582e1b7220 */ /* 0x000fe20000410000 */
[----:B------:R-:W-:Y:S01]  /*8130*/  F2FP.BF16.F32.PACK_AB R42, R39, R42 ;  /* 0x0000002a272a723e */ /* 0x000fe200000010ff */
[-C--:B------:R-:W-:Y:S01]  /*8140*/  FMUL.FTZ R43, R62, R88.reuse ;  /* 0x000000583e2b7220 */ /* 0x080fe20000410000 */
[----:B------:R-:W-:Y:S01]  /*8150*/  IADD3 R15, P2, R16, 0x60, RZ ;  /* 0x00000060100f7810 */ /* 0x000fe20007f5e0ff */
[-C--:B------:R-:W-:Y:S01]  /*8160*/  FMUL.FTZ R46, R58, R88.reuse ;  /* 0x000000583a2e7220 */ /* 0x080fe20000410000 */
[----:B------:R-:W-:Y:S01]  /*8170*/  LOP3.LUT R20, R21, 0x380, RZ, 0xc0, !PT ;  /* 0x0000038015147812 */ /* 0x000fe200078ec0ff */
[----:B------:R-:W-:Y:S01]  /*8180*/  UIADD3 UR4, UR11, UR4, URZ ;  /* 0x000000040b047290 */ /* 0x000fe2000fffe03f */
[----:B------:R-:W-:Y:S01]  /*8190*/  IADD3 R7, P6, R16, 0x4060, RZ ;  /* 0x0000406010077810 */ /* 0x000fe20007fde0ff */
[-C--:B------:R-:W-:Y:S01]  /*81a0*/  FMUL.FTZ R50, R59, R88.reuse ;  /* 0x000000583b327220 */ /* 0x080fe20000410000 */
[----:B------:R-:W-:Y:S01]  /*81b0*/  SEL R39, R44, R49, P0 ;  /* 0x000000312c277207 */ /* 0x000fe20000000000 */
[----:B------:R-:W-:Y:S01]  /*81c0*/  FMUL.FTZ R51, R70, R88 ;  /* 0x0000005846337220 */ /* 0x000fe20000410000 */
[----:B------:R-:W-:Y:S01]  /*81d0*/  F2FP.BF16.F32.PACK_AB R35, R35, R38 ;  /* 0x000000262323723e */ /* 0x000fe200000010ff */
[----:B------:R-:W-:Y:S01]  /*81e0*/  FMUL.FTZ R55, R71, R88 ;  /* 0x0000005847377220 */ /* 0x000fe20000410000 */
[----:B------:R-:W-:Y:S01]  /*81f0*/  SEL R44, R49, R44, P0 ;  /* 0x0000002c312c7207 */ /* 0x000fe20000000000 */
[----:B------:R-:W-:Y:S01]  /*8200*/  FMUL.FTZ R58, R67, R88 ;  /* 0x00000058433a7220 */ /* 0x000fe20000410000 */
[----:B------:R-:W-:Y:S01]  /*8210*/  SEL R49, R6, R11, P0 ;  /* 0x0000000b06317207 */ /* 0x000fe20000000000 */
[----:B------:R-:W-:Y:S01]  /*8220*/  UIADD3 UR8, UR8, 0x29860, URZ ;  /* 0x0002986008087890 */ /* 0x000fe2000fffe03f */
[----:B------:R-:W-:Y:S01]  /*8230*/  SEL R38, R11, R6, P0 ;  /* 0x000000060b267207 */ /* 0x000fe20000000000 */
[----:B------:R-:W-:Y:S01]  /*8240*/  FMUL.FTZ R59, R78, R88 ;  /* 0x000000584e3b7220 */ /* 0x000fe20000410000 */
[----:B------:R-:W-:Y:S01]  /*8250*/  LOP3.LUT R8, R8, R9, RZ, 0x3c, !PT ;  /* 0x0000000908087212 */ /* 0x000fe200078e3cff */
[----:B------:R-:W-:Y:S01]  /*8260*/  IMAD.X R9, RZ, RZ, R17, P5 ;  /* 0x000000ffff097224 */ /* 0x000fe200028e0611 */
[----:B------:R-:W-:Y:S01]  /*8270*/  F2FP.BF16.F32.PACK_AB R66, R63, R66 ;  /* 0x000000423f42723e */ /* 0x000fe200000010ff */
[----:B------:R-:W-:Y:S01]  /*8280*/  VIADD R63, R23, UR42 ;  /* 0x0000002a173f7c36 */ /* 0x000fe20008000000 */
[----:B------:R-:W-:Y:S01]  /*8290*/  LOP3.LUT R14, R15, 0x380, RZ, 0xc0, !PT ;  /* 0x000003800f0e7812 */ /* 0x000fe200078ec0ff */
[-C--:B------:R-:W-:Y:S01]  /*82a0*/  FMUL.FTZ R62, R74, R88.reuse ;  /* 0x000000584a3e7220 */ /* 0x080fe20000410000 */
[----:B------:R-:W-:Y:S01]  /*82b0*/  SHF.R.U64 R20, R20, 0x3, RZ ;  /* 0x0000000314147819 */ /* 0x000fe200000012ff */
[-C--:B------:R-:W-:Y:S01]  /*82c0*/  FMUL.FTZ R67, R86, R88.reuse ;  /* 0x0000005856437220 */ /* 0x080fe20000410000 */
[----:B------:R-:W-:Y:S01]  /*82d0*/  LOP3.LUT R6, R7, 0x380, RZ, 0xc0, !PT ;  /* 0x0000038007067812 */ /* 0x000fe200078ec0ff */
[-C--:B------:R-:W-:Y:S01]  /*82e0*/  FMUL.FTZ R70, R82, R88.reuse ;  /* 0x0000005852467220 */ /* 0x080fe20000410000 */
[----:B------:R-:W-:Y:S01]  /*82f0*/  F2FP.BF16.F32.PACK_AB R28, R28, R29 ;  /* 0x0000001d1c1c723e */ /* 0x000fe200000010ff */
[----:B------:R-:W-:Y:S01]  /*8300*/  FMUL.FTZ R71, R87, R88 ;  /* 0x0000005857477220 */ /* 0x000fe20000410000 */
[----:B------:R-:W-:Y:S01]  /*8310*/  F2FP.BF16.F32.PACK_AB R27, R27, R30 ;  /* 0x0000001e1b1b723e */ /* 0x000fe200000010ff */
[----:B------:R-:W-:Y:S01]  /*8320*/  FMUL.FTZ R74, R83, R88 ;  /* 0x00000058534a7220 */ /* 0x000fe20000410000 */
[----:B------:R-:W-:Y:S01]  /*8330*/  F2FP.BF16.F32.PACK_AB R43, R43, R46 ;  /* 0x0000002e2b2b723e */ /* 0x000fe200000010ff */
[----:B------:R-:W-:Y:S01]  /*8340*/  UPRMT UR8, UR37, 0x654, UR8 ;  /* 0x0000065425087896 */ /* 0x000fe20008000008 */
[----:B------:R-:W-:Y:S01]  /*8350*/  SEL R29, R3, R10, P0 ;  /* 0x0000000a031d7207 */ /* 0x000fe20000000000 */
[----:B------:R-:W-:Y:S01]  /*8360*/  USHF.R.S32.HI UR5, URZ, 0x1f, UR44 ;  /* 0x0000001f3f057899 */ /* 0x000fe2000801142c */
[----:B------:R-:W-:Y:S01]  /*8370*/  SEL R30, R10, R3, P0 ;  /* 0x000000030a1e7207 */ /* 0x000fe20000000000 */
[----:B------:R-:W-:Y:S01]  /*8380*/  VIADD R3, R63, 0x8 ;  /* 0x000000083f037836 */ /* 0x000fe20000000000 */
[----:B------:R-:W-:-:S02]  /*8390*/  SHF.R.U64 R14, R14, 0x3, RZ ;  /* 0x000000030e0e7819 */ /* 0x000fc400000012ff */
[----:B------:R-:W-:Y:S01]  /*83a0*/  LOP3.LUT R20, R20, R21, RZ, 0x3c, !PT ;  /* 0x0000001514147212 */ /* 0x000fe200078e3cff */
[--C-:B------:R-:W-:Y:S01]  /*83b0*/  IMAD.X R21, RZ, RZ, R17.reuse, P1 ;  /* 0x000000ffff157224 */ /* 0x100fe200008e0611 */
[----:B------:R-:W-:Y:S01]  /*83c0*/  SHF.R.U64 R6, R6, 0x3, RZ ;  /* 0x0000000306067819 */ /* 0x000fe200000012ff */
[----:B------:R-:W-:Y:S01]  /*83d0*/  SYNCS.ARRIVE.TRANS64.RED.A1T0 RZ, [UR8], RZ ;  /* 0x000000ffffff79a7 */ /* 0x000fe20008100408 */
[----:B------:R-:W-:Y:S02]  /*83e0*/  IADD3 R11, P4, R16, 0x4020, RZ ;  /* 0x00004020100b7810 */ /* 0x000fe40007f9e0ff */
[----:B------:R-:W-:Y:S01]  /*83f0*/  MOV R46, R8 ;  /* 0x00000008002e7202 */ /* 0x000fe20000000f00 */
[----:B------:R-:W-:Y:S01]  /*8400*/  IMAD.U32 R9, RZ, RZ, UR11 ;  /* 0x0000000bff097e24 */ /* 0x000fe2000f8e00ff */
[----:B------:R-:W-:Y:S01]  /*8410*/  LOP3.LUT P1, RZ, R2, 0x3, RZ, 0xc0, !PT ;  /* 0x0000000302ff7812 */ /* 0x000fe2000782c0ff */
[----:B------:R-:W-:Y:S01]  /*8420*/  IMAD.U32 R9, RZ, RZ, UR4 ;  /* 0x00000004ff097e24 */ /* 0x000fe2000f8e00ff */
[----:B------:R-:W-:Y:S01]  /*8430*/  F2FP.BF16.F32.PACK_AB R36, R36, R37 ;  /* 0x000000252424723e */ /* 0x000fe200000010ff */
[----:B------:R-:W-:Y:S01]  /*8440*/  ULDC UR4, c[0x0][0xa88] ;  /* 0x0002a20000047ab9 */ /* 0x000fe20000000800 */
[----:B------:R-:W-:Y:S01]  /*8450*/  LOP3.LUT R14, R14, R15, RZ, 0x3c, !PT ;  /* 0x0000000f0e0e7212 */ /* 0x000fe200078e3cff */
[--C-:B------:R-:W-:Y:S01]  /*8460*/  IMAD.X R15, RZ, RZ, R17.reuse, P2 ;  /* 0x000000ffff0f7224 */ /* 0x100fe200010e0611 */
[----:B------:R-:W-:Y:S01]  /*8470*/  LOP3.LUT R6, R6, R7, RZ, 0x3c, !PT ;  /* 0x0000000706067212 */ /* 0x000fe200078e3cff */
[----:B------:R-:W-:Y:S01]  /*8480*/  IMAD.X R7, RZ, RZ, R17, P6 ;  /* 0x000000ffff077224 */ /* 0x000fe200030e0611 */
[----:B------:R-:W-:Y:S01]  /*8490*/  F2FP.BF16.F32.PACK_AB R57, R56, R57 ;  /* 0x000000393839723e */ /* 0x000fe200000010ff */
[----:B------:R-:W-:Y:S01]  /*84a0*/  IMAD.U32 R8, RZ, RZ, UR10 ;  /* 0x0000000aff087e24 */ /* 0x000fe2000f8e00ff */
[----:B------:R-:W-:-:S02]  /*84b0*/  SEL R37, R28, R33, P0 ;  /* 0x000000211c257207 */ /* 0x000fc40000000000 */
[----:B------:R-:W-:Y:S02]  /*84c0*/  LOP3.LUT R10, R11, 0x380, RZ, 0xc0, !PT ;  /* 0x000003800b0a7812 */ /* 0x000fe400078ec0ff */
[----:B------:R-:W-:Y:S02]  /*84d0*/  SEL R28, R33, R28, P0 ;  /* 0x0000001c211c7207 */ /* 0x000fe40000000000 */
[----:B------:R-:W-:Y:S02]  /*84e0*/  ISETP.GE.OR P2, PT, R3, UR4, P1 ;  /* 0x0000000403007c0c */ /* 0x000fe40008f46670 */
[----:B------:R-:W-:Y:S02]  /*84f0*/  SEL R33, R36, R41, P0 ;  /* 0x0000002924217207 */ /* 0x000fe40000000000 */
[----:B------:R-:W-:Y:S02]  /*8500*/  F2FP.BF16.F32.PACK_AB R60, R60, R61 ;  /* 0x0000003d3c3c723e */ /* 0x000fe400000010ff */
[----:B------:R-:W-:-:S02]  /*8510*/  SEL R36, R41, R36, P0 ;  /* 0x0000002429247207 */ /* 0x000fc40000000000 */
[----:B------:R-:W-:Y:S02]  /*8520*/  F2FP.BF16.F32.PACK_AB R50, R47, R50 ;  /* 0x000000322f32723e */ /* 0x000fe400000010ff */
[----:B------:R-:W-:Y:S02]  /*8530*/  SEL R41, R52, R57, P0 ;  /* 0x0000003934297207 */ /* 0x000fe40000000000 */
[----:B------:R-:W-:Y:S02]  /*8540*/  SHF.R.U64 R10, R10, 0x3, RZ ;  /* 0x000000030a0a7819 */ /* 0x000fe400000012ff */
[----:B------:R-:W-:Y:S02]  /*8550*/  MOV R61, R20 ;  /* 0x00000014003d7202 */ /* 0x000fe40000000f00 */
[----:B------:R-:W-:Y:S02]  /*8560*/  SEL R52, R57, R52, P0 ;  /* 0x0000003439347207 */ /* 0x000fe40000000000 */
[----:B------:R-:W-:-:S02]  /*8570*/  MOV R21, R6 ;  /* 0x0000000600157202 */ /* 0x000fc40000000f00 */
[----:B------:R-:W-:Y:S01]  /*8580*/  F2FP.BF16.F32.PACK_AB R51, R51, R54 ;  /* 0x000000363333723e */ /* 0x000fe200000010ff */
[----:B------:R-:W1:Y:S01]  /*8590*/  LDC.64 R6, c[0x0][0xb78] ;  /* 0x0002de00ff067b82 */ /* 0x000e620000000a00 */
[----:B------:R-:W-:Y:S02]  /*85a0*/  F2FP.BF16.F32.PACK_AB R58, R55, R58 ;  /* 0x0000003a373a723e */ /* 0x000fe400000010ff */
[----:B------:R-:W-:Y:S02]  /*85b0*/  SEL R57, R35, R42, P0 ;  /* 0x0000002a23397207 */ /* 0x000fe40000000000 */
[----:B------:R-:W-:Y:S02]  /*85c0*/  SEL R42, R42, R35, P0 ;  /* 0x000000232a2a7207 */ /* 0x000fe40000000000 */
[----:B------:R-:W-:Y:S02]  /*85d0*/  F2FP.BF16.F32.PACK_AB R59, R59, R62 ;  /* 0x0000003e3b3b723e */ /* 0x000fe400000010ff */
[----:B------:R-:W-:-:S02]  /*85e0*/  SEL R35, R43, R50, P0 ;  /* 0x000000322b237207 */ /* 0x000fc40000000000 */
[----:B------:R-:W-:Y:S01]  /*85f0*/  LOP3.LUT R10, R10, R11, RZ, 0x3c, !PT ;  /* 0x0000000b0a0a7212 */ /* 0x000fe200078e3cff */
[----:B------:R-:W-:Y:S01]  /*8600*/  IMAD.X R11, RZ, RZ, R17, P4 ;  /* 0x000000ffff0b7224 */ /* 0x000fe200020e0611 */
[----:B------:R-:W-:Y:S02]  /*8610*/  F2FP.BF16.F32.PACK_AB R65, R64, R65 ;  /* 0x000000414041723e */ /* 0x000fe400000010ff */
[----:B------:R-:W-:Y:S02]  /*8620*/  SEL R50, R50, R43, P0 ;  /* 0x0000002b32327207 */ /* 0x000fe40000000000 */
[----:B------:R-:W-:Y:S02]  /*8630*/  F2FP.BF16.F32.PACK_AB R68, R68, R69 ;  /* 0x000000454444723e */ /* 0x000fe400000010ff */
[----:B------:R-:W-:Y:S02]  /*8640*/  F2FP.BF16.F32.PACK_AB R67, R67, R70 ;  /* 0x000000464343723e */ /* 0x000fe400000010ff */
[----:B------:R-:W-:-:S02]  /*8650*/  F2FP.BF16.F32.PACK_AB R73, R72, R73 ;  /* 0x000000494849723e */ /* 0x000fc400000010ff */
[----:B------:R-:W-:Y:S02]  /*8660*/  F2FP.BF16.F32.PACK_AB R74, R71, R74 ;  /* 0x0000004a474a723e */ /* 0x000fe400000010ff */
[----:B------:R-:W-:Y:S02]  /*8670*/  SEL R55, R27, R34, P0 ;  /* 0x000000221b377207 */ /* 0x000fe40000000000 */
[----:B------:R-:W-:Y:S02]  /*8680*/  SEL R43, R51, R58, P0 ;  /* 0x0000003a332b7207 */ /* 0x000fe40000000000 */
[----:B------:R-:W-:Y:S02]  /*8690*/  SEL R34, R34, R27, P0 ;  /* 0x0000001b22227207 */ /* 0x000fe40000000000 */
[----:B------:R-:W-:Y:S02]  /*86a0*/  SEL R58, R58, R51, P0 ;  /* 0x000000333a3a7207 */ /* 0x000fe40000000000 */
[----:B------:R-:W-:-:S02]  /*86b0*/  SEL R51, R59, R66, P0 ;  /* 0x000000423b337207 */ /* 0x000fc40000000000 */
[----:B------:R-:W-:Y:S02]  /*86c0*/  SEL R45, R60, R65, P0 ;  /* 0x000000413c2d7207 */ /* 0x000fe40000000000 */
[----:B------:R-:W-:Y:S02]  /*86d0*/  SEL R66, R66, R59, P0 ;  /* 0x0000003b42427207 */ /* 0x000fe40000000000 */
[----:B------:R-:W-:Y:S02]  /*86e0*/  IADD3 R13, P3, R16, 0x4000, RZ ;  /* 0x00004000100d7810 */ /* 0x000fe40007f7e0ff */
[----:B------:R-:W-:Y:S02]  /*86f0*/  SEL R60, R65, R60, P0 ;  /* 0x0000003c413c7207 */ /* 0x000fe40000000000 */
[----:B------:R-:W-:Y:S02]  /*8700*/  SEL R47, R68, R73, P0 ;  /* 0x00000049442f7207 */ /* 0x000fe40000000000 */
[----:B------:R-:W-:-:S02]  /*8710*/  SEL R59, R67, R74, P0 ;  /* 0x0000004a433b7207 */ /* 0x000fc40000000000 */
[----:B------:R-:W-:Y:S02]  /*8720*/  MOV R48, R10 ;  /* 0x0000000a00307202 */ /* 0x000fe40000000f00 */
[----:B------:R-:W-:Y:S02]  /*8730*/  SEL R68, R73, R68, P0 ;  /* 0x0000004449447207 */ /* 0x000fe40000000000 */
[----:B------:R-:W-:Y:S02]  /*8740*/  SEL R74, R74, R67, P0 ;  /* 0x000000434a4a7207 */ /* 0x000fe40000000000 */
[----:B------:R-:W-:Y:S02]  /*8750*/  LOP3.LUT R12, R13, 0x380, RZ, 0xc0, !PT ;  /* 0x000003800d0c7812 */ /* 0x000fe400078ec0ff */
[----:B------:R-:W-:Y:S02]  /*8760*/  LOP3.LUT R27, R16, 0x380, RZ, 0xc0, !PT ;  /* 0x00000380101b7812 */ /* 0x000fe400078ec0ff */
[----:B------:R-:W-:-:S02]  /*8770*/  SHF.R.U64 R12, R12, 0x3, RZ ;  /* 0x000000030c0c7819 */ /* 0x000fc400000012ff */
[----:B------:R-:W-:Y:S02]  /*8780*/  SHF.R.U64 R27, R27, 0x3, RZ ;  /* 0x000000031b1b7819 */ /* 0x000fe400000012ff */
[----:B------:R-:W-:Y:S01]  /*8790*/  LOP3.LUT R12, R12, R13, RZ, 0x3c, !PT ;  /* 0x0000000d0c0c7212 */ /* 0x000fe200078e3cff */
[--C-:B------:R-:W-:Y:S01]  /*87a0*/  IMAD.X R13, RZ, RZ, R17.reuse, P3 ;  /* 0x000000ffff0d7224 */ /* 0x100fe200018e0611 */
[----:B------:R-:W-:Y:S01]  /*87b0*/  LOP3.LUT R26, R27, R16, RZ, 0x3c, !PT ;  /* 0x000000101b1a7212 */ /* 0x000fe200078e3cff */
[----:B------:R-:W-:Y:S01]  /*87c0*/  IMAD.MOV.U32 R27, RZ, RZ, R17 ;  /* 0x000000ffff1b7224 */ /* 0x000fe200078e0011 */
[----:B------:R-:W-:Y:S02]  /*87d0*/  MOV R56, R14 ;  /* 0x0000000e00387202 */ /* 0x000fe40000000f00 */
[----:B------:R-:W-:Y:S02]  /*87e0*/  MOV R54, R12 ;  /* 0x0000000c00367202 */ /* 0x000fe40000000f00 */
[----:B------:R-:W-:-:S02]  /*87f0*/  MOV R27, R26 ;  /* 0x0000001a001b7202 */ /* 0x000fc40000000f00 */
[----:B------:R-:W-:Y:S02]  /*8800*/  MOV R25, R24 ;  /* 0x0000001800197202 */ /* 0x000fe40000000f00 */
[----:B------:R-:W-:Y:S02]  /*8810*/  ISETP.GE.OR P1, PT, R63, UR4, P1 ;  /* 0x000000043f007c0c */ /* 0x000fe40008f26670 */
[----:B--2---:R-:W-:Y:S01]  /*8820*/  LOP3.LUT R3, R0, 0x2, RZ, 0x3c, !PT ;  /* 0x0000000200037812 */ /* 0x004fe200078e3cff */
[----:B------:R-:W-:Y:S04]  /*8830*/  SHFL.IDX PT, R29, R29, R0, 0x1c1f ;  /* 0x001c1f001d1d7589 */ /* 0x000fe800000e0000 */
[----:B------:R-:W-:Y:S04]  /*8840*/  SHFL.IDX PT, R30, R30, R3, 0x1c1f ;  /* 0x001c1f031e1e7589 */ /* 0x000fe800000e0000 */
[----:B------:R-:W-:Y:S04]  /*8850*/  SHFL.IDX PT, R31, R31, R0, 0x1c1f ;  /* 0x001c1f001f1f7589 */ /* 0x000fe800000e0000 */
[----:B------:R-:W2:Y:S04]  /*8860*/  SHFL.IDX PT, R32, R32, R3, 0x1c1f ;  /* 0x001c1f0320207589 */ /* 0x000ea800000e0000 */
[----:B------:R-:W-:Y:S04]  /*8870*/  SHFL.IDX PT, R49, R49, R0, 0x1c1f ;  /* 0x001c1f0031317589 */ /* 0x000fe800000e0000 */
[----:B------:R-:W3:Y:S04]  /*8880*/  SHFL.IDX PT, R38, R38, R3, 0x1c1f ;  /* 0x001c1f0326267589 */ /* 0x000ee800000e0000 */
[----:B------:R-:W-:Y:S04]  /*8890*/  SHFL.IDX PT, R53, R53, R0, 0x1c1f ;  /* 0x001c1f0035357589 */ /* 0x000fe800000e0000 */
[----:B------:R-:W4:Y:S04]  /*88a0*/  SHFL.IDX PT, R40, R40, R3, 0x1c1f ;  /* 0x001c1f0328287589 */ /* 0x000f2800000e0000 */
[----:B------:R-:W-:Y:S04]  /*88b0*/  SHFL.IDX PT, R37, R37, R0, 0x1c1f ;  /* 0x001c1f0025257589 */ /* 0x000fe800000e0000 */
[----:B------:R5:W-:Y:S01]  /*88c0*/  SHFL.IDX PT, R10, R28, R3, 0x1c1f ;  /* 0x001c1f031c0a7589 */ /* 0x000be200000e0000 */
[----:B--2---:R-:W-:-:S02]  /*88d0*/  SEL R12, R31, R32, P0 ;  /* 0x000000201f0c7207 */ /* 0x004fc40000000000 */
[----:B------:R-:W-:Y:S01]  /*88e0*/  SEL R14, R32, R31, P0 ;  /* 0x0000001f200e7207 */ /* 0x000fe20000000000 */
[----:B------:R-:W-:Y:S04]  /*88f0*/  SHFL.IDX PT, R33, R33, R0, 0x1c1f ;  /* 0x001c1f0021217589 */ /* 0x000fe800000e0000 */
[----:B------:R-:W-:Y:S01]  /*8900*/  SHFL.IDX PT, R55, R55, R0, 0x1c1f ;  /* 0x001c1f0037377589 */ /* 0x000fe200000e0000 */
[----:B---3--:R-:W-:Y:S02]  /*8910*/  SEL R31, R38, R49, P0 ;  /* 0x00000031261f7207 */ /* 0x008fe40000000000 */
[----:B-----5:R-:W-:Y:S01]  /*8920*/  SEL R28, R29, R30, P0 ;  /* 0x0000001e1d1c7207 */ /* 0x020fe20000000000 */
[----:B------:R-:W2:Y:S01]  /*8930*/  SHFL.IDX PT, R36, R36, R3, 0x1c1f ;  /* 0x001c1f0324247589 */ /* 0x000ea200000e0000 */
[----:B------:R-:W-:-:S02]  /*8940*/  SEL R30, R30, R29, P0 ;  /* 0x0000001d1e1e7207 */ /* 0x000fc40000000000 */
[----:B------:R-:W-:Y:S01]  /*8950*/  SEL R29, R49, R38, P0 ;  /* 0x00000026311d7207 */ /* 0x000fe20000000000 */
[----:B------:R-:W-:Y:S01]  /*8960*/  BAR.SYNC.DEFER_BLOCKING 0x1, 0x100 ;  /* 0x0044000000007b1d */ /* 0x000fe20000010000 */
[----:B----4-:R-:W-:Y:S02]  /*8970*/  SEL R13, R53, R40, P0 ;  /* 0x00000028350d7207 */ /* 0x010fe40000000000 */
[----:B------:R-:W-:-:S03]  /*8980*/  SEL R15, R40, R53, P0 ;  /* 0x00000035280f7207 */ /* 0x000fc60000000000 */
[----:B------:R-:W3:Y:S04]  /*8990*/  SHFL.IDX PT, R20, R34, R3, 0x1c1f ;  /* 0x001c1f0322147589 */ /* 0x000ee800000e0000 */
[----:B------:R-:W-:Y:S04]  /*89a0*/  SHFL.IDX PT, R57, R57, R0, 0x1c1f ;  /* 0x001c1f0039397589 */ /* 0x000fe800000e0000 */
[----:B------:R-:W-:Y:S04]  /*89b0*/  SHFL.IDX PT, R35, R35, R0, 0x1c1f ;  /* 0x001c1f0023237589 */ /* 0x000fe800000e0000 */
[----:B------:R-:W-:Y:S01]  /*89c0*/  SHFL.IDX PT, R42, R42, R3, 0x1c1f ;  /* 0x001c1f032a2a7589 */ /* 0x000fe200000e0000 */
[----:B--2---:R-:W-:-:S02]  /*89d0*/  SEL R24, R33, R36, P0 ;  /* 0x0000002421187207 */ /* 0x004fc40000000000 */
[----:B------:R-:W-:Y:S01]  /*89e0*/  SEL R26, R36, R33, P0 ;  /* 0x00000021241a7207 */ /* 0x000fe20000000000 */
[----:B------:R-:W2:Y:S04]  /*89f0*/  SHFL.IDX PT, R50, R50, R3, 0x1c1f ;  /* 0x001c1f0332327589 */ /* 0x000ea800000e0000 */
[----:B------:R-:W-:Y:S04]  /*8a00*/  SHFL.IDX PT, R39, R39, R0, 0x1c1f ;  /* 0x001c1f0027277589 */ /* 0x000fe800000e0000 */
[----:B------:R-:W4:Y:S01]  /*8a10*/  SHFL.IDX PT, R44, R44, R3, 0x1c1f ;  /* 0x001c1f032c2c7589 */ /* 0x000f2200000e0000 */
[----:B---3--:R-:W-:-:S03]  /*8a20*/  SEL R11, R20, R55, P0 ;  /* 0x00000037140b7207 */ /* 0x008fc60000000000 */
[----:B------:R-:W-:Y:S04]  /*8a30*/  SHFL.IDX PT, R41, R41, R0, 0x1c1f ;  /* 0x001c1f0029297589 */ /* 0x000fe800000e0000 */
[----:B------:R-:W-:Y:S04]  /*8a40*/  SHFL.IDX PT, R43, R43, R0, 0x1c1f ;  /* 0x001c1f002b2b7589 */ /* 0x000fe800000e0000 */
[----:B------:R-:W-:Y:S04]  /*8a50*/  SHFL.IDX PT, R52, R52, R3, 0x1c1f ;  /* 0x001c1f0334347589 */ /* 0x000fe800000e0000 */
[----:B------:R-:W-:Y:S01]  /*8a60*/  SHFL.IDX PT, R58, R58, R3, 0x1c1f ;  /* 0x001c1f033a3a7589 */ /* 0x000fe200000e0000 */
[----:B--2---:R-:W-:-:S02]  /*8a70*/  SEL R33, R35, R50, P0 ;  /* 0x0000003223217207 */ /* 0x004fc40000000000 */
[----:B------:R-:W-:Y:S01]  /*8a80*/  SEL R35, R50, R35, P0 ;  /* 0x0000002332237207 */ /* 0x000fe20000000000 */
[----:B------:R-:W-:Y:S04]  /*8a90*/  SHFL.IDX PT, R45, R45, R0, 0x1c1f ;  /* 0x001c1f002d2d7589 */ /* 0x000fe800000e0000 */
[----:B------:R-:W-:Y:S01]  /*8aa0*/  SHFL.IDX PT, R51, R51, R0, 0x1c1f ;  /* 0x001c1f0033337589 */ /* 0x000fe200000e0000 */
[----:B----4-:R-:W-:Y:S02]  /*8ab0*/  SEL R32, R39, R44, P0 ;  /* 0x0000002c27207207 */ /* 0x010fe40000000000 */
[----:B------:R-:W-:Y:S01]  /*8ac0*/  SEL R34, R44, R39, P0 ;  /* 0x000000272c227207 */ /* 0x000fe20000000000 */
[----:B------:R-:W2:Y:S04]  /*8ad0*/  SHFL.IDX PT, R60, R60, R3, 0x1c1f ;  /* 0x001c1f033c3c7589 */ /* 0x000ea800000e0000 */
[----:B------:R-:W3:Y:S04]  /*8ae0*/  SHFL.IDX PT, R66, R66, R3, 0x1c1f ;  /* 0x001c1f0342427589 */ /* 0x000ee800000e0000 */
[----:B------:R-:W-:Y:S04]  /*8af0*/  SHFL.IDX PT, R47, R47, R0, 0x1c1f ;  /* 0x001c1f002f2f7589 */ /* 0x000fe800000e0000 */
[----:B------:R1:W-:Y:S04]  /*8b00*/  SHFL.IDX PT, R59, R59, R0, 0x1c1f ;  /* 0x001c1f003b3b7589 */ /* 0x0003e800000e0000 */
[----:B------:R-:W4:Y:S04]  /*8b10*/  SHFL.IDX PT, R68, R68, R3, 0x1c1f ;  /* 0x001c1f0344447589 */ /* 0x000f2800000e0000 */
[----:B------:R5:W4:Y:S01]  /*8b20*/  SHFL.IDX PT, R74, R74, R3, 0x1c1f ;  /* 0x001c1f034a4a7589 */ /* 0x000b2200000e0000 */
[----:B-1----:R-:W-:Y:S01]  /*8b30*/  IMAD R0, R6, UR5, RZ ;  /* 0x0000000506007c24 */ /* 0x002fe2000f8e02ff */
[----:B------:R-:W-:-:S02]  /*8b40*/  ULDC.64 UR4, c[0x0][0xb40] ;  /* 0x0002d00000047ab9 */ /* 0x000fc40000000a00 */
[----:B------:R1:W-:Y:S01]  /*8b50*/  STSM.16.M88.4 [R27], R28 ;  /* 0x0000001c1b007844 */ /* 0x0003e20000000200 */
[----:B------:R-:W-:Y:S02]  /*8b60*/  IMAD R38, R7, UR44, R0 ;  /* 0x0000002c07267c24 */ /* 0x000fe4000f8e0200 */
[----:B------:R-:W-:Y:S01]  /*8b70*/  IMAD.WIDE.U32 R6, R6, UR44, R8 ;  /* 0x0000002c06067c25 */ /* 0x000fe2000f8e0008 */
[----:B------:R-:W-:Y:S01]  /*8b80*/  SEL R8, R37, R10, P0 ;  /* 0x0000000a25087207 */ /* 0x000fe20000000000 */
[----:B------:R3:W-:Y:S01]  /*8b90*/  STSM.16.M88.4 [R25], R12 ;  /* 0x0000000c19007844 */ /* 0x0007e20000000200 */
[----:B------:R-:W-:Y:S02]  /*8ba0*/  SEL R10, R10, R37, P0 ;  /* 0x000000250a0a7207 */ /* 0x000fe40000000000 */
[----:B------:R-:W-:Y:S02]  /*8bb0*/  SEL R9, R55, R20, P0 ;  /* 0x0000001437097207 */ /* 0x000fe40000000000 */
[----:B-----5:R-:W-:-:S02]  /*8bc0*/  SHF.R.S32.HI R3, RZ, 0x1f, R63 ;  /* 0x0000001fff037819 */ /* 0x020fc4000001143f */
[----:B------:R-:W-:Y:S01]  /*8bd0*/  IADD3 R0, P3, R63, R6, RZ ;  /* 0x000000063f007210 */ /* 0x000fe20007f7e0ff */
[----:B------:R-:W-:Y:S01]  /*8be0*/  STSM.16.M88.4 [R61], R8 ;  /* 0x000000083d007844 */ /* 0x000fe20000000200 */
[----:B-1----:R-:W-:Y:S02]  /*8bf0*/  SEL R27, R42, R57, P0 ;  /* 0x000000392a1b7207 */ /* 0x002fe40000000000 */
[----:B------:R-:W-:Y:S02]  /*8c00*/  IADD3.X R3, R3, R7, R38, P3, !PT ;  /* 0x0000000703037210 */ /* 0x000fe40001ffe426 */
[----:B--2---:R-:W-:Y:S02]  /*8c10*/  SEL R28, R45, R60, P0 ;  /* 0x0000003c2d1c7207 */ /* 0x004fe40000000000 */
[----:B---3--:R-:W-:Y:S02]  /*8c20*/  SEL R25, R57, R42, P0 ;  /* 0x0000002a39197207 */ /* 0x008fe40000000000 */
[----:B------:R-:W-:-:S02]  /*8c30*/  SEL R12, R41, R52, P0 ;  /* 0x00000034290c7207 */ /* 0x000fc40000000000 */
[----:B------:R-:W-:Y:S01]  /*8c40*/  SEL R14, R52, R41, P0 ;  /* 0x00000029340e7207 */ /* 0x000fe20000000000 */
[----:B------:R-:W-:Y:S01]  /*8c50*/  STSM.16.M88.4 [R56], R24 ;  /* 0x0000001838007844 */ /* 0x000fe20000000200 */
[----:B------:R-:W-:Y:S02]  /*8c60*/  SEL R13, R43, R58, P0 ;  /* 0x0000003a2b0d7207 */ /* 0x000fe40000000000 */
[----:B------:R-:W-:Y:S01]  /*8c70*/  SEL R15, R58, R43, P0 ;  /* 0x0000002b3a0f7207 */ /* 0x000fe20000000000 */
[----:B------:R-:W-:Y:S01]  /*8c80*/  STSM.16.M88.4 [R54], R32 ;  /* 0x0000002036007844 */ /* 0x000fe20000000200 */
[----:B------:R-:W-:Y:S02]  /*8c90*/  SEL R30, R60, R45, P0 ;  /* 0x0000002d3c1e7207 */ /* 0x000fe40000000000 */
[----:B------:R-:W-:Y:S01]  /*8ca0*/  SEL R29, R51, R66, P0 ;  /* 0x00000042331d7207 */ /* 0x000fe20000000000 */
[----:B------:R-:W-:Y:S01]  /*8cb0*/  STSM.16.M88.4 [R48], R12 ;  /* 0x0000000c30007844 */ /* 0x000fe20000000200 */
[----:B------:R-:W-:-:S02]  /*8cc0*/  SEL R31, R66, R51, P0 ;  /* 0x00000033421f7207 */ /* 0x000fc40000000000 */
[----:B----4-:R-:W-:Y:S02]  /*8cd0*/  SEL R36, R47, R68, P0 ;  /* 0x000000442f247207 */ /* 0x010fe40000000000 */
[----:B------:R-:W-:Y:S01]  /*8ce0*/  SEL R38, R68, R47, P0 ;  /* 0x0000002f44267207 */ /* 0x000fe20000000000 */
[----:B------:R-:W-:Y:S01]  /*8cf0*/  STSM.16.M88.4 [R46], R28 ;  /* 0x0000001c2e007844 */ /* 0x000fe20000000200 */
[----:B------:R-:W-:Y:S02]  /*8d00*/  SEL R37, R59, R74, P0 ;  /* 0x0000004a3b257207 */ /* 0x000fe40000000000 */
[----:B------:R-:W-:Y:S02]  /*8d10*/  SEL R39, R74, R59, P0 ;  /* 0x0000003b4a277207 */ /* 0x000fe40000000000 */
[C---:B------:R-:W-:Y:S01]  /*8d20*/  LEA R6, P3, R0.reuse, UR4, 0x2 ;  /* 0x0000000400067c11 */ /* 0x040fe2000f8610ff */
[----:B------:R-:W-:Y:S02]  /*8d30*/  ULDC UR4, c[0x0][0xc] ;  /* 0x0000030000047ab9 */ /* 0x000fe40000000800 */
[----:B------:R-:W-:Y:S01]  /*8d40*/  STSM.16.M88.4 [R21], R36 ;  /* 0x0000002415007844 */ /* 0x000fe20000000200 */
[----:B------:R-:W-:Y:S01]  /*8d50*/  LEA.HI.X R7, R0, UR5, R3, 0x2, P3 ;  /* 0x0000000500077c11 */ /* 0x000fe200098f1403 */
[----:B------:R-:W-:Y:S01]  /*8d60*/  UIADD3 UR48, UR4, UR48, URZ ;  /* 0x0000003004307290 */ /* 0x000fe2000fffe03f */
[----:B------:R1:W-:Y:S06]  /*8d70*/  MEMBAR.ALL.CTA ;  /* 0x0000000000007992 */ /* 0x0003ec0000008000 */
[----:B-1----:R-:W1:Y:S04]  /*8d80*/  FENCE.VIEW.ASYNC.S ;  /* 0x00000000000073c6 */ /* 0x002e680000000000 */
[----:B-1----:R-:W1:Y:S01]  /*8d90*/  SHFL.IDX PT, R0, R22, RZ, 0x1f ;  /* 0x00001fff16007589 */ /* 0x002e6200000e0000 */
[----:B------:R-:W-:Y:S06]  /*8da0*/  BAR.ARV 0x1, 0x120 ;  /* 0x0044800000007b1d */ /* 0x000fec0000002000 */
[----:B-1----:R-:W-:Y:S01]  /*8db0*/  ISETP.NE.AND P0, PT, R0, 0x7, PT ;  /* 0x000000070000780c */ /* 0x002fe20003f05270 */
[----:B------:R1:W-:Y:S04]  /*8dc0*/  @!P1 STG.E desc[UR50][R6.64], R5 ;  /* 0x0000000506009986 */ /* 0x0003e8000c101932 */
[----:B------:R1:W-:Y:S08]  /*8dd0*/  @!P2 STG.E desc[UR50][R6.64+0x20], R4 ;  /* 0x000020040600a986 */ /* 0x0003f0000c101932 */
[----:B------:R-:W-:Y:S05]  /*8de0*/  @P0 BRA `(.L_x_31) ;  /* 0x0000000000540947 */ /* 0x000fea0003800000 */
[----:B------:R-:W-:Y:S01]  /*8df0*/  BAR.SYNC.DEFER_BLOCKING 0x1, 0x120 ;  /* 0x0044800000007b1d */ /* 0x000fe20000010000 */
[----:B------:R-:W-:-:S05]  /*8e00*/  ELECT P0, URZ, PT ;  /* 0x00000000003f782f */ /* 0x000fca0003800000 */
[----:B------:R-:W-:Y:S08]  /*8e10*/  BSSY B0, `(.L_x_31) ;  /* 0x0000012000007945 */ /* 0x000ff00003800000 */
[----:B------:R-:W-:Y:S05]  /*8e20*/  @!P0 BRA `(.L_x_32) ;  /* 0x0000000000408947 */ /* 0x000fea0003800000 */
[----:B------:R-:W-:Y:S02]  /*8e30*/  UIADD3 UR4, UP0, UR54, 0x9f0, URZ ;  /* 0x000009f036047890 */ /* 0x000fe4000ff1e03f */
[----:B------:R-:W-:Y:S02]  /*8e40*/  UIADD3 UR6, UR38, 0x4000, URZ ;  /* 0x0000400026067890 */ /* 0x000fe4000fffe03f */
[----:B------:R-:W-:Y:S01]  /*8e50*/  UIADD3.X UR5, URZ, UR55, URZ, UP0, !UPT ;  /* 0x000000373f057290 */ /* 0x000fe200087fe43f */
[----:B------:R-:W-:Y:S01]  /*8e60*/  UMOV UR41, URZ ;  /* 0x0000003f00297c82 */ /* 0x000fe20008000000 */
[----:B------:R-:W-:Y:S01]  /*8e70*/  UMOV UR45, URZ ;  /* 0x0000003f002d7c82 */ /* 0x000fe20008000000 */
[----:B------:R-:W-:Y:S01]  /*8e80*/  UMOV UR40, UR38 ;  /* 0x0000002600287c82 */ /* 0x000fe20008000000 */
[----:B------:R-:W-:-:S05]  /*8e90*/  UMOV UR7, 0x40 ;  /* 0x0000004000077882 */ /* 0x000fca0000000000 */
[----:B------:R2:W-:Y:S02]  /*8ea0*/  UTMASTG.5D [UR40], [UR4] ;  /* 0x00000028040073b5 */ /* 0x0005e40008020000 */
[----:B--2---:R-:W-:Y:S01]  /*8eb0*/  UMOV UR40, UR6 ;  /* 0x0000000600287c82 */ /* 0x004fe20008000000 */
[----:B------:R-:W-:Y:S01]  /*8ec0*/  UMOV UR41, UR7 ;  /* 0x0000000700297c82 */ /* 0x000fe20008000000 */
[----:B------:R-:W-:Y:S01]  /*8ed0*/  UIADD3 UR6, UR38, 0x29820, URZ ;  /* 0x0002982026067890 */ /* 0x000fe2000fffe03f */
[----:B------:R2:W-:Y:S03]  /*8ee0*/  UTMASTG.5D [UR40], [UR4] ;  /* 0x00000028040073b5 */ /* 0x0005e60008020000 */
[----:B------:R-:W-:Y:S01]  /*8ef0*/  UPRMT UR6, URZ, 0x654, UR6 ;  /* 0x000006543f067896 */ /* 0x000fe20008000006 */
[----:B------:R0:W-:Y:S01]  /*8f00*/  UTMACMDFLUSH ;  /* 0x00000000000079b7 */ /* 0x0001e20000000000 */
[----:B------:R-:W-:-:S07]  /*8f10*/  DEPBAR.LE SB0, 0x0 ;  /* 0x000080000000791a */ /* 0x000fce0000000000 */
[----:B--2---:R-:W-:Y:S03]  /*8f20*/  SYNCS.ARRIVE.TRANS64.RED.A1T0 RZ, [UR6], RZ ;  /* 0x000000ffffff79a7 */ /* 0x004fe60008100406 */
.L_x_32:
[----:B------:R-:W-:Y:S05]  /*8f30*/  BSYNC B0 ;  /* 0x0000000000007941 */ /* 0x000fea0003800000 */
.L_x_31:
[----:B------:R-:W2:Y:S01]  /*8f40*/  LDC R0, c[0x0][0xda4] ;  /* 0x00036900ff007b82 */ /* 0x000ea20000000800 */
[----:B------:R-:W-:Y:S02]  /*8f50*/  UIADD3 UR52, UR52, 0x1, URZ ;  /* 0x0000000134347890 */ /* 0x000fe4000fffe03f */
[----:B------:R-:W-:Y:S02]  /*8f60*/  UIADD3 UR39, UR39, 0x1, URZ ;  /* 0x0000000127277890 */ /* 0x000fe4000fffe03f */
[----:B------:R-:W-:-:S04]  /*8f70*/  UISETP.NE.AND UP0, UPT, UR52, 0x2, UPT ;  /* 0x000000023400788c */ /* 0x000fc8000bf05270 */
[----:B------:R-:W-:Y:S02]  /*8f80*/  USEL UR4, URZ, 0x1, UP0 ;  /* 0x000000013f047887 */ /* 0x000fe40008000000 */
[----:B------:R-:W-:Y:S02]  /*8f90*/  USEL UR52, UR52, URZ, UP0 ;  /* 0x0000003f34347287 */ /* 0x000fe40008000000 */
[----:B------:R-:W-:Y:S01]  /*8fa0*/  ULOP3.LUT UR36, UR36, UR4, URZ, 0x3c, !UPT ;  /* 0x0000000424247292 */ /* 0x000fe2000f8e3c3f */
[----:B--2---:R-:W-:-:S13]  /*8fb0*/  ISETP.LE.AND P0, PT, R0, UR48, PT ;  /* 0x0000003000007c0c */ /* 0x004fda000bf03270 */
[----:B------:R-:W-:Y:S05]  /*8fc0*/  @!P0 BRA `(.L_x_33) ;  /* 0xffffff7c006c8947 */ /* 0x000fea000383ffff */
[----:B------:R-:W-:Y:S05]  /*8fd0*/  EXIT ;  /* 0x000000000000794d */ /* 0x000fea0003800000 */
.L_x_7:
[----:B------:R-:W-:-:S08]  /*8fe0*/  NOP ;  /* 0x0000000000007918 */ /* 0x000fd00000000000 */
[----:B------:R-:W1:-:S00]  /*8ff0*/  USETMAXREG.DEALLOC.CTAPOOL 0x18 ;  /* 0x00000018000079c8 */ /* 0x000e4000080e0500 */
[----:B------:R-:W2:Y:S01]  /*9000*/  S2UR UR49, SR_CTAID.X ;  /* 0x00000000003179c3 */ /* 0x000ea20000002500 */
[----:B-1----:R-:W-:Y:S01]  /*9010*/  IMAD.MOV.U32 R0, RZ, RZ, 0x1 ;  /* 0x00000001ff007424 */ /* 0x002fe200078e00ff */
[----:B------:R1:W-:Y:S01]  /*9020*/  STL [R1], RZ ;  /* 0x000000ff01007387 */ /* 0x0003e20000100800 */
[----:B------:R-:W-:-:S03]  /*9030*/  UMOV UR47, 0x1 ;  /* 0x00000001002f7882 */ /* 0x000fc60000000000 */
[----:B------:R1:W-:Y:S02]  /*9040*/  STL [R1+0xc], R0 ;  /* 0x00000c0001007387 */ /* 0x0003e40000100800 */
[----:B------:R-:W2:Y:S02]  /*9050*/  LDC R2, c[0x0][0xda4] ;  /* 0x00036900ff027b82 */ /* 0x000ea40000000800 */
[----:B--2---:R-:W-:-:S13]  /*9060*/  ISETP.LE.AND P0, PT, R2, UR49, PT ;  /* 0x0000003102007c0c */ /* 0x004fda000bf03270 */
[----:B-1----:R-:W-:Y:S05]  /*9070*/  @P0 BRA `(.L_x_34) ;  /* 0x0000002800fc0947 */ /* 0x002fea0003800000 */
[----:B------:R-:W1:Y:S01]  /*9080*/  S2R R7, SR_TID.X ;  /* 0x0000000000077919 */ /* 0x000e620000002100 */
[----:B------:R-:W-:Y:S01]  /*9090*/  ULDC.64 UR52, c[0x0][0x198] ;  /* 0x0000660000347ab9 */ /* 0x000fe20000000a00 */
[----:B------:R-:W-:Y:S01]  /*90a0*/  ULOP3.LUT UR43, UR46, 0x1, URZ, 0xfc, !UPT ;  /* 0x000000012e2b7892 */ /* 0x000fe2000f8efc3f */
[----:B------:R-:W2:Y:S01]  /*90b0*/  S2R R3, SR_TID.X ;  /* 0x0000000000037919 */ /* 0x000ea20000002100 */
[----:B------:R-:W-:Y:S01]  /*90c0*/  ULOP3.LUT UR48, UR46, 0x2, URZ, 0xfc, !UPT ;  /* 0x000000022e307892 */ /* 0x000fe2000f8efc3f */
[----:B------:R-:W-:Y:S01]  /*90d0*/  ULDC UR44, c[0x0][0xc] ;  /* 0x00000300002c7ab9 */ /* 0x000fe20000000800 */
[----:B------:R-:W-:Y:S01]  /*90e0*/  UMOV UR47, URZ ;  /* 0x0000003f002f7c82 */ /* 0x000fe20008000000 */
[C---:B-1----:R-:W-:Y:S01]  /*90f0*/  IMAD.SHL.U32 R0, R7.reuse, 0x80, RZ ;  /* 0x0000008007007824 */ /* 0x042fe200078e00ff */
[C---:B------:R-:W-:Y:S01]  /*9100*/  LOP3.LUT P0, RZ, R7.reuse, 0x4, RZ, 0xc0, !PT ;  /* 0x0000000407ff7812 */ /* 0x040fe2000780c0ff */
[----:B------:R-:W-:Y:S01]  /*9110*/  IMAD.SHL.U32 R4, R7, 0x20, RZ ;  /* 0x0000002007047824 */ /* 0x000fe200078e00ff */
[----:B--2---:R-:W-:Y:S01]  /*9120*/  LOP3.LUT R3, R3, 0x7f, RZ, 0xc0, !PT ;  /* 0x0000007f03037812 */ /* 0x004fe200078ec0ff */
[----:B------:R-:W-:Y:S01]  /*9130*/  IMAD.SHL.U32 R5, R7, 0x4, RZ ;  /* 0x0000000407057824 */ /* 0x000fe200078e00ff */
[----:B------:R-:W-:-:S02]  /*9140*/  LOP3.LUT R2, R0, 0x380, RZ, 0xc0, !PT ;  /* 0x0000038000027812 */ /* 0x000fc400078ec0ff */
[----:B------:R-:W-:Y:S02]  /*9150*/  SHF.R.U32.HI R3, RZ, 0x5, R3 ;  /* 0x00000005ff037819 */ /* 0x000fe40000011603 */
[----:B------:R-:W-:-:S03]  /*9160*/  LOP3.LUT R6, R4, 0x60, RZ, 0xc0, !PT ;  /* 0x0000006004067812 */ /* 0x000fc600078ec0ff */
[C---:B------:R-:W-:Y:S02]  /*9170*/  IMAD R2, R3.reuse, 0x10, R2 ;  /* 0x0000001003027824 */ /* 0x040fe400078e0202 */
[----:B------:R-:W-:Y:S02]  /*9180*/  IMAD R6, R3, 0x200, R6 ;  /* 0x0000020003067824 */ /* 0x000fe400078e0206 */
[----:B------:R-:W-:-:S05]  /*9190*/  IMAD.SHL.U32 R3, R7, 0x10, RZ ;  /* 0x0000001007037824 */ /* 0x000fca00078e00ff */
[----:B------:R-:W-:Y:S02]  /*91a0*/  LOP3.LUT R3, R2, 0x70, R3, 0x78, !PT ;  /* 0x0000007002037812 */ /* 0x000fe400078e7803 */
[C---:B------:R-:W-:Y:S02]  /*91b0*/  LOP3.LUT R2, R4.reuse, 0x80, RZ, 0xc0, !PT ;  /* 0x0000008004027812 */ /* 0x040fe400078ec0ff */
[----:B------:R-:W-:Y:S02]  /*91c0*/  LOP3.LUT R4, R4, 0x100, RZ, 0xc0, !PT ;  /* 0x0000010004047812 */ /* 0x000fe400078ec0ff */
[----:B------:R-:W-:Y:S02]  /*91d0*/  LOP3.LUT R2, R2, 0x10, R7, 0xf8, !PT ;  /* 0x0000001002027812 */ /* 0x000fe400078ef807 */
[----:B------:R-:W-:Y:S02]  /*91e0*/  LOP3.LUT R0, R3, 0xc00, R0, 0xf8, !PT ;  /* 0x00000c0003007812 */ /* 0x000fe400078ef800 */
[----:B------:R-:W-:-:S04]  /*91f0*/  LOP3.LUT R5, R2, 0x10, R5, 0x78, !PT ;  /* 0x0000001002057812 */ /* 0x000fc800078e7805 */
[----:B------:R-:W-:-:S05]  /*9200*/  IADD3 R2, R5, R6, R4 ;  /* 0x0000000605027210 */ /* 0x000fca0007ffe004 */
[----:B------:R-:W-:Y:S04]  /*9210*/  STL [R1+0x18], R2 ;  /* 0x0000180201007387 */ /* 0x000fe80000100800 */
[----:B------:R1:W-:Y:S04]  /*9220*/  STL [R1+0x1c], R0 ;  /* 0x00001c0001007387 */ /* 0x0003e80000100800 */
[----:B------:R-:W-:Y:S01]  /*9230*/  STL [R1], RZ ;  /* 0x000000ff01007387 */ /* 0x000fe20000100800 */
[----:B-1----:R-:W-:-:S05]  /*9240*/  IMAD.MOV.U32 R0, RZ, RZ, 0x40 ;  /* 0x00000040ff007424 */ /* 0x002fca00078e00ff */
[----:B------:R-:W-:-:S05]  /*9250*/  SEL R0, R0, 0xffffffc0, !P0 ;  /* 0xffffffc000007807 */ /* 0x000fca0004000000 */
[----:B------:R1:W-:Y:S02]  /*9260*/  STL [R1+0x20], R0 ;  /* 0x0000200001007387 */ /* 0x0003e40000100800 */
[----:B-1----:R-:W-:-:S05]  /*9270*/  IMAD.MOV.U32 R0, RZ, RZ, 0x1 ;  /* 0x00000001ff007424 */ /* 0x002fca00078e00ff */
[----:B------:R1:W-:Y:S02]  /*9280*/  STL [R1+0xc], R0 ;  /* 0x00000c0001007387 */ /* 0x0003e40000100800 */
.L_x_78:
[----:B--2---:R-:W2:Y:S01]  /*9290*/  S2UR UR4, SR_CgaCtaId ;  /* 0x00000000000479c3 */ /* 0x004ea20000008800 */
[----:B------:R-:W-:Y:S01]  /*92a0*/  ULDC UR5, c[0x0][0xda8] ;  /* 0x00036a0000057ab9 */ /* 0x000fe20000000800 */
[----:B------:R-:W-:Y:S01]  /*92b0*/  ULDC.64 UR6, c[0x0][0x3f8] ;  /* 0x0000fe0000067ab9 */ /* 0x000fe20000000a00 */
[----:B------:R-:W-:Y:S02]  /*92c0*/  UISETP.NE.AND UP1, UPT, UR5, 0x1, UPT ;  /* 0x000000010500788c */ /* 0x000fe4000bf25270 */
[----:B------:R-:W-:Y:S01]  /*92d0*/  UISETP.NE.U32.AND UP0, UPT, UR6, URZ, UPT ;  /* 0x0000003f0600728c */ /* 0x000fe2000bf05070 */
[----:B------:R-:W-:Y:S01]  /*92e0*/  UMOV UR40, 0x400 ;  /* 0x0000040000287882 */ /* 0x000fe20000000000 */
[----:B------:R-:W-:Y:S02]  /*92f0*/  ULDC UR8, c[0x0][0xdb4] ;  /* 0x00036d0000087ab9 */ /* 0x000fe40000000800 */
[----:B------:R-:W-:Y:S02]  /*9300*/  UISETP.NE.AND.EX UP0, UPT, UR7, URZ, UPT, UP0 ;  /* 0x0000003f0700728c */ /* 0x000fe4000bf05300 */
[----:B------:R-:W-:Y:S01]  /*9310*/  UISETP.NE.AND UP2, UPT, UR8, 0x1, UPT ;  /* 0x000000010800788c */ /* 0x000fe2000bf45270 */
[----:B------:R-:W-:Y:S01]  /*9320*/  ULDC UR6, c[0x0][0x404] ;  /* 0x0001010000067ab9 */ /* 0x000fe20000000800 */
[----:B------:R-:W-:Y:S01]  /*9330*/  ULDC UR42, c[0x0][0x2e0] ;  /* 0x0000b800002a7ab9 */ /* 0x000fe20000000800 */
[----:B------:R-:W-:Y:S01]  /*9340*/  USEL UR6, UR6, 0x1, UP0 ;  /* 0x0000000106067887 */ /* 0x000fe20008000000 */
[----:B------:R-:W-:Y:S01]  /*9350*/  @UP1 ULDC UR7, c[0x0][0xdb0] ;  /* 0x00036c0000071ab9 */ /* 0x000fe20000000800 */
[----:B------:R-:W-:-:S02]  /*9360*/  UMOV UR45, UR49 ;  /* 0x00000031002d7c82 */ /* 0x000fc40008000000 */
[----:B------:R-:W-:-:S04]  /*9370*/  UIMAD UR42, UR6, UR42, URZ ;  /* 0x0000002a062a72a4 */ /* 0x000fc8000f8e023f */
[----:B------:R-:W-:Y:S01]  /*9380*/  @UP2 ULDC.64 UR10, c[0x0][0xdb8] ;  /* 0x00036e00000a2ab9 */ /* 0x000fe20000000a00 */
[----:B------:R-:W-:Y:S02]  /*9390*/  UIADD3 UR6, UR42, 0x9f, URZ ;  /* 0x0000009f2a067890 */ /* 0x000fe4000fffe03f */
[----:B--2---:R-:W-:-:S03]  /*93a0*/  ULEA UR40, UR4, UR40, 0x18 ;  /* 0x0000002804287291 */ /* 0x004fc6000f8ec03f */
[----:B------:R-:W-:Y:S01]  /*93b0*/  @UP1 ULDC UR4, c[0x0][0xdac] ;  /* 0x00036b0000041ab9 */ /* 0x000fe20000000800 */
[----:B------:R-:W-:Y:S02]  /*93c0*/  UIADD3 UR9, UR40, 0x1a400, URZ ;  /* 0x0001a40028097890 */ /* 0x000fe4000fffe03f */
[----:B------:R-:W-:Y:S02]  /*93d0*/  UIMAD.WIDE.U32 UR4, UR49, UR4, URZ ;  /* 0x00000004310472a5 */ /* 0x000fe4000f8e003f */
[----:B------:R-:W-:Y:S02]  /*93e0*/  ULOP3.LUT UP0, URZ, UR9, 0x1bf, URZ, 0xc0, !UPT ;  /* 0x000001bf093f7892 */ /* 0x000fe4000f80c03f */
[----:B------:R-:W-:Y:S02]  /*93f0*/  @UP1 USHF.R.U32.HI UR45, URZ, UR7, UR5 ;  /* 0x000000073f2d1299 */ /* 0x000fe40008011605 */
[----:B------:R-:W-:Y:S02]  /*9400*/  UIMAD.WIDE UR6, UR6, 0x66666667, URZ ;  /* 0x66666667060678a5 */ /* 0x000fe4000f8e023f */
[----:B------:R-:W-:Y:S01]  /*9410*/  UIMAD.WIDE.U32 UR4, UR45, UR10, URZ ;  /* 0x0000000a2d0472a5 */ /* 0x000fe2000f8e003f */
[----:B------:R-:W-:Y:S01]  /*9420*/  PLOP3.LUT P0, PT, PT, PT, UP0, 0x80, 0x0 ;  /* 0x000000000000781c */ /* 0x000fe20003f0f008 */
[----:B------:R-:W-:Y:S01]  /*9430*/  USHF.R.U32.HI UR41, URZ, 0x1f, UR7 ;  /* 0x0000001f3f297899 */ /* 0x000fe20008011607 */
[----:B------:R-:W-:Y:S01]  /*9440*/  UMOV UR39, UR45 ;  /* 0x0000002d00277c82 */ /* 0x000fe20008000000 */
[----:B------:R-:W-:-:S02]  /*9450*/  @UP2 USHF.R.U32.HI UR39, URZ, UR11, UR5 ;  /* 0x0000000b3f272299 */ /* 0x000fc40008011605 */
[----:B------:R-:W-:Y:S02]  /*9460*/  ULEA.HI.SX32 UR41, UR7, UR41, 0x1a ;  /* 0x0000002907297291 */ /* 0x000fe4000f8fd23f */
[----:B------:R-:W-:-:S04]  /*9470*/  UIADD3 UR38, -UR39, URZ, URZ ;  /* 0x0000003f27267290 */ /* 0x000fc8000fffe13f */
[----:B------:R-:W-:Y:S02]  /*9480*/  UIMAD UR38, UR8, UR38, UR45 ;  /* 0x00000026082672a4 */ /* 0x000fe4000f8e022d */
[----:B------:R-:W-:Y:S10]  /*9490*/  @!P0 BRA `(.L_x_35) ;  /* 0x0000000000408947 */ /* 0x000ff40003800000 */
[----:B------:R-:W-:Y:S01]  /*94a0*/  MOV R2, 0x0 ;  /* 0x0000000000027802 */ /* 0x000fe20000000f00 */
[----:B------:R-:W-:Y:S01]  /*94b0*/  ULDC.64 UR6, c[0x4][0xa0] ;  /* 0x0100280000067ab9 */ /* 0x000fe20000000a00 */
[----:B------:R-:W-:Y:S01]  /*94c0*/  ULDC.64 UR8, c[0x4][0xa8] ;  /* 0x01002a0000087ab9 */ /* 0x000fe20000000a00 */
[----:B------:R-:W-:Y:S01]  /*94d0*/  ULDC.64 UR4, c[0x4][0x8] ;  /* 0x0100020000047ab9 */ /* 0x000fe20000000a00 */
[----:B------:R-:W-:Y:S02]  /*94e0*/  IMAD.U32 R4, RZ, RZ, UR6 ;  /* 0x00000006ff047e24 */ /* 0x000fe4000f8e00ff */
[----:B------:R-:W2:Y:S01]  /*94f0*/  LDC.64 R2, c[0x4][R2] ;  /* 0x0100000002027b82 */ /* 0x000ea20000000a00 */
[----:B------:R-:W-:Y:S02]  /*9500*/  IMAD.U32 R5, RZ, RZ, UR7 ;  /* 0x00000007ff057e24 */ /* 0x000fe4000f8e00ff */
[----:B------:R-:W-:Y:S02]  /*9510*/  IMAD.U32 R6, RZ, RZ, UR8 ;  /* 0x00000008ff067e24 */ /* 0x000fe4000f8e00ff */
[----:B------:R-:W-:-:S02]  /*9520*/  IMAD.U32 R7, RZ, RZ, UR9 ;  /* 0x00000009ff077e24 */ /* 0x000fc4000f8e00ff */
[----:B------:R-:W-:Y:S02]  /*9530*/  IMAD.U32 R10, RZ, RZ, UR4 ;  /* 0x00000004ff0a7e24 */ /* 0x000fe4000f8e00ff */
[----:B------:R-:W-:Y:S02]  /*9540*/  IMAD.U32 R11, RZ, RZ, UR5 ;  /* 0x00000005ff0b7e24 */ /* 0x000fe4000f8e00ff */
[----:B------:R-:W-:Y:S02]  /*9550*/  IMAD.MOV.U32 R8, RZ, RZ, 0x70 ;  /* 0x00000070ff087424 */ /* 0x000fe400078e00ff */
[----:B------:R-:W-:Y:S02]  /*9560*/  IMAD.MOV.U32 R12, RZ, RZ, 0x1 ;  /* 0x00000001ff0c7424 */ /* 0x000fe400078e00ff */
[----:B------:R-:W-:-:S07]  /*9570*/  IMAD.MOV.U32 R13, RZ, RZ, RZ ;  /* 0x000000ffff0d7224 */ /* 0x000fce00078e00ff */
[----:B------:R-:W-:-:S07]  /*9580*/  LEPC R20, `(.L_x_35) ;  /* 0x000000001014794e */ /* 0x000fce0000000000 */
[----:B-12---:R-:W-:Y:S05]  /*9590*/  CALL.ABS.NOINC R2 ;  /* 0x0000000002007343 */ /* 0x006fea0003c00000 */
.L_x_35:
[----:B------:R-:W-:-:S06]  /*95a0*/  UIADD3 UR4, UR40, 0xa400, URZ ;  /* 0x0000a40028047890 */ /* 0x000fcc000fffe03f */
[----:B------:R-:W-:-:S05]  /*95b0*/  IMAD.U32 R16, RZ, RZ, UR4 ;  /* 0x00000004ff107e24 */ /* 0x000fca000f8e00ff */
[----:B------:R-:W-:-:S13]  /*95c0*/  LOP3.LUT P0, RZ, R16, 0x3ff, RZ, 0xc0, !PT ;  /* 0x000003ff10ff7812 */ /* 0x000fda000780c0ff */
[----:B------:R-:W-:Y:S05]  /*95d0*/  @!P0 BRA `(.L_x_36) ;  /* 0x0000000000408947 */ /* 0x000fea0003800000 */
        /* <DEDUP_REMOVED lines=16> */
.L_x_36:
[----:B------:R-:W-:-:S04]  /*96e0*/  UIADD3 UR4, UR40, 0x400, URZ ;  /* 0x0000040028047890 */ /* 0x000fc8000fffe03f */
[----:B------:R-:W-:-:S06]  /*96f0*/  ULOP3.LUT UP0, URZ, UR4, 0x9f, URZ, 0xc0, !UPT ;  /* 0x0000009f043f7892 */ /* 0x000fcc000f80c03f */
[----:B------:R-:W-:-:S13]  /*9700*/  PLOP3.LUT P0, PT, PT, PT, UP0, 0x80, 0x0 ;  /* 0x000000000000781c */ /* 0x000fda0003f0f008 */
        /* <DEDUP_REMOVED lines=17> */
.L_x_37:
        /* <DEDUP_REMOVED lines=18> */
.L_x_38:
[----:B------:R-:W-:Y:S01]  /*9940*/  ULDC.64 UR4, c[0x0][0x9f8] ;  /* 0x00027e0000047ab9 */ /* 0x000fe20000000a00 */
[----:B------:R-:W-:Y:S01]  /*9950*/  IMAD.U32 R5, RZ, RZ, UR39 ;  /* 0x00000027ff057e24 */ /* 0x000fe2000f8e00ff */
[----:B------:R-:W-:Y:S01]  /*9960*/  ISETP.NE.U32.AND P0, PT, RZ, UR4, PT ;  /* 0x00000004ff007c0c */ /* 0x000fe2000bf05070 */
[----:B------:R-:W-:Y:S01]  /*9970*/  IMAD.U32 R9, RZ, RZ, UR39 ;  /* 0x00000027ff097e24 */ /* 0x000fe2000f8e00ff */
[----:B-1----:R-:W1:Y:S01]  /*9980*/  LDC R0, c[0x0][0x428] ;  /* 0x00010a00ff007b82 */ /* 0x002e620000000800 */
[----:B------:R-:W2:Y:S01]  /*9990*/  S2R R17, SR_TID.X ;  /* 0x0000000000117919 */ /* 0x000ea20000002100 */
[----:B------:R-:W-:-:S13]  /*99a0*/  ISETP.NE.AND.EX P0, PT, RZ, UR5, PT, P0 ;  /* 0x00000005ff007c0c */ /* 0x000fda000bf05300 */
[----:B------:R-:W3:Y:S01]  /*99b0*/  @P0 LDC.64 R2, c[0x0][0x9f8] ;  /* 0x00027e00ff020b82 */ /* 0x000ee20000000a00 */
[----:B------:R-:W-:Y:S02]  /*99c0*/  IMAD R6, RZ, RZ, -UR45 ;  /* 0x8000002dff067e24 */ /* 0x000fe4000f8e02ff */
[----:B------:R-:W-:Y:S01]  /*99d0*/  IMAD.U32 R4, RZ, RZ, UR38 ;  /* 0x00000026ff047e24 */ /* 0x000fe2000f8e00ff */
[----:B--2---:R-:W-:Y:S01]  /*99e0*/  LOP3.LUT R16, R17, 0x7f, RZ, 0xc0, !PT ;  /* 0x0000007f11107812 */ /* 0x004fe200078ec0ff */
[----:B---3--:R-:W-:-:S03]  /*99f0*/  @P0 IMAD.WIDE R2, R5, 0x4, R2 ;  /* 0x0000000405020825 */ /* 0x008fc600078e0202 */
[----:B------:R-:W2:Y:S02]  /*9a00*/  LDC R5, c[0x0][0xda8] ;  /* 0x00036a00ff057b82 */ /* 0x000ea40000000800 */
[----:B------:R3:W4:Y:S01]  /*9a10*/  @P0 LDG.E R9, desc[UR50][R2.64] ;  /* 0x0000003202090981 */ /* 0x000722000c1e1900 */
[----:B-1----:R-:W-:Y:S01]  /*9a20*/  ISETP.NE.AND P0, PT, R0, 0x1, PT ;  /* 0x000000010000780c */ /* 0x002fe20003f05270 */
[----:B------:R-:W-:Y:S01]  /*9a30*/  UMOV UR36, URZ ;  /* 0x0000003f00247c82 */ /* 0x000fe20008000000 */
[----:B------:R-:W-:Y:S01]  /*9a40*/  ISETP.NE.AND P2, PT, R16, RZ, PT ;  /* 0x000000ff1000720c */ /* 0x000fe20003f45270 */
[----:B------:R-:W-:Y:S01]  /*9a50*/  UMOV UR4, 0x40 ;  /* 0x0000004000047882 */ /* 0x000fe20000000000 */
[----:B------:R-:W-:Y:S01]  /*9a60*/  UMOV UR6, UR38 ;  /* 0x0000002600067c82 */ /* 0x000fe20008000000 */
[----:B------:R-:W-:Y:S01]  /*9a70*/  UMOV UR7, UR39 ;  /* 0x0000002700077c82 */ /* 0x000fe20008000000 */
[----:B------:R-:W-:Y:S01]  /*9a80*/  UMOV UR8, 0x80 ;  /* 0x0000008000087882 */ /* 0x000fe20000000000 */
[----:B------:R-:W-:Y:S01]  /*9a90*/  UMOV UR10, UR38 ;  /* 0x00000026000a7c82 */ /* 0x000fe20008000000 */
[----:B------:R-:W-:Y:S01]  /*9aa0*/  UMOV UR11, UR39 ;  /* 0x00000027000b7c82 */ /* 0x000fe20008000000 */
[----:B---3--:R-:W1:Y:S01]  /*9ab0*/  LDC.64 R2, c[0x0][0x3f8] ;  /* 0x0000fe00ff027b82 */ /* 0x008e620000000a00 */
[----:B------:R-:W-:-:S05]  /*9ac0*/  UMOV UR14, 0xffffffff ;  /* 0xffffffff000e7882 */ /* 0x000fca0000000000 */
[----:B------:R-:W-:Y:S02]  /*9ad0*/  VOTEU.ALL UP1, P2 ;  /* 0x00000000003f7886 */ /* 0x000fe40001020000 */
[----:B------:R-:W3:Y:S01]  /*9ae0*/  @P0 LDC R0, c[0x0][0x42c] ;  /* 0x00010b00ff000b82 */ /* 0x000ee20000000800 */
[----:B--2---:R-:W-:Y:S02]  /*9af0*/  IMAD R6, R5, R6, UR49 ;  /* 0x0000003105067e24 */ /* 0x004fe4000f8e0206 */
[----:B------:R-:W-:Y:S02]  /*9b00*/  @!UP1 UIADD3 UR12, UP0, UR52, 0x270, URZ ;  /* 0x00000270340c9890 */ /* 0x000fe4000ff1e03f */
[----:B------:R-:W-:-:S03]  /*9b10*/  IMAD.SHL.U32 R6, R6, 0x80, RZ ;  /* 0x0000008006067824 */ /* 0x000fc600078e00ff */
[----:B------:R-:W2:Y:S01]  /*9b20*/  @P0 LDC R5, c[0x0][0x430] ;  /* 0x00010c00ff050b82 */ /* 0x000ea20000000800 */
[----:B------:R-:W-:Y:S01]  /*9b30*/  @!UP1 UIADD3.X UR13, URZ, UR53, URZ, UP0, !UPT ;  /* 0x000000353f0d9290 */ /* 0x000fe200087fe43f */
[----:B------:R-:W-:Y:S02]  /*9b40*/  R2UR UR37, R6 ;  /* 0x00000000062572ca */ /* 0x000fe400000e0000 */
[----:B-1----:R-:W-:-:S04]  /*9b50*/  ISETP.NE.U32.AND P1, PT, R2, RZ, PT ;  /* 0x000000ff0200720c */ /* 0x002fc80003f25070 */
[----:B------:R-:W-:Y:S01]  /*9b60*/  ISETP.NE.AND.EX P1, PT, R3, RZ, PT, P1 ;  /* 0x000000ff0300720c */ /* 0x000fe20003f25310 */
[----:B---3--:R-:W-:-:S06]  /*9b70*/  @P0 IMAD.HI.U32 R0, R0, UR38, RZ ;  /* 0x0000002600000c27 */ /* 0x008fcc000f8e00ff */
[----:B------:R-:W-:Y:S01]  /*9b80*/  UMOV UR5, UR37 ;  /* 0x0000002500057c82 */ /* 0x000fe20008000000 */
[----:B------:R-:W-:Y:S01]  /*9b90*/  UMOV UR9, UR37 ;  /* 0x0000002500097c82 */ /* 0x000fe20008000000 */
[----:B------:R1:W-:Y:S01]  /*9ba0*/  @!UP1 UTMAPF.L2.4D [UR36], [UR12] ;  /* 0x000000240c0095b8 */ /* 0x0003e20008018000 */
[----:B--2---:R-:W-:Y:S01]  /*9bb0*/  @P0 SHF.R.U32.HI R4, RZ, R5, R0 ;  /* 0x00000005ff040219 */ /* 0x004fe20000011600 */
[----:B------:R1:W-:Y:S01]  /*9bc0*/  @!UP1 UTMAPF.L2.4D [UR4], [UR12] ;  /* 0x000000040c0095b8 */ /* 0x0003e20008018000 */
[----:B------:R1:W-:Y:S01]  /*9bd0*/  @!UP1 UTMAPF.L2.4D [UR8], [UR12] ;  /* 0x000000080c0095b8 */ /* 0x0003e20008018000 */
[----:B----4-:R-:W-:Y:S01]  /*9be0*/  SHF.R.S32.HI R10, RZ, 0x1f, R9 ;  /* 0x0000001fff0a7819 */ /* 0x010fe20000011409 */
[----:B------:R-:W-:Y:S01]  /*9bf0*/  STL [R1+0x10], R9 ;  /* 0x0000100901007387 */ /* 0x000fe20000100800 */
[----:B------:R-:W-:-:S03]  /*9c00*/  SEL R0, R9, RZ, !P1 ;  /* 0x000000ff09007207 */ /* 0x000fc60004800000 */
[----:B------:R2:W-:Y:S04]  /*9c10*/  STL [R1+0x8], R4 ;  /* 0x0000080401007387 */ /* 0x0005e80000100800 */
[----:B------:R1:W-:Y:S01]  /*9c20*/  STL [R1+0x14], R10 ;  /* 0x0000140a01007387 */ /* 0x0003e20000100800 */
[----:B--2---:R-:W-:-:S04]  /*9c30*/  SHF.R.U32.HI R4, RZ, 0x5, R17 ;  /* 0x00000005ff047819 */ /* 0x004fc80000011611 */
[----:B------:R-:W-:Y:S01]  /*9c40*/  LOP3.LUT R4, R4, 0x3, RZ, 0xc0, !PT ;  /* 0x0000000304047812 */ /* 0x000fe200078ec0ff */
[----:B-1----:R-:W-:Y:S06]  /*9c50*/  BRA.DIV UR14, `(.L_x_39) ;  /* 0x000000260e607947 */ /* 0x002fec000b800000 */
[----:B------:R1:W2:Y:S02]  /*9c60*/  SHFL.IDX PT, R14, R4, RZ, 0x1f ;  /* 0x00001fff040e7589 */ /* 0x0002a400000e0000 */
.L_x_94:
[----:B--2---:R-:W-:Y:S02]  /*9c70*/  ISETP.NE.AND P0, PT, R14, RZ, PT ;  /* 0x000000ff0e00720c */ /* 0x004fe40003f05270 */
[----:B------:R-:W-:-:S11]  /*9c80*/  PLOP3.LUT P6, PT, PT, PT, PT, 0x8, 0x0 ;  /* 0x000000000000781c */ /* 0x000fd60003fce170 */
[----:B------:R-:W-:Y:S05]  /*9c90*/  @P0 BRA `(.L_x_40) ;  /* 0x0000000400f80947 */ /* 0x000fea0003800000 */
[----:B------:R-:W-:-:S06]  /*9ca0*/  UIADD3 UR4, UR41, -0x1, URZ ;  /* 0xffffffff29047890 */ /* 0x000fcc000fffe03f */
[----:B------:R-:W-:Y:S01]  /*9cb0*/  IMAD.U32 R7, RZ, RZ, UR4 ;  /* 0x00000004ff077e24 */ /* 0x000fe2000f8e00ff */
[----:B------:R-:W-:-:S03]  /*9cc0*/  UMOV UR4, 0xffffffff ;  /* 0xffffffff00047882 */ /* 0x000fc60000000000 */
[----:B------:R-:W-:Y:S05]  /*9cd0*/  BRA.DIV UR4, `(.L_x_41) ;  /* 0x0000002604607947 */ /* 0x000fea000b800000 */
[----:B------:R-:W-:-:S13]  /*9ce0*/  ELECT P6, URZ, PT ;  /* 0x00000000003f782f */ /* 0x000fda00038c0000 */
.L_x_97:
[----:B------:R-:W-:Y:S05]  /*9cf0*/  @!P6 BRA `(.L_x_42) ;  /* 0x000000040064e947 */ /* 0x000fea0003800000 */
[----:B------:R-:W-:Y:S01]  /*9d00*/  IMAD.MOV.U32 R0, RZ, RZ, R9 ;  /* 0x000000ffff007224 */ /* 0x000fe200078e0009 */
[----:B------:R-:W-:Y:S06]  /*9d10*/  @!P1 BRA `(.L_x_43) ;  /* 0x0000000000449947 */ /* 0x000fec0003800000 */
[----:B------:R-:W2:Y:S01]  /*9d20*/  LDC R8, c[0x0][0x41c] ;  /* 0x00010700ff087b82 */ /* 0x000ea20000000800 */
[----:B------:R-:W-:Y:S01]  /*9d30*/  ULDC.64 UR4, c[0x0][0x408] ;  /* 0x0001020000047ab9 */ /* 0x000fe20000000a00 */
[----:B--2---:R-:W-:-:S13]  /*9d40*/  ISETP.NE.AND P0, PT, R8, 0x1, PT ;  /* 0x000000010800780c */ /* 0x004fda0003f05270 */
[----:B-1----:R-:W1:Y:S02]  /*9d50*/  @P0 LDC.64 R4, c[0x0][0x420] ;  /* 0x00010800ff040b82 */ /* 0x002e640000000a00 */
[----:B-1----:R-:W-:-:S04]  /*9d60*/  @P0 IMAD.HI.U32 R0, R7, R4, RZ ;  /* 0x0000000407000227 */ /* 0x002fc800078e00ff */
[----:B------:R-:W-:Y:S01]  /*9d70*/  IMAD.MOV.U32 R4, RZ, RZ, R7 ;  /* 0x000000ffff047224 */ /* 0x000fe200078e0007 */
[----:B------:R-:W-:-:S04]  /*9d80*/  @P0 SHF.R.U32.HI R4, RZ, R5, R0 ;  /* 0x00000005ff040219 */ /* 0x000fc80000011600 */
[--C-:B------:R-:W-:Y:S01]  /*9d90*/  SHF.R.S32.HI R5, RZ, 0x1f, R4.reuse ;  /* 0x0000001fff057819 */ /* 0x100fe20000011404 */
[----:B------:R-:W-:-:S04]  /*9da0*/  IMAD.MOV R0, RZ, RZ, -R4 ;  /* 0x000000ffff007224 */ /* 0x000fc800078e0a04 */
[----:B------:R-:W-:Y:S02]  /*9db0*/  IMAD R7, R8, R0, R7 ;  /* 0x0000000008077224 */ /* 0x000fe400078e0207 */
[----:B------:R-:W-:Y:S02]  /*9dc0*/  IMAD R0, R10, UR4, RZ ;  /* 0x000000040a007c24 */ /* 0x000fe4000f8e02ff */
[----:B------:R-:W-:-:S04]  /*9dd0*/  IMAD.WIDE.U32 R4, R9, UR4, R4 ;  /* 0x0000000409047c25 */ /* 0x000fc8000f8e0004 */
[----:B------:R-:W-:Y:S01]  /*9de0*/  IMAD R9, R9, UR5, R0 ;  /* 0x0000000509097c24 */ /* 0x000fe2000f8e0200 */
[----:B------:R-:W-:-:S03]  /*9df0*/  LEA R2, P0, R4, R2, 0x2 ;  /* 0x0000000204027211 */ /* 0x000fc600078010ff */
[----:B------:R-:W-:-:S05]  /*9e00*/  IMAD.IADD R0, R5, 0x1, R9 ;  /* 0x0000000105007824 */ /* 0x000fca00078e0209 */
[----:B------:R-:W-:-:S05]  /*9e10*/  LEA.HI.X R3, R4, R3, R0, 0x2, P0 ;  /* 0x0000000304037211 */ /* 0x000fca00000f1400 */
[----:B------:R2:W5:Y:S02]  /*9e20*/  LDG.E R0, desc[UR50][R2.64] ;  /* 0x0000003202007981 */ /* 0x000564000c1e1900 */
.L_x_43:
[----:B--2---:R-:W2:Y:S04]  /*9e30*/  LDL R3, [R1] ;  /* 0x0000000001037983 */ /* 0x004ea80000100800 */
[----:B------:R-:W3:Y:S01]  /*9e40*/  LDL R2, [R1+0xc] ;  /* 0x00000c0001027983 */ /* 0x000ee20000100800 */
[----:B------:R-:W-:Y:S02]  /*9e50*/  ISETP.NE.AND P0, PT, R16, RZ, PT ;  /* 0x000000ff1000720c */ /* 0x000fe40003f05270 */
[----:B--2---:R-:W-:Y:S02]  /*9e60*/  LEA R5, R3, UR40, 0x3 ;  /* 0x0000002803057c11 */ /* 0x004fe4000f8e18ff */
[----:B---3--:R-:W-:-:S04]  /*9e70*/  SHF.L.U32 R2, R2, 0x1f, RZ ;  /* 0x0000001f02027819 */ /* 0x008fc800000006ff */
[----:B------:R-:W2:Y:S02]  /*9e80*/  SYNCS.PHASECHK.TRANS64.TRYWAIT P3, [R5+URZ+0x29880], R2 ;  /* 0x02988002050075a7 */ /* 0x000ea4000806017f */
[----:B--2---:R-:W-:Y:S05]  /*9e90*/  @!P3 BRA `(.L_x_44) ;  /* 0x000000240010b947 */ /* 0x004fea0003800000 */
.L_x_98:
[----:B------:R-:W-:Y:S05]  /*9ea0*/  @P0 BRA `(.L_x_45) ;  /* 0x00000000001c0947 */ /* 0x000fea0003800000 */
[----:B------:R-:W1:Y:S02]  /*9eb0*/  S2R R3, SR_TID.X ;  /* 0x0000000000037919 */ /* 0x000e640000002100 */
[----:B-1----:R-:W-:Y:S01]  /*9ec0*/  LOP3.LUT R4, R3, 0x1f, RZ, 0xc0, !PT ;  /* 0x0000001f03047812 */ /* 0x002fe200078ec0ff */
[----:B------:R-:W-:-:S03]  /*9ed0*/  IMAD.MOV.U32 R3, RZ, RZ, 0x5000 ;  /* 0x00005000ff037424 */ /* 0x000fc600078e00ff */
[----:B------:R-:W-:Y:S01]  /*9ee0*/  ISETP.NE.AND P3, PT, R4, RZ, PT ;  /* 0x000000ff0400720c */ /* 0x000fe20003f65270 */
[----:B------:R3:W-:-:S12]  /*9ef0*/  SYNCS.ARRIVE.TRANS64 RZ, [R5+URZ+0x29870], R3 ;  /* 0x0298700305ff79a7 */ /* 0x0007d8000800003f */
[----:B---3--:R-:W-:Y:S05]  /*9f00*/  @!P3 BRA `(.L_x_45) ;  /* 0x000000000004b947 */ /* 0x008fea0003800000 */
[----:B------:R-:W-:Y:S01]  /*9f10*/  BPT.TRAP 0x1 ;  /* 0x000000040000795c */ /* 0x000fe20000300000 */
.L_x_45:
[----:B-1----:R-:W3:Y:S04]  /*9f20*/  LDL R4, [R1] ;  /* 0x0000000001047983 */ /* 0x002ee80000100800 */
[----:B------:R-:W4:Y:S01]  /*9f30*/  LDL R3, [R1+0x8] ;  /* 0x0000080001037983 */ /* 0x000f220000100800 */
[----:B------:R-:W-:Y:S01]  /*9f40*/  R2UR UR9, R5 ;  /* 0x00000000050972ca */ /* 0x000fe200000e0000 */
[----:B------:R-:W-:Y:S01]  /*9f50*/  IMAD R7, R7, 0xa0, RZ ;  /* 0x000000a007077824 */ /* 0x000fe200078e02ff */
[----:B-----5:R-:W-:Y:S01]  /*9f60*/  R2UR UR13, R0 ;  /* 0x00000000000d72ca */ /* 0x020fe200000e0000 */
[----:B------:R-:W-:Y:S01]  /*9f70*/  UIADD3 UR4, UP0, UR52, 0x470, URZ ;  /* 0x0000047034047890 */ /* 0x000fe2000ff1e03f */
[----:B------:R-:W-:Y:S02]  /*9f80*/  UMOV UR6, 0x0 ;  /* 0x0000000000067882 */ /* 0x000fe40000000000 */
[----:B------:R-:W-:Y:S01]  /*9f90*/  R2UR UR11, R7 ;  /* 0x00000000070b72ca */ /* 0x000fe200000e0000 */
[----:B------:R-:W-:Y:S01]  /*9fa0*/  UIADD3.X UR5, URZ, UR53, URZ, UP0, !UPT ;  /* 0x000000353f057290 */ /* 0x000fe200087fe43f */
[----:B------:R-:W-:Y:S01]  /*9fb0*/  UMOV UR7, 0x14f00000 ;  /* 0x14f0000000077882 */ /* 0x000fe20000000000 */
[----:B------:R-:W-:-:S04]  /*9fc0*/  UMOV UR10, URZ ;  /* 0x0000003f000a7c82 */ /* 0x000fc80008000000 */
[----:B------:R-:W-:Y:S01]  /*9fd0*/  UIADD3 UR9, UR9, 0x29870, URZ ;  /* 0x0002987009097890 */ /* 0x000fe2000fffe03f */
[----:B---3--:R-:W-:Y:S02]  /*9fe0*/  R2UR UR8, R4 ;  /* 0x00000000040872ca */ /* 0x008fe400000e0000 */
[----:B----4-:R-:W-:-:S11]  /*9ff0*/  R2UR UR12, R3 ;  /* 0x00000000030c72ca */ /* 0x010fd600000e0000 */
[----:B------:R-:W-:-:S04]  /*a000*/  UIMAD UR8, UR8, 0x5000, UR40 ;  /* 0x00005000080878a4 */ /* 0x000fc8000f8e0228 */
[----:B------:R-:W-:-:S09]  /*a010*/  UIADD3 UR8, UR8, 0xa400, URZ ;  /* 0x0000a40008087890 */ /* 0x000fd2000fffe03f */
[----:B------:R1:W-:Y:S01]  /*a020*/  UTMALDG.4D [UR8], [UR4], desc[UR6] ;  /* 0x00000608040075b4 */ /* 0x0003e20008019000 */
[----:B------:R-:W3:Y:S02]  /*a030*/  SYNCS.PHASECHK.TRANS64.TRYWAIT P3, [R5+URZ+0x29840], R2 ;  /* 0x02984002050075a7 */ /* 0x000ee4000806017f */
[----:B-1-3--:R-:W-:Y:S05]  /*a040*/  @!P3 BRA `(.L_x_46) ;  /* 0x0000002000b8b947 */ /* 0x00afea0003800000 */
.L_x_99:
[----:B------:R-:W-:Y:S05]  /*a050*/  @P0 BRA `(.L_x_47) ;  /* 0x00000000001c0947 */ /* 0x000fea0003800000 */
[----:B------:R-:W3:Y:S01]  /*a060*/  S2R R3, SR_TID.X ;  /* 0x0000000000037919 */ /* 0x000ee20000002100 */
[----:B-12---:R-:W-:-:S04]  /*a070*/  IMAD.MOV.U32 R2, RZ, RZ, 0x7800 ;  /* 0x00007800ff027424 */ /* 0x006fc800078e00ff */
[----:B------:R4:W-:Y:S01]  /*a080*/  SYNCS.ARRIVE.TRANS64 RZ, [R5+URZ+0x29830], R2 ;  /* 0x0298300205ff79a7 */ /* 0x0009e2000800003f */
[----:B---3--:R-:W-:-:S04]  /*a090*/  LOP3.LUT R3, R3, 0x1f, RZ, 0xc0, !PT ;  /* 0x0000001f03037812 */ /* 0x008fc800078ec0ff */
[----:B------:R-:W-:-:S13]  /*a0a0*/  ISETP.NE.AND P0, PT, R3, RZ, PT ;  /* 0x000000ff0300720c */ /* 0x000fda0003f05270 */
[----:B----4-:R-:W-:Y:S05]  /*a0b0*/  @!P0 BRA `(.L_x_47) ;  /* 0x0000000000048947 */ /* 0x010fea0003800000 */
[----:B------:R-:W-:Y:S01]  /*a0c0*/  BPT.TRAP 0x1 ;  /* 0x000000040000795c */ /* 0x000fe20000300000 */
.L_x_47:
[----:B------:R-:W3:Y:S04]  /*a0d0*/  LDL R3, [R1] ;  /* 0x0000000001037983 */ /* 0x000ee80000100800 */
[----:B-12---:R-:W2:Y:S01]  /*a0e0*/  LDL R2, [R1+0x8] ;  /* 0x0000080001027983 */ /* 0x006ea20000100800 */
[----:B------:R-:W-:Y:S01]  /*a0f0*/  R2UR UR9, R5 ;  /* 0x00000000050972ca */ /* 0x000fe200000e0000 */
[----:B------:R-:W-:Y:S01]  /*a100*/  UIADD3 UR4, UP0, UR52, 0x370, URZ ;  /* 0x0000037034047890 */ /* 0x000fe2000ff1e03f */
[----:B------:R-:W-:Y:S01]  /*a110*/  R2UR UR11, R7 ;  /* 0x00000000070b72ca */ /* 0x000fe200000e0000 */
[----:B------:R-:W-:Y:S01]  /*a120*/  UMOV UR10, URZ ;  /* 0x0000003f000a7c82 */ /* 0x000fe20008000000 */
[----:B------:R-:W-:Y:S01]  /*a130*/  R2UR UR13, R0 ;  /* 0x00000000000d72ca */ /* 0x000fe200000e0000 */
[----:B------:R-:W-:Y:S01]  /*a140*/  UIADD3.X UR5, URZ, UR53, URZ, UP0, !UPT ;  /* 0x000000353f057290 */ /* 0x000fe200087fe43f */
[----:B------:R-:W-:Y:S01]  /*a150*/  UMOV UR6, 0x0 ;  /* 0x0000000000067882 */ /* 0x000fe20000000000 */
[----:B------:R-:W-:Y:S01]  /*a160*/  UMOV UR7, 0x14f00000 ;  /* 0x14f0000000077882 */ /* 0x000fe20000000000 */
[----:B------:R-:W-:-:S05]  /*a170*/  UMOV UR16, 0x40 ;  /* 0x0000004000107882 */ /* 0x000fca0000000000 */
[----:B------:R-:W-:Y:S01]  /*a180*/  UIADD3 UR9, UR9, 0x29830, URZ ;  /* 0x0002983009097890 */ /* 0x000fe2000fffe03f */
[----:B---3--:R-:W-:Y:S02]  /*a190*/  R2UR UR8, R3 ;  /* 0x00000000030872ca */ /* 0x008fe400000e0000 */
[----:B--2---:R-:W-:-:S11]  /*a1a0*/  R2UR UR12, R2 ;  /* 0x00000000020c72ca */ /* 0x004fd600000e0000 */
[----:B------:R-:W-:-:S04]  /*a1b0*/  UIMAD UR8, UR8, 0x7800, UR40 ;  /* 0x00007800080878a4 */ /* 0x000fc8000f8e0228 */
[----:B------:R-:W-:Y:S02]  /*a1c0*/  UIADD3 UR14, UR8, 0x1a400, URZ ;  /* 0x0001a400080e7890 */ /* 0x000fe4000fffe03f */
[----:B------:R-:W-:Y:S02]  /*a1d0*/  UIADD3 UR15, UR8, 0x1cc00, URZ ;  /* 0x0001cc00080f7890 */ /* 0x000fe4000fffe03f */
[----:B------:R-:W-:-:S03]  /*a1e0*/  UIADD3 UR17, UR8, 0x1f400, URZ ;  /* 0x0001f40008117890 */ /* 0x000fc6000fffe03f */
[----:B------:R-:W-:Y:S01]  /*a1f0*/  UMOV UR8, UR14 ;  /* 0x0000000e00087c82 */ /* 0x000fe20008000000 */
[----:B------:R-:W-:Y:S01]  /*a200*/  UMOV UR14, 0x80 ;  /* 0x00000080000e7882 */ /* 0x000fe20000000000 */
[----:B------:R1:W-:Y:S02]  /*a210*/  UTMALDG.4D [UR8], [UR4], desc[UR6] ;  /* 0x00000608040075b4 */ /* 0x0003e40008019000 */
[----:B-1----:R-:W-:Y:S01]  /*a220*/  UMOV UR8, UR15 ;  /* 0x0000000f00087c82 */ /* 0x002fe20008000000 */
[----:B------:R-:W-:Y:S02]  /*a230*/  UMOV UR10, UR16 ;  /* 0x00000010000a7c82 */ /* 0x000fe40008000000 */
[----:B------:R1:W-:Y:S02]  /*a240*/  UTMALDG.4D [UR8], [UR4], desc[UR6] ;  /* 0x00000608040075b4 */ /* 0x0003e40008019000 */
[----:B-1----:R-:W-:Y:S01]  /*a250*/  UMOV UR8, UR17 ;  /* 0x0000001100087c82 */ /* 0x002fe20008000000 */
[----:B------:R-:W-:-:S02]  /*a260*/  UMOV UR10, UR14 ;  /* 0x0000000e000a7c82 */ /* 0x000fc40008000000 */
[----:B------:R2:W-:Y:S02]  /*a270*/  UTMALDG.4D [UR8], [UR4], desc[UR6] ;  /* 0x00000608040075b4 */ /* 0x0005e40008019000 */
[----:B--2---:R-:W-:Y:S01]  /*a280*/  NOP ;  /* 0x0000000000007918 */ /* 0x004fe20000000000 */
.L_x_42:
[----:B------:R-:W-:Y:S05]  /*a290*/  WARPSYNC.ALL ;  /* 0x0000000000007948 */ /* 0x000fea0003800000 */
[----:B------:R-:W-:Y:S01]  /*a2a0*/  ELECT P0, URZ, PT ;  /* 0x00000000003f782f */ /* 0x000fe20003800000 */
[----:B------:R-:W-:Y:S01]  /*a2b0*/  BAR.SYNC.DEFER_BLOCKING 0x8, 0x120 ;  /* 0x0204800000007b1d */ /* 0x000fe20000010000 */
[----:B------:R-:W-:Y:S02]  /*a2c0*/  UIADD3 UR4, UP0, UR52, 0x270, URZ ;  /* 0x0000027034047890 */ /* 0x000fe4000ff1e03f */
[----:B------:R-:W-:Y:S02]  /*a2d0*/  UIADD3 UR8, UR40, 0x14400, URZ ;  /* 0x0001440028087890 */ /* 0x000fe4000fffe03f */
[----:B------:R-:W-:-:S02]  /*a2e0*/  UIADD3 UR9, UR40, 0x29800, URZ ;  /* 0x0002980028097890 */ /* 0x000fc4000fffe03f */
[----:B------:R-:W-:Y:S02]  /*a2f0*/  UIADD3.X UR5, URZ, UR53, URZ, UP0, !UPT ;  /* 0x000000353f057290 */ /* 0x000fe400087fe43f */
[----:B------:R-:W-:Y:S02]  /*a300*/  UIADD3 UR24, UR40, 0x16400, URZ ;  /* 0x0001640028187890 */ /* 0x000fe4000fffe03f */
[----:B------:R-:W-:Y:S01]  /*a310*/  UIADD3 UR16, UR40, 0x18400, URZ ;  /* 0x0001840028107890 */ /* 0x000fe2000fffe03f */
[C---:B------:R-:W-:Y:S01]  /*a320*/  @P0 R2UR UR11, R6.reuse ;  /* 0x00000000060b02ca */ /* 0x040fe200000e0000 */
[----:B------:R-:W-:Y:S01]  /*a330*/  @P0 IMAD.MOV.U32 R2, RZ, RZ, 0x6000 ;  /* 0x00006000ff020424 */ /* 0x000fe200078e00ff */
[C---:B------:R-:W-:Y:S01]  /*a340*/  @P0 R2UR UR27, R6.reuse ;  /* 0x00000000061b02ca */ /* 0x040fe200000e0000 */
[----:B------:R-:W-:Y:S01]  /*a350*/  UMOV UR6, 0x0 ;  /* 0x0000000000067882 */ /* 0x000fe20000000000 */
[----:B------:R-:W-:Y:S01]  /*a360*/  @P0 R2UR UR19, R6 ;  /* 0x00000000061302ca */ /* 0x000fe200000e0000 */
[----:B------:R-:W-:Y:S01]  /*a370*/  UMOV UR7, 0x12f00000 ;  /* 0x12f0000000077882 */ /* 0x000fe20000000000 */
[----:B------:R-:W-:Y:S01]  /*a380*/  UMOV UR10, URZ ;  /* 0x0000003f000a7c82 */ /* 0x000fe20008000000 */
[----:B------:R-:W-:Y:S01]  /*a390*/  UMOV UR12, UR38 ;  /* 0x00000026000c7c82 */ /* 0x000fe20008000000 */
[----:B------:R-:W-:Y:S01]  /*a3a0*/  UMOV UR13, UR39 ;  /* 0x00000027000d7c82 */ /* 0x000fe20008000000 */
[----:B------:R-:W-:Y:S01]  /*a3b0*/  UMOV UR26, 0x40 ;  /* 0x00000040001a7882 */ /* 0x000fe20000000000 */
[----:B------:R-:W-:Y:S01]  /*a3c0*/  UMOV UR28, UR38 ;  /* 0x00000026001c7c82 */ /* 0x000fe20008000000 */
[----:B------:R-:W-:Y:S01]  /*a3d0*/  UMOV UR29, UR39 ;  /* 0x00000027001d7c82 */ /* 0x000fe20008000000 */
[----:B------:R2:W-:Y:S01]  /*a3e0*/  @P0 SYNCS.ARRIVE.TRANS64 RZ, [UR40+0x29800], R2 ;  /* 0x02980002ffff09a7 */ /* 0x0005e20008000028 */
[----:B------:R-:W-:Y:S01]  /*a3f0*/  UMOV UR25, UR9 ;  /* 0x0000000900197c82 */ /* 0x000fe20008000000 */
[----:B------:R-:W-:Y:S01]  /*a400*/  UMOV UR18, 0x80 ;  /* 0x0000008000127882 */ /* 0x000fe20000000000 */
[----:B------:R-:W-:Y:S01]  /*a410*/  UMOV UR20, UR38 ;  /* 0x0000002600147c82 */ /* 0x000fe20008000000 */
[----:B------:R-:W-:Y:S01]  /*a420*/  UMOV UR21, UR39 ;  /* 0x0000002700157c82 */ /* 0x000fe20008000000 */
[----:B------:R2:W-:Y:S01]  /*a430*/  UTMALDG.4D [UR8], [UR4], desc[UR6] ;  /* 0x00000608040075b4 */ /* 0x0005e20008019000 */
[----:B------:R-:W-:Y:S01]  /*a440*/  UMOV UR17, UR9 ;  /* 0x0000000900117c82 */ /* 0x000fe20008000000 */
[----:B------:R2:W-:Y:S01]  /*a450*/  UTMALDG.4D [UR24], [UR4], desc[UR6] ;  /* 0x00000618040075b4 */ /* 0x0005e20008019000 */
[----:B------:R2:W-:Y:S02]  /*a460*/  UTMALDG.4D [UR16], [UR4], desc[UR6] ;  /* 0x00000610040075b4 */ /* 0x0005e40008019000 */
[----:B--2---:R-:W-:Y:S01]  /*a470*/  NOP ;  /* 0x0000000000007918 */ /* 0x004fe20000000000 */
.L_x_40:
[----:B------:R-:W-:-:S06]  /*a480*/  ULOP3.LUT UR4, UR47, 0x1, URZ, 0xc, !UPT ;  /* 0x000000012f047892 */ /* 0x000fcc000f8e0c3f */
[----:B------:R-:W-:-:S05]  /*a490*/  IMAD.U32 R2, RZ, RZ, UR4 ;  /* 0x00000004ff027e24 */ /* 0x000fca000f8e00ff */
[----:B------:R-:W-:-:S04]  /*a4a0*/  SHF.L.U32 R2, R2, 0x1f, RZ ;  /* 0x0000001f02027819 */ /* 0x000fc800000006ff */
[----:B------:R-:W2:Y:S02]  /*a4b0*/  SYNCS.PHASECHK.TRANS64.TRYWAIT P0, [UR40+0x29820], R2 ;  /* 0x02982002ff0075a7 */ /* 0x000ea40008000168 */
[----:B--2---:R-:W-:Y:S05]  /*a4c0*/  @!P0 BRA `(.L_x_48) ;  /* 0x0000001c00ac8947 */ /* 0x004fea0003800000 */
.L_x_100:
[----:B------:R-:W-:-:S06]  /*a4d0*/  UISETP.GE.AND UP0, UPT, UR42, 0xa1, UPT ;  /* 0x000000a12a00788c */ /* 0x000fcc000bf06270 */
[----:B------:R-:W-:-:S13]  /*a4e0*/  PLOP3.LUT P0, PT, PT, PT, UP0, 0x80, 0x0 ;  /* 0x000000000000781c */ /* 0x000fda0003f0f008 */
[----:B------:R-:W-:Y:S05]  /*a4f0*/  @!P0 BRA `(.L_x_49) ;  /* 0x0000001000008947 */ /* 0x000fea0003800000 */
[----:B------:R3:W5:Y:S01]  /*a500*/  LDL.LU R7, [R1+0xc] ;  /* 0x00000c0001077983 */ /* 0x0007620000300800 */
[----:B------:R-:W-:-:S03]  /*a510*/  UIADD3 UR4, UR41, -0x2, URZ ;  /* 0xfffffffe29047890 */ /* 0x000fc6000fffe03f */
[----:B------:R3:W5:Y:S03]  /*a520*/  LDL.LU R6, [R1] ;  /* 0x0000000001067983 */ /* 0x0007660000300800 */
[----:B------:R-:W-:-:S07]  /*a530*/  IMAD.U32 R20, RZ, RZ, UR4 ;  /* 0x00000004ff147e24 */ /* 0x000fce000f8e00ff */
.L_x_71:
[----:B--2-45:R-:W-:Y:S01]  /*a540*/  VIADD R2, R6, 0x1 ;  /* 0x0000000106027836 */ /* 0x034fe20000000000 */
[----:B------:R-:W-:Y:S04]  /*a550*/  BSSY B0, `(.L_x_50) ;  /* 0x000008e000007945 */ /* 0x000fe80003800000 */
[----:B------:R-:W-:-:S04]  /*a560*/  ISETP.NE.AND P0, PT, R2, 0x2, PT ;  /* 0x000000020200780c */ /* 0x000fc80003f05270 */
[----:B-1----:R-:W-:Y:S02]  /*a570*/  SEL R4, RZ, 0x1, P0 ;  /* 0x00000001ff047807 */ /* 0x002fe40000000000 */
[----:B------:R-:W-:Y:S02]  /*a580*/  SEL R9, R2, RZ, P0 ;  /* 0x000000ff02097207 */ /* 0x000fe40000000000 */
[----:B------:R-:W-:-:S05]  /*a590*/  LOP3.LUT R10, R7, R4, RZ, 0x3c, !PT ;  /* 0x00000004070a7212 */ /* 0x000fca00078e3cff */
[----:B------:R1:W-:Y:S04]  /*a5a0*/  STL [R1+0xc], R10 ;  /* 0x00000c0a01007387 */ /* 0x0003e80000100800 */
[----:B------:R1:W-:Y:S01]  /*a5b0*/  STL [R1], R9 ;  /* 0x0000000901007387 */ /* 0x0003e20000100800 */
[----:B------:R-:W-:Y:S05]  /*a5c0*/  @!P6 BRA `(.L_x_51) ;  /* 0x000000080018e947 */ /* 0x000fea0003800000 */
[----:B------:R-:W-:Y:S01]  /*a5d0*/  IMAD.MOV.U32 R8, RZ, RZ, R20 ;  /* 0x000000ffff087224 */ /* 0x000fe200078e0014 */
[----:B------:R-:W-:Y:S06]  /*a5e0*/  @!P1 BRA `(.L_x_52) ;  /* 0x0000000000509947 */ /* 0x000fec0003800000 */
[----:B------:R-:W2:Y:S01]  /*a5f0*/  LDL R5, [R1+0x14] ;  /* 0x0000140001057983 */ /* 0x000ea20000100800 */
[----:B------:R-:W4:Y:S01]  /*a600*/  LDC R8, c[0x0][0x41c] ;  /* 0x00010700ff087b82 */ /* 0x000f220000000800 */
[----:B------:R-:W-:Y:S02]  /*a610*/  ULDC.64 UR4, c[0x0][0x408] ;  /* 0x0001020000047ab9 */ /* 0x000fe40000000a00 */
[----:B------:R-:W3:Y:S01]  /*a620*/  LDL R11, [R1+0x10] ;  /* 0x00001000010b7983 */ /* 0x000ee20000100800 */
[----:B----4-:R-:W-:-:S13]  /*a630*/  ISETP.NE.AND P0, PT, R8, 0x1, PT ;  /* 0x000000010800780c */ /* 0x010fda0003f05270 */
[----:B------:R-:W4:Y:S02]  /*a640*/  @P0 LDC.64 R2, c[0x0][0x420] ;  /* 0x00010800ff020b82 */ /* 0x000f240000000a00 */
[----:B----4-:R-:W-:-:S04]  /*a650*/  @P0 IMAD.HI.U32 R0, R20, R2, RZ ;  /* 0x0000000214000227 */ /* 0x010fc800078e00ff */
[----:B------:R-:W-:Y:S01]  /*a660*/  IMAD.MOV.U32 R2, RZ, RZ, R20 ;  /* 0x000000ffff027224 */ /* 0x000fe200078e0014 */
[----:B------:R-:W-:-:S05]  /*a670*/  @P0 SHF.R.U32.HI R2, RZ, R3, R0 ;  /* 0x00000003ff020219 */ /* 0x000fca0000011600 */
[----:B------:R-:W-:-:S04]  /*a680*/  IMAD.MOV R3, RZ, RZ, -R2 ;  /* 0x000000ffff037224 */ /* 0x000fc800078e0a02 */
[----:B------:R-:W-:Y:S01]  /*a690*/  IMAD R8, R8, R3, R20 ;  /* 0x0000000308087224 */ /* 0x000fe200078e0214 */
[----:B------:R-:W-:Y:S01]  /*a6a0*/  SHF.R.S32.HI R3, RZ, 0x1f, R2 ;  /* 0x0000001fff037819 */ /* 0x000fe20000011402 */
[----:B--2---:R-:W-:-:S04]  /*a6b0*/  IMAD R0, R5, UR4, RZ ;  /* 0x0000000405007c24 */ /* 0x004fc8000f8e02ff */
[C---:B---3--:R-:W-:Y:S02]  /*a6c0*/  IMAD R5, R11.reuse, UR5, R0 ;  /* 0x000000050b057c24 */ /* 0x048fe4000f8e0200 */
[----:B------:R-:W-:Y:S01]  /*a6d0*/  IMAD.WIDE.U32 R2, R11, UR4, R2 ;  /* 0x000000040b027c25 */ /* 0x000fe2000f8e0002 */
[----:B------:R-:W-:-:S03]  /*a6e0*/  ULDC.64 UR4, c[0x0][0x3f8] ;  /* 0x0000fe0000047ab9 */ /* 0x000fc60000000a00 */
[----:B------:R-:W-:Y:S01]  /*a6f0*/  IMAD.IADD R3, R5, 0x1, R3 ;  /* 0x0000000105037824 */ /* 0x000fe200078e0203 */
[----:B------:R-:W-:-:S04]  /*a700*/  LEA R4, P0, R2, UR4, 0x2 ;  /* 0x0000000402047c11 */ /* 0x000fc8000f8010ff */
[----:B------:R-:W-:-:S05]  /*a710*/  LEA.HI.X R5, R2, UR5, R3, 0x2, P0 ;  /* 0x0000000502057c11 */ /* 0x000fca00080f1403 */
[----:B------:R2:W5:Y:S04]  /*a720*/  LDG.E R0, desc[UR50][R4.64] ;  /* 0x0000003204007981 */ /* 0x000568000c1e1900 */
.L_x_52:
[----:B-1----:R-:W-:Y:S01]  /*a730*/  LEA R9, R9, UR40, 0x3 ;  /* 0x0000002809097c11 */ /* 0x002fe2000f8e18ff */
[----:B------:R-:W1:Y:S01]  /*a740*/  S2R R2, SR_TID.X ;  /* 0x0000000000027919 */ /* 0x000e620000002100 */
[----:B------:R-:W-:Y:S01]  /*a750*/  SHF.L.U32 R3, R10, 0x1f, RZ ;  /* 0x0000001f0a037819 */ /* 0x000fe200000006ff */
[----:B------:R-:W-:Y:S03]  /*a760*/  BSSY B1, `(.L_x_53) ;  /* 0x0000005000017945 */ /* 0x000fe60003800000 */
[----:B------:R-:W4:Y:S01]  /*a770*/  SYNCS.PHASECHK.TRANS64.TRYWAIT P0, [R9+URZ+0x29880], R3 ;  /* 0x02988003090075a7 */ /* 0x000f22000800017f */
[----:B-1----:R-:W-:-:S04]  /*a780*/  LOP3.LUT R2, R2, 0x7f, RZ, 0xc0, !PT ;  /* 0x0000007f02027812 */ /* 0x002fc800078ec0ff */
[----:B------:R-:W-:Y:S01]  /*a790*/  ISETP.NE.AND P3, PT, R2, RZ, PT ;  /* 0x000000ff0200720c */ /* 0x000fe20003f65270 */
[----:B----4-:R-:W-:-:S12]  /*a7a0*/  @!P0 BRA `(.L_x_54) ;  /* 0x0000001c000c8947 */ /* 0x010fd80003800000 */
.L_x_101:
[----:B------:R-:W-:Y:S05]  /*a7b0*/  BSYNC B1 ;  /* 0x0000000000017941 */ /* 0x000fea0003800000 */
.L_x_53:
[----:B------:R-:W-:Y:S04]  /*a7c0*/  BSSY B1, `(.L_x_55) ;  /* 0x0000009000017945 */ /* 0x000fe80003800000 */
[----:B------:R-:W-:Y:S05]  /*a7d0*/  @P3 BRA `(.L_x_56) ;  /* 0x00000000001c3947 */ /* 0x000fea0003800000 */
[----:B------:R-:W2:Y:S02]  /*a7e0*/  S2R R2, SR_TID.X ;  /* 0x0000000000027919 */ /* 0x000ea40000002100 */
[----:B--2---:R-:W-:Y:S01]  /*a7f0*/  LOP3.LUT R4, R2, 0x1f, RZ, 0xc0, !PT ;  /* 0x0000001f02047812 */ /* 0x004fe200078ec0ff */
[----:B------:R-:W-:-:S03]  /*a800*/  IMAD.MOV.U32 R2, RZ, RZ, 0x5000 ;  /* 0x00005000ff027424 */ /* 0x000fc600078e00ff */
[----:B------:R-:W-:Y:S01]  /*a810*/  ISETP.NE.AND P0, PT, R4, RZ, PT ;  /* 0x000000ff0400720c */ /* 0x000fe20003f05270 */
[----:B------:R4:W-:-:S12]  /*a820*/  SYNCS.ARRIVE.TRANS64 RZ, [R9+URZ+0x29870], R2 ;  /* 0x0298700209ff79a7 */ /* 0x0009d8000800003f */
[----:B----4-:R-:W-:Y:S05]  /*a830*/  @!P0 BRA `(.L_x_56) ;  /* 0x0000000000048947 */ /* 0x010fea0003800000 */
[----:B------:R-:W-:Y:S01]  /*a840*/  BPT.TRAP 0x1 ;  /* 0x000000040000795c */ /* 0x000fe20000300000 */
.L_x_56:
[----:B------:R-:W-:Y:S05]  /*a850*/  BSYNC B1 ;  /* 0x0000000000017941 */ /* 0x000fea0003800000 */
.L_x_55:
[----:B------:R-:W4:Y:S04]  /*a860*/  LDL R2, [R1] ;  /* 0x0000000001027983 */ /* 0x000f280000100800 */
[----:B------:R-:W3:Y:S01]  /*a870*/  LDL R10, [R1+0x8] ;  /* 0x00000800010a7983 */ /* 0x000ee20000100800 */
[----:B--2---:R-:W-:Y:S02]  /*a880*/  IMAD.MOV.U32 R5, RZ, RZ, RZ ;  /* 0x000000ffff057224 */ /* 0x004fe400078e00ff */
[----:B------:R-:W-:-:S03]  /*a890*/  IMAD.U32 R4, RZ, RZ, UR40 ;  /* 0x00000028ff047e24 */ /* 0x000fc6000f8e00ff */
[----:B------:R-:W-:Y:S01]  /*a8a0*/  R2UR UR10, R5 ;  /* 0x00000000050a72ca */ /* 0x000fe200000e0000 */
[----:B------:R-:W-:Y:S01]  /*a8b0*/  UIADD3 UR4, UP0, UR52, 0x470, URZ ;  /* 0x0000047034047890 */ /* 0x000fe2000ff1e03f */
[----:B------:R-:W-:Y:S01]  /*a8c0*/  PLOP3.LUT P0, PT, PT, PT, PT, 0x80, 0x0 ;  /* 0x000000000000781c */ /* 0x000fe20003f0f070 */
[----:B------:R-:W-:Y:S01]  /*a8d0*/  IMAD R8, R8, 0xa0, RZ ;  /* 0x000000a008087824 */ /* 0x000fe200078e02ff */
[----:B------:R-:W-:Y:S01]  /*a8e0*/  UMOV UR6, 0x0 ;  /* 0x0000000000067882 */ /* 0x000fe20000000000 */
[----:B------:R-:W-:Y:S01]  /*a8f0*/  UIADD3.X UR5, URZ, UR53, URZ, UP0, !UPT ;  /* 0x000000353f057290 */ /* 0x000fe200087fe43f */
[----:B------:R-:W-:Y:S01]  /*a900*/  UMOV UR7, 0x14f00000 ;  /* 0x14f0000000077882 */ /* 0x000fe20000000000 */
[----:B----4-:R-:W-:Y:S01]  /*a910*/  IMAD R2, R2, 0x5000, R4 ;  /* 0x0000500002027824 */ /* 0x010fe200078e0204 */
[----:B---3--:R-:W-:-:S03]  /*a920*/  R2UR UR12, R10 ;  /* 0x000000000a0c72ca */ /* 0x008fc600000e0000 */
[----:B------:R-:W-:Y:S02]  /*a930*/  VIADD R2, R2, 0xa400 ;  /* 0x0000a40002027836 */ /* 0x000fe40000000000 */
[----:B------:R-:W-:-:S10]  /*a940*/  VIADD R10, R9, 0x29870 ;  /* 0x00029870090a7836 */ /* 0x000fd40000000000 */
.L_x_57:
[----:B------:R-:W-:-:S13]  /*a950*/  @P0 ELECT P4, URZ, PT ;  /* 0x00000000003f082f */ /* 0x000fda0003880000 */
[----:B-----5:R-:W-:Y:S02]  /*a960*/  @P4 R2UR UR13, R0 ;  /* 0x00000000000d42ca */ /* 0x020fe400000e0000 */
[----:B------:R-:W-:Y:S02]  /*a970*/  @P4 R2UR UR11, R8 ;  /* 0x00000000080b42ca */ /* 0x000fe400000e0000 */
[----:B------:R-:W-:Y:S02]  /*a980*/  @P4 R2UR UR9, R10 ;  /* 0x000000000a0942ca */ /* 0x000fe400000e0000 */
[----:B------:R-:W-:Y:S02]  /*a990*/  @P4 R2UR UR8, R2 ;  /* 0x00000000020842ca */ /* 0x000fe400000e0000 */
[----:B------:R-:W-:Y:S02]  /*a9a0*/  @P4 PLOP3.LUT P0, PT, P4, PT, PT, 0x8, 0x0 ;  /* 0x000000000000481c */ /* 0x000fe4000270e170 */
[----:B------:R-:W-:-:S09]  /*a9b0*/  PLOP3.LUT P4, PT, PT, PT, PT, 0x8, 0x0 ;  /* 0x000000000000781c */ /* 0x000fd20003f8e170 */
[----:B------:R2:W-:Y:S02]  /*a9c0*/  UTMALDG.4D [UR8], [UR4], desc[UR6] ;  /* 0x00000608040075b4 */ /* 0x0005e40008019000 */
[----:B--2---:R-:W-:Y:S05]  /*a9d0*/  @P0 BRA.U.ANY `(.L_x_57) ;  /* 0xfffffffd00dc0947 */ /* 0x004fea000393ffff */
[----:B------:R-:W2:Y:S01]  /*a9e0*/  SYNCS.PHASECHK.TRANS64.TRYWAIT P0, [R9+URZ+0x29840], R3 ;  /* 0x02984003090075a7 */ /* 0x000ea2000800017f */
[----:B------:R-:W-:Y:S04]  /*a9f0*/  BSSY B1, `(.L_x_58) ;  /* 0x0000002000017945 */ /* 0x000fe80003800000 */
[----:B--2---:R-:W-:Y:S05]  /*aa00*/  @!P0 BRA `(.L_x_59) ;  /* 0x0000001800888947 */ /* 0x004fea0003800000 */
.L_x_102:
[----:B------:R-:W-:Y:S05]  /*aa10*/  BSYNC B1 ;  /* 0x0000000000017941 */ /* 0x000fea0003800000 */
.L_x_58:
[----:B------:R-:W-:Y:S01]  /*aa20*/  BSSY B1, `(.L_x_60) ;  /* 0x000000b000017945 */ /* 0x000fe20003800000 */
[----:B------:R-:W-:Y:S02]  /*aa30*/  IMAD.MOV.U32 R2, RZ, RZ, 0x0 ;  /* 0x00000000ff027424 */ /* 0x000fe400078e00ff */
[----:B-12---:R-:W-:Y:S01]  /*aa40*/  IMAD.MOV.U32 R3, RZ, RZ, 0x14f00000 ;  /* 0x14f00000ff037424 */ /* 0x006fe200078e00ff */
[----:B------:R-:W-:Y:S06]  /*aa50*/  @P3 BRA `(.L_x_61) ;  /* 0x00000000001c3947 */ /* 0x000fec0003800000 */
[----:B------:R-:W1:Y:S02]  /*aa60*/  S2R R10, SR_TID.X ;  /* 0x00000000000a7919 */ /* 0x000e640000002100 */
[----:B-1----:R-:W-:Y:S01]  /*aa70*/  LOP3.LUT R11, R10, 0x1f, RZ, 0xc0, !PT ;  /* 0x0000001f0a0b7812 */ /* 0x002fe200078ec0ff */
[----:B------:R-:W-:-:S03]  /*aa80*/  IMAD.MOV.U32 R10, RZ, RZ, 0x7800 ;  /* 0x00007800ff0a7424 */ /* 0x000fc600078e00ff */
[----:B------:R-:W-:Y:S01]  /*aa90*/  ISETP.NE.AND P0, PT, R11, RZ, PT ;  /* 0x000000ff0b00720c */ /* 0x000fe20003f05270 */
[----:B------:R1:W-:-:S12]  /*aaa0*/  SYNCS.ARRIVE.TRANS64 RZ, [R9+URZ+0x29830], R10 ;  /* 0x0298300a09ff79a7 */ /* 0x0003d8000800003f */
[----:B-1----:R-:W-:Y:S05]  /*aab0*/  @!P0 BRA `(.L_x_61) ;  /* 0x0000000000048947 */ /* 0x002fea0003800000 */
[----:B------:R-:W-:Y:S01]  /*aac0*/  BPT.TRAP 0x1 ;  /* 0x000000040000795c */ /* 0x000fe20000300000 */
.L_x_61:
[----:B------:R-:W-:Y:S05]  /*aad0*/  BSYNC B1 ;  /* 0x0000000000017941 */ /* 0x000fea0003800000 */
.L_x_60:
[----:B------:R-:W2:Y:S04]  /*aae0*/  LDL R11, [R1+0x8] ;  /* 0x00000800010b7983 */ /* 0x000ea80000100800 */
[----:B------:R-:W3:Y:S01]  /*aaf0*/  LDL R10, [R1] ;  /* 0x00000000010a7983 */ /* 0x000ee20000100800 */
[----:B------:R-:W-:Y:S01]  /*ab00*/  R2UR UR6, R2 ;  /* 0x00000000020672ca */ /* 0x000fe200000e0000 */
[----:B------:R-:W-:Y:S01]  /*ab10*/  UIADD3 UR4, UP0, UR52, 0x370, URZ ;  /* 0x0000037034047890 */ /* 0x000fe2000ff1e03f */
[----:B------:R-:W-:Y:S01]  /*ab20*/  R2UR UR7, R3 ;  /* 0x00000000030772ca */ /* 0x000fe200000e0000 */
[----:B------:R-:W-:Y:S01]  /*ab30*/  VIADD R9, R9, 0x29830 ;  /* 0x0002983009097836 */ /* 0x000fe20000000000 */
[----:B------:R-:W-:Y:S01]  /*ab40*/  R2UR UR10, R5 ;  /* 0x00000000050a72ca */ /* 0x000fe200000e0000 */
[----:B------:R-:W-:Y:S01]  /*ab50*/  UIADD3.X UR5, URZ, UR53, URZ, UP0, !UPT ;  /* 0x000000353f057290 */ /* 0x000fe200087fe43f */
[----:B------:R-:W-:-:S02]  /*ab60*/  PLOP3.LUT P0, PT, PT, PT, PT, 0x80, 0x0 ;  /* 0x000000000000781c */ /* 0x000fc40003f0f070 */
[----:B--2---:R-:W-:Y:S01]  /*ab70*/  R2UR UR12, R11 ;  /* 0x000000000b0c72ca */ /* 0x004fe200000e0000 */
[----:B---3--:R-:W-:-:S04]  /*ab80*/  IMAD R4, R10, 0x7800, R4 ;  /* 0x000078000a047824 */ /* 0x008fc800078e0204 */
[----:B------:R-:W-:-:S10]  /*ab90*/  VIADD R5, R4, 0x1a400 ;  /* 0x0001a40004057836 */ /* 0x000fd40000000000 */
.L_x_62:
[----:B------:R-:W-:-:S13]  /*aba0*/  @P0 ELECT P3, URZ, PT ;  /* 0x00000000003f082f */ /* 0x000fda0003860000 */
[----:B------:R-:W-:Y:S02]  /*abb0*/  @P3 R2UR UR13, R0 ;  /* 0x00000000000d32ca */ /* 0x000fe400000e0000 */
[----:B------:R-:W-:Y:S02]  /*abc0*/  @P3 R2UR UR11, R8 ;  /* 0x00000000080b32ca */ /* 0x000fe400000e0000 */
[----:B------:R-:W-:Y:S02]  /*abd0*/  @P3 R2UR UR9, R9 ;  /* 0x00000000090932ca */ /* 0x000fe400000e0000 */
[----:B------:R-:W-:Y:S02]  /*abe0*/  @P3 R2UR UR8, R5 ;  /* 0x00000000050832ca */ /* 0x000fe400000e0000 */
[----:B------:R-:W-:Y:S02]  /*abf0*/  @P3 PLOP3.LUT P0, PT, P3, PT, PT, 0x8, 0x0 ;  /* 0x000000000000381c */ /* 0x000fe40001f0e170 */
[----:B------:R-:W-:-:S09]  /*ac00*/  PLOP3.LUT P3, PT, PT, PT, PT, 0x8, 0x0 ;  /* 0x000000000000781c */ /* 0x000fd20003f6e170 */
[----:B------:R1:W-:Y:S02]  /*ac10*/  UTMALDG.4D [UR8], [UR4], desc[UR6] ;  /* 0x00000608040075b4 */ /* 0x0003e40008019000 */
[----:B-1----:R-:W-:Y:S05]  /*ac20*/  @P0 BRA.U.ANY `(.L_x_62) ;  /* 0xfffffffd00dc0947 */ /* 0x002fea000393ffff */
[----:B------:R-:W2:Y:S01]  /*ac30*/  LDL R10, [R1+0x8] ;  /* 0x00000800010a7983 */ /* 0x000ea20000100800 */
[----:B------:R-:W-:Y:S01]  /*ac40*/  R2UR UR6, R2 ;  /* 0x00000000020672ca */ /* 0x000fe200000e0000 */
[----:B------:R-:W-:Y:S01]  /*ac50*/  VIADD R5, R4, 0x1cc00 ;  /* 0x0001cc0004057836 */ /* 0x000fe20000000000 */
[----:B------:R-:W-:Y:S01]  /*ac60*/  R2UR UR7, R3 ;  /* 0x00000000030772ca */ /* 0x000fe200000e0000 */
[----:B------:R-:W-:Y:S01]  /*ac70*/  UMOV UR10, 0x40 ;  /* 0x00000040000a7882 */ /* 0x000fe20000000000 */
[----:B------:R-:W-:Y:S02]  /*ac80*/  PLOP3.LUT P0, PT, PT, PT, PT, 0x80, 0x0 ;  /* 0x000000000000781c */ /* 0x000fe40003f0f070 */
[----:B--2---:R-:W-:-:S15]  /*ac90*/  R2UR UR12, R10 ;  /* 0x000000000a0c72ca */ /* 0x004fde00000e0000 */
.L_x_63:
        /* <DEDUP_REMOVED lines=16> */
.L_x_64:
        /* <DEDUP_REMOVED lines=8> */
[----:B--2---:R-:W-:Y:S05]  /*ae20*/  @P0 BRA.U.ANY `(.L_x_64) ;  /* 0xfffffffd00dc0947 */ /* 0x004fea000393ffff */
.L_x_51:
[----:B------:R-:W-:Y:S05]  /*ae30*/  BSYNC B0 ;  /* 0x0000000000007941 */ /* 0x000fea0003800000 */
.L_x_50:
[----:B------:R-:W-:-:S06]  /*ae40*/  UISETP.NE.AND UP0, UPT, UR43, 0x3, UPT ;  /* 0x000000032b00788c */ /* 0x000fcc000bf05270 */
[----:B------:R-:W-:-:S13]  /*ae50*/  PLOP3.LUT P0, PT, PT, PT, UP0, 0x80, 0x0 ;  /* 0x000000000000781c */ /* 0x000fda0003f0f008 */
[----:B------:R-:W-:Y:S05]  /*ae60*/  @!P0 BRA `(.L_x_65) ;  /* 0x0000000000048947 */ /* 0x000fea0003800000 */
[----:B------:R-:W-:Y:S01]  /*ae70*/  BPT.TRAP 0x1 ;  /* 0x000000040000795c */ /* 0x000fe20000300000 */
.L_x_65:
[----:B------:R-:W-:Y:S01]  /*ae80*/  LOP3.LUT R2, R7, 0x1, RZ, 0x3c, !PT ;  /* 0x0000000107027812 */ /* 0x000fe200078e3cff */
[----:B------:R-:W-:Y:S01]  /*ae90*/  BSSY B0, `(.L_x_66) ;  /* 0x0000008000007945 */ /* 0x000fe20003800000 */
[----:B------:R-:W-:Y:S02]  /*aea0*/  LEA R3, R6, UR40, 0x3 ;  /* 0x0000002806037c11 */ /* 0x000fe4000f8e18ff */
[----:B------:R-:W-:-:S03]  /*aeb0*/  SHF.L.U32 R2, R2, 0x1f, RZ ;  /* 0x0000001f02027819 */ /* 0x000fc600000006ff */
[----:B------:R2:W-:Y:S01]  /*aec0*/  STL [R1+0x4], R3 ;  /* 0x0000040301007387 */ /* 0x0005e20000100800 */
[----:B------:R2:W4:Y:S02]  /*aed0*/  SYNCS.PHASECHK.TRANS64.TRYWAIT P3, [R3+URZ+0x29870], R2 ;  /* 0x02987002030075a7 */ /* 0x000524000806017f */
[----:B--2---:R-:W-:-:S05]  /*aee0*/  IMAD.U32 R3, RZ, RZ, UR48 ;  /* 0x00000030ff037e24 */ /* 0x004fca000f8e00ff */
[----:B------:R-:W-:Y:S01]  /*aef0*/  ISETP.NE.AND P0, PT, R3, 0x3, PT ;  /* 0x000000030300780c */ /* 0x000fe20003f05270 */
[----:B----4-:R-:W-:-:S12]  /*af00*/  @!P3 BRA `(.L_x_67) ;  /* 0x00000014005cb947 */ /* 0x010fd80003800000 */
.L_x_103:
[----:B------:R-:W-:Y:S05]  /*af10*/  BSYNC B0 ;  /* 0x0000000000007941 */ /* 0x000fea0003800000 */
.L_x_66:
[----:B------:R-:W-:Y:S05]  /*af20*/  @!P0 BRA `(.L_x_68) ;  /* 0x0000000000048947 */ /* 0x000fea0003800000 */
[----:B------:R-:W-:Y:S01]  /*af30*/  BPT.TRAP 0x1 ;  /* 0x000000040000795c */ /* 0x000fe20000300000 */
.L_x_68:
[----:B--2---:R-:W2:Y:S01]  /*af40*/  LDL R2, [R1+0x4] ;  /* 0x0000040001027983 */ /* 0x004ea20000100800 */
[----:B------:R-:W-:-:S04]  /*af50*/  SHF.L.U32 R3, R7, 0x1f, RZ ;  /* 0x0000001f07037819 */ /* 0x000fc800000006ff */
[----:B--2---:R2:W4:Y:S02]  /*af60*/  SYNCS.PHASECHK.TRANS64.TRYWAIT P3, [R2+URZ+0x29860], R3 ;  /* 0x02986003020075a7 */ /* 0x004524000806017f */
[----:B--2---:R-:W-:Y:S01]  /*af70*/  IMAD R2, R6, 0x5000, RZ ;  /* 0x0000500006027824 */ /* 0x004fe200078e02ff */
[----:B----4-:R-:W-:Y:S06]  /*af80*/  @!P3 BRA `(.L_x_69) ;  /* 0x000000140054b947 */ /* 0x010fec0003800000 */
.L_x_104:
[----:B--2---:R-:W2:Y:S04]  /*af90*/  LDL R4, [R1+0x1c] ;  /* 0x00001c0001047983 */ /* 0x004ea80000100800 */
[----:B-1----:R-:W4:Y:S04]  /*afa0*/  LDL R10, [R1+0x20] ;  /* 0x00002000010a7983 */ /* 0x002f280000100800 */
[----:B------:R-:W5:Y:S01]  /*afb0*/  LDL R12, [R1+0x18] ;  /* 0x00001800010c7983 */ /* 0x000f620000100800 */
[----:B------:R-:W-:Y:S05]  /*afc0*/  WARPSYNC.ALL ;  /* 0x0000000000007948 */ /* 0x000fea0003800000 */
[----:B--2---:R-:W-:-:S05]  /*afd0*/  LOP3.LUT R3, R2, R4, RZ, 0xfc, !PT ;  /* 0x0000000402037212 */ /* 0x004fca00078efcff */
[----:B------:R-:W1:Y:S01]  /*afe0*/  LDSM.16.MT88.4 R4, [R3+UR40+0xa400] ;  /* 0x00a400280304783b */ /* 0x000e620008004200 */
[----:B------:R-:W-:Y:S01]  /*aff0*/  VIADD R21, R3, UR40 ;  /* 0x0000002803157c36 */ /* 0x000fe20008000000 */
[----:B-----5:R-:W-:-:S03]  /*b000*/  IADD3 R2, R2, UR40, R12 ;  /* 0x0000002802027c10 */ /* 0x020fc6000fffe00c */
[----:B----4-:R-:W-:Y:S01]  /*b010*/  IMAD.IADD R21, R10, 0x1, R21 ;  /* 0x000000010a157824 */ /* 0x010fe200078e0215 */
[C-C-:B-1----:R-:W-:Y:S02]  /*b020*/  PRMT R8, R4.reuse, 0x6420, R5.reuse ;  /* 0x0000642004087816 */ /* 0x142fe40000000005 */
[----:B------:R-:W-:Y:S02]  /*b030*/  PRMT R9, R4, 0x7531, R5 ;  /* 0x0000753104097816 */ /* 0x000fe40000000005 */
[C-C-:B------:R-:W-:Y:S02]  /*b040*/  PRMT R10, R6.reuse, 0x6420, R7.reuse ;  /* 0x00006420060a7816 */ /* 0x140fe40000000007 */
[----:B------:R-:W-:Y:S02]  /*b050*/  PRMT R11, R6, 0x7531, R7 ;  /* 0x00007531060b7816 */ /* 0x000fe40000000007 */
[----:B------:R-:W1:Y:S04]  /*b060*/  LDSM.16.MT88.4 R4, [R21+0xa400] ;  /* 0x00a400001504783b */ /* 0x000e680000004200 */
[----:B------:R-:W-:Y:S01]  /*b070*/  STSM.16.M88.4 [R2+0x400], R8 ;  /* 0x0004000802007844 */ /* 0x000fe20000000200 */
[----:B-1----:R-:W-:-:S02]  /*b080*/  PRMT R12, R4, 0x6420, R5 ;  /* 0x00006420040c7816 */ /* 0x002fc40000000005 */
[----:B------:R-:W-:Y:S02]  /*b090*/  PRMT R13, R4, 0x7531, R5 ;  /* 0x00007531040d7816 */ /* 0x000fe40000000005 */
[C-C-:B------:R-:W-:Y:S02]  /*b0a0*/  PRMT R14, R6.reuse, 0x6420, R7.reuse ;  /* 0x00006420060e7816 */ /* 0x140fe40000000007 */
[----:B------:R-:W-:-:S05]  /*b0b0*/  PRMT R15, R6, 0x7531, R7 ;  /* 0x00007531060f7816 */ /* 0x000fca0000000007 */
[----:B------:R-:W-:Y:S04]  /*b0c0*/  STSM.16.M88.4 [R2+0xc00], R12 ;  /* 0x000c000c02007844 */ /* 0x000fe80000000200 */
[----:B------:R-:W1:Y:S02]  /*b0d0*/  LDSM.16.MT88.4 R8, [R3+UR40+0xb400] ;  /* 0x00b400280308783b */ /* 0x000e640008004200 */
[C-C-:B-1----:R-:W-:Y:S02]  /*b0e0*/  PRMT R4, R8.reuse, 0x6420, R9.reuse ;  /* 0x0000642008047816 */ /* 0x142fe40000000009 */
[----:B------:R-:W-:Y:S02]  /*b0f0*/  PRMT R5, R8, 0x7531, R9 ;  /* 0x0000753108057816 */ /* 0x000fe40000000009 */
[----:B------:R-:W-:-:S02]  /*b100*/  PRMT R6, R10, 0x6420, R11 ;  /* 0x000064200a067816 */ /* 0x000fc4000000000b */
[----:B------:R-:W-:Y:S02]  /*b110*/  PRMT R7, R10, 0x7531, R11 ;  /* 0x000075310a077816 */ /* 0x000fe4000000000b */
[----:B------:R-:W1:Y:S04]  /*b120*/  LDSM.16.MT88.4 R8, [R21+0xb400] ;  /* 0x00b400001508783b */ /* 0x000e680000004200 */
[----:B------:R-:W-:Y:S01]  /*b130*/  STSM.16.M88.4 [R2+0x1400], R4 ;  /* 0x0014000402007844 */ /* 0x000fe20000000200 */
[C-C-:B-1----:R-:W-:Y:S02]  /*b140*/  PRMT R16, R8.reuse, 0x6420, R9.reuse ;  /* 0x0000642008107816 */ /* 0x142fe40000000009 */
[----:B------:R-:W-:Y:S02]  /*b150*/  PRMT R17, R8, 0x7531, R9 ;  /* 0x0000753108117816 */ /* 0x000fe40000000009 */
[----:B------:R-:W-:-:S02]  /*b160*/  PRMT R18, R10, 0x6420, R11 ;  /* 0x000064200a127816 */ /* 0x000fc4000000000b */
        /* <DEDUP_REMOVED lines=32> */
[----:B------:R1:W-:Y:S02]  /*b370*/  STSM.16.M88.4 [R2+0x4400], R4 ;  /* 0x0044000402007844 */ /* 0x0003e40000000200 */
[C-C-:B-1----:R-:W-:Y:S02]  /*b380*/  PRMT R4, R8.reuse, 0x6420, R9.reuse ;  /* 0x0000642008047816 */ /* 0x142fe40000000009 */
[----:B------:R-:W-:-:S02]  /*b390*/  PRMT R5, R8, 0x7531, R9 ;  /* 0x0000753108057816 */ /* 0x000fc40000000009 */
[C-C-:B------:R-:W-:Y:S02]  /*b3a0*/  PRMT R6, R10.reuse, 0x6420, R11.reuse ;  /* 0x000064200a067816 */ /* 0x140fe4000000000b */
[----:B------:R-:W-:-:S05]  /*b3b0*/  PRMT R7, R10, 0x7531, R11 ;  /* 0x000075310a077816 */ /* 0x000fca000000000b */
[----:B------:R1:W-:Y:S01]  /*b3c0*/  STSM.16.M88.4 [R2+0x4c00], R4 ;  /* 0x004c000402007844 */ /* 0x0003e20000000200 */
[----:B------:R-:W-:Y:S01]  /*b3d0*/  @!PT LDS RZ, [RZ] ;  /* 0x00000000fffff984 */ /* 0x000fe20000000800 */
[----:B------:R-:W-:Y:S01]  /*b3e0*/  @!PT LDS RZ, [RZ] ;  /* 0x00000000fffff984 */ /* 0x000fe20000000800 */
[----:B------:R-:W-:Y:S01]  /*b3f0*/  @!PT LDS RZ, [RZ] ;  /* 0x00000000fffff984 */ /* 0x000fe20000000800 */
[----:B------:R-:W-:Y:S01]  /*b400*/  @!PT LDS RZ, [RZ] ;  /* 0x00000000fffff984 */ /* 0x000fe20000000800 */
[----:B------:R2:W-:Y:S06]  /*b410*/  MEMBAR.ALL.CTA ;  /* 0x0000000000007992 */ /* 0x0005ec0000008000 */
[----:B--2---:R-:W2:Y:S01]  /*b420*/  FENCE.VIEW.ASYNC.S ;  /* 0x00000000000073c6 */ /* 0x004ea20000000000 */
[----:B------:R-:W-:Y:S05]  /*b430*/  @!P0 BRA `(.L_x_70) ;  /* 0x0000000000048947 */ /* 0x000fea0003800000 */
[----:B------:R-:W-:Y:S01]  /*b440*/  BPT.TRAP 0x1 ;  /* 0x000000040000795c */ /* 0x000fe20000300000 */
.L_x_70:
[----:B------:R-:W2:Y:S01]  /*b450*/  LDL.LU R3, [R1+0x4] ;  /* 0x0000040001037983 */ /* 0x000ea20000300800 */
[C---:B------:R-:W-:Y:S01]  /*b460*/  ISETP.GT.AND P0, PT, R20.reuse, RZ, PT ;  /* 0x000000ff1400720c */ /* 0x040fe20003f04270 */
[----:B------:R-:W-:Y:S02]  /*b470*/  VIADD R20, R20, 0xffffffff ;  /* 0xffffffff14147836 */ /* 0x000fe40000000000 */
[----:B-1----:R4:W5:Y:S04]  /*b480*/  LDL R7, [R1+0xc] ;  /* 0x00000c0001077983 */ /* 0x0029680000100800 */
[----:B------:R4:W5:Y:S01]  /*b490*/  LDL R6, [R1] ;  /* 0x0000000001067983 */ /* 0x0009620000100800 */
[----:B--2---:R4:W-:Y:S01]  /*b4a0*/  SYNCS.ARRIVE.TRANS64.A1T0 RZ, [R3+URZ+0x29850], RZ ;  /* 0x029850ff03ff79a7 */ /* 0x0049e2000810003f */
[----:B------:R-:W-:-:S05]  /*b4b0*/  @!P2 VIADD R2, R3, 0x29880 ;  /* 0x000298800302a836 */ /* 0x000fca0000000000 */
[----:B------:R-:W-:Y:S01]  /*b4c0*/  @!P2 PRMT R2, RZ, 0x654, R2 ;  /* 0x00000654ff02a816 */ /* 0x000fe20000000002 */
[----:B------:R-:W-:Y:S06]  /*b4d0*/  BAR.SYNC.DEFER_BLOCKING 0x2, 0x80 ;  /* 0x0082000000007b1d */ /* 0x000fec0000010000 */
[----:B------:R4:W-:Y:S01]  /*b4e0*/  @!P2 SYNCS.ARRIVE.TRANS64.RED.A1T0 RZ, [R2+URZ], RZ ;  /* 0x000000ff02ffa9a7 */ /* 0x0009e2000810043f */
[----:B------:R-:W-:Y:S05]  /*b4f0*/  @P0 BRA `(.L_x_71) ;  /* 0xfffffff000100947 */ /* 0x000fea000383ffff */
.L_x_49:
[----:B------:R-:W-:-:S06]  /*b500*/  UISETP.NE.AND UP0, UPT, UR43, 0x3, UPT ;  /* 0x000000032b00788c */ /* 0x000fcc000bf05270 */
[----:B------:R-:W-:-:S13]  /*b510*/  PLOP3.LUT P0, PT, PT, PT, UP0, 0x80, 0x0 ;  /* 0x000000000000781c */ /* 0x000fda0003f0f008 */
[----:B------:R-:W-:Y:S05]  /*b520*/  @!P0 BRA `(.L_x_72) ;  /* 0x0000000000048947 */ /* 0x000fea0003800000 */
[----:B------:R-:W-:Y:S01]  /*b530*/  BPT.TRAP 0x1 ;  /* 0x000000040000795c */ /* 0x000fe20000300000 */
.L_x_72:
[----:B--2-4-:R-:W2:Y:S04]  /*b540*/  LDL R2, [R1+0xc] ;  /* 0x00000c0001027983 */ /* 0x014ea80000100800 */
[----:B------:R-:W4:Y:S01]  /*b550*/  LDL R0, [R1] ;  /* 0x0000000001007983 */ /* 0x000f220000100800 */
[----:B------:R-:W-:Y:S01]  /*b560*/  BSSY B0, `(.L_x_73) ;  /* 0x0000008000007945 */ /* 0x000fe20003800000 */
[----:B--2---:R-:W-:-:S04]  /*b570*/  LOP3.LUT R3, R2, 0x1, RZ, 0x3c, !PT ;  /* 0x0000000102037812 */ /* 0x004fc800078e3cff */
[----:B------:R-:W-:Y:S02]  /*b580*/  SHF.L.U32 R3, R3, 0x1f, RZ ;  /* 0x0000001f03037819 */ /* 0x000fe400000006ff */
[----:B----4-:R-:W-:-:S04]  /*b590*/  LEA R20, R0, UR40, 0x3 ;  /* 0x0000002800147c11 */ /* 0x010fc8000f8e18ff */
[----:B------:R-:W2:Y:S01]  /*b5a0*/  SYNCS.PHASECHK.TRANS64.TRYWAIT P0, [R20+URZ+0x29870], R3 ;  /* 0x02987003140075a7 */ /* 0x000ea2000800017f */
[----:B------:R-:W-:-:S05]  /*b5b0*/  IMAD.U32 R0, RZ, RZ, UR48 ;  /* 0x00000030ff007e24 */ /* 0x000fca000f8e00ff */
[----:B------:R-:W-:Y:S01]  /*b5c0*/  ISETP.NE.AND P1, PT, R0, 0x3, PT ;  /* 0x000000030000780c */ /* 0x000fe20003f25270 */
[----:B--2---:R-:W-:-:S12]  /*b5d0*/  @!P0 BRA `(.L_x_74) ;  /* 0x0000000c00d88947 */ /* 0x004fd80003800000 */
.L_x_105:
[----:B------:R-:W-:Y:S05]  /*b5e0*/  BSYNC B0 ;  /* 0x0000000000007941 */ /* 0x000fea0003800000 */
.L_x_73:
[----:B------:R-:W-:Y:S05]  /*b5f0*/  @!P1 BRA `(.L_x_75) ;  /* 0x0000000000049947 */ /* 0x000fea0003800000 */
[----:B------:R-:W-:Y:S01]  /*b600*/  BPT.TRAP 0x1 ;  /* 0x000000040000795c */ /* 0x000fe20000300000 */
.L_x_75:
[----:B------:R-:W2:Y:S02]  /*b610*/  LDL R0, [R1+0xc] ;  /* 0x00000c0001007983 */ /* 0x000ea40000100800 */
[----:B--2---:R-:W-:-:S04]  /*b620*/  SHF.L.U32 R3, R0, 0x1f, RZ ;  /* 0x0000001f00037819 */ /* 0x004fc800000006ff */
[----:B------:R-:W2:Y:S02]  /*b630*/  SYNCS.PHASECHK.TRANS64.TRYWAIT P0, [R20+URZ+0x29860], R3 ;  /* 0x02986003140075a7 */ /* 0x000ea4000800017f */
[----:B--2---:R-:W-:Y:S05]  /*b640*/  @!P0 BRA `(.L_x_76) ;  /* 0x0000000c00d08947 */ /* 0x004fea0003800000 */
.L_x_106:
[----:B------:R-:W4:Y:S04]  /*b650*/  LDL R0, [R1] ;  /* 0x0000000001007983 */ /* 0x000f280000100800 */
[----:B------:R-:W2:Y:S04]  /*b660*/  LDL R2, [R1+0x1c] ;  /* 0x00001c0001027983 */ /* 0x000ea80000100800 */
[----:B------:R-:W3:Y:S04]  /*b670*/  LDL R10, [R1+0x20] ;  /* 0x00002000010a7983 */ /* 0x000ee80000100800 */
[----:B------:R-:W3:Y:S01]  /*b680*/  LDL R12, [R1+0x18] ;  /* 0x00001800010c7983 */ /* 0x000ee20000100800 */
[----:B------:R-:W-:Y:S05]  /*b690*/  WARPSYNC.ALL ;  /* 0x0000000000007948 */ /* 0x000fea0003800000 */
[----:B----4-:R-:W-:-:S05]  /*b6a0*/  IMAD R0, R0, 0x5000, RZ ;  /* 0x0000500000007824 */ /* 0x010fca00078e02ff */
[----:B--2---:R-:W-:-:S05]  /*b6b0*/  LOP3.LUT R2, R0, R2, RZ, 0xfc, !PT ;  /* 0x0000000200027212 */ /* 0x004fca00078efcff */
[----:B-1---5:R-:W1:Y:S01]  /*b6c0*/  LDSM.16.MT88.4 R4, [R2+UR40+0xa400] ;  /* 0x00a400280204783b */ /* 0x022e620008004200 */
[----:B------:R-:W-:Y:S01]  /*b6d0*/  VIADD R3, R2, UR40 ;  /* 0x0000002802037c36 */ /* 0x000fe20008000000 */
[----:B---3--:R-:W-:-:S03]  /*b6e0*/  IADD3 R0, R0, UR40, R12 ;  /* 0x0000002800007c10 */ /* 0x008fc6000fffe00c */
[----:B------:R-:W-:Y:S01]  /*b6f0*/  IMAD.IADD R3, R10, 0x1, R3 ;  /* 0x000000010a037824 */ /* 0x000fe200078e0203 */
[C-C-:B-1----:R-:W-:Y:S02]  /*b700*/  PRMT R8, R4.reuse, 0x6420, R5.reuse ;  /* 0x0000642004087816 */ /* 0x142fe40000000005 */
[----:B------:R-:W-:Y:S02]  /*b710*/  PRMT R9, R4, 0x7531, R5 ;  /* 0x0000753104097816 */ /* 0x000fe40000000005 */
[C-C-:B------:R-:W-:Y:S02]  /*b720*/  PRMT R10, R6.reuse, 0x6420, R7.reuse ;  /* 0x00006420060a7816 */ /* 0x140fe40000000007 */
[----:B------:R-:W-:Y:S02]  /*b730*/  PRMT R11, R6, 0x7531, R7 ;  /* 0x00007531060b7816 */ /* 0x000fe40000000007 */
[----:B------:R-:W1:Y:S04]  /*b740*/  LDSM.16.MT88.4 R4, [R3+0xa400] ;  /* 0x00a400000304783b */ /* 0x000e680000004200 */
[----:B------:R1:W-:Y:S02]  /*b750*/  STSM.16.M88.4 [R0+0x400], R8 ;  /* 0x0004000800007844 */ /* 0x0003e40000000200 */
        /* <DEDUP_REMOVED lines=47> */
[----:B------:R2:W-:Y:S01]  /*ba50*/  STSM.16.M88.4 [R0+0x4400], R12 ;  /* 0x0044000c00007844 */ /* 0x0005e20000000200 */
[C-C-:B-1----:R-:W-:Y:S02]  /*ba60*/  PRMT R8, R4.reuse, 0x6420, R5.reuse ;  /* 0x0000642004087816 */ /* 0x142fe40000000005 */
[----:B------:R-:W-:Y:S02]  /*ba70*/  PRMT R9, R4, 0x7531, R5 ;  /* 0x0000753104097816 */ /* 0x000fe40000000005 */
[----:B------:R-:W-:-:S02]  /*ba80*/  PRMT R10, R6, 0x6420, R7 ;  /* 0x00006420060a7816 */ /* 0x000fc40000000007 */
[----:B------:R-:W-:-:S05]  /*ba90*/  PRMT R11, R6, 0x7531, R7 ;  /* 0x00007531060b7816 */ /* 0x000fca0000000007 */
[----:B------:R2:W-:Y:S01]  /*baa0*/  STSM.16.M88.4 [R0+0x4c00], R8 ;  /* 0x004c000800007844 */ /* 0x0005e20000000200 */
[----:B------:R-:W-:Y:S01]  /*bab0*/  @!PT LDS RZ, [RZ] ;  /* 0x00000000fffff984 */ /* 0x000fe20000000800 */
[----:B------:R-:W-:Y:S01]  /*bac0*/  @!PT LDS RZ, [RZ] ;  /* 0x00000000fffff984 */ /* 0x000fe20000000800 */
[----:B------:R-:W-:Y:S01]  /*bad0*/  @!PT LDS RZ, [RZ] ;  /* 0x00000000fffff984 */ /* 0x000fe20000000800 */
[----:B------:R-:W-:Y:S01]  /*bae0*/  @!PT LDS RZ, [RZ] ;  /* 0x00000000fffff984 */ /* 0x000fe20000000800 */
[----:B------:R1:W-:Y:S06]  /*baf0*/  MEMBAR.ALL.CTA ;  /* 0x0000000000007992 */ /* 0x0003ec0000008000 */
[----:B-1----:R-:W1:Y:S01]  /*bb00*/  FENCE.VIEW.ASYNC.S ;  /* 0x00000000000073c6 */ /* 0x002e620000000000 */
[----:B------:R-:W-:Y:S05]  /*bb10*/  @!P1 BRA `(.L_x_77) ;  /* 0x0000000000049947 */ /* 0x000fea0003800000 */
[----:B------:R-:W-:Y:S01]  /*bb20*/  BPT.TRAP 0x1 ;  /* 0x000000040000795c */ /* 0x000fe20000300000 */
.L_x_77:
[----:B------:R-:W3:Y:S01]  /*bb30*/  LDL.LU R4, [R1] ;  /* 0x0000000001047983 */ /* 0x000ee20000300800 */
[----:B-1----:R-:W-:Y:S03]  /*bb40*/  SYNCS.ARRIVE.TRANS64.A1T0 RZ, [R20+URZ+0x29850], RZ ;  /* 0x029850ff14ff79a7 */ /* 0x002fe6000810003f */
[----:B------:R-:W4:Y:S01]  /*bb50*/  LDL.LU R3, [R1+0xc] ;  /* 0x00000c0001037983 */ /* 0x000f220000300800 */
[----:B--2---:R-:W-:Y:S01]  /*bb60*/  @!P2 VIADD R0, R20, 0x29880 ;  /* 0x000298801400a836 */ /* 0x004fe20000000000 */
[----:B------:R-:W-:Y:S02]  /*bb70*/  UIADD3 UR49, UR44, UR49, URZ ;  /* 0x000000312c317290 */ /* 0x000fe4000fffe03f */
[----:B------:R-:W-:Y:S01]  /*bb80*/  UIADD3 UR47, UR47, 0x1, URZ ;  /* 0x000000012f2f7890 */ /* 0x000fe2000fffe03f */
[----:B------:R-:W1:Y:S01]  /*bb90*/  LDC R2, c[0x0][0xda4] ;  /* 0x00036900ff027b82 */ /* 0x000e620000000800 */
[----:B------:R-:W-:-:S07]  /*bba0*/  @!P2 PRMT R0, RZ, 0x654, R0 ;  /* 0x00000654ff00a816 */ /* 0x000fce0000000000 */
[----:B------:R-:W-:Y:S01]  /*bbb0*/  BAR.SYNC.DEFER_BLOCKING 0x2, 0x80 ;  /* 0x0082000000007b1d */ /* 0x000fe20000010000 */
[----:B-1----:R-:W-:-:S05]  /*bbc0*/  ISETP.LE.AND P1, PT, R2, UR49, PT ;  /* 0x0000003102007c0c */ /* 0x002fca000bf23270 */
[----:B------:R3:W-:Y:S02]  /*bbd0*/  @!P2 SYNCS.ARRIVE.TRANS64.RED.A1T0 RZ, [R0+URZ], RZ ;  /* 0x000000ff00ffa9a7 */ /* 0x0007e4000810043f */
[----:B---3--:R-:W-:-:S05]  /*bbe0*/  VIADD R0, R4, 0x1 ;  /* 0x0000000104007836 */ /* 0x008fca0000000000 */
[----:B------:R-:W-:-:S04]  /*bbf0*/  ISETP.NE.AND P0, PT, R0, 0x2, PT ;  /* 0x000000020000780c */ /* 0x000fc80003f05270 */
[----:B------:R-:W-:Y:S02]  /*bc00*/  SEL R2, RZ, 0x1, P0 ;  /* 0x00000001ff027807 */ /* 0x000fe40000000000 */
[----:B------:R-:W-:Y:S02]  /*bc10*/  SEL R0, R0, RZ, P0 ;  /* 0x000000ff00007207 */ /* 0x000fe40000000000 */
[----:B----4-:R-:W-:-:S03]  /*bc20*/  LOP3.LUT R3, R3, R2, RZ, 0x3c, !PT ;  /* 0x0000000203037212 */ /* 0x010fc600078e3cff */
[----:B------:R2:W-:Y:S04]  /*bc30*/  STL [R1], R0 ;  /* 0x0000000001007387 */ /* 0x0005e80000100800 */
[----:B------:R2:W-:Y:S01]  /*bc40*/  STL [R1+0xc], R3 ;  /* 0x00000c0301007387 */ /* 0x0005e20000100800 */
[----:B------:R-:W-:Y:S05]  /*bc50*/  @!P1 BRA `(.L_x_78) ;  /* 0xffffffd4008c9947 */ /* 0x000fea000383ffff */
[----:B------:R-:W-:-:S12]  /*bc60*/  ULOP3.LUT UR47, UR47, 0x1, URZ, 0xc, !UPT ;  /* 0x000000012f2f7892 */ /* 0x000fd8000f8e0c3f */
.L_x_34:
[----:B--2---:R-:W1:Y:S01]  /*bc70*/  S2R R3, SR_CgaCtaId ;  /* 0x0000000000037919 */ /* 0x004e620000008800 */
[----:B------:R-:W-:-:S04]  /*bc80*/  MOV R0, 0x400 ;  /* 0x0000040000007802 */ /* 0x000fc80000000f00 */
[----:B-1----:R-:W-:Y:S01]  /*bc90*/  LEA R9, R3, R0, 0x18 ;  /* 0x0000000003097211 */ /* 0x002fe200078ec0ff */
[----:B------:R-:W-:-:S05]  /*bca0*/  IMAD.U32 R0, RZ, RZ, UR47 ;  /* 0x0000002fff007e24 */ /* 0x000fca000f8e00ff */
[----:B------:R-:W-:-:S04]  /*bcb0*/  SHF.L.U32 R0, R0, 0x1f, RZ ;  /* 0x0000001f00007819 */ /* 0x000fc800000006ff */
[----:B------:R-:W1:Y:S02]  /*bcc0*/  SYNCS.PHASECHK.TRANS64.TRYWAIT P0, [R9+URZ+0x29820], R0 ;  /* 0x02982000090075a7 */ /* 0x000e64000800017f */
[----:B-1----:R-:W-:Y:S05]  /*bcd0*/  @!P0 BRA `(.L_x_79) ;  /* 0x0000000800408947 */ /* 0x002fea0003800000 */
.L_x_107:
[----:B------:R-:W2:Y:S02]  /*bce0*/  S2R R2, SR_TID.X ;  /* 0x0000000000027919 */ /* 0x000ea40000002100 */
[----:B--2---:R-:W-:-:S04]  /*bcf0*/  SHF.R.U32.HI R2, RZ, 0x5, R2 ;  /* 0x00000005ff027819 */ /* 0x004fc80000011602 */
[----:B------:R-:W-:-:S05]  /*bd00*/  LOP3.LUT R2, R2, 0x3, RZ, 0xc0, !PT ;  /* 0x0000000302027812 */ /* 0x000fca00078ec0ff */
[----:B-1----:R-:W1:Y:S02]  /*bd10*/  SHFL.IDX PT, R0, R2, RZ, 0x1f ;  /* 0x00001fff02007589 */ /* 0x002e6400000e0000 */
[----:B-1----:R-:W-:-:S13]  /*bd20*/  ISETP.NE.AND P0, PT, R0, RZ, PT ;  /* 0x000000ff0000720c */ /* 0x002fda0003f05270 */
[----:B------:R-:W-:Y:S05]  /*bd30*/  @P0 EXIT ;  /* 0x000000000000094d */ /* 0x000fea0003800000 */
[----:B------:R-:W-:Y:S01]  /*bd40*/  ELECT P0, URZ, PT ;  /* 0x00000000003f782f */ /* 0x000fe20003800000 */
[----:B------:R-:W-:-:S12]  /*bd50*/  BSSY B0, `(.L_x_80) ;  /* 0x000002a000007945 */ /* 0x000fd80003800000 */
[----:B------:R-:W-:Y:S05]  /*bd60*/  @!P0 BRA `(.L_x_81) ;  /* 0x0000000000a08947 */ /* 0x000fea0003800000 */
[----:B------:R-:W-:-:S06]  /*bd70*/  ULOP3.LUT UR4, UR46, 0x2, URZ, 0xfc, !UPT ;  /* 0x000000022e047892 */ /* 0x000fcc000f8efc3f */
[----:B------:R-:W-:-:S05]  /*bd80*/  IMAD.U32 R0, RZ, RZ, UR4 ;  /* 0x00000004ff007e24 */ /* 0x000fca000f8e00ff */
[----:B------:R-:W-:-:S13]  /*bd90*/  ISETP.NE.AND P0, PT, R0, 0x3, PT ;  /* 0x000000030000780c */ /* 0x000fda0003f05270 */
[----:B------:R-:W-:Y:S05]  /*bda0*/  @!P0 BRA `(.L_x_82) ;  /* 0x0000000000048947 */ /* 0x000fea0003800000 */
[----:B------:R-:W-:Y:S01]  /*bdb0*/  BPT.TRAP 0x1 ;  /* 0x000000040000795c */ /* 0x000fe20000300000 */
.L_x_82:
[----:B------:R-:W2:Y:S04]  /*bdc0*/  LDL R2, [R1] ;  /* 0x0000000001027983 */ /* 0x000ea80000100800 */
[----:B------:R-:W3:Y:S01]  /*bdd0*/  LDL.LU R6, [R1+0xc] ;  /* 0x00000c0001067983 */ /* 0x000ee20000300800 */
[----:B------:R-:W-:-:S04]  /*bde0*/  VIADD R0, R9, 0x29840 ;  /* 0x0002984009007836 */ /* 0x000fc80000000000 */
[C---:B--2---:R-:W-:Y:S02]  /*bdf0*/  IMAD R5, R2.reuse, 0x8, R0 ;  /* 0x0000000802057824 */ /* 0x044fe400078e0200 */
[----:B------:R-:W-:Y:S01]  /*be00*/  VIADD R2, R2, 0x1 ;  /* 0x0000000102027836 */ /* 0x000fe20000000000 */
[----:B---3--:R-:W-:-:S04]  /*be10*/  SHF.L.U32 R4, R6, 0x1f, RZ ;  /* 0x0000001f06047819 */ /* 0x008fc800000006ff */
[----:B------:R-:W-:Y:S01]  /*be20*/  ISETP.NE.AND P2, PT, R2, 0x2, PT ;  /* 0x000000020200780c */ /* 0x000fe20003f45270 */
[----:B------:R-:W1:Y:S03]  /*be30*/  SYNCS.PHASECHK.TRANS64.TRYWAIT P1, [R5+URZ], R4 ;  /* 0x00000004050075a7 */ /* 0x000e66000802017f */
[----:B------:R-:W-:-:S04]  /*be40*/  SEL R3, RZ, 0x1, P2 ;  /* 0x00000001ff037807 */ /* 0x000fc80001000000 */
[----:B------:R-:W-:Y:S02]  /*be50*/  LOP3.LUT R6, R6, R3, RZ, 0x3c, !PT ;  /* 0x0000000306067212 */ /* 0x000fe400078e3cff */
[----:B------:R-:W-:-:S05]  /*be60*/  SEL R3, R2, RZ, P2 ;  /* 0x000000ff02037207 */ /* 0x000fca0001000000 */
[----:B------:R-:W-:Y:S01]  /*be70*/  IMAD R7, R3, 0x8, R0 ;  /* 0x0000000803077824 */ /* 0x000fe200078e0200 */
[----:B------:R-:W-:Y:S01]  /*be80*/  SHF.L.U32 R0, R6, 0x1f, RZ ;  /* 0x0000001f06007819 */ /* 0x000fe200000006ff */
[----:B-1----:R-:W-:Y:S06]  /*be90*/  @!P1 BRA `(.L_x_83) ;  /* 0x0000000400e49947 */ /* 0x002fec0003800000 */
.L_x_108:
[----:B------:R-:W2:Y:S02]  /*bea0*/  SYNCS.PHASECHK.TRANS64.TRYWAIT P1, [R7+URZ], R0 ;  /* 0x00000000070075a7 */ /* 0x000ea4000802017f */
[----:B--2---:R-:W-:Y:S05]  /*beb0*/  @!P1 BRA `(.L_x_84) ;  /* 0x0000000400f09947 */ /* 0x004fea0003800000 */
.L_x_109:
[----:B------:R-:W-:Y:S05]  /*bec0*/  @!P0 BRA `(.L_x_85) ;  /* 0x0000000000048947 */ /* 0x000fea0003800000 */
[----:B------:R-:W-:Y:S01]  /*bed0*/  BPT.TRAP 0x1 ;  /* 0x000000040000795c */ /* 0x000fe20000300000 */
.L_x_85:
[----:B------:R-:W1:Y:S02]  /*bee0*/  LDL.LU R2, [R1] ;  /* 0x0000000001027983 */ /* 0x000e640000300800 */
[----:B-1----:R-:W-:-:S04]  /*bef0*/  IMAD R5, R2, 0x8, R9 ;  /* 0x0000000802057824 */ /* 0x002fc800078e0209 */
[----:B------:R-:W1:Y:S02]  /*bf00*/  SYNCS.PHASECHK.TRANS64.TRYWAIT P1, [R5+URZ+0x29860], R4 ;  /* 0x02986004050075a7 */ /* 0x000e64000802017f */
[----:B-1----:R-:W-:Y:S05]  /*bf10*/  @!P1 BRA `(.L_x_86) ;  /* 0x0000000400ec9947 */ /* 0x002fea0003800000 */
.L_x_110:
[----:B------:R-:W-:Y:S05]  /*bf20*/  @!P0 BRA `(.L_x_87) ;  /* 0x0000000000048947 */ /* 0x000fea0003800000 */
[----:B------:R-:W-:Y:S01]  /*bf30*/  BPT.TRAP 0x1 ;  /* 0x000000040000795c */ /* 0x000fe20000300000 */
.L_x_87:
[----:B------:R-:W-:-:S04]  /*bf40*/  IMAD R3, R3, 0x8, R9 ;  /* 0x0000000803037824 */ /* 0x000fc800078e0209 */
[----:B------:R-:W3:Y:S02]  /*bf50*/  SYNCS.PHASECHK.TRANS64.TRYWAIT P1, [R3+URZ+0x29860], R0 ;  /* 0x02986000030075a7 */ /* 0x000ee4000802017f */
[----:B---3--:R-:W-:Y:S05]  /*bf60*/  @!P1 BRA `(.L_x_88) ;  /* 0x0000000400ec9947 */ /* 0x008fea0003800000 */
.L_x_111:
[----:B------:R-:W-:Y:S05]  /*bf70*/  @!P0 BRA `(.L_x_89) ;  /* 0x0000000000048947 */ /* 0x000fea0003800000 */
[----:B------:R-:W-:Y:S01]  /*bf80*/  BPT.TRAP 0x1 ;  /* 0x000000040000795c */ /* 0x000fe20000300000 */
.L_x_89:
[----:B------:R-:W4:Y:S02]  /*bf90*/  SYNCS.PHASECHK.TRANS64.TRYWAIT P0, [R5+URZ+0x29880], R4 ;  /* 0x02988004050075a7 */ /* 0x000f24000800017f */
[----:B----4-:R-:W-:Y:S05]  /*bfa0*/  @!P0 BRA `(.L_x_90) ;  /* 0x0000000400f08947 */ /* 0x010fea0003800000 */
.L_x_91:
[----:B------:R1:W1:Y:S02]  /*bfb0*/  SYNCS.PHASECHK.TRANS64.TRYWAIT P0, [R3+URZ+0x29880], R0 ;  /* 0x02988000030075a7 */ /* 0x000264000800017f */
[----:B-1----:R-:W-:Y:S05]  /*bfc0*/  @!P0 NANOSLEEP.SYNCS 0x989680 ;  /* 0x009896800000895d */ /* 0x002fea0003900000 */
[----:B------:R-:W1:Y:S02]  /*bfd0*/  @!P0 SYNCS.PHASECHK.TRANS64 P0, [R3+URZ+0x29880], R0 ;  /* 0x02988000030085a7 */ /* 0x000e64000800007f */
[----:B-1----:R-:W-:Y:S05]  /*bfe0*/  @!P0 BRA `(.L_x_91) ;  /* 0xfffffffc00f08947 */ /* 0x002fea000383ffff */
.L_x_81:
[----:B------:R-:W-:Y:S05]  /*bff0*/  BSYNC B0 ;  /* 0x0000000000007941 */ /* 0x000fea0003800000 */
.L_x_80:
[----:B------:R-:W-:Y:S05]  /*c000*/  EXIT ;  /* 0x000000000000794d */ /* 0x000fea0003800000 */
.L_x_10:
[----:B-1----:R-:W-:-:S04]  /*c010*/  IMAD.U32 R3, RZ, RZ, UR38 ;  /* 0x00000026ff037e24 */ /* 0x002fc8000f8e00ff */
[----:B------:R1:W2:Y:S03]  /*c020*/  SYNCS.PHASECHK.TRANS64.TRYWAIT P1, [R3+URZ+0x29800], R0 ;  /* 0x02980000030075a7 */ /* 0x0002a6000802017f */
[----:B--2---:R-:W-:Y:S05]  /*c030*/  @!P1 NANOSLEEP.SYNCS 0x989680 ;  /* 0x009896800000995d */ /* 0x004fea0003900000 */
[----:B------:R-:W2:Y:S02]  /*c040*/  @!P1 SYNCS.PHASECHK.TRANS64 P1, [R3+URZ+0x29800], R0 ;  /* 0x02980000030095a7 */ /* 0x000ea4000802007f */
[----:B--2---:R-:W-:Y:S05]  /*c050*/  @!P1 BRA `(.L_x_10) ;  /* 0xfffffffc00ec9947 */ /* 0x004fea000383ffff */
[----:B------:R-:W-:Y:S05]  /*c060*/  BRA `(.L_x_92) ;  /* 0xffffff54002c7947 */ /* 0x000fea000383ffff */
.L_x_14:
[----:B--2---:R2:W3:Y:S02]  /*c070*/  SYNCS.PHASECHK.TRANS64.TRYWAIT P1, [R4+URZ+0x29830], R3 ;  /* 0x02983003040075a7 */ /* 0x0044e4000802017f */
[----:B---3--:R-:W-:Y:S05]  /*c080*/  @!P1 NANOSLEEP.SYNCS 0x989680 ;  /* 0x009896800000995d */ /* 0x008fea0003900000 */
[----:B------:R-:W3:Y:S02]  /*c090*/  @!P1 SYNCS.PHASECHK.TRANS64 P1, [R4+URZ+0x29830], R3 ;  /* 0x02983003040095a7 */ /* 0x000ee4000802007f */
[----:B---3--:R-:W-:Y:S05]  /*c0a0*/  @!P1 BRA `(.L_x_14) ;  /* 0xfffffffc00f09947 */ /* 0x008fea000383ffff */
[----:B------:R-:W-:Y:S05]  /*c0b0*/  BRA `(.L_x_13) ;  /* 0xffffff5400547947 */ /* 0x000fea000383ffff */
.L_x_19:
[----:B--2---:R-:W-:-:S04]  /*c0c0*/  IMAD.U32 R3, RZ, RZ, UR6 ;  /* 0x00000006ff037e24 */ /* 0x004fc8000f8e00ff */
[----:B------:R2:W3:Y:S03]  /*c0d0*/  SYNCS.PHASECHK.TRANS64.TRYWAIT P1, [R3+URZ+0x29830], R0 ;  /* 0x02983000030075a7 */ /* 0x0004e6000802017f */
[----:B---3--:R-:W-:Y:S05]  /*c0e0*/  @!P1 NANOSLEEP.SYNCS 0x989680 ;  /* 0x009896800000995d */ /* 0x008fea0003900000 */
[----:B------:R-:W3:Y:S02]  /*c0f0*/  @!P1 SYNCS.PHASECHK.TRANS64 P1, [R3+URZ+0x29830], R0 ;  /* 0x02983000030095a7 */ /* 0x000ee4000802007f */
[----:B---3--:R-:W-:Y:S05]  /*c100*/  @!P1 BRA `(.L_x_19) ;  /* 0xfffffffc00ec9947 */ /* 0x008fea000383ffff */
[----:B------:R-:W-:Y:S05]  /*c110*/  BRA `(.L_x_16) ;  /* 0xffffff8800247947 */ /* 0x000fea000383ffff */
.L_x_23:
[----:B--2---:R-:W-:-:S04]  /*c120*/  IMAD.U32 R3, RZ, RZ, UR6 ;  /* 0x00000006ff037e24 */ /* 0x004fc8000f8e00ff */
[----:B------:R2:W3:Y:S03]  /*c130*/  SYNCS.PHASECHK.TRANS64.TRYWAIT P1, [R3+URZ+0x29850], R0 ;  /* 0x02985000030075a7 */ /* 0x0004e6000802017f */
[----:B---3--:R-:W-:Y:S05]  /*c140*/  @!P1 NANOSLEEP.SYNCS 0x989680 ;  /* 0x009896800000995d */ /* 0x008fea0003900000 */
[----:B------:R-:W3:Y:S02]  /*c150*/  @!P1 SYNCS.PHASECHK.TRANS64 P1, [R3+URZ+0x29850], R0 ;  /* 0x02985000030095a7 */ /* 0x000ee4000802007f */
[----:B---3--:R-:W-:Y:S05]  /*c160*/  @!P1 BRA `(.L_x_23) ;  /* 0xfffffffc00ec9947 */ /* 0x008fea000383ffff */
[----:B------:R-:W-:Y:S05]  /*c170*/  BRA `(.L_x_20) ;  /* 0xffffff9400247947 */ /* 0x000fea000383ffff */
.L_x_29:
[----:B--2---:R-:W-:-:S04]  /*c180*/  IMAD.U32 R7, RZ, RZ, UR8 ;  /* 0x00000008ff077e24 */ /* 0x004fc8000f8e00ff */
[----:B------:R2:W3:Y:S03]  /*c190*/  SYNCS.PHASECHK.TRANS64.TRYWAIT P1, [R7+URZ+0x29850], R6 ;  /* 0x02985006070075a7 */ /* 0x0004e6000802017f */
[----:B---3--:R-:W-:Y:S05]  /*c1a0*/  @!P1 NANOSLEEP.SYNCS 0x989680 ;  /* 0x009896800000995d */ /* 0x008fea0003900000 */
[----:B------:R-:W3:Y:S02]  /*c1b0*/  @!P1 SYNCS.PHASECHK.TRANS64 P1, [R7+URZ+0x29850], R6 ;  /* 0x02985006070095a7 */ /* 0x000ee4000802007f */
[----:B---3--:R-:W-:Y:S05]  /*c1c0*/  @!P1 BRA `(.L_x_29) ;  /* 0xfffffffc00ec9947 */ /* 0x008fea000383ffff */
[----:B------:R-:W-:Y:S05]  /*c1d0*/  BRA `(.L_x_28) ;  /* 0xffffffb000f87947 */ /* 0x000fea000383ffff */
.L_x_39:
[----:B------:R-:W-:Y:S02]  /*c1e0*/  IMAD.MOV.U32 R13, RZ, RZ, R4 ;  /* 0x000000ffff0d7224 */ /* 0x000fe400078e0004 */
[----:B------:R-:W-:Y:S02]  /*c1f0*/  IMAD.MOV.U32 R12, RZ, RZ, RZ ;  /* 0x000000ffff0c7224 */ /* 0x000fe400078e00ff */
[----:B------:R-:W-:Y:S02]  /*c200*/  IMAD.MOV.U32 R11, RZ, RZ, 0x1f ;  /* 0x0000001fff0b7424 */ /* 0x000fe400078e00ff */
[----:B------:R-:W-:-:S07]  /*c210*/  IMAD.MOV.U32 R15, RZ, RZ, -0x1 ;  /* 0xffffffffff0f7424 */ /* 0x000fce00078e00ff */
[----:B------:R-:W-:Y:S05]  /*c220*/  WARPSYNC.COLLECTIVE R15, `(.L_x_93) ;  /* 0x000000000f087348 */ /* 0x000fea0003c00000 */
[----:B------:R1:W2:Y:S02]  /*c230*/  SHFL.IDX P6, R14, R13, R12, R11 ;  /* 0x0000000c0d0e7389 */ /* 0x0002a400000c000b */
[----:B-12---:R-:W-:Y:S01]  /*c240*/  ENDCOLLECTIVE ;  /* 0x000000000000791b */ /* 0x006fe20003800000 */
.L_x_93:
[----:B------:R-:W-:Y:S05]  /*c250*/  BRA `(.L_x_94) ;  /* 0xffffffd800847947 */ /* 0x000fea000383ffff */
.L_x_41:
[----:B------:R-:W-:Y:S01]  /*c260*/  BSSY B0, `(.L_x_95) ;  /* 0x0000006000007945 */ /* 0x000fe20003800000 */
[----:B------:R-:W-:-:S07]  /*c270*/  IMAD.MOV.U32 R15, RZ, RZ, -0x1 ;  /* 0xffffffffff0f7424 */ /* 0x000fce00078e00ff */
[----:B-1----:R-:W-:Y:S05]  /*c280*/  WARPSYNC.COLLECTIVE R15, `(.L_x_96) ;  /* 0x000000000f0c7348 */ /* 0x002fea0003c00000 */
[----:B------:R-:W-:Y:S02]  /*c290*/  ELECT P6, UR62, PT ;  /* 0x00000000003e782f */ /* 0x000fe400038c0000 */
[----:B------:R-:W-:Y:S01]  /*c2a0*/  MOV R14, UR62 ;  /* 0x0000003e000e7c02 */ /* 0x000fe20008000f00 */
[----:B-1----:R-:W-:Y:S10]  /*c2b0*/  ENDCOLLECTIVE ;  /* 0x000000000000791b */ /* 0x002ff40003800000 */
.L_x_96:
[----:B------:R-:W-:Y:S05]  /*c2c0*/  BSYNC B0 ;  /* 0x0000000000007941 */ /* 0x000fea0003800000 */
.L_x_95:
[----:B------:R-:W-:Y:S05]  /*c2d0*/  BRA `(.L_x_97) ;  /* 0xffffffd800847947 */ /* 0x000fea000383ffff */
.L_x_44:
[----:B--2---:R2:W3:Y:S02]  /*c2e0*/  SYNCS.PHASECHK.TRANS64.TRYWAIT P3, [R5+URZ+0x29880], R2 ;  /* 0x02988002050075a7 */ /* 0x0044e4000806017f */
[----:B---3--:R-:W-:Y:S05]  /*c2f0*/  @!P3 NANOSLEEP.SYNCS 0x989680 ;  /* 0x009896800000b95d */ /* 0x008fea0003900000 */
[----:B------:R-:W3:Y:S02]  /*c300*/  @!P3 SYNCS.PHASECHK.TRANS64 P3, [R5+URZ+0x29880], R2 ;  /* 0x029880020500b5a7 */ /* 0x000ee4000806007f */
[----:B---3--:R-:W-:Y:S05]  /*c310*/  @!P3 BRA `(.L_x_44) ;  /* 0xfffffffc00f0b947 */ /* 0x008fea000383ffff */
[----:B------:R-:W-:Y:S05]  /*c320*/  BRA `(.L_x_98) ;  /* 0xffffffd800dc7947 */ /* 0x000fea000383ffff */
.L_x_46:
[----:B-1----:R1:W3:Y:S02]  /*c330*/  SYNCS.PHASECHK.TRANS64.TRYWAIT P3, [R5+URZ+0x29840], R2 ;  /* 0x02984002050075a7 */ /* 0x0022e4000806017f */
[----:B---3--:R-:W-:Y:S05]  /*c340*/  @!P3 NANOSLEEP.SYNCS 0x989680 ;  /* 0x009896800000b95d */ /* 0x008fea0003900000 */
[----:B------:R-:W3:Y:S02]  /*c350*/  @!P3 SYNCS.PHASECHK.TRANS64 P3, [R5+URZ+0x29840], R2 ;  /* 0x029840020500b5a7 */ /* 0x000ee4000806007f */
[----:B---3--:R-:W-:Y:S05]  /*c360*/  @!P3 BRA `(.L_x_46) ;  /* 0xfffffffc00f0b947 */ /* 0x008fea000383ffff */
[----:B------:R-:W-:Y:S05]  /*c370*/  BRA `(.L_x_99) ;  /* 0xffffffdc00347947 */ /* 0x000fea000383ffff */
.L_x_48:
[----:B--2---:R-:W-:-:S04]  /*c380*/  IMAD.U32 R3, RZ, RZ, UR40 ;  /* 0x00000028ff037e24 */ /* 0x004fc8000f8e00ff */
[----:B------:R2:W3:Y:S03]  /*c390*/  SYNCS.PHASECHK.TRANS64.TRYWAIT P0, [R3+URZ+0x29820], R2 ;  /* 0x02982002030075a7 */ /* 0x0004e6000800017f */
[----:B---3--:R-:W-:Y:S05]  /*c3a0*/  @!P0 NANOSLEEP.SYNCS 0x989680 ;  /* 0x009896800000895d */ /* 0x008fea0003900000 */
[----:B------:R-:W3:Y:S02]  /*c3b0*/  @!P0 SYNCS.PHASECHK.TRANS64 P0, [R3+URZ+0x29820], R2 ;  /* 0x02982002030085a7 */ /* 0x000ee4000800007f */
[----:B---3--:R-:W-:Y:S05]  /*c3c0*/  @!P0 BRA `(.L_x_48) ;  /* 0xfffffffc00ec8947 */ /* 0x008fea000383ffff */
[----:B------:R-:W-:Y:S05]  /*c3d0*/  BRA `(.L_x_100) ;  /* 0xffffffe0003c7947 */ /* 0x000fea000383ffff */
.L_x_54:
[----:B-1----:R1:W4:Y:S02]  /*c3e0*/  SYNCS.PHASECHK.TRANS64.TRYWAIT P0, [R9+URZ+0x29880], R3 ;  /* 0x02988003090075a7 */ /* 0x002324000800017f */
[----:B----4-:R-:W-:Y:S05]  /*c3f0*/  @!P0 NANOSLEEP.SYNCS 0x989680 ;  /* 0x009896800000895d */ /* 0x010fea0003900000 */
[----:B------:R-:W4:Y:S02]  /*c400*/  @!P0 SYNCS.PHASECHK.TRANS64 P0, [R9+URZ+0x29880], R3 ;  /* 0x02988003090085a7 */ /* 0x000f24000800007f */
[----:B----4-:R-:W-:Y:S05]  /*c410*/  @!P0 BRA `(.L_x_54) ;  /* 0xfffffffc00f08947 */ /* 0x010fea000383ffff */
[----:B------:R-:W-:Y:S05]  /*c420*/  BRA `(.L_x_101) ;  /* 0xffffffe000e07947 */ /* 0x000fea000383ffff */
.L_x_59:
[----:B--2---:R2:W3:Y:S02]  /*c430*/  SYNCS.PHASECHK.TRANS64.TRYWAIT P0, [R9+URZ+0x29840], R3 ;  /* 0x02984003090075a7 */ /* 0x0044e4000800017f */
[----:B---3--:R-:W-:Y:S05]  /*c440*/  @!P0 NANOSLEEP.SYNCS 0x989680 ;  /* 0x009896800000895d */ /* 0x008fea0003900000 */
[----:B------:R-:W3:Y:S02]  /*c450*/  @!P0 SYNCS.PHASECHK.TRANS64 P0, [R9+URZ+0x29840], R3 ;  /* 0x02984003090085a7 */ /* 0x000ee4000800007f */
[----:B---3--:R-:W-:Y:S05]  /*c460*/  @!P0 BRA `(.L_x_59) ;  /* 0xfffffffc00f08947 */ /* 0x008fea000383ffff */
[----:B------:R-:W-:Y:S05]  /*c470*/  BRA `(.L_x_102) ;  /* 0xffffffe400647947 */ /* 0x000fea000383ffff */
.L_x_67:
[----:B--2---:R-:W2:Y:S02]  /*c480*/  LDL R3, [R1+0x4] ;  /* 0x0000040001037983 */ /* 0x004ea40000100800 */
[----:B--2---:R2:W4:Y:S02]  /*c490*/  SYNCS.PHASECHK.TRANS64.TRYWAIT P3, [R3+URZ+0x29870], R2 ;  /* 0x02987002030075a7 */ /* 0x004524000806017f */
[----:B----4-:R-:W-:Y:S05]  /*c4a0*/  @!P3 NANOSLEEP.SYNCS 0x989680 ;  /* 0x009896800000b95d */ /* 0x010fea0003900000 */
[----:B------:R-:W4:Y:S02]  /*c4b0*/  @!P3 SYNCS.PHASECHK.TRANS64 P3, [R3+URZ+0x29870], R2 ;  /* 0x029870020300b5a7 */ /* 0x000f24000806007f */
[----:B----4-:R-:W-:Y:S05]  /*c4c0*/  @!P3 BRA `(.L_x_67) ;  /* 0xfffffffc00ecb947 */ /* 0x010fea000383ffff */
[----:B------:R-:W-:Y:S05]  /*c4d0*/  BRA `(.L_x_103) ;  /* 0xffffffe8008c7947 */ /* 0x000fea000383ffff */
.L_x_69:
[----:B--2---:R-:W2:Y:S02]  /*c4e0*/  LDL R4, [R1+0x4] ;  /* 0x0000040001047983 */ /* 0x004ea40000100800 */
[----:B--2---:R2:W4:Y:S02]  /*c4f0*/  SYNCS.PHASECHK.TRANS64.TRYWAIT P3, [R4+URZ+0x29860], R3 ;  /* 0x02986003040075a7 */ /* 0x004524000806017f */
[----:B----4-:R-:W-:Y:S05]  /*c500*/  @!P3 NANOSLEEP.SYNCS 0x989680 ;  /* 0x009896800000b95d */ /* 0x010fea0003900000 */
[----:B------:R-:W4:Y:S02]  /*c510*/  @!P3 SYNCS.PHASECHK.TRANS64 P3, [R4+URZ+0x29860], R3 ;  /* 0x029860030400b5a7 */ /* 0x000f24000806007f */
[----:B----4-:R-:W-:Y:S05]  /*c520*/  @!P3 BRA `(.L_x_69) ;  /* 0xfffffffc00ecb947 */ /* 0x010fea000383ffff */
[----:B------:R-:W-:Y:S05]  /*c530*/  BRA `(.L_x_104) ;  /* 0xffffffe800947947 */ /* 0x000fea000383ffff */
.L_x_74:
[----:B--2---:R2:W4:Y:S02]  /*c540*/  SYNCS.PHASECHK.TRANS64.TRYWAIT P0, [R20+URZ+0x29870], R3 ;  /* 0x02987003140075a7 */ /* 0x004524000800017f */
[----:B----4-:R-:W-:Y:S05]  /*c550*/  @!P0 NANOSLEEP.SYNCS 0x989680 ;  /* 0x009896800000895d */ /* 0x010fea0003900000 */
[----:B------:R-:W4:Y:S02]  /*c560*/  @!P0 SYNCS.PHASECHK.TRANS64 P0, [R20+URZ+0x29870], R3 ;  /* 0x02987003140085a7 */ /* 0x000f24000800007f */
[----:B----4-:R-:W-:Y:S05]  /*c570*/  @!P0 BRA `(.L_x_74) ;  /* 0xfffffffc00f08947 */ /* 0x010fea000383ffff */
[----:B------:R-:W-:Y:S05]  /*c580*/  BRA `(.L_x_105) ;  /* 0xfffffff000147947 */ /* 0x000fea000383ffff */
.L_x_76:
[----:B--2---:R2:W4:Y:S02]  /*c590*/  SYNCS.PHASECHK.TRANS64.TRYWAIT P0, [R20+URZ+0x29860], R3 ;  /* 0x02986003140075a7 */ /* 0x004524000800017f */
[----:B----4-:R-:W-:Y:S05]  /*c5a0*/  @!P0 NANOSLEEP.SYNCS 0x989680 ;  /* 0x009896800000895d */ /* 0x010fea0003900000 */
[----:B------:R-:W4:Y:S02]  /*c5b0*/  @!P0 SYNCS.PHASECHK.TRANS64 P0, [R20+URZ+0x29860], R3 ;  /* 0x02986003140085a7 */ /* 0x000f24000800007f */
[----:B----4-:R-:W-:Y:S05]  /*c5c0*/  @!P0 BRA `(.L_x_76) ;  /* 0xfffffffc00f08947 */ /* 0x010fea000383ffff */
[----:B------:R-:W-:Y:S05]  /*c5d0*/  BRA `(.L_x_106) ;  /* 0xfffffff0001c7947 */ /* 0x000fea000383ffff */
.L_x_79:
[----:B-1----:R1:W2:Y:S02]  /*c5e0*/  SYNCS.PHASECHK.TRANS64.TRYWAIT P0, [R9+URZ+0x29820], R0 ;  /* 0x02982000090075a7 */ /* 0x0022a4000800017f */
[----:B--2---:R-:W-:Y:S05]  /*c5f0*/  @!P0 NANOSLEEP.SYNCS 0x989680 ;  /* 0x009896800000895d */ /* 0x004fea0003900000 */
[----:B------:R-:W2:Y:S02]  /*c600*/  @!P0 SYNCS.PHASECHK.TRANS64 P0, [R9+URZ+0x29820], R0 ;  /* 0x02982000090085a7 */ /* 0x000ea4000800007f */
[----:B--2---:R-:W-:Y:S05]  /*c610*/  @!P0 BRA `(.L_x_79) ;  /* 0xfffffffc00f08947 */ /* 0x004fea000383ffff */
[----:B------:R-:W-:Y:S05]  /*c620*/  BRA `(.L_x_107) ;  /* 0xfffffff400ac7947 */ /* 0x000fea000383ffff */
.L_x_83:
[----:B-1----:R1:W2:Y:S02]  /*c630*/  SYNCS.PHASECHK.TRANS64.TRYWAIT P1, [R5+URZ], R4 ;  /* 0x00000004050075a7 */ /* 0x0022a4000802017f */
[----:B--2---:R-:W-:Y:S05]  /*c640*/  @!P1 NANOSLEEP.SYNCS 0x989680 ;  /* 0x009896800000995d */ /* 0x004fea0003900000 */
[----:B------:R-:W2:Y:S02]  /*c650*/  @!P1 SYNCS.PHASECHK.TRANS64 P1, [R5+URZ], R4 ;  /* 0x00000004050095a7 */ /* 0x000ea4000802007f */
[----:B--2---:R-:W-:Y:S05]  /*c660*/  @!P1 BRA `(.L_x_83) ;  /* 0xfffffffc00f09947 */ /* 0x004fea000383ffff */
[----:B------:R-:W-:Y:S05]  /*c670*/  BRA `(.L_x_108) ;  /* 0xfffffff800087947 */ /* 0x000fea000383ffff */
.L_x_84:
[----:B--2---:R2:W3:Y:S02]  /*c680*/  SYNCS.PHASECHK.TRANS64.TRYWAIT P1, [R7+URZ], R0 ;  /* 0x00000000070075a7 */ /* 0x0044e4000802017f */
[----:B---3--:R-:W-:Y:S05]  /*c690*/  @!P1 NANOSLEEP.SYNCS 0x989680 ;  /* 0x009896800000995d */ /* 0x008fea0003900000 */
[----:B------:R-:W3:Y:S02]  /*c6a0*/  @!P1 SYNCS.PHASECHK.TRANS64 P1, [R7+URZ], R0 ;  /* 0x00000000070095a7 */ /* 0x000ee4000802007f */
[----:B---3--:R-:W-:Y:S05]  /*c6b0*/  @!P1 BRA `(.L_x_84) ;  /* 0xfffffffc00f09947 */ /* 0x008fea000383ffff */
[----:B------:R-:W-:Y:S05]  /*c6c0*/  BRA `(.L_x_109) ;  /* 0xfffffff400fc7947 */ /* 0x000fea000383ffff */
.L_x_86:
[----:B-1----:R1:W3:Y:S02]  /*c6d0*/  SYNCS.PHASECHK.TRANS64.TRYWAIT P1, [R5+URZ+0x29860], R4 ;  /* 0x02986004050075a7 */ /* 0x0022e4000802017f */
[----:B---3--:R-:W-:Y:S05]  /*c6e0*/  @!P1 NANOSLEEP.SYNCS 0x989680 ;  /* 0x009896800000995d */ /* 0x008fea0003900000 */
[----:B------:R-:W3:Y:S02]  /*c6f0*/  @!P1 SYNCS.PHASECHK.TRANS64 P1, [R5+URZ+0x29860], R4 ;  /* 0x02986004050095a7 */ /* 0x000ee4000802007f */
[----:B---3--:R-:W-:Y:S05]  /*c700*/  @!P1 BRA `(.L_x_86) ;  /* 0xfffffffc00f09947 */ /* 0x008fea000383ffff */
[----:B------:R-:W-:Y:S05]  /*c710*/  BRA `(.L_x_110) ;  /* 0xfffffff800007947 */ /* 0x000fea000383ffff */
.L_x_88:
[----:B---3--:R3:W4:Y:S02]  /*c720*/  SYNCS.PHASECHK.TRANS64.TRYWAIT P1, [R3+URZ+0x29860], R0 ;  /* 0x02986000030075a7 */ /* 0x008724000802017f */
[----:B----4-:R-:W-:Y:S05]  /*c730*/  @!P1 NANOSLEEP.SYNCS 0x989680 ;  /* 0x009896800000995d */ /* 0x010fea0003900000 */
[----:B------:R-:W4:Y:S02]  /*c740*/  @!P1 SYNCS.PHASECHK.TRANS64 P1, [R3+URZ+0x29860], R0 ;  /* 0x02986000030095a7 */ /* 0x000f24000802007f */
[----:B----4-:R-:W-:Y:S05]  /*c750*/  @!P1 BRA `(.L_x_88) ;  /* 0xfffffffc00f09947 */ /* 0x010fea000383ffff */
[----:B------:R-:W-:Y:S05]  /*c760*/  BRA `(.L_x_111) ;  /* 0xfffffff800007947 */ /* 0x000fea000383ffff */
.L_x_90:
[----:B----4-:R4:W1:Y:S02]  /*c770*/  SYNCS.PHASECHK.TRANS64.TRYWAIT P0, [R5+URZ+0x29880], R4 ;  /* 0x02988004050075a7 */ /* 0x010864000800017f */
[----:B-1----:R-:W-:Y:S05]  /*c780*/  @!P0 NANOSLEEP.SYNCS 0x989680 ;  /* 0x009896800000895d */ /* 0x002fea0003900000 */
[----:B------:R-:W1:Y:S02]  /*c790*/  @!P0 SYNCS.PHASECHK.TRANS64 P0, [R5+URZ+0x29880], R4 ;  /* 0x02988004050085a7 */ /* 0x000e64000800007f */
[----:B-1----:R-:W-:Y:S05]  /*c7a0*/  @!P0 BRA `(.L_x_90) ;  /* 0xfffffffc00f08947 */ /* 0x002fea000383ffff */
[----:B------:R-:W-:Y:S05]  /*c7b0*/  BRA `(.L_x_91) ;  /* 0xfffffff400fc7947 */ /* 0x000fea000383ffff */
.L_x_112:
[----:B------:R-:W-:-:S00]  /*c7c0*/  BRA `(.L_x_112) ;  /* 0xfffffffc00fc7947 */ /* 0x000fc0000383ffff */
[----:B------:R-:W-:-:S00]  /*c7d0*/  NOP ;  /* 0x0000000000007918 */ /* 0x000fc00000000000 */
        /* <DEDUP_REMOVED lines=10> */
.L_x_2667:


//--------------------- .text._ZN7cutlass13device_kernelIN5flash11enable_sm90INS1_16FlashAttnFwdSm90INS1_25CollectiveMainloopFwdSm90ILi2EN4cute5tupleIJNS5_1CILi2EEENS7_ILi1EEES9_EEENS6_IJNS7_ILi128EEENS7_ILi160EEENS7_ILi192EEEEEELi128ENS_12float_e4m3_tEfNS_4arch4Sm90ELb0ELb0ELb0ELb0ELb0ELb0ELb0ELb1ELb1ELb0ELb0ELb0EEENS1_21CollectiveEpilogueFwdINS6_IJSB_SB_SC_EEESA_NS_10bfloat16_tESH_Li256ELb0ELb0ELb0ELb1EEENS1_29StaticPersistentTileSchedulerILb0EEEEEEEEEvNT_6ParamsE --------------------------
	.section	.text._ZN7cutlass13device_kernelIN5flash11enable_sm90INS1_16FlashAttnFwdSm90INS1_25CollectiveMainloopFwdSm90ILi2EN4cute5tupleIJNS5_1CILi2EEENS7_ILi1EEES9_EEENS6_IJNS7_ILi128EEENS7_ILi160EEENS7_ILi192EEEEEELi128ENS_12float_e4m3_tEfNS_4arch4Sm90ELb0ELb0ELb0ELb0ELb0ELb0ELb0ELb1ELb1ELb0ELb0ELb0EEENS1_21CollectiveEpilogueFwdINS6_IJSB_SB_SC_EEESA_NS_10bfloat16_tESH_Li256ELb0ELb0ELb0ELb1EEENS1_29StaticPersistentTileSchedulerILb0EEEEEEEEEvNT_6ParamsE,"ax",@progbits
	.align	128
.text._ZN7cutlass13device_kernelIN5flash11enable_sm90INS1_16FlashAttnFwdSm90INS1_25CollectiveMainloopFwdSm90ILi2EN4cute5tupleIJNS5_1CILi2EEENS7_ILi1EEES9_EEENS6_IJNS7_ILi128EEENS7_ILi160EEENS7_ILi192EEEEEELi128ENS_12float_e4m3_tEfNS_4arch4Sm90ELb0ELb0ELb0ELb0ELb0ELb0ELb0ELb1ELb1ELb0ELb0ELb0EEENS1_21CollectiveEpilogueFwdINS6_IJSB_SB_SC_EEESA_NS_10bfloat16_tESH_Li256ELb0ELb0ELb0ELb1EEENS1_29StaticPersistentTileSchedulerILb0EEEEEEEEEvNT_6ParamsE:
        .type           _ZN7cutlass13device_kernelIN5flash11enable_sm90INS1_16FlashAttnFwdSm90INS1_25CollectiveMainloopFwdSm90ILi2EN4cute5tupleIJNS5_1CILi2EEENS7_ILi1EEES9_EEENS6_IJNS7_ILi128EEENS7_ILi160EEENS7_ILi192EEEEEELi128ENS_12float_e4m3_tEfNS_4arch4Sm90ELb0ELb0ELb0ELb0ELb0ELb0ELb0ELb1ELb1ELb0ELb0ELb0EEENS1_21CollectiveEpilogueFwdINS6_IJSB_SB_SC_EEESA_NS_10bfloat16_tESH_Li256ELb0ELb0ELb0ELb1EEENS1_29StaticPersistentTileSchedulerILb0EEEEEEEEEvNT_6ParamsE,@function
        .size           _ZN7cutlass13device_kernelIN5flash11enable_sm90INS1_16FlashAttnFwdSm90INS1_25CollectiveMainloopFwdSm90ILi2EN4cute5tupleIJNS5_1CILi2EEENS7_ILi1EEES9_EEENS6_IJNS7_ILi128EEENS7_ILi160EEENS7_ILi192EEEEEELi128ENS_12float_e4m3_tEfNS_4arch4Sm90ELb0ELb0ELb0ELb0ELb0ELb0ELb0ELb1ELb1ELb0ELb0ELb0EEENS1_21CollectiveEpilogueFwdINS6_IJSB_SB_SC_EEESA_NS_10bfloat16_tESH_Li256ELb0ELb0ELb0ELb1EEENS1_29StaticPersistentTileSchedulerILb0EEEEEEEEEvNT_6ParamsE,(.L_x_2668 - _ZN7cutlass13device_kernelIN5flash11enable_sm90INS1_16FlashAttnFwdSm90INS1_25CollectiveMainloopFwdSm90ILi2EN4cute5tupleIJNS5_1CILi2EEENS7_ILi1EEES9_EEENS6_IJNS7_ILi128EEENS7_ILi160EEENS7_ILi192EEEEEELi128ENS_12float_e4m3_tEfNS_4arch4Sm90ELb0ELb0ELb0ELb0ELb0ELb0ELb0ELb1ELb1ELb0ELb0ELb0EEENS1_21CollectiveEpilogueFwdINS6_IJSB_SB_SC_EEESA_NS_10bfloat16_tESH_Li256ELb0ELb0ELb0ELb1EEENS1_29StaticPersistentTileSchedulerILb0EEEEEEEEEvNT_6ParamsE)
        .other          _ZN7cutlass13device_kernelIN5flash11enable_sm90INS1_16FlashAttnFwdSm90INS1_25CollectiveMainloopFwdSm90ILi2EN4cute5tupleIJNS5_1CILi2EEENS7_ILi1EEES9_EEENS6_IJNS7_ILi128EEENS7_ILi160EEENS7_ILi192EEEEEELi128ENS_12float_e4m3_tEfNS_4arch4Sm90ELb0ELb0ELb0ELb0ELb0ELb0ELb0ELb1ELb1ELb0ELb0ELb0EEENS1_21CollectiveEpilogueFwdINS6_IJSB_SB_SC_EEESA_NS_10bfloat16_tESH_Li256ELb0ELb0ELb0ELb1EEENS1_29StaticPersistentTileSchedulerILb0EEEEEEEEEvNT_6ParamsE,@"STO_CUDA_ENTRY STV_DEFAULT"
_ZN7cutlass13device_kernelIN5flash11enable_sm90INS1_16FlashAttnFwdSm90INS1_25CollectiveMainloopFwdSm90ILi2EN4cute5tupleIJNS5_1CILi2EEENS7_ILi1EEES9_EEENS6_IJNS7_ILi128EEENS7_ILi160EEENS7_ILi192EEEEEELi128ENS_12float_e4m3_tEfNS_4arch4Sm90ELb0ELb0ELb0ELb0ELb0ELb0ELb0ELb1ELb1ELb0ELb0ELb0EEENS1_21CollectiveEpilogueFwdINS6_IJSB_SB_SC_EEESA_NS_10bfloat16_tESH_Li256ELb0ELb0ELb0ELb1EEENS1_29StaticPersistentTileSchedulerILb0EEEEEEEEEvNT_6ParamsE:
        /* <DEDUP_REMOVED lines=24> */
.L_x_114:
[----:B------:R-:W-:Y:S05]  /*0180*/  BSYNC B0 ;  /* 0x0000000000007941 */ /* 0x000fea0003800000 */
.L_x_113:
[----:B------:R-:W-:Y:S01]  /*0190*/  VOTEU.ANY UP0, P0 ;  /* 0x00000000003f7886 */ /* 0x000fe20000000100 */
[----:B------:R-:W1:Y:S01]  /*01a0*/  SHFL.IDX PT, R3, R22, RZ, 0x1f ;  /* 0x00001fff16037589 */ /* 0x000e6200000e0000 */
[----:B------:R-:W-:Y:S01]  /*01b0*/  UMOV UR4, 0x1 ;  /* 0x0000000100047882 */ /* 0x000fe20000000000 */
[----:B------:R-:W-:Y:S01]  /*01c0*/  UMOV UR7, 0x2 ;  /* 0x0000000200077882 */ /* 0x000fe20000000000 */
[----:B------:R-:W-:Y:S01]  /*01d0*/  VOTEU.ANY UP1, P0 ;  /* 0x00000000003f7886 */ /* 0x000fe20000020100 */
[----:B------:R-:W2:Y:S01]  /*01e0*/  @UP0 S2UR UR8, SR_CgaCtaId ;  /* 0x00000000000809c3 */ /* 0x000ea20000008800 */
[----:B------:R-:W3:Y:S01]  /*01f0*/  SHFL.IDX PT, R2, R0, RZ, 0x1f ;  /* 0x00001fff00027589 */ /* 0x000ee200000e0000 */
[----:B------:R-:W-:Y:S01]  /*0200*/  @UP0 UMOV UR6, 0x400 ;  /* 0x0000040000060882 */ /* 0x000fe20000000000 */
[----:B------:R-:W-:-:S04]  /*0210*/  @UP0 UIADD3 UR4, -UR4, 0x100000, URZ ;  /* 0x0010000004040890 */ /* 0x000fc8000fffe13f */
[----:B------:R-:W-:Y:S02]  /*0220*/  @UP0 USHF.L.U32 UR5, UR4, 0xb, URZ ;  /* 0x0000000b04050899 */ /* 0x000fe4000800063f */
[----:B------:R-:W-:Y:S01]  /*0230*/  @UP0 USHF.L.U32 UR4, UR4, 0x1, URZ ;  /* 0x0000000104040899 */ /* 0x000fe2000800063f */
[----:B------:R-:W-:Y:S01]  /*0240*/  VOTEU.ANY UP2, P0 ;  /* 0x00000000003f7886 */ /* 0x000fe20000040100 */
[----:B-1----:R-:W-:Y:S01]  /*0250*/  R2UR UR9, R3 ;  /* 0x00000000030972ca */ /* 0x002fe200000e0000 */
[----:B--2---:R-:W-:Y:S01]  /*0260*/  @UP0 ULEA UR8, UR8, UR6, 0x18 ;  /* 0x0000000608080291 */ /* 0x004fe2000f8ec03f */
[----:B---3--:R-:W-:Y:S01]  /*0270*/  ISETP.NE.AND P1, PT, R2, RZ, PT ;  /* 0x000000ff0200720c */ /* 0x008fe20003f25270 */
[----:B------:R-:W-:-:S04]  /*0280*/  @UP0 UIADD3 UR6, -UR7, 0x100000, URZ ;  /* 0x0010000007060890 */ /* 0x000fc8000fffe13f */
[----:B------:R-:W-:Y:S02]  /*0290*/  @UP0 USHF.L.U32 UR7, UR6, 0xb, URZ ;  /* 0x0000000b06070899 */ /* 0x000fe4000800063f */
[----:B------:R-:W-:-:S04]  /*02a0*/  @UP0 USHF.L.U32 UR6, UR6, 0x1, URZ ;  /* 0x0000000106060899 */ /* 0x000fc8000800063f */
[----:B------:R-:W-:Y:S01]  /*02b0*/  UISETP.NE.AND UP0, UPT, UR9, URZ, UPT ;  /* 0x0000003f0900728c */ /* 0x000fe2000bf05270 */
[----:B------:R-:W1:Y:S02]  /*02c0*/  FENCE.VIEW.ASYNC.S ;  /* 0x00000000000073c6 */ /* 0x000e640000000000 */
[----:B-1----:R1:W2:Y:S05]  /*02d0*/  @UP1 SYNCS.EXCH.64 URZ, [UR8+0x29800], UR4 ;  /* 0x02980004083f15b2 */ /* 0x0022aa0008000100 */
[----:B------:R1:W3:Y:S01]  /*02e0*/  @UP2 SYNCS.EXCH.64 URZ, [UR8+0x29820], UR6 ;  /* 0x02982006083f25b2 */ /* 0x0002e20008000100 */
[----:B------:R-:W-:Y:S05]  /*02f0*/  @P1 BRA `(.L_x_115) ;  /* 0x0000000000481947 */ /* 0x000fea0003800000 */
        /* <DEDUP_REMOVED lines=18> */
.L_x_115:
[----:B-1----:R-:W1:Y:S01]  /*0420*/  S2UR UR4, SR_CTAID.Y ;  /* 0x00000000000479c3 */ /* 0x002e620000002600 */
[----:B------:R-:W4:Y:S01]  /*0430*/  SHFL.IDX PT, R4, R0, RZ, 0x1f ;  /* 0x00001fff00047589 */ /* 0x000f2200000e0000 */
[----:B------:R-:W-:Y:S01]  /*0440*/  ULDC UR5, c[0x0][0x154] ;  /* 0x0000550000057ab9 */ /* 0x000fe20000000800 */
[----:B------:R-:W-:-:S05]  /*0450*/  NOP ;  /* 0x0000000000007918 */ /* 0x000fca0000000000 */
[----:B------:R-:W5:Y:S08]  /*0460*/  S2UR UR49, SR_CTAID.X ;  /* 0x00000000003179c3 */ /* 0x000f700000002500 */
[----:B------:R-:W2:Y:S01]  /*0470*/  LDC R6, c[0x0][0x148] ;  /* 0x00005200ff067b82 */ /* 0x000ea20000000800 */
[----:B-1----:R-:W-:Y:S02]  /*0480*/  I2FP.F32.U32 R3, UR4 ;  /* 0x0000000400037c45 */ /* 0x002fe40008201000 */
[----:B----4-:R-:W-:-:S03]  /*0490*/  ISETP.NE.AND P0, PT, R4, RZ, PT ;  /* 0x000000ff0400720c */ /* 0x010fc60003f05270 */
[----:B------:R-:W-:Y:S01]  /*04a0*/  FMUL R5, R3, UR5 ;  /* 0x0000000503057c20 */ /* 0x000fe20008400000 */
[----:B------:R-:W-:Y:S02]  /*04b0*/  SHF.R.S32.HI R3, RZ, 0x1f, R7 ;  /* 0x0000001fff037819 */ /* 0x000fe40000011407 */
[----:B-----5:R-:W-:-:S03]  /*04c0*/  I2FP.F32.U32 R4, UR49 ;  /* 0x0000003100047c45 */ /* 0x020fc60008201000 */
[----:B------:R-:W1:Y:S02]  /*04d0*/  F2I.U32.TRUNC.NTZ R5, R5 ;  /* 0x0000000500057305 */ /* 0x000e64000020f000 */
[----:B-1----:R-:W-:-:S04]  /*04e0*/  IMAD.MOV R11, RZ, RZ, -R5 ;  /* 0x000000ffff0b7224 */ /* 0x002fc800078e0a05 */
[----:B--2---:R-:W-:Y:S01]  /*04f0*/  IMAD R11, R6, R11, UR4 ;  /* 0x00000004060b7e24 */ /* 0x004fe2000f8e020b */
[----:B------:R-:W-:Y:S02]  /*0500*/  ULDC UR4, c[0x0][0x150] ;  /* 0x0000540000047ab9 */ /* 0x000fe40000000800 */
[----:B------:R-:W-:Y:S01]  /*0510*/  FMUL R8, R4, UR4 ;  /* 0x0000000404087c20 */ /* 0x000fe20008400000 */
[----:B------:R-:W-:Y:S06]  /*0520*/  @P0 BRA `(.L_x_116) ;  /* 0x0000000000480947 */ /* 0x000fec0003800000 */
[----:B------:R-:W1:Y:S01]  /*0530*/  S2UR UR5, SR_CgaCtaId ;  /* 0x00000000000579c3 */ /* 0x000e620000008800 */
        /* <DEDUP_REMOVED lines=12> */
[----:B-1----:R1:W2:Y:S08]  /*0600*/  SYNCS.EXCH.64 URZ, [UR8+0x29850], UR4 ;  /* 0x02985004083f75b2 */ /* 0x0022b00008000100 */
[----:B------:R1:W4:Y:S01]  /*0610*/  SYNCS.EXCH.64 URZ, [UR8+0x29860], UR6 ;  /* 0x02986006083f75b2 */ /* 0x0003220008000100 */
[----:B------:R1:W1:Y:S01]  /*0620*/  SYNCS.EXCH.64 URZ, [UR8+0x29858], UR4 ;  /* 0x02985804083f75b2 */ /* 0x0002620008000100 */
[----:B------:R1:W1:Y:S01]  /*0630*/  SYNCS.EXCH.64 URZ, [UR8+0x29868], UR6 ;  /* 0x02986806083f75b2 */ /* 0x0002620008000100 */
[----:B------:R-:W-:Y:S01]  /*0640*/  NOP ;  /* 0x0000000000007918 */ /* 0x000fe20000000000 */
.L_x_116:
[----:B------:R-:W5:Y:S01]  /*0650*/  SHFL.IDX PT, R6, R0, RZ, 0x1f ;  /* 0x00001fff00067589 */ /* 0x000f6200000e0000 */
[----:B------:R-:W-:Y:S01]  /*0660*/  LEA.HI R3, R3, R7, RZ, 0x7 ;  /* 0x0000000703037211 */ /* 0x000fe200078f38ff */
[----:B------:R-:W1:Y:S01]  /*0670*/  LDC R9, c[0x0][0x144] ;  /* 0x00005100ff097b82 */ /* 0x000e620000000800 */
[----:B------:R-:W1:Y:S01]  /*0680*/  F2I.U32.TRUNC.NTZ R8, R8 ;  /* 0x0000000800087305 */ /* 0x000e62000020f000 */
[----:B------:R-:W-:Y:S01]  /*0690*/  NOP ;  /* 0x0000000000007918 */ /* 0x000fe20000000000 */
[----:B------:R-:W-:-:S05]  /*06a0*/  LOP3.LUT R3, R3, 0xffffff80, RZ, 0xc0, !PT ;  /* 0xffffff8003037812 */ /* 0x000fca00078ec0ff */
[----:B------:R-:W-:Y:S01]  /*06b0*/  IMAD.IADD R3, R7, 0x1, -R3 ;  /* 0x0000000107037824 */ /* 0x000fe200078e0a03 */
[----:B------:R-:W-:-:S04]  /*06c0*/  SHF.R.S32.HI R7, RZ, 0x1f, R2 ;  /* 0x0000001fff077819 */ /* 0x000fc80000011402 */
[----:B------:R-:W-:Y:S02]  /*06d0*/  SHF.R.S32.HI R4, RZ, 0x1f, R3 ;  /* 0x0000001fff047819 */ /* 0x000fe40000011403 */
[----:B------:R-:W-:Y:S02]  /*06e0*/  LEA.HI R7, R7, R2, RZ, 0x2 ;  /* 0x0000000207077211 */ /* 0x000fe400078f10ff */
[----:B------:R-:W-:-:S04]  /*06f0*/  LEA.HI R4, R4, R3, RZ, 0x3 ;  /* 0x0000000304047211 */ /* 0x000fc800078f18ff */
[--C-:B------:R-:W-:Y:S02]  /*0700*/  SHF.R.S32.HI R5, RZ, 0x3, R4.reuse ;  /* 0x00000003ff057819 */ /* 0x100fe40000011404 */
[----:B-----5:R-:W-:Y:S02]  /*0710*/  ISETP.NE.AND P0, PT, R6, RZ, PT ;  /* 0x000000ff0600720c */ /* 0x020fe40003f05270 */
[----:B------:R-:W-:-:S04]  /*0720*/  SHF.R.S32.HI R4, RZ, 0x1f, R4 ;  /* 0x0000001fff047819 */ /* 0x000fc80000011404 */
[----:B------:R-:W-:-:S04]  /*0730*/  LEA.HI R4, R4, R5, RZ, 0x2 ;  /* 0x0000000504047211 */ /* 0x000fc800078f10ff */
[----:B------:R-:W-:-:S03]  /*0740*/  LOP3.LUT R4, R4, 0xfffffffc, RZ, 0xc0, !PT ;  /* 0xfffffffc04047812 */ /* 0x000fc600078ec0ff */
        /* <DEDUP_REMOVED lines=17> */
[----:B------:R1:W1:Y:S01]  /*0860*/  SYNCS.EXCH.64 URZ, [UR8+0x29888], UR6 ;  /* 0x02988806083f75b2 */ /* 0x0002620008000100 */
[----:B------:R-:W-:Y:S01]  /*0870*/  NOP ;  /* 0x0000000000007918 */ /* 0x000fe20000000000 */
.L_x_117:
[----:B------:R-:W5:Y:S01]  /*0880*/  SHFL.IDX PT, R12, R0, RZ, 0x1f ;  /* 0x00001fff000c7589 */ /* 0x000f6200000e0000 */
[----:B------:R-:W-:Y:S01]  /*0890*/  LOP3.LUT R7, R7, 0x3ffffffc, RZ, 0xc0, !PT ;  /* 0x3ffffffc07077812 */ /* 0x000fe200078ec0ff */
[----:B------:R-:W-:Y:S01]  /*08a0*/  IMAD.IADD R4, R5, 0x1, -R4 ;  /* 0x0000000105047824 */ /* 0x000fe200078e0a04 */
[----:B------:R-:W-:Y:S01]  /*08b0*/  SHF.R.S32.HI R5, RZ, 0x1f, R6 ;  /* 0x0000001fff057819 */ /* 0x000fe20000011406 */
[----:B------:R-:W2:Y:S01]  /*08c0*/  LDC R10, c[0x0][0x140] ;  /* 0x00005000ff0a7b82 */ /* 0x000ea20000000800 */
[----:B-1----:R-:W-:Y:S01]  /*08d0*/  IMAD.MOV R8, RZ, RZ, -R8 ;  /* 0x000000ffff087224 */ /* 0x002fe200078e0a08 */
[----:B------:R-:W-:Y:S01]  /*08e0*/  NOP ;  /* 0x0000000000007918 */ /* 0x000fe20000000000 */
[----:B------:R-:W-:Y:S01]  /*08f0*/  IMAD.IADD R7, R2, 0x1, -R7 ;  /* 0x0000000102077824 */ /* 0x000fe200078e0a07 */
[----:B------:R-:W-:Y:S01]  /*0900*/  LEA.HI R5, R5, R6, RZ, 0x2 ;  /* 0x0000000605057211 */ /* 0x000fe200078f10ff */
[----:B------:R-:W-:Y:S02]  /*0910*/  IMAD R9, R9, R8, UR49 ;  /* 0x0000003109097e24 */ /* 0x000fe4000f8e0208 */
[----:B------:R-:W-:Y:S01]  /*0920*/  IMAD R7, R7, 0x4, R4 ;  /* 0x0000000407077824 */ /* 0x000fe200078e0204 */
[----:B------:R-:W-:-:S04]  /*0930*/  LOP3.LUT R5, R5, 0x3ffffffc, RZ, 0xc0, !PT ;  /* 0x3ffffffc05057812 */ /* 0x000fc800078ec0ff */
[----:B------:R-:W-:Y:S01]  /*0940*/  LEA.HI R2, R7, R7, RZ, 0x1 ;  /* 0x0000000707027211 */ /* 0x000fe200078f08ff */
[----:B------:R-:W-:-:S03]  /*0950*/  IMAD.IADD R5, R6, 0x1, -R5 ;  /* 0x0000000106057824 */ /* 0x000fc600078e0a05 */
[----:B------:R-:W-:Y:S01]  /*0960*/  LOP3.LUT R2, R2, 0xfffffffe, RZ, 0xc0, !PT ;  /* 0xfffffffe02027812 */ /* 0x000fe200078ec0ff */
[----:B------:R-:W-:Y:S01]  /*0970*/  IMAD R5, R5, 0x4, R4 ;  /* 0x0000000405057824 */ /* 0x000fe200078e0204 */
[----:B-----5:R-:W-:-:S03]  /*0980*/  ISETP.NE.AND P0, PT, R12, RZ, PT ;  /* 0x000000ff0c00720c */ /* 0x020fc60003f05270 */
[----:B------:R-:W-:-:S05]  /*0990*/  IMAD.IADD R2, R7, 0x1, -R2 ;  /* 0x0000000107027824 */ /* 0x000fca00078e0a02 */
[----:B------:R-:W-:Y:S02]  /*09a0*/  ISETP.NE.AND P5, PT, R2, R9, PT ;  /* 0x000000090200720c */ /* 0x000fe40003fa5270 */
[----:B------:R-:W-:-:S04]  /*09b0*/  LEA.HI R2, R5, R5, RZ, 0x1 ;  /* 0x0000000505027211 */ /* 0x000fc800078f08ff */
[----:B------:R-:W-:Y:S01]  /*09c0*/  LOP3.LUT R2, R2, 0xfffffffe, RZ, 0xc0, !PT ;  /* 0xfffffffe02027812 */ /* 0x000fe200078ec0ff */
        /* <DEDUP_REMOVED lines=19> */
.L_x_118:
[----:B------:R-:W5:Y:S01]  /*0b00*/  SHFL.IDX PT, R6, R0, RZ, 0x1f ;  /* 0x00001fff00067589 */ /* 0x000f6200000e0000 */
[----:B------:R-:W-:Y:S01]  /*0b10*/  IMAD.IADD R2, R5, 0x1, -R2 ;  /* 0x0000000105027824 */ /* 0x000fe200078e0a02 */
[----:B------:R-:W-:Y:S01]  /*0b20*/  LOP3.LUT P0, RZ, R3, 0x7, RZ, 0xc0, !PT ;  /* 0x0000000703ff7812 */ /* 0x000fe2000780c0ff */
[----:B------:R-:W-:Y:S01]  /*0b30*/  IMAD.SHL.U32 R4, R5, 0x4, RZ ;  /* 0x0000000405047824 */ /* 0x000fe200078e00ff */
[----:B--2---:R-:W-:Y:S01]  /*0b40*/  ISETP.EQ.U32.AND P1, PT, R10, 0x1, PT ;  /* 0x000000010a00780c */ /* 0x004fe20003f22070 */
[----:B------:R-:W-:Y:S01]  /*0b50*/  IMAD.SHL.U32 R18, R7, 0x4, RZ ;  /* 0x0000000407127824 */ /* 0x000fe200078e00ff */
[----:B------:R-:W-:Y:S01]  /*0b60*/  ISETP.NE.AND P2, PT, R2, R9, PT ;  /* 0x000000090200720c */ /* 0x000fe20003f45270 */
[----:B------:R-:W-:Y:S01]  /*0b70*/  NOP ;  /* 0x0000000000007918 */ /* 0x000fe20000000000 */
[----:B------:R-:W-:Y:S02]  /*0b80*/  LOP3.LUT R8, R5, 0xc, R4, 0x78, !PT ;  /* 0x0000000c05087812 */ /* 0x000fe400078e7804 */
[----:B------:R-:W-:-:S03]  /*0b90*/  LOP3.LUT R18, R7, 0xc, R18, 0x78, !PT ;  /* 0x0000000c07127812 */ /* 0x000fc600078e7812 */
[----:B------:R2:W-:Y:S01]  /*0ba0*/  STL [R1+0x20], R8 ;  /* 0x0000200801007387 */ /* 0x0005e20000100800 */
[C---:B------:R-:W-:Y:S02]  /*0bb0*/  @P5 LEA.HI R2, R18.reuse, R18, RZ, 0x1 ;  /* 0x0000001212025211 */ /* 0x040fe400078f08ff */
[----:B------:R-:W-:Y:S02]  /*0bc0*/  ISETP.LT.U32.AND P4, PT, R18, 0x2, !P0 ;  /* 0x000000021200780c */ /* 0x000fe40004781070 */
[----:B------:R-:W-:Y:S02]  /*0bd0*/  @P5 SHF.R.S32.HI R2, RZ, 0x1, R2 ;  /* 0x00000001ff025819 */ /* 0x000fe40000011402 */
[----:B------:R-:W-:Y:S02]  /*0be0*/  @P2 LEA.HI R3, R8, R8, RZ, 0x1 ;  /* 0x0000000808032211 */ /* 0x000fe400078f08ff */
[----:B------:R-:W-:Y:S01]  /*0bf0*/  @P5 ISETP.NE.AND P6, PT, R2, R11, PT ;  /* 0x0000000b0200520c */ /* 0x000fe20003fc5270 */
[----:B------:R-:W-:Y:S01]  /*0c00*/  IMAD.MOV.U32 R2, RZ, RZ, 0x1 ;  /* 0x00000001ff027424 */ /* 0x000fe200078e00ff */
[----:B-----5:R-:W-:-:S02]  /*0c10*/  ISETP.NE.AND P3, PT, R6, RZ, PT ;  /* 0x000000ff0600720c */ /* 0x020fc40003f65270 */
[----:B------:R-:W-:Y:S02]  /*0c20*/  @P2 SHF.R.S32.HI R4, RZ, 0x1, R3 ;  /* 0x00000001ff042819 */ /* 0x000fe40000011403 */
[----:B------:R-:W-:Y:S02]  /*0c30*/  SEL R3, RZ, 0x1, !P4 ;  /* 0x00000001ff037807 */ /* 0x000fe40006000000 */
[----:B------:R-:W-:Y:S02]  /*0c40*/  @P5 SEL R2, RZ, 0x1, P6 ;  /* 0x00000001ff025807 */ /* 0x000fe40003000000 */
[----:B------:R-:W-:Y:S01]  /*0c50*/  @P2 ISETP.NE.AND P4, PT, R4, R11, PT ;  /* 0x0000000b0400220c */ /* 0x000fe20003f85270 */
[----:B------:R-:W-:Y:S01]  /*0c60*/  IMAD.MOV.U32 R4, RZ, RZ, 0x1 ;  /* 0x00000001ff047424 */ /* 0x000fe200078e00ff */
[----:B------:R-:W-:Y:S02]  /*0c70*/  ISETP.LT.U32.AND P0, PT, R8, 0x2, !P0 ;  /* 0x000000020800780c */ /* 0x000fe40004701070 */
[----:B------:R-:W-:-:S02]  /*0c80*/  LOP3.LUT R2, R2, R3, RZ, 0xc0, !PT ;  /* 0x0000000302027212 */ /* 0x000fc400078ec0ff */
[----:B------:R-:W-:Y:S02]  /*0c90*/  SEL R3, RZ, 0x1, !P0 ;  /* 0x00000001ff037807 */ /* 0x000fe40004000000 */
[----:B------:R-:W-:Y:S01]  /*0ca0*/  @P2 SEL R4, RZ, 0x1, P4 ;  /* 0x00000001ff042807 */ /* 0x000fe20002000000 */
[----:B--2---:R-:W-:Y:S06]  /*0cb0*/  @P3 BRA `(.L_x_119) ;  /* 0x0000000000483947 */ /* 0x004fec0003800000 */
        /* <DEDUP_REMOVED lines=17> */
[----:B--2---:R-:W-:Y:S01]  /*0dd0*/  NOP ;  /* 0x0000000000007918 */ /* 0x004fe20000000000 */
.L_x_119:
[----:B------:R-:W-:Y:S01]  /*0de0*/  LOP3.LUT R3, R4, R3, RZ, 0xc0, !PT ;  /* 0x0000000304037212 */ /* 0x000fe200078ec0ff */
[----:B------:R-:W-:-:S04]  /*0df0*/  NOP ;  /* 0x0000000000007918 */ /* 0x000fc80000000000 */
[----:B------:R2:W-:Y:S01]  /*0e00*/  STL [R1+0x1c], R3 ;  /* 0x00001c0301007387 */ /* 0x0005e20000100800 */
[----:B------:R-:W-:Y:S05]  /*0e10*/  @!P1 BRA `(.L_x_120) ;  /* 0x0000000000089947 */ /* 0x000fea0003800000 */
[----:B-1-34-:R-:W-:Y:S01]  /*0e20*/  UCGABAR_ARV ;  /* 0x00000000000079c7 */ /* 0x01afe20008000000 */
[----:B------:R-:W-:Y:S05]  /*0e30*/  BRA `(.L_x_121) ;  /* 0x0000000000047947 */ /* 0x000fea0003800000 */
.L_x_120:
[----:B-1-34-:R-:W-:Y:S01]  /*0e40*/  NOP ;  /* 0x0000000000007918 */ /* 0x01afe20000000000 */
.L_x_121:
[----:B------:R-:W-:Y:S05]  /*0e50*/  @!P1 BRA `(.L_x_122) ;  /* 0x00000000000c9947 */ /* 0x000fea0003800000 */
[----:B------:R-:W-:Y:S01]  /*0e60*/  UCGABAR_WAIT ;  /* 0x0000000000007dc7 */ /* 0x000fe20008000000 */
[----:B------:R-:W-:Y:S01]  /*0e70*/  CCTL.IVALL ;  /* 0x00000000ff00798f */ /* 0x000fe20002000000 */
[----:B------:R-:W-:Y:S05]  /*0e80*/  BRA `(.L_x_123) ;  /* 0x0000000000047947 */ /* 0x000fea0003800000 */
.L_x_122:
[----:B------:R-:W-:Y:S06]  /*0e90*/  BAR.SYNC.DEFER_BLOCKING 0x0 ;  /* 0x0000000000007b1d */ /* 0x000fec0000010000 */
.L_x_123:
[----:B------:R-:W-:Y:S01]  /*0ea0*/  PLOP3.LUT P0, PT, PT, PT, UP0, 0x80, 0x0 ;  /* 0x000000000000781c */ /* 0x000fe20003f0f008 */
[----:B------:R-:W-:Y:S01]  /*0eb0*/  UMOV UR46, 0x1 ;  /* 0x00000001002e7882 */ /* 0x000fe20000000000 */
[----:B------:R-:W-:Y:S01]  /*0ec0*/  ULDC.64 UR50, c[0x0][0x208] ;  /* 0x0000820000327ab9 */ /* 0x000fe20000000a00 */
[----:B------:R-:W-:-:S10]  /*0ed0*/  USEL UR46, UR46, 0x2, !UP0 ;  /* 0x000000022e2e7887 */ /* 0x000fd4000c000000 */
[----:B------:R-:W-:Y:S05]  /*0ee0*/  @!P0 BRA `(.L_x_124) ;  /* 0x0000008000d08947 */ /* 0x000fea0003800000 */
.L_x_125:
[----:B------:R-:W-:-:S08]  /*0ef0*/  NOP ;  /* 0x0000000000007918 */ /* 0x000fd00000000000 */
[----:B------:R-:W1:Y:S02]  /*0f00*/  USETMAXREG.TRY_ALLOC.CTAPOOL UP0, 0xf0 ;  /* 0x000000f0000079c8 */ /* 0x000e640008000600 */
[----:B-1----:R-:W-:-:S13]  /*0f10*/  PLOP3.LUT P0, PT, PT, PT, UP0, 0x80, 0x0 ;  /* 0x000000000000781c */ /* 0x002fda0003f0f008 */
[----:B------:R-:W-:Y:S05]  /*0f20*/  @!P0 BRA `(.L_x_125) ;  /* 0xfffffffc00f08947 */ /* 0x000fea000383ffff */
[----:B--2---:R-:W1:Y:S01]  /*0f30*/  S2R R3, SR_TID.X ;  /* 0x0000000000037919 */ /* 0x004e620000002100 */
        /* <DEDUP_REMOVED lines=11> */
[----:B------:R-:W-:Y:S02]  /*0ff0*/  ULOP3.LUT UR47, UR46, 0x1, URZ, 0xfc, !UPT ;  /* 0x000000012e2f7892 */ /* 0x000fe4000f8efc3f */
        /* <DEDUP_REMOVED lines=30> */
[----:B------:R-:W-:Y:S01]  /*11e0*/  IMAD.MOV.U32 R7, RZ, RZ, -0x2 ;  /* 0xfffffffeff077424 */ /* 0x000fe200078e00ff */
[----:B------:R-:W-:Y:S01]  /*11f0*/  LOP3.LUT R10, R10, 0xfffffff8, RZ, 0xc0, !PT ;  /* 0xfffffff80a0a7812 */ /* 0x000fe200078ec0ff */
[----:B------:R-:W-:Y:S01]  /*1200*/  IMAD.U32 R16, RZ, RZ, UR4 ;  /* 0x00000004ff107e24 */ /* 0x000fe2000f8e00ff */
[----:B------:R-:W-:Y:S01]  /*1210*/  LEA.HI R6, R6, R19, RZ, 0x5 ;  /* 0x0000001306067211 */ /* 0x000fe200078f28ff */
[----:B------:R-:W-:Y:S01]  /*1220*/  IMAD.U32 R17, RZ, RZ, UR5 ;  /* 0x00000005ff117e24 */ /* 0x000fe2000f8e00ff */
[----:B------:R-:W-:Y:S01]  /*1230*/  LOP3.LUT R0, R5, 0x7ffffffc, RZ, 0xc0, !PT ;  /* 0x7ffffffc05007812 */ /* 0x000fe200078ec0ff */
[----:B------:R-:W-:Y:S01]  /*1240*/  IMAD.IADD R9, R9, 0x1, -R10 ;  /* 0x0000000109097824 */ /* 0x000fe200078e0a0a */
[----:B------:R-:W-:Y:S01]  /*1250*/  LOP3.LUT R4, R4, 0x3fffffe, RZ, 0xc0, !PT ;  /* 0x03fffffe04047812 */ /* 0x000fe200078ec0ff */
[----:B------:R-:W-:Y:S01]  /*1260*/  IMAD.SHL.U32 R3, R3, 0x8, RZ ;  /* 0x0000000803037824 */ /* 0x000fe200078e00ff */
[----:B------:R-:W-:Y:S01]  /*1270*/  SHF.R.S32.HI R6, RZ, 0x5, R6 ;  /* 0x00000005ff067819 */ /* 0x000fe20000011406 */
[----:B------:R-:W-:-:S02]  /*1280*/  IMAD.IADD R0, R19, 0x1, -R0 ;  /* 0x0000000113007824 */ /* 0x000fc400078e0a00 */
[----:B------:R-:W-:Y:S02]  /*1290*/  IMAD.IADD R4, R23, 0x1, -R4 ;  /* 0x0000000117047824 */ /* 0x000fe400078e0a04 */
[----:B------:R-:W-:Y:S02]  /*12a0*/  IMAD R9, R6, 0x10, R9 ;  /* 0x0000001006097824 */ /* 0x000fe400078e0209 */
[----:B------:R-:W-:Y:S02]  /*12b0*/  IMAD R170, R0, R7, 0xa0 ;  /* 0x000000a000aa7424 */ /* 0x000fe400078e0207 */
[----:B------:R-:W-:-:S04]  /*12c0*/  IMAD.WIDE R16, R3, 0x2, R16 ;  /* 0x0000000203107825 */ /* 0x000fc800078e0210 */
[----:B------:R-:W-:-:S07]  /*12d0*/  IMAD R169, R4, 0x40, R9 ;  /* 0x0000004004a97824 */ /* 0x000fce00078e0209 */
.L_x_152:
        /* <DEDUP_REMOVED lines=9> */
[----:B------:R-:W1:Y:S01]  /*1370*/  SHFL.IDX PT, R8, R23, RZ, 0x1f ;  /* 0x00001fff17087589 */ /* 0x000e6200000e0000 */
        /* <DEDUP_REMOVED lines=105> */
.L_x_126:
[----:B------:R-:W-:Y:S01]  /*1a10*/  ULOP3.LUT UR4, UR39, 0x1, URZ, 0xc0, !UPT ;  /* 0x0000000127047892 */ /* 0x000fe2000f8ec03f */
[----:B------:R-:W-:-:S05]  /*1a20*/  IMAD.U32 R3, RZ, RZ, UR47 ;  /* 0x0000002fff037e24 */ /* 0x000fca000f8e00ff */
[----:B------:R-:W-:Y:S01]  /*1a30*/  IMAD.U32 R0, RZ, RZ, UR4 ;  /* 0x00000004ff007e24 */ /* 0x000fe2000f8e00ff */
[----:B------:R-:W-:-:S04]  /*1a40*/  ISETP.NE.AND P0, PT, R3, 0x3, PT ;  /* 0x000000030300780c */ /* 0x000fc80003f05270 */
[----:B------:R-:W-:-:S04]  /*1a50*/  SHF.L.U32 R0, R0, 0x1f, RZ ;  /* 0x0000001f00007819 */ /* 0x000fc800000006ff */
[----:B------:R-:W1:Y:S02]  /*1a60*/  SYNCS.PHASECHK.TRANS64.TRYWAIT P1, [UR38+0x29800], R0 ;  /* 0x02980000ff0075a7 */ /* 0x000e640008020166 */
[----:B-1----:R-:W-:Y:S05]  /*1a70*/  @!P1 BRA `(.L_x_127) ;  /* 0x000000a800f09947 */ /* 0x002fea0003800000 */
.L_x_217:
[----:B------:R-:W-:Y:S05]  /*1a80*/  @!P0 BRA `(.L_x_128) ;  /* 0x0000000000048947 */ /* 0x000fea0003800000 */
[----:B------:R-:W-:Y:S01]  /*1a90*/  BPT.TRAP 0x1 ;  /* 0x000000040000795c */ /* 0x000fe20000300000 */
.L_x_128:
[----:B------:R-:W-:Y:S02]  /*1aa0*/  IMAD.U32 R4, RZ, RZ, UR52 ;  /* 0x00000034ff047e24 */ /* 0x000fe4000f8e00ff */
[----:B-1----:R-:W-:-:S03]  /*1ab0*/  IMAD.U32 R3, RZ, RZ, UR36 ;  /* 0x00000024ff037e24 */ /* 0x002fc6000f8e00ff */
[----:B------:R-:W-:Y:S02]  /*1ac0*/  LEA R4, R4, UR38, 0x3 ;  /* 0x0000002604047c11 */ /* 0x000fe4000f8e18ff */
[----:B------:R-:W-:-:S04]  /*1ad0*/  SHF.L.U32 R3, R3, 0x1f, RZ ;  /* 0x0000001f03037819 */ /* 0x000fc800000006ff */
[----:B------:R1:W2:Y:S01]  /*1ae0*/  SYNCS.PHASECHK.TRANS64.TRYWAIT P1, [R4+URZ+0x29830], R3 ;  /* 0x02983003040075a7 */ /* 0x0002a2000802017f */
[----:B------:R-:W-:Y:S05]  /*1af0*/  @!P0 BRA `(.L_x_129) ;  /* 0x0000000000048947 */ /* 0x000fea0003800000 */
[----:B------:R-:W-:Y:S01]  /*1b00*/  BPT.TRAP 0x1 ;  /* 0x000000040000795c */ /* 0x000fe20000300000 */
.L_x_129:
[----:B--2---:R-:W-:Y:S05]  /*1b10*/  @P1 BRA `(.L_x_130) ;  /* 0x0000000000081947 */ /* 0x004fea0003800000 */
[----:B------:R-:W2:Y:S02]  /*1b20*/  SYNCS.PHASECHK.TRANS64.TRYWAIT P1, [R4+URZ+0x29830], R3 ;  /* 0x02983003040075a7 */ /* 0x000ea4000802017f */
[----:B--2---:R-:W-:Y:S05]  /*1b30*/  @!P1 BRA `(.L_x_131) ;  /* 0x000000a800d89947 */ /* 0x004fea0003800000 */
.L_x_130:
[----:B------:R-:W-:Y:S05]  /*1b40*/  WARPSYNC.ALL ;  /* 0x0000000000007948 */ /* 0x000fea0003800000 */
[----:B------:R-:W-:Y:S01]  /*1b50*/  UIADD3 UR4, UR38, 0x1a400, URZ ;  /* 0x0001a40026047890 */ /* 0x000fe2000fffe03f */
[----:B------:R-:W-:Y:S01]  /*1b60*/  WARPGROUP.ARRIVE ;  /* 0x00000000000079c5 */ /* 0x000fe20000000000 */
[----:B------:R-:W-:Y:S02]  /*1b70*/  ULOP3.LUT UR28, UR49, 0x10000, URZ, 0xfc, !UPT ;  /* 0x00010000311c7892 */ /* 0x000fe4000f8efc3f */
[----:B------:R-:W-:Y:S01]  /*1b80*/  USHF.R.U32.HI UR4, URZ, 0x4, UR4 ;  /* 0x000000043f047899 */ /* 0x000fe20008011604 */
[----:B------:R-:W-:Y:S01]  /*1b90*/  UMOV UR25, 0x80000020 ;  /* 0x8000002000197882 */ /* 0x000fe20000000000 */
[----:B------:R-:W-:-:S02]  /*1ba0*/  UMOV UR27, 0x80000020 ;  /* 0x80000020001b7882 */ /* 0x000fc40000000000 */
[----:B------:R-:W-:Y:S01]  /*1bb0*/  ULOP3.LUT UR4, UR4, 0x3fff, URZ, 0xc0, !UPT ;  /* 0x00003fff04047892 */ /* 0x000fe2000f8ec03f */
[----:B------:R-:W-:Y:S01]  /*1bc0*/  UMOV UR24, UR28 ;  /* 0x0000001c00187c82 */ /* 0x000fe20008000000 */
[----:B------:R-:W-:Y:S02]  /*1bd0*/  UMOV UR5, UR25 ;  /* 0x0000001900057c82 */ /* 0x000fe40008000000 */
[----:B------:R-:W-:Y:S01]  /*1be0*/  ULOP3.LUT UR49, UR4, 0x10000, URZ, 0xfc, !UPT ;  /* 0x0001000004317892 */ /* 0x000fe2000f8efc3f */
[----:B------:R-:W-:Y:S02]  /*1bf0*/  UMOV UR7, 0x80000020 ;  /* 0x8000002000077882 */ /* 0x000fe40000000000 */
[----:B------:R-:W-:Y:S01]  /*1c00*/  UMOV UR4, UR24 ;  /* 0x0000001800047c82 */ /* 0x000fe20008000000 */
[----:B------:R-:W-:Y:S01]  /*1c10*/  UIMAD UR30, UR52, 0x780, UR49 ;  /* 0x00000780341e78a4 */ /* 0x000fe2000f8e0231 */
[----:B------:R-:W-:Y:S01]  /*1c20*/  UMOV UR11, 0x80000020 ;  /* 0x80000020000b7882 */ /* 0x000fe20000000000 */
[----:B------:R-:W-:-:S02]  /*1c30*/  UMOV UR15, 0x80000020 ;  /* 0x80000020000f7882 */ /* 0x000fc40000000000 */
[----:B------:R-:W-:Y:S02]  /*1c40*/  UIADD3 UR6, UR30, 0x80, URZ ;  /* 0x000000801e067890 */ /* 0x000fe4000fffe03f */
[----:B------:R-:W-:Y:S02]  /*1c50*/  UIADD3 UR8, UR30, 0x100, URZ ;  /* 0x000001001e087890 */ /* 0x000fe4000fffe03f */
[----:B------:R-:W-:Y:S01]  /*1c60*/  UMOV UR26, UR30 ;  /* 0x0000001e001a7c82 */ /* 0x000fe20008000000 */
[----:B------:R-:W-:Y:S01]  /*1c70*/  UIADD3 UR9, UR30, 0x180, URZ ;  /* 0x000001801e097890 */ /* 0x000fe2000fffe03f */
[----:B------:R-:W-:Y:S01]  /*1c80*/  QGMMA.64x32x32.F32.E4M3.E4M3 R88, gdesc[UR24], RZ, !UPT, gsb0 ;  /* 0x00600000185879f3 */ /* 0x000fe2000c0008ff */
[----:B------:R-:W-:Y:S01]  /*1c90*/  UMOV UR26, UR6 ;  /* 0x00000006001a7c82 */ /* 0x000fe20008000000 */
[----:B------:R-:W-:Y:S01]  /*1ca0*/  UMOV UR27, 0x80000020 ;  /* 0x80000020001b7882 */ /* 0x000fe20000000000 */
[----:B------:R-:W-:Y:S01]  /*1cb0*/  UMOV UR6, UR8 ;  /* 0x0000000800067c82 */ /* 0x000fe20008000000 */
[----:B------:R-:W-:-:S02]  /*1cc0*/  UIADD3 UR10, UR30, 0x200, URZ ;  /* 0x000002001e0a7890 */ /* 0x000fc4000fffe03f */
[----:B------:R-:W-:Y:S02]  /*1cd0*/  UIADD3 UR12, UR30, 0x102, URZ ;  /* 0x000001021e0c7890 */ /* 0x000fe4000fffe03f */
[----:B------:R-:W-:Y:S02]  /*1ce0*/  UIADD3 UR13, UR30, 0x182, URZ ;  /* 0x000001821e0d7890 */ /* 0x000fe4000fffe03f */
[----:B------:R-:W-:Y:S02]  /*1cf0*/  UIADD3 UR14, UR30, 0x202, URZ ;  /* 0x000002021e0e7890 */ /* 0x000fe4000fffe03f */
[----:B------:R-:W-:Y:S01]  /*1d00*/  UIADD3 UR18, UR30, 0x382, URZ ;  /* 0x000003821e127890 */ /* 0x000fe2000fffe03f */
[----:B------:R-:W-:Y:S01]  /*1d10*/  UMOV UR19, 0x80000020 ;  /* 0x8000002000137882 */ /* 0x000fe20000000000 */
[----:B------:R-:W-:Y:S01]  /*1d20*/  UIADD3 UR22, UR30, 0x600, URZ ;  /* 0x000006001e167890 */ /* 0x000fe2000fffe03f */
[----:B------:R-:W-:Y:S01]  /*1d30*/  UMOV UR23, 0x80000020 ;  /* 0x8000002000177882 */ /* 0x000fe20000000000 */
[----:B------:R-:W-:Y:S01]  /*1d40*/  UMOV UR31, 0x80000020 ;  /* 0x80000020001f7882 */ /* 0x000fe20000000000 */
[----:B------:R-:W-:-:S02]  /*1d50*/  WARPGROUP.DEPBAR.LE gsb0, 0x0 ;  /* 0x00008000000079c5 */ /* 0x000fc40000010000 */
[----:B------:R-:W-:-:S06]  /*1d60*/  WARPGROUP.ARRIVE ;  /* 0x00000000000079c5 */ /* 0x000fcc0000000000 */
[----:B------:R-:W-:Y:S01]  /*1d70*/  QGMMA.64x32x32.F32.E4M3.E4M3 R72, gdesc[UR24], RZ, !UPT, gsb0 ;  /* 0x00600000184879f3 */ /* 0x000fe2000c0008ff */
[----:B------:R-:W-:Y:S01]  /*1d80*/  UMOV UR26, UR9 ;  /* 0x00000009001a7c82 */ /* 0x000fe20008000000 */
[----:B------:R-:W-:Y:S01]  /*1d90*/  UMOV UR27, 0x80000020 ;  /* 0x80000020001b7882 */ /* 0x000fe20000000000 */
[----:B------:R-:W-:Y:S02]  /*1da0*/  WARPGROUP.DEPBAR.LE gsb0, 0x0 ;  /* 0x00008000000079c5 */ /* 0x000fe40000010000 */
[----:B------:R-:W-:-:S06]  /*1db0*/  WARPGROUP.ARRIVE ;  /* 0x00000000000079c5 */ /* 0x000fcc0000000000 */
[----:B------:R-:W-:Y:S01]  /*1dc0*/  QGMMA.64x32x32.F32.E4M3.E4M3 R56, gdesc[UR4], RZ, !UPT, gsb0 ;  /* 0x00600000043879f3 */ /* 0x000fe2000c0008ff */
[----:B------:R-:W-:Y:S02]  /*1dd0*/  UIADD3 UR4, UR28, 0x2, URZ ;  /* 0x000000021c047890 */ /* 0x000fe4000fffe03f */
[----:B------:R-:W-:Y:S01]  /*1de0*/  UIADD3 UR6, UR30, 0x2, URZ ;  /* 0x000000021e067890 */ /* 0x000fe2000fffe03f */
[----:B------:R-:W-:Y:S01]  /*1df0*/  UMOV UR5, 0x80000020 ;  /* 0x8000002000057882 */ /* 0x000fe20000000000 */
[----:B------:R-:W-:Y:S01]  /*1e00*/  UMOV UR7, 0x80000020 ;  /* 0x8000002000077882 */ /* 0x000fe20000000000 */
[----:B------:R-:W-:Y:S02]  /*1e10*/  UMOV UR9, UR5 ;  /* 0x0000000500097c82 */ /* 0x000fe40008000000 */
[----:B------:R-:W-:Y:S01]  /*1e20*/  UMOV UR8, UR4 ;  /* 0x0000000400087c82 */ /* 0x000fe20008000000 */
        /* <DEDUP_REMOVED lines=12> */
[----:B------:R-:W-:Y:S01]  /*1ef0*/  UMOV UR6, UR10 ;  /* 0x0000000a00067c82 */ /* 0x000fe20008000000 */
[----:B------:R-:W-:Y:S01]  /*1f00*/  UMOV UR7, 0x80000020 ;  /* 0x8000002000077882 */ /* 0x000fe20000000000 */
[----:B------:R-:W-:Y:S01]  /*1f10*/  UMOV UR10, UR12 ;  /* 0x0000000c000a7c82 */ /* 0x000fe20008000000 */
        /* <DEDUP_REMOVED lines=121> */
[----:B------:R-:W-:-:S03]  /*26b0*/  UIADD3 UR6, UR30, 0x702, URZ ;  /* 0x000007021e067890 */ /* 0x000fc6000fffe03f */
        /* <DEDUP_REMOVED lines=18> */
[----:B------:R-:W-:Y:S05]  /*27e0*/  @!P0 BRA `(.L_x_132) ;  /* 0x0000000000048947 */ /* 0x000fea0003800000 */
[----:B------:R-:W-:Y:S01]  /*27f0*/  BPT.TRAP 0x1 ;  /* 0x000000040000795c */ /* 0x000fe20000300000 */
.L_x_132:
[----:B------:R-:W-:Y:S01]  /*2800*/  VIADD R0, R170, UR56 ;  /* 0x00000038aa007c36 */ /* 0x000fe20008000000 */
[----:B------:R-:W-:Y:S01]  /*2810*/  P2R R14, PR, RZ, 0x1 ;  /* 0x00000001ff0e7803 */ /* 0x000fe20000000000 */
[----:B------:R-:W-:Y:S01]  /*2820*/  IMAD.U32 R5, RZ, RZ, UR53 ;  /* 0x00000035ff057e24 */ /* 0x000fe2000f8e00ff */
[----:B------:R-:W-:-:S03]  /*2830*/  UISETP.GE.AND UP0, UPT, UR56, 0xa1, UPT ;  /* 0x000000a13800788c */ /* 0x000fc6000bf06270 */
[----:B------:R-:W-:-:S05]  /*2840*/  IMAD R5, R5, -0xa0, R0 ;  /* 0xffffff6005057824 */ /* 0x000fca00078e0200 */
[C---:B------:R-:W-:Y:S02]  /*2850*/  ISETP.GT.AND P6, PT, R5.reuse, RZ, PT ;  /* 0x000000ff0500720c */ /* 0x040fe40003fc4270 */
[C---:B------:R-:W-:Y:S02]  /*2860*/  ISETP.GT.AND P5, PT, R5.reuse, 0x1, PT ;  /* 0x000000010500780c */ /* 0x040fe40003fa4270 */
[----:B------:R-:W-:Y:S02]  /*2870*/  ISETP.GT.AND P4, PT, R5, 0x8, PT ;  /* 0x000000080500780c */ /* 0x000fe40003f84270 */
[----:B------:R-:W-:Y:S02]  /*2880*/  FSEL R90, R90, -INF , P6 ;  /* 0xff8000005a5a7808 */ /* 0x000fe40003000000 */
[----:B------:R-:W-:Y:S02]  /*2890*/  FSEL R91, R91, -INF , P5 ;  /* 0xff8000005b5b7808 */ /* 0x000fe40002800000 */
[----:B------:R-:W-:-:S02]  /*28a0*/  ISETP.GT.AND P3, PT, R5, 0x9, PT ;  /* 0x000000090500780c */ /* 0x000fc40003f64270 */
[----:B------:R-:W-:Y:S02]  /*28b0*/  FSEL R94, R94, -INF , P4 ;  /* 0xff8000005e5e7808 */ /* 0x000fe40002000000 */
[----:B-12---:R-:W-:Y:S02]  /*28c0*/  FMNMX.FTZ R3, R90, R91, !PT ;  /* 0x0000005b5a037209 */ /* 0x006fe40007810000 */
[----:B------:R-:W-:Y:S02]  /*28d0*/  ISETP.GT.AND P1, PT, R5, 0x10, PT ;  /* 0x000000100500780c */ /* 0x000fe40003f24270 */
[----:B------:R-:W-:Y:S02]  /*28e0*/  FSEL R95, R95, -INF , P3 ;  /* 0xff8000005f5f7808 */ /* 0x000fe40001800000 */
[----:B------:R-:W-:Y:S02]  /*28f0*/  FMNMX.FTZ R0, R94, R3, !PT ;  /* 0x000000035e007209 */ /* 0x000fe40007810000 */
        /* <DEDUP_REMOVED lines=99> */
[C---:B------:R-:W-:Y:S02]  /*2f30*/  ISETP.GT.AND P0, PT, R5.reuse, 0x79, PT ;  /* 0x000000790500780c */ /* 0x040fe40003f04270 */
        /* <DEDUP_REMOVED lines=9> */
[----:B------:R-:W-:Y:S02]  /*2fd0*/  P2R R13, PR, RZ, 0x1 ;  /* 0x00000001ff0d7803 */ /* 0x000fe40000000000 */
[----:B------:R-:W-:Y:S02]  /*2fe0*/  FSEL R41, R41, -INF , P5 ;  /* 0xff80000029297808 */ /* 0x000fe40002800000 */
[C---:B------:R-:W-:Y:S02]  /*2ff0*/  ISETP.GT.AND P0, PT, R5.reuse, 0x80, PT ;  /* 0x000000800500780c */ /* 0x040fe40003f04270 */
[----:B------:R-:W-:Y:S02]  /*3000*/  ISETP.GT.AND P5, PT, R5, 0x80, PT ;  /* 0x000000800500780c */ /* 0x000fe40003fa4270 */
[----:B------:R-:W-:Y:S02]  /*3010*/  FMNMX.FTZ R0, R54, R7, !PT ;  /* 0x0000000736007209 */ /* 0x000fe40007810000 */
[----:B------:R-:W-:-:S02]  /*3020*/  FSEL R24, R24, -INF , P0 ;  /* 0xff80000018187808 */ /* 0x000fc40000000000 */
[----:B------:R-:W-:Y:S02]  /*3030*/  FSEL R59, R26, -INF , P5 ;  /* 0xff8000001a3b7808 */ /* 0x000fe40002800000 */
[----:B------:R-:W-:Y:S02]  /*3040*/  FMNMX.FTZ R0, R55, R0, !PT ;  /* 0x0000000037007209 */ /* 0x000fe40007810000 */
[----:B------:R-:W-:Y:S02]  /*3050*/  ISETP.NE.AND P0, PT, R13, RZ, PT ;  /* 0x000000ff0d00720c */ /* 0x000fe40003f05270 */
[----:B------:R-:W-:Y:S02]  /*3060*/  FMNMX.FTZ R13, R88, R89, !PT ;  /* 0x00000059580d7209 */ /* 0x000fe40007810000 */
[----:B------:R-:W-:Y:S02]  /*3070*/  FSEL R48, R48, -INF , P1 ;  /* 0xff80000030307808 */ /* 0x000fe40000800000 */
[----:B------:R-:W-:-:S02]  /*3080*/  ISETP.GT.AND P1, PT, R5, 0x88, PT ;  /* 0x000000880500780c */ /* 0x000fc40003f24270 */
[----:B------:R-:W-:Y:S02]  /*3090*/  FMNMX.FTZ R7, R59, R0, !PT ;  /* 0x000000003b077209 */ /* 0x000fe40007810000 */
[----:B------:R-:W-:Y:S02]  /*30a0*/  FSEL R25, R25, -INF , P0 ;  /* 0xff80000019197808 */ /* 0x000fe40000000000 */
[----:B------:R-:W-:Y:S02]  /*30b0*/  ISETP.NE.AND P0, PT, R14, RZ, PT ;  /* 0x000000ff0e00720c */ /* 0x000fe40003f05270 */
[----:B------:R-:W-:Y:S02]  /*30c0*/  FMNMX.FTZ R14, R92, R13, !PT ;  /* 0x0000000d5c0e7209 */ /* 0x000fe40007810000 */
[----:B------:R-:W-:Y:S02]  /*30d0*/  FSEL R49, R49, -INF , P2 ;  /* 0xff80000031317808 */ /* 0x000fe40001000000 */
[----:B------:R-:W-:-:S02]  /*30e0*/  ISETP.GT.AND P2, PT, R5, 0x89, PT ;  /* 0x000000890500780c */ /* 0x000fc40003f44270 */
[----:B------:R-:W-:Y:S02]  /*30f0*/  FSEL R67, R30, -INF , P1 ;  /* 0xff8000001e437808 */ /* 0x000fe40000800000 */
[----:B------:R-:W-:Y:S02]  /*3100*/  FMNMX.FTZ R0, R58, R7, !PT ;  /* 0x000000073a007209 */ /* 0x000fe40007810000 */
[----:B------:R-:W-:Y:S02]  /*3110*/  FMNMX.FTZ R13, R93, R14, !PT ;  /* 0x0000000e5d0d7209 */ /* 0x000fe40007810000 */
[----:B------:R-:W-:Y:S02]  /*3120*/  FSEL R45, R45, -INF , P3 ;  /* 0xff8000002d2d7808 */ /* 0x000fe40001800000 */
[----:B------:R-:W-:Y:S02]  /*3130*/  FSEL R70, R31, -INF , P2 ;  /* 0xff8000001f467808 */ /* 0x000fe40001000000 */
[----:B------:R-:W-:-:S02]  /*3140*/  FMNMX.FTZ R7, R67, R0, !PT ;  /* 0x0000000043077209 */ /* 0x000fc40007810000 */
[C---:B------:R-:W-:Y:S02]  /*3150*/  ISETP.GT.AND P3, PT, R5.reuse, 0x90, PT ;  /* 0x000000900500780c */ /* 0x040fe40003f64270 */
[----:B------:R-:W-:Y:S02]  /*3160*/  FMNMX.FTZ R14, R96, R13, !PT ;  /* 0x0000000d600e7209 */ /* 0x000fe40007810000 */
[----:B------:R-:W-:Y:S02]  /*3170*/  FSEL R44, R44, -INF , P4 ;  /* 0xff8000002c2c7808 */ /* 0x000fe40002000000 */
[----:B------:R-:W-:Y:S02]  /*3180*/  FSEL R71, R34, -INF , P3 ;  /* 0xff80000022477808 */ /* 0x000fe40001800000 */
[----:B------:R-:W-:Y:S02]  /*3190*/  FMNMX.FTZ R0, R70, R7, !PT ;  /* 0x0000000746007209 */ /* 0x000fe40007810000 */
[----:B------:R-:W-:-:S02]  /*31a0*/  ISETP.GT.AND P4, PT, R5, 0x91, PT ;  /* 0x000000910500780c */ /* 0x000fc40003f84270 */
[----:B------:R-:W-:Y:S02]  /*31b0*/  FMNMX.FTZ R15, R97, R14, !PT ;  /* 0x0000000e610f7209 */ /* 0x000fe40007810000 */
[----:B------:R-:W-:Y:S02]  /*31c0*/  FSEL R62, R35, -INF , P4 ;  /* 0xff800000233e7808 */ /* 0x000fe40002000000 */
[----:B------:R-:W-:Y:S02]  /*31d0*/  FMNMX.FTZ R7, R71, R0, !PT ;  /* 0x0000000047077209 */ /* 0x000fe40007810000 */
[----:B------:R-:W-:Y:S02]  /*31e0*/  ISETP.GT.AND P5, PT, R5, 0x98, PT ;  /* 0x000000980500780c */ /* 0x000fe40003fa4270 */
[----:B------:R-:W-:Y:S02]  /*31f0*/  FMNMX.FTZ R20, R100, R15, !PT ;  /* 0x0000000f64147209 */ /* 0x000fe40007810000 */
[----:B------:R-:W-:-:S02]  /*3200*/  FSEL R63, R38, -INF , P5 ;  /* 0xff800000263f7808 */ /* 0x000fc40002800000 */
[----:B------:R-:W-:Y:S02]  /*3210*/  FMNMX.FTZ R0, R62, R7, !PT ;  /* 0x000000073e007209 */ /* 0x000fe40007810000 */
[----:B------:R-:W-:Y:S02]  /*3220*/  ISETP.GT.AND P6, PT, R5, 0x99, PT ;  /* 0x000000990500780c */ /* 0x000fe40003fc4270 */
[----:B------:R-:W-:Y:S02]  /*3230*/  FMNMX.FTZ R15, R101, R20, !PT ;  /* 0x00000014650f7209 */ /* 0x000fe40007810000 */
[----:B------:R-:W-:Y:S02]  /*3240*/  FSEL R66, R39, -INF , P6 ;  /* 0xff80000027427808 */ /* 0x000fe40003000000 */
[----:B------:R-:W-:Y:S02]  /*3250*/  FMNMX.FTZ R7, R63, R0, !PT ;  /* 0x000000003f077209 */ /* 0x000fe40007810000 */
[----:B------:R-:W-:-:S02]  /*3260*/  FMNMX.FTZ R20, R72, R15, !PT ;  /* 0x0000000f48147209 */ /* 0x000fc40007810000 */
[----:B------:R-:W-:Y:S02]  /*3270*/  FMNMX.FTZ R7, R66, R7, !PT ;  /* 0x0000000742077209 */ /* 0x000fe40007810000 */
[----:B------:R-:W-:Y:S02]  /*3280*/  FMNMX.FTZ R21, R73, R20, !PT ;  /* 0x0000001449157209 */ /* 0x000fe40007810000 */
[----:B------:R-:W-:Y:S01]  /*3290*/  P2R R10, PR, RZ, 0x8 ;  /* 0x00000008ff0a7803 */ /* 0x000fe20000000000 */
[----:B------:R-:W1:Y:S01]  /*32a0*/  SHFL.BFLY PT, R0, R7, 0x2, 0x1f ;  /* 0x0c401f0007007f89 */ /* 0x000e6200000e0000 */
[----:B------:R-:W-:Y:S02]  /*32b0*/  FMNMX.FTZ R20, R76, R21, !PT ;  /* 0x000000154c147209 */ /* 0x000fe40007810000 */
[----:B------:R-:W-:Y:S02]  /*32c0*/  P2R R11, PR, RZ, 0x4 ;  /* 0x00000004ff0b7803 */ /* 0x000fe40000000000 */
[----:B------:R-:W-:-:S02]  /*32d0*/  FMNMX.FTZ R21, R77, R20, !PT ;  /* 0x000000144d157209 */ /* 0x000fc40007810000 */
[----:B------:R-:W-:Y:S02]  /*32e0*/  ISETP.GT.AND P2, PT, R5, 0x78, PT ;  /* 0x000000780500780c */ /* 0x000fe40003f44270 */
[----:B------:R-:W-:Y:S02]  /*32f0*/  FMNMX.FTZ R30, R80, R21, !PT ;  /* 0x00000015501e7209 */ /* 0x000fe40007810000 */
[----:B------:R-:W-:Y:S02]  /*3300*/  P2R R12, PR, RZ, 0x2 ;  /* 0x00000002ff0c7803 */ /* 0x000fe40000000000 */
[----:B------:R-:W-:Y:S02]  /*3310*/  FMNMX.FTZ R21, R81, R30, !PT ;  /* 0x0000001e51157209 */ /* 0x000fe40007810000 */
[----:B------:R-:W-:Y:S02]  /*3320*/  ISETP.GT.AND P1, PT, R5, 0x79, PT ;  /* 0x000000790500780c */ /* 0x000fe40003f24270 */
[----:B------:R-:W-:-:S02]  /*3330*/  FMNMX.FTZ R30, R84, R21, !PT ;  /* 0x00000015541e7209 */ /* 0x000fc40007810000 */
[----:B------:R-:W-:Y:S02]  /*3340*/  FSEL R52, R52, -INF , P2 ;  /* 0xff80000034347808 */ /* 0x000fe40001000000 */
[----:B------:R-:W-:Y:S02]  /*3350*/  FMNMX.FTZ R27, R85, R30, !PT ;  /* 0x0000001e551b7209 */ /* 0x000fe40007810000 */
[----:B------:R-:W-:Y:S02]  /*3360*/  FSEL R53, R53, -INF , P1 ;  /* 0xff80000035357808 */ /* 0x000fe40000800000 */
[----:B-1----:R-:W-:Y:S02]  /*3370*/  FMNMX.FTZ R6, R7, R0, !PT ;  /* 0x0000000007067209 */ /* 0x002fe40007810000 */
[----:B------:R-:W-:Y:S02]  /*3380*/  FMNMX.FTZ R30, R56, R27, !PT ;  /* 0x0000001b381e7209 */ /* 0x000fe40007810000 */
[----:B------:R-:W-:Y:S01]  /*3390*/  ISETP.NE.AND P1, PT, R12, RZ, PT ;  /* 0x000000ff0c00720c */ /* 0x000fe20003f25270 */
[----:B------:R-:W1:Y:S01]  /*33a0*/  SHFL.BFLY PT, R9, R6, 0x1, 0x1f ;  /* 0x0c201f0006097f89 */ /* 0x000e6200000e0000 */
[----:B------:R-:W-:-:S02]  /*33b0*/  FMNMX.FTZ R31, R57, R30, !PT ;  /* 0x0000001e391f7209 */ /* 0x000fc40007810000 */
[----:B------:R-:W-:Y:S02]  /*33c0*/  ISETP.NE.AND P2, PT, R11, RZ, PT ;  /* 0x000000ff0b00720c */ /* 0x000fe40003f45270 */
[----:B------:R-:W-:-:S04]  /*33d0*/  FMNMX.FTZ R30, R60, R31, !PT ;  /* 0x0000001f3c1e7209 */ /* 0x000fc80007810000 */
[----:B------:R-:W-:-:S04]  /*33e0*/  FMNMX.FTZ R31, R61, R30, !PT ;  /* 0x0000001e3d1f7209 */ /* 0x000fc80007810000 */
[----:B------:R-:W-:-:S04]  /*33f0*/  FMNMX.FTZ R38, R64, R31, !PT ;  /* 0x0000001f40267209 */ /* 0x000fc80007810000 */
[----:B------:R-:W-:-:S04]  /*3400*/  FMNMX.FTZ R31, R65, R38, !PT ;  /* 0x00000026411f7209 */ /* 0x000fc80007810000 */
[----:B------:R-:W-:Y:S02]  /*3410*/  FMNMX.FTZ R38, R68, R31, !PT ;  /* 0x0000001f44267209 */ /* 0x000fe40007810000 */
[----:B-1----:R-:W-:Y:S01]  /*3420*/  FMNMX.FTZ R0, R6, R9, !PT ;  /* 0x0000000906007209 */ /* 0x002fe20007810000 */
[----:B------:R-:W-:Y:S01]  /*3430*/  IMAD.U32 R9, RZ, RZ, UR40 ;  /* 0x00000028ff097e24 */ /* 0x000fe2000f8e00ff */
        /* <DEDUP_REMOVED lines=11> */
[----:B------:R-:W-:-:S01]  /*34f0*/  FFMA.FTZ R78, R78, UR40, -R112 ;  /* 0x000000284e4e7c23 */ /* 0x000fc20008010870 */
[----:B------:R1:W-:Y:S01]  /*3500*/  MUFU.EX2 R13, R74 ;  /* 0x0000004a000d7308 */ /* 0x0003e20000000800 */
[----:B------:R-:W-:-:S01]  /*3510*/  FFMA.FTZ R26, R79, UR40, -R112 ;  /* 0x000000284f1a7c23 */ /* 0x000fc20008010870 */
[----:B------:R-:W-:Y:S01]  /*3520*/  FSEL R79, R29, -INF , P2 ;  /* 0xff8000001d4f7808 */ /* 0x000fe20001000000 */
[----:B------:R-:W-:-:S01]  /*3530*/  FFMA.FTZ R20, R82, UR40, -R112 ;  /* 0x0000002852147c23 */ /* 0x000fc20008010870 */
[--C-:B------:R-:W-:Y:S01]  /*3540*/  FFMA.FTZ R83, R83, UR40, -R112.reuse ;  /* 0x0000002853537c23 */ /* 0x100fe20008010870 */
[----:B------:R-:W-:Y:S01]  /*3550*/  FSEL R82, R32, -INF , P3 ;  /* 0xff80000020527808 */ /* 0x000fe20001800000 */
[--C-:B------:R-:W-:Y:S01]  /*3560*/  FFMA.FTZ R86, R86, UR40, -R112.reuse ;  /* 0x0000002856567c23 */ /* 0x100fe20008010870 */
[----:B------:R-:W-:-:S01]  /*3570*/  FFMA.FTZ R32, R3, UR40, -R112 ;  /* 0x0000002803207c23 */ /* 0x000fc20008010870 */
[----:B------:R2:W-:Y:S01]  /*3580*/  MUFU.EX2 R15, R78 ;  /* 0x0000004e000f7308 */ /* 0x0005e20000000800 */
[----:B-1----:R-:W-:Y:S01]  /*3590*/  FMNMX.FTZ R74, R48, R39, !PT ;  /* 0x00000027304a7209 */ /* 0x002fe20007810000 */
[--C-:B------:R-:W-:Y:S01]  /*35a0*/  FFMA.FTZ R34, R87, UR40, -R112.reuse ;  /* 0x0000002857227c23 */ /* 0x100fe20008010870 */
[----:B------:R-:W-:Y:S01]  /*35b0*/  FSEL R87, R37, -INF , P6 ;  /* 0xff80000025577808 */ /* 0x000fe20003000000 */
[--C-:B------:R-:W-:Y:S01]  /*35c0*/  FFMA.FTZ R37, R50, UR40, -R112.reuse ;  /* 0x0000002832257c23 */ /* 0x100fe20008010870 */
[----:B------:R-:W-:Y:S01]  /*35d0*/  FMNMX.FTZ R39, R49, R74, !PT ;  /* 0x0000004a31277209 */ /* 0x000fe20007810000 */
[--C-:B------:R-:W-:Y:S01]  /*35e0*/  FFMA.FTZ R50, R55, UR40, -R112.reuse ;  /* 0x0000002837327c23 */ /* 0x100fe20008010870 */
[----:B------:R-:W-:-:S01]  /*35f0*/  FFMA.FTZ R55, R67, UR40, -R112 ;  /* 0x0000002843377c23 */ /* 0x000fc20008010870 */
[----:B------:R1:W-:Y:S01]  /*3600*/  MUFU.EX2 R21, R83 ;  /* 0x0000005300157308 */ /* 0x0003e20000000800 */
[----:B------:R-:W-:Y:S01]  /*3610*/  FMNMX.FTZ R74, R52, R39, !PT ;  /* 0x00000027344a7209 */ /* 0x000fe20007810000 */
[--C-:B------:R-:W-:Y:S01]  /*3620*/  FFMA.FTZ R5, R90, UR40, -R112.reuse ;  /* 0x000000285a057c23 */ /* 0x100fe20008010870 */
[----:B--2---:R-:W-:Y:S01]  /*3630*/  FSEL R78, R28, -INF , P1 ;  /* 0xff8000001c4e7808 */ /* 0x004fe20000800000 */
[--C-:B------:R-:W-:Y:S01]  /*3640*/  FFMA.FTZ R6, R91, UR40, -R112.reuse ;  /* 0x000000285b067c23 */ /* 0x100fe20008010870 */
[----:B------:R-:W-:Y:S01]  /*3650*/  FMNMX.FTZ R75, R53, R74, !PT ;  /* 0x0000004a354b7209 */ /* 0x000fe20007810000 */
[--C-:B------:R-:W-:Y:S01]  /*3660*/  FFMA.FTZ R7, R94, UR40, -R112.reuse ;  /* 0x000000285e077c23 */ /* 0x100fe20008010870 */
[----:B------:R-:W-:-:S01]  /*3670*/  FFMA.FTZ R8, R95, UR40, -R112 ;  /* 0x000000285f087c23 */ /* 0x000fc20008010870 */
[----:B------:R2:W-:Y:S01]  /*3680*/  MUFU.EX2 R27, R86 ;  /* 0x00000056001b7308 */ /* 0x0005e20000000800 */
[----:B------:R-:W-:Y:S01]  /*3690*/  FMNMX.FTZ R74, R24, R75, !PT ;  /* 0x0000004b184a7209 */ /* 0x000fe20007810000 */
[--C-:B------:R-:W-:Y:S01]  /*36a0*/  FFMA.FTZ R9, R98, UR40, -R112.reuse ;  /* 0x0000002862097c23 */ /* 0x100fe20008010870 */
[----:B-1----:R-:W-:Y:S01]  /*36b0*/  FSEL R83, R33, -INF , P4 ;  /* 0xff80000021537808 */ /* 0x002fe20002000000 */
[--C-:B------:R-:W-:Y:S01]  /*36c0*/  FFMA.FTZ R33, R43, UR40, -R112.reuse ;  /* 0x000000282b217c23 */ /* 0x100fe20008010870 */
[----:B------:R-:W-:Y:S01]  /*36d0*/  FMNMX.FTZ R75, R25, R74, !PT ;  /* 0x0000004a194b7209 */ /* 0x000fe20007810000 */
[--C-:B------:R-:W-:Y:S01]  /*36e0*/  FFMA.FTZ R43, R47, UR40, -R112.reuse ;  /* 0x000000282f2b7c23 */ /* 0x100fe20008010870 */
[----:B------:R-:W-:-:S01]  /*36f0*/  FFMA.FTZ R47, R54, UR40, -R112 ;  /* 0x00000028362f7c23 */ /* 0x000fc20008010870 */
[--C-:B------:R-:W-:Y:S01]  /*3700*/  FFMA.FTZ R54, R58, UR40, -R112.reuse ;  /* 0x000000283a367c23 */ /* 0x100fe20008010870 */
[----:B------:R-:W-:Y:S01]  /*3710*/  FMNMX.FTZ R74, R78, R75, !PT ;  /* 0x0000004b4e4a7209 */ /* 0x000fe20007810000 */
[--C-:B------:R-:W-:Y:S01]  /*3720*/  FFMA.FTZ R58, R70, UR40, -R112.reuse ;  /* 0x00000028463a7c23 */ /* 0x100fe20008010870 */
[----:B--2---:R-:W-:Y:S01]  /*3730*/  FSEL R86, R36, -INF , P5 ;  /* 0xff80000024567808 */ /* 0x004fe20002800000 */
[----:B------:R-:W-:Y:S01]  /*3740*/  IMAD.U32 R70, RZ, RZ, UR40 ;  /* 0x00000028ff467e24 */ /* 0x000fe2000f8e00ff */
[----:B------:R-:W-:Y:S01]  /*3750*/  FMNMX.FTZ R75, R79, R74, !PT ;  /* 0x0000004a4f4b7209 */ /* 0x000fe20007810000 */
[----:B------:R-:W-:Y:S01]  /*3760*/  MUFU.EX2 R5, R5 ;  /* 0x0000000500057308 */ /* 0x000fe20000000800 */
[----:B------:R-:W-:-:S01]  /*3770*/  FFMA.FTZ R10, R99, UR40, -R112 ;  /* 0x00000028630a7c23 */ /* 0x000fc20008010870 */
[--C-:B------:R-:W-:Y:S01]  /*3780*/  FFMA.FTZ R11, R102, UR40, -R112.reuse ;  /* 0x00000028660b7c23 */ /* 0x100fe20008010870 */
[----:B------:R-:W-:Y:S01]  /*3790*/  FMNMX.FTZ R74, R82, R75, !PT ;  /* 0x0000004b524a7209 */ /* 0x000fe20007810000 */
[--C-:B------:R-:W-:Y:S01]  /*37a0*/  FFMA.FTZ R12, R103, UR40, -R112.reuse ;  /* 0x00000028670c7c23 */ /* 0x100fe20008010870 */
[----:B------:R-:W-:-:S01]  /*37b0*/  FFMA.FTZ R30, R104, UR40, -R112 ;  /* 0x00000028681e7c23 */ /* 0x000fc20008010870 */
[--C-:B------:R-:W-:Y:S01]  /*37c0*/  FFMA.FTZ R105, R105, UR40, -R112.reuse ;  /* 0x0000002869697c23 */ /* 0x100fe20008010870 */
[----:B------:R-:W-:Y:S01]  /*37d0*/  FMNMX.FTZ R3, R83, R74, !PT ;  /* 0x0000004a53037209 */ /* 0x000fe20007810000 */
[----:B------:R-:W1:Y:S01]  /*37e0*/  MUFU.EX2 R6, R6 ;  /* 0x0000000600067308 */ /* 0x000e620000000800 */
        /* <DEDUP_REMOVED lines=8> */
[----:B------:R-:W-:Y:S01]  /*3870*/  MUFU.EX2 R7, R7 ;  /* 0x0000000700077308 */ /* 0x000fe20000000800 */
[----:B------:R-:W-:-:S01]  /*3880*/  FFMA.FTZ R46, R51, UR40, -R112 ;  /* 0x00000028332e7c23 */ /* 0x000fc20008010870 */
[--C-:B------:R-:W-:Y:S01]  /*3890*/  FFMA.FTZ R51, R59, UR40, -R112.reuse ;  /* 0x000000283b337c23 */ /* 0x100fe20008010870 */
[----:B------:R-:W2:Y:S01]  /*38a0*/  SHFL.BFLY PT, R74, R3, 0x2, 0x1f ;  /* 0x0c401f00034a7f89 */ /* 0x000ea200000e0000 */
[----:B------:R-:W-:-:S01]  /*38b0*/  FFMA.FTZ R59, R71, UR40, -R112 ;  /* 0x00000028473b7c23 */ /* 0x000fc20008010870 */
[--C-:B------:R-:W-:Y:S01]  /*38c0*/  FFMA.FTZ R29, R111, UR40, -R112.reuse ;  /* 0x000000286f1d7c23 */ /* 0x100fe20008010870 */
[----:B------:R-:W-:-:S01]  /*38d0*/  FFMA.FTZ R63, R63, UR40, -R112 ;  /* 0x000000283f3f7c23 */ /* 0x000fc20008010870 */
[--C-:B------:R-:W-:Y:S01]  /*38e0*/  FFMA.FTZ R66, R66, UR40, -R112.reuse ;  /* 0x0000002842427c23 */ /* 0x100fe20008010870 */
[----:B------:R-:W-:Y:S01]  /*38f0*/  MUFU.EX2 R8, R8 ;  /* 0x0000000800087308 */ /* 0x000fe20000000800 */
[----:B------:R-:W-:-:S07]  /*3900*/  FFMA.FTZ R62, R62, UR40, -R112 ;  /* 0x000000283e3e7c23 */ /* 0x000fce0008010870 */
[----:B------:R-:W-:Y:S08]  /*3910*/  MUFU.EX2 R9, R9 ;  /* 0x0000000900097308 */ /* 0x000ff00000000800 */
[----:B------:R-:W-:Y:S01]  /*3920*/  MUFU.EX2 R10, R10 ;  /* 0x0000000a000a7308 */ /* 0x000fe20000000800 */
[----:B--2---:R-:W-:-:S05]  /*3930*/  FMNMX.FTZ R74, R3, R74, !PT ;  /* 0x0000004a034a7209 */ /* 0x004fca0007810000 */
[----:B------:R-:W2:Y:S02]  /*3940*/  SHFL.BFLY PT, R3, R74, 0x1, 0x1f ;  /* 0x0c201f004a037f89 */ /* 0x000ea400000e0000 */
[----:B------:R-:W-:Y:S08]  /*3950*/  MUFU.EX2 R11, R11 ;  /* 0x0000000b000b7308 */ /* 0x000ff00000000800 */
[----:B------:R-:W-:Y:S08]  /*3960*/  MUFU.EX2 R12, R12 ;  /* 0x0000000c000c7308 */ /* 0x000ff00000000800 */
[----:B------:R-:W-:Y:S01]  /*3970*/  MUFU.EX2 R14, R14 ;  /* 0x0000000e000e7308 */ /* 0x000fe20000000800 */
[----:B--2---:R-:W-:-:S07]  /*3980*/  FMNMX.FTZ R3, R74, R3, !PT ;  /* 0x000000034a037209 */ /* 0x004fce0007810000 */
[----:B------:R-:W-:Y:S01]  /*3990*/  MUFU.EX2 R26, R26 ;  /* 0x0000001a001a7308 */ /* 0x000fe20000000800 */
[C---:B------:R-:W-:Y:S01]  /*39a0*/  FSETP.NEU.FTZ.AND P1, PT, R3.reuse, -INF , PT ;  /* 0xff8000000300780b */ /* 0x040fe20003f3d000 */
[----:B------:R-:W-:-:S06]  /*39b0*/  FFMA.FTZ R67, R3, R70, -8 ;  /* 0xc100000003437423 */ /* 0x000fcc0000010046 */
[----:B------:R-:W-:Y:S01]  /*39c0*/  MUFU.EX2 R20, R20 ;  /* 0x0000001400147308 */ /* 0x000fe20000000800 */
[----:B------:R-:W-:Y:S02]  /*39d0*/  FSEL R90, R67, RZ, P1 ;  /* 0x000000ff435a7208 */ /* 0x000fe40000800000 */
[----:B------:R-:W-:-:S03]  /*39e0*/  ISETP.NE.AND P1, PT, R2, RZ, PT ;  /* 0x000000ff0200720c */ /* 0x000fc60003f25270 */
[--C-:B------:R-:W-:Y:S01]  /*39f0*/  FFMA.FTZ R67, R88, UR40, -R90.reuse ;  /* 0x0000002858437c23 */ /* 0x100fe2000801085a */
[----:B------:R-:W-:-:S01]  /*3a00*/  FFMA.FTZ R70, R89, UR40, -R90 ;  /* 0x0000002859467c23 */ /* 0x000fc2000801085a */
[--C-:B------:R-:W-:Y:S01]  /*3a10*/  FFMA.FTZ R92, R92, UR40, -R90.reuse ;  /* 0x000000285c5c7c23 */ /* 0x100fe2000801085a */
[----:B------:R-:W-:-:S01]  /*3a20*/  FFMA.FTZ R93, R93, UR40, -R90 ;  /* 0x000000285d5d7c23 */ /* 0x000fc2000801085a */
[--C-:B------:R-:W-:Y:S01]  /*3a30*/  FFMA.FTZ R71, R96, UR40, -R90.reuse ;  /* 0x0000002860477c23 */ /* 0x100fe2000801085a */
[----:B------:R-:W-:-:S01]  /*3a40*/  FFMA.FTZ R74, R97, UR40, -R90 ;  /* 0x00000028614a7c23 */ /* 0x000fc2000801085a */
[----:B------:R-:W-:Y:S01]  /*3a50*/  MUFU.EX2 R67, R67 ;  /* 0x0000004300437308 */ /* 0x000fe20000000800 */
[----:B------:R-:W-:-:S01]  /*3a60*/  FFMA.FTZ R100, R100, UR40, -R90 ;  /* 0x0000002864647c23 */ /* 0x000fc2000801085a */
[--C-:B------:R-:W-:Y:S01]  /*3a70*/  FFMA.FTZ R75, R80, UR40, -R90.reuse ;  /* 0x00000028504b7c23 */ /* 0x100fe2000801085a */
[----:B------:R-:W-:-:S01]  /*3a80*/  FFMA.FTZ R61, R61, UR40, -R90 ;  /* 0x000000283d3d7c23 */ /* 0x000fc2000801085a */
[----:B-1----:R-:W-:Y:S01]  /*3a90*/  FADD.FTZ R80, R5, R6 ;  /* 0x0000000605507221 */ /* 0x002fe20000010000 */
[----:B------:R-:W-:-:S01]  /*3aa0*/  FFMA.FTZ R88, R76, UR40, -R90 ;  /* 0x000000284c587c23 */ /* 0x000fc2000801085a */
        /* <DEDUP_REMOVED lines=34> */
[----:B------:R-:W4:Y:S01]  /*3cd0*/  MUFU.EX2 R74, R74 ;  /* 0x0000004a004a7308 */ /* 0x000f220000000800 */
[----:B------:R-:W-:-:S07]  /*3ce0*/  FFMA.FTZ R87, R87, UR40, -R90 ;  /* 0x0000002857577c23 */ /* 0x000fce000801085a */
[----:B------:R5:W-:Y:S08]  /*3cf0*/  MUFU.EX2 R81, R61 ;  /* 0x0000003d00517308 */ /* 0x000bf00000000800 */
[----:B------:R-:W4:Y:S01]  /*3d00*/  MUFU.EX2 R100, R100 ;  /* 0x0000006400647308 */ /* 0x000f220000000800 */
[----:B-----5:R-:W-:-:S01]  /*3d10*/  FADD.FTZ R61, R7, R80 ;  /* 0x00000050073d7221 */ /* 0x020fc20000010000 */
[----:B--2---:R-:W-:Y:S01]  /*3d20*/  FADD.FTZ R80, R92, R89 ;  /* 0x000000595c507221 */ /* 0x004fe20000010000 */
[----:B---3--:R-:W-:-:S02]  /*3d30*/  F2FP.SATFINITE.E4M3.F32.PACK_AB_MERGE_C R92, R93, R92, RZ ;  /* 0x0000005c5d5c723e */ /* 0x008fc400048070ff */
[----:B------:R-:W-:Y:S01]  /*3d40*/  FADD.FTZ R94, R8, R61 ;  /* 0x0000003d085e7221 */ /* 0x000fe20000010000 */
[----:B------:R-:W-:-:S01]  /*3d50*/  FADD.FTZ R80, R93, R80 ;  /* 0x000000505d507221 */ /* 0x000fc20000010000 */
[----:B------:R-:W-:Y:S01]  /*3d60*/  @P1 VIADD R61, R4, 0x29840 ;  /* 0x00029840043d1836 */ /* 0x000fe20000000000 */
[----:B------:R-:W2:Y:S01]  /*3d70*/  MUFU.EX2 R101, R101 ;  /* 0x0000006500657308 */ /* 0x000ea20000000800 */
[----:B------:R-:W-:-:S01]  /*3d80*/  FADD.FTZ R91, R9, R94 ;  /* 0x0000005e095b7221 */ /* 0x000fc20000010000 */
[----:B-1----:R-:W-:Y:S01]  /*3d90*/  FADD.FTZ R89, R71, R80 ;  /* 0x0000005047597221 */ /* 0x002fe20000010000 */
[----:B------:R-:W-:Y:S02]  /*3da0*/  F2FP.SATFINITE.E4M3.F32.PACK_AB_MERGE_C R172, R70, R67, R92 ;  /* 0x0000004346ac723e */ /* 0x000fe4000480705c */
[----:B------:R-:W-:Y:S01]  /*3db0*/  @P1 PRMT R61, R18, 0x654, R61 ;  /* 0x00000654123d1816 */ /* 0x000fe2000000003d */
[----:B------:R-:W-:-:S01]  /*3dc0*/  FADD.FTZ R4, R10, R91 ;  /* 0x0000005b0a047221 */ /* 0x000fc20000010000 */
[----:B----4-:R-:W-:Y:S01]  /*3dd0*/  FADD.FTZ R89, R74, R89 ;  /* 0x000000594a597221 */ /* 0x010fe20000010000 */
[----:B------:R-:W1:Y:S01]  /*3de0*/  MUFU.EX2 R72, R72 ;  /* 0x0000004800487308 */ /* 0x000e620000000800 */
[----:B------:R3:W-:Y:S01]  /*3df0*/  @P1 SYNCS.ARRIVE.TRANS64.RED.A1T0 RZ, [R61+URZ], RZ ;  /* 0x000000ff3dff19a7 */ /* 0x0007e2000810043f */
[----:B------:R-:W-:-:S06]  /*3e00*/  PLOP3.LUT P1, PT, PT, PT, UP0, 0x80, 0x0 ;  /* 0x000000000000781c */ /* 0x000fcc0003f2f008 */
[----:B------:R-:W4:Y:S01]  /*3e10*/  MUFU.EX2 R73, R73 ;  /* 0x0000004900497308 */ /* 0x000f220000000800 */
[----:B---3--:R-:W-:-:S01]  /*3e20*/  FADD.FTZ R61, R11, R4 ;  /* 0x000000040b3d7221 */ /* 0x008fc20000010000 */
[----:B------:R-:W-:Y:S01]  /*3e30*/  FADD.FTZ R4, R100, R89 ;  /* 0x0000005964047221 */ /* 0x000fe20000010000 */
[C---:B--2---:R-:W-:Y:S02]  /*3e40*/  F2FP.SATFINITE.E4M3.F32.PACK_AB_MERGE_C R100, R101.reuse, R100, RZ ;  /* 0x000000646564723e */ /* 0x044fe400048070ff */
[----:B------:R-:W-:Y:S01]  /*3e50*/  FADD.FTZ R80, R12, R61 ;  /* 0x0000003d0c507221 */ /* 0x000fe20000010000 */
[----:B------:R-:W-:-:S01]  /*3e60*/  FADD.FTZ R61, R101, R4 ;  /* 0x00000004653d7221 */ /* 0x000fc20000010000 */
[----:B------:R-:W-:Y:S01]  /*3e70*/  F2FP.SATFINITE.E4M3.F32.PACK_AB_MERGE_C R12, R12, R11, RZ ;  /* 0x0000000b0c0c723e */ /* 0x000fe200048070ff */
[----:B------:R-:W2:Y:S01]  /*3e80*/  MUFU.EX2 R88, R88 ;  /* 0x0000005800587308 */ /* 0x000ea20000000800 */
[----:B------:R-:W-:-:S01]  /*3e90*/  FADD.FTZ R89, R13, R80 ;  /* 0x000000500d597221 */ /* 0x000fc20000010000 */
[----:B-1----:R-:W-:Y:S01]  /*3ea0*/  FADD.FTZ R4, R72, R61 ;  /* 0x0000003d48047221 */ /* 0x002fe20000010000 */
[----:B------:R-:W-:-:S02]  /*3eb0*/  F2FP.SATFINITE.E4M3.F32.PACK_AB_MERGE_C R174, R74, R71, R100 ;  /* 0x000000474aae723e */ /* 0x000fc40004807064 */
[----:B------:R-:W-:Y:S01]  /*3ec0*/  CS2R R70, SRZ ;  /* 0x0000000000467805 */ /* 0x000fe2000001ff00 */
[----:B------:R-:W-:-:S01]  /*3ed0*/  FADD.FTZ R80, R14, R89 ;  /* 0x000000590e507221 */ /* 0x000fc20000010000 */
[----:B------:R-:W-:Y:S01]  /*3ee0*/  F2FP.SATFINITE.E4M3.F32.PACK_AB_MERGE_C R175, R10, R9, R12 ;  /* 0x000000090aaf723e */ /* 0x000fe2000480700c */
[----:B------:R-:W1:Y:S01]  /*3ef0*/  MUFU.EX2 R77, R77 ;  /* 0x0000004d004d7308 */ /* 0x000e620000000800 */
[----:B----4-:R-:W-:-:S01]  /*3f00*/  FADD.FTZ R61, R73, R4 ;  /* 0x00000004493d7221 */ /* 0x010fc20000010000 */
[----:B------:R-:W-:Y:S01]  /*3f10*/  FADD.FTZ R89, R15, R80 ;  /* 0x000000500f597221 */ /* 0x000fe20000010000 */
[----:B------:R-:W-:-:S03]  /*3f20*/  F2FP.SATFINITE.E4M3.F32.PACK_AB_MERGE_C R15, R26, R15, RZ ;  /* 0x0000000f1a0f723e */ /* 0x000fc600048070ff */
[----:B------:R-:W-:Y:S01]  /*3f30*/  FADD.FTZ R89, R26, R89 ;  /* 0x000000591a597221 */ /* 0x000fe20000010000 */
[----:B------:R-:W-:Y:S01]  /*3f40*/  F2FP.SATFINITE.E4M3.F32.PACK_AB_MERGE_C R177, R14, R13, R15 ;  /* 0x0000000d0eb1723e */ /* 0x000fe2000480700f */
[----:B------:R-:W3:Y:S01]  /*3f50*/  MUFU.EX2 R75, R75 ;  /* 0x0000004b004b7308 */ /* 0x000ee20000000800 */
[----:B--2---:R-:W-:-:S01]  /*3f60*/  FADD.FTZ R4, R88, R61 ;  /* 0x0000003d58047221 */ /* 0x004fc20000010000 */
[----:B------:R-:W-:-:S04]  /*3f70*/  FADD.FTZ R80, R20, R89 ;  /* 0x0000005914507221 */ /* 0x000fc80000010000 */
[----:B------:R-:W-:Y:S02]  /*3f80*/  FADD.FTZ R80, R21, R80 ;  /* 0x0000005015507221 */ /* 0x000fe40000010000 */
[----:B------:R-:W2:Y:S01]  /*3f90*/  MUFU.EX2 R76, R76 ;  /* 0x0000004c004c7308 */ /* 0x000ea20000000800 */
[----:B-1----:R-:W-:-:S01]  /*3fa0*/  FADD.FTZ R4, R77, R4 ;  /* 0x000000044d047221 */ /* 0x002fc20000010000 */
[----:B------:R-:W-:Y:S01]  /*3fb0*/  FADD.FTZ R89, R27, R80 ;  /* 0x000000501b597221 */ /* 0x000fe20000010000 */
[----:B------:R-:W-:-:S04]  /*3fc0*/  F2FP.SATFINITE.E4M3.F32.PACK_AB_MERGE_C R77, R77, R88, RZ ;  /* 0x000000584d4d723e */ /* 0x000fc800048070ff */
[----:B------:R-:W-:Y:S01]  /*3fd0*/  F2FP.SATFINITE.E4M3.F32.PACK_AB_MERGE_C R176, R73, R72, R77 ;  /* 0x0000004849b0723e */ /* 0x000fe2000480704d */
[----:B------:R-:W1:Y:S01]  /*3fe0*/  MUFU.EX2 R84, R84 ;  /* 0x0000005400547308 */ /* 0x000e620000000800 */
[----:B---3--:R-:W-:-:S01]  /*3ff0*/  FADD.FTZ R61, R75, R4 ;  /* 0x000000044b3d7221 */ /* 0x008fc20000010000 */
[----:B------:R-:W-:-:S06]  /*4000*/  CS2R R72, SRZ ;  /* 0x0000000000487805 */ /* 0x000fcc000001ff00 */
[----:B------:R-:W3:Y:S01]  /*4010*/  MUFU.EX2 R34, R34 ;  /* 0x0000002200227308 */ /* 0x000ee20000000800 */
[----:B--2---:R-:W-:-:S07]  /*4020*/  FADD.FTZ R61, R76, R61 ;  /* 0x0000003d4c3d7221 */ /* 0x004fce0000010000 */
[----:B------:R-:W2:Y:S01]  /*4030*/  MUFU.EX2 R85, R85 ;  /* 0x0000005500557308 */ /* 0x000ea20000000800 */
[----:B-1----:R-:W-:-:S01]  /*4040*/  FADD.FTZ R4, R84, R61 ;  /* 0x0000003d54047221 */ /* 0x002fc20000010000 */
[----:B------:R-:W-:-:S04]  /*4050*/  F2FP.SATFINITE.E4M3.F32.PACK_AB_MERGE_C R61, R8, R7, RZ ;  /* 0x00000007083d723e */ /* 0x000fc800048070ff */
[----:B------:R-:W-:Y:S02]  /*4060*/  F2FP.SATFINITE.E4M3.F32.PACK_AB_MERGE_C R173, R6, R5, R61 ;  /* 0x0000000506ad723e */ /* 0x000fe4000480703d */
[----:B------:R-:W1:Y:S01]  /*4070*/  MUFU.EX2 R30, R30 ;  /* 0x0000001e001e7308 */ /* 0x000e620000000800 */
[----:B---3--:R-:W-:-:S01]  /*4080*/  FADD.FTZ R89, R34, R89 ;  /* 0x0000005922597221 */ /* 0x008fc20000010000 */
[----:B------:R-:W-:-:S04]  /*4090*/  F2FP.SATFINITE.E4M3.F32.PACK_AB_MERGE_C R27, R34, R27, RZ ;  /* 0x0000001b221b723e */ /* 0x000fc800048070ff */
[----:B------:R-:W-:Y:S02]  /*40a0*/  F2FP.SATFINITE.E4M3.F32.PACK_AB_MERGE_C R179, R21, R20, R27 ;  /* 0x0000001415b3723e */ /* 0x000fe4000480701b */
[----:B------:R-:W-:Y:S01]  /*40b0*/  CS2R R26, SRZ ;  /* 0x00000000001a7805 */ /* 0x000fe2000001ff00 */
[----:B------:R-:W3:Y:S01]  /*40c0*/  MUFU.EX2 R56, R56 ;  /* 0x0000003800387308 */ /* 0x000ee20000000800 */
[----:B--2---:R-:W-:-:S01]  /*40d0*/  FADD.FTZ R7, R85, R4 ;  /* 0x0000000455077221 */ /* 0x004fc20000010000 */
[----:B------:R-:W-:-:S04]  /*40e0*/  F2FP.SATFINITE.E4M3.F32.PACK_AB_MERGE_C R84, R85, R84, RZ ;  /* 0x000000545554723e */ /* 0x000fc800048070ff */
[----:B------:R-:W-:Y:S02]  /*40f0*/  F2FP.SATFINITE.E4M3.F32.PACK_AB_MERGE_C R178, R76, R75, R84 ;  /* 0x0000004b4cb2723e */ /* 0x000fe40004807054 */
[----:B------:R-:W-:Y:S01]  /*4100*/  CS2R R84, SRZ ;  /* 0x0000000000547805 */ /* 0x000fe2000001ff00 */
[----:B------:R-:W2:Y:S01]  /*4110*/  MUFU.EX2 R31, R105 ;  /* 0x00000069001f7308 */ /* 0x000ea20000000800 */
[----:B-1----:R-:W-:-:S01]  /*4120*/  FADD.FTZ R8, R30, R89 ;  /* 0x000000591e087221 */ /* 0x002fc20000010000 */
[----:B------:R-:W-:Y:S02]  /*4130*/  CS2R R76, SRZ ;  /* 0x00000000004c7805 */ /* 0x000fe4000001ff00 */
[----:B------:R-:W-:-:S04]  /*4140*/  CS2R R74, SRZ ;  /* 0x00000000004a7805 */ /* 0x000fc8000001ff00 */
        /* <DEDUP_REMOVED lines=9> */
[----:B--2---:R-:W-:-:S01]  /*41e0*/  FADD.FTZ R4, R60, R7 ;  /* 0x000000073c047221 */ /* 0x004fc20000010000 */
[----:B------:R-:W-:-:S03]  /*41f0*/  F2FP.SATFINITE.E4M3.F32.PACK_AB_MERGE_C R60, R81, R60, RZ ;  /* 0x0000003c513c723e */ /* 0x000fc600048070ff */
[----:B------:R-:W-:Y:S01]  /*4200*/  FADD.FTZ R7, R81, R4 ;  /* 0x0000000451077221 */ /* 0x000fe20000010000 */
[----:B------:R-:W-:Y:S02]  /*4210*/  F2FP.SATFINITE.E4M3.F32.PACK_AB_MERGE_C R180, R57, R56, R60 ;  /* 0x0000003839b4723e */ /* 0x000fe4000480703c */
[----:B------:R-:W-:Y:S01]  /*4220*/  CS2R R80, SRZ ;  /* 0x0000000000507805 */ /* 0x000fe2000001ff00 */
[----:B------:R-:W2:Y:S01]  /*4230*/  MUFU.EX2 R64, R64 ;  /* 0x0000004000407308 */ /* 0x000ea20000000800 */
[----:B-1----:R-:W-:-:S01]  /*4240*/  FADD.FTZ R11, R42, R11 ;  /* 0x0000000b2a0b7221 */ /* 0x002fc20000010000 */
[----:B------:R-:W-:Y:S02]  /*4250*/  F2FP.SATFINITE.E4M3.F32.PACK_AB_MERGE_C R35, R42, R35, RZ ;  /* 0x000000232a23723e */ /* 0x000fe400048070ff */
[----:B------:R-:W-:Y:S02]  /*4260*/  CS2R R60, SRZ ;  /* 0x00000000003c7805 */ /* 0x000fe4000001ff00 */
[----:B------:R-:W-:-:S02]  /*4270*/  CS2R R56, SRZ ;  /* 0x0000000000387805 */ /* 0x000fc4000001ff00 */
[----:B------:R-:W-:Y:S02]  /*4280*/  F2FP.SATFINITE.E4M3.F32.PACK_AB_MERGE_C R181, R31, R30, R35 ;  /* 0x0000001e1fb5723e */ /* 0x000fe40004807023 */
[----:B------:R-:W-:Y:S01]  /*4290*/  CS2R R34, SRZ ;  /* 0x0000000000227805 */ /* 0x000fe2000001ff00 */
[----:B------:R-:W1:Y:S01]  /*42a0*/  MUFU.EX2 R39, R109 ;  /* 0x0000006d00277308 */ /* 0x000e620000000800 */
[----:B---3--:R-:W-:-:S01]  /*42b0*/  FADD.FTZ R8, R38, R11 ;  /* 0x0000000b26087221 */ /* 0x008fc20000010000 */
[----:B------:R-:W-:-:S06]  /*42c0*/  CS2R R30, SRZ ;  /* 0x00000000001e7805 */ /* 0x000fcc000001ff00 */
        /* <DEDUP_REMOVED lines=11> */
[C---:B---3--:R-:W-:Y:S01]  /*4380*/  F2FP.SATFINITE.E4M3.F32.PACK_AB_MERGE_C R28, R29.reuse, R28, RZ ;  /* 0x0000001c1d1c723e */ /* 0x048fe200048070ff */
[----:B------:R-:W-:-:S03]  /*4390*/  FADD.FTZ R29, R29, R8 ;  /* 0x000000081d1d7221 */ /* 0x000fc60000010000 */
[----:B------:R-:W-:Y:S02]  /*43a0*/  F2FP.SATFINITE.E4M3.F32.PACK_AB_MERGE_C R183, R39, R38, R28 ;  /* 0x0000002627b7723e */ /* 0x000fe4000480701c */
[----:B------:R-:W-:Y:S01]  /*43b0*/  CS2R R38, SRZ ;  /* 0x0000000000267805 */ /* 0x000fe2000001ff00 */
[----:B------:R-:W3:Y:S01]  /*43c0*/  MUFU.EX2 R40, R40 ;  /* 0x0000002800287308 */ /* 0x000ee20000000800 */
[C---:B--2---:R-:W-:Y:S01]  /*43d0*/  F2FP.SATFINITE.E4M3.F32.PACK_AB_MERGE_C R68, R69.reuse, R68, RZ ;  /* 0x000000444544723e */ /* 0x044fe200048070ff */
[----:B------:R-:W-:-:S03]  /*43e0*/  FADD.FTZ R69, R69, R4 ;  /* 0x0000000445457221 */ /* 0x000fc60000010000 */
[----:B------:R-:W-:Y:S02]  /*43f0*/  F2FP.SATFINITE.E4M3.F32.PACK_AB_MERGE_C R182, R65, R64, R68 ;  /* 0x0000004041b6723e */ /* 0x000fe40004807044 */
[----:B------:R-:W-:Y:S01]  /*4400*/  CS2R R64, SRZ ;  /* 0x0000000000407805 */ /* 0x000fe2000001ff00 */
[----:B------:R-:W2:Y:S01]  /*4410*/  MUFU.EX2 R33, R33 ;  /* 0x0000002100217308 */ /* 0x000ea20000000800 */
[----:B-1----:R-:W-:-:S01]  /*4420*/  FADD.FTZ R6, R32, R29 ;  /* 0x0000001d20067221 */ /* 0x002fc20000010000 */
[----:B------:R-:W-:-:S06]  /*4430*/  CS2R R28, SRZ ;  /* 0x00000000001c7805 */ /* 0x000fcc000001ff00 */
        /* <DEDUP_REMOVED lines=13> */
[----:B------:R-:W-:Y:S02]  /*4510*/  F2FP.SATFINITE.E4M3.F32.PACK_AB_MERGE_C R36, R43, R36, RZ ;  /* 0x000000242b24723e */ /* 0x000fe400048070ff */
[----:B------:R-:W-:Y:S02]  /*4520*/  CS2R R42, SRZ ;  /* 0x00000000002a7805 */ /* 0x000fe4000001ff00 */
[----:B------:R-:W-:Y:S02]  /*4530*/  F2FP.SATFINITE.E4M3.F32.PACK_AB_MERGE_C R185, R33, R32, R36 ;  /* 0x0000002021b9723e */ /* 0x000fe40004807024 */
[----:B------:R-:W-:Y:S01]  /*4540*/  CS2R R32, SRZ ;  /* 0x0000000000207805 */ /* 0x000fe2000001ff00 */
[----:B------:R-:W1:Y:S01]  /*4550*/  MUFU.EX2 R48, R48 ;  /* 0x0000003000307308 */ /* 0x000e620000000800 */
[C---:B---3--:R-:W-:Y:S01]  /*4560*/  F2FP.SATFINITE.E4M3.F32.PACK_AB_MERGE_C R44, R45.reuse, R44, RZ ;  /* 0x0000002c2d2c723e */ /* 0x048fe200048070ff */
[----:B------:R-:W-:-:S03]  /*4570*/  FADD.FTZ R45, R45, R4 ;  /* 0x000000042d2d7221 */ /* 0x000fc60000010000 */
[----:B------:R-:W-:Y:S02]  /*4580*/  F2FP.SATFINITE.E4M3.F32.PACK_AB_MERGE_C R184, R41, R40, R44 ;  /* 0x0000002829b8723e */ /* 0x000fe4000480702c */
[----:B------:R-:W-:Y:S01]  /*4590*/  CS2R R40, SRZ ;  /* 0x0000000000287805 */ /* 0x000fe2000001ff00 */
[----:B------:R-:W3:Y:S01]  /*45a0*/  MUFU.EX2 R46, R46 ;  /* 0x0000002e002e7308 */ /* 0x000ee20000000800 */
[----:B--2---:R-:W-:-:S07]  /*45b0*/  FADD.FTZ R5, R37, R6 ;  /* 0x0000000625057221 */ /* 0x004fce0000010000 */
[----:B------:R-:W2:Y:S01]  /*45c0*/  MUFU.EX2 R49, R49 ;  /* 0x0000003100317308 */ /* 0x000ea20000000800 */
[----:B-1----:R-:W-:-:S01]  /*45d0*/  FADD.FTZ R4, R48, R45 ;  /* 0x0000002d30047221 */ /* 0x002fc20000010000 */
[----:B------:R-:W-:-:S06]  /*45e0*/  CS2R R44, SRZ ;  /* 0x00000000002c7805 */ /* 0x000fcc000001ff00 */
[----:B------:R-:W-:Y:S01]  /*45f0*/  MUFU.EX2 R47, R47 ;  /* 0x0000002f002f7308 */ /* 0x000fe20000000800 */
[----:B---3--:R-:W-:-:S07]  /*4600*/  FADD.FTZ R6, R46, R5 ;  /* 0x000000052e067221 */ /* 0x008fce0000010000 */
        /* <DEDUP_REMOVED lines=8> */
[----:B------:R-:W-:Y:S01]  /*4690*/  CS2R R46, SRZ ;  /* 0x00000000002e7805 */ /* 0x000fe2000001ff00 */
[----:B------:R-:W-:Y:S01]  /*46a0*/  MUFU.EX2 R55, R55 ;  /* 0x0000003700377308 */ /* 0x000fe20000000800 */
[----:B--2---:R-:W-:-:S01]  /*46b0*/  FADD.FTZ R4, R52, R5 ;  /* 0x0000000534047221 */ /* 0x004fc20000010000 */
[----:B------:R-:W-:-:S06]  /*46c0*/  CS2R R36, SRZ ;  /* 0x0000000000247805 */ /* 0x000fcc000001ff00 */
[----:B------:R-:W1:Y:S01]  /*46d0*/  MUFU.EX2 R58, R58 ;  /* 0x0000003a003a7308 */ /* 0x000e620000000800 */
[C---:B---3--:R-:W-:Y:S01]  /*46e0*/  F2FP.SATFINITE.E4M3.F32.PACK_AB_MERGE_C R52, R53.reuse, R52, RZ ;  /* 0x000000343534723e */ /* 0x048fe200048070ff */
[----:B------:R-:W-:-:S03]  /*46f0*/  FADD.FTZ R53, R53, R4 ;  /* 0x0000000435357221 */ /* 0x000fc60000010000 */
[----:B------:R-:W-:Y:S02]  /*4700*/  F2FP.SATFINITE.E4M3.F32.PACK_AB_MERGE_C R186, R49, R48, R52 ;  /* 0x0000003031ba723e */ /* 0x000fe40004807034 */
[----:B------:R-:W-:Y:S01]  /*4710*/  CS2R R48, SRZ ;  /* 0x0000000000307805 */ /* 0x000fe2000001ff00 */
[----:B------:R-:W2:Y:S08]  /*4720*/  MUFU.EX2 R51, R51 ;  /* 0x0000003300337308 */ /* 0x000eb00000000800 */
[----:B------:R-:W3:Y:S01]  /*4730*/  MUFU.EX2 R24, R24 ;  /* 0x0000001800187308 */ /* 0x000ee20000000800 */
[----:B-1----:R-:W-:-:S07]  /*4740*/  F2FP.SATFINITE.E4M3.F32.PACK_AB_MERGE_C R6, R58, R55, RZ ;  /* 0x000000373a06723e */ /* 0x002fce00048070ff */
[----:B------:R-:W1:Y:S01]  /*4750*/  MUFU.EX2 R54, R54 ;  /* 0x0000003600367308 */ /* 0x000e620000000800 */
[----:B--2---:R-:W-:-:S07]  /*4760*/  FADD.FTZ R5, R51, R50 ;  /* 0x0000003233057221 */ /* 0x004fce0000010000 */
[----:B------:R-:W2:Y:S01]  /*4770*/  MUFU.EX2 R25, R25 ;  /* 0x0000001900197308 */ /* 0x000ea20000000800 */
[----:B---3--:R-:W-:-:S01]  /*4780*/  FADD.FTZ R4, R24, R53 ;  /* 0x0000003518047221 */ /* 0x008fc20000010000 */
[----:B------:R-:W-:-:S06]  /*4790*/  CS2R R52, SRZ ;  /* 0x0000000000347805 */ /* 0x000fcc000001ff00 */
[----:B------:R-:W3:Y:S01]  /*47a0*/  MUFU.EX2 R78, R78 ;  /* 0x0000004e004e7308 */ /* 0x000ee20000000800 */
[C---:B-1----:R-:W-:Y:S01]  /*47b0*/  F2FP.SATFINITE.E4M3.F32.PACK_AB_MERGE_C R189, R54.reuse, R51, R6 ;  /* 0x0000003336bd723e */ /* 0x042fe20004807006 */
[----:B------:R-:W-:Y:S01]  /*47c0*/  FADD.FTZ R54, R54, R5 ;  /* 0x0000000536367221 */ /* 0x000fe20000010000 */
[----:B------:R-:W-:-:S03]  /*47d0*/  CS2R R50, SRZ ;  /* 0x0000000000327805 */ /* 0x000fc6000001ff00 */
[----:B------:R-:W-:Y:S02]  /*47e0*/  FADD.FTZ R55, R55, R54 ;  /* 0x0000003637377221 */ /* 0x000fe40000010000 */
[----:B------:R-:W1:Y:S01]  /*47f0*/  MUFU.EX2 R79, R79 ;  /* 0x0000004f004f7308 */ /* 0x000e620000000800 */
[----:B--2---:R-:W-:-:S01]  /*4800*/  FADD.FTZ R5, R25, R4 ;  /* 0x0000000419057221 */ /* 0x004fc20000010000 */
[----:B------:R-:W-:Y:S01]  /*4810*/  FADD.FTZ R58, R58, R55 ;  /* 0x000000373a3a7221 */ /* 0x000fe20000010000 */
[----:B------:R-:W-:-:S05]  /*4820*/  CS2R R54, SRZ ;  /* 0x0000000000367805 */ /* 0x000fca000001ff00 */
[----:B------:R-:W-:Y:S01]  /*4830*/  MUFU.EX2 R63, R63 ;  /* 0x0000003f003f7308 */ /* 0x000fe20000000800 */
[----:B---3--:R-:W-:-:S07]  /*4840*/  FADD.FTZ R4, R78, R5 ;  /* 0x000000054e047221 */ /* 0x008fce0000010000 */
[----:B------:R-:W2:Y:S01]  /*4850*/  MUFU.EX2 R66, R66 ;  /* 0x0000004200427308 */ /* 0x000ea20000000800 */
[C---:B-1----:R-:W-:Y:S01]  /*4860*/  F2FP.SATFINITE.E4M3.F32.PACK_AB_MERGE_C R78, R79.reuse, R78, RZ ;  /* 0x0000004e4f4e723e */ /* 0x042fe200048070ff */
[----:B------:R-:W-:-:S03]  /*4870*/  FADD.FTZ R79, R79, R4 ;  /* 0x000000044f4f7221 */ /* 0x000fc60000010000 */
[----:B------:R-:W-:Y:S02]  /*4880*/  F2FP.SATFINITE.E4M3.F32.PACK_AB_MERGE_C R188, R25, R24, R78 ;  /* 0x0000001819bc723e */ /* 0x000fe4000480704e */
[----:B------:R-:W-:Y:S01]  /*4890*/  CS2R R24, SRZ ;  /* 0x0000000000187805 */ /* 0x000fe2000001ff00 */
[----:B------:R-:W1:Y:S08]  /*48a0*/  MUFU.EX2 R59, R59 ;  /* 0x0000003b003b7308 */ /* 0x000e700000000800 */
[----:B------:R-:W3:Y:S01]  /*48b0*/  MUFU.EX2 R82, R82 ;  /* 0x0000005200527308 */ /* 0x000ee20000000800 */
[----:B--2---:R-:W-:-:S07]  /*48c0*/  F2FP.SATFINITE.E4M3.F32.PACK_AB_MERGE_C R6, R66, R63, RZ ;  /* 0x0000003f4206723e */ /* 0x004fce00048070ff */
[----:B------:R-:W2:Y:S01]  /*48d0*/  MUFU.EX2 R62, R62 ;  /* 0x0000003e003e7308 */ /* 0x000ea20000000800 */
[----:B-1----:R-:W-:-:S07]  /*48e0*/  FADD.FTZ R5, R59, R58 ;  /* 0x0000003a3b057221 */ /* 0x002fce0000010000 */
[----:B------:R-:W1:Y:S01]  /*48f0*/  MUFU.EX2 R83, R83 ;  /* 0x0000005300537308 */ /* 0x000e620000000800 */
[----:B---3--:R-:W-:-:S01]  /*4900*/  FADD.FTZ R4, R82, R79 ;  /* 0x0000004f52047221 */ /* 0x008fc20000010000 */
[----:B------:R-:W-:-:S06]  /*4910*/  CS2R R78, SRZ ;  /* 0x00000000004e7805 */ /* 0x000fcc000001ff00 */
[----:B------:R-:W3:Y:S01]  /*4920*/  MUFU.EX2 R86, R86 ;  /* 0x0000005600567308 */ /* 0x000ee20000000800 */
[C---:B--2---:R-:W-:Y:S01]  /*4930*/  F2FP.SATFINITE.E4M3.F32.PACK_AB_MERGE_C R191, R62.reuse, R59, R6 ;  /* 0x0000003b3ebf723e */ /* 0x044fe20004807006 */
[----:B------:R-:W-:Y:S01]  /*4940*/  FADD.FTZ R62, R62, R5 ;  /* 0x000000053e3e7221 */ /* 0x000fe20000010000 */
[----:B------:R-:W-:-:S03]  /*4950*/  CS2R R58, SRZ ;  /* 0x00000000003a7805 */ /* 0x000fc6000001ff00 */
[----:B------:R-:W-:Y:S02]  /*4960*/  FADD.FTZ R63, R63, R62 ;  /* 0x0000003e3f3f7221 */ /* 0x000fe40000010000 */
[----:B------:R-:W2:Y:S01]  /*4970*/  MUFU.EX2 R87, R87 ;  /* 0x0000005700577308 */ /* 0x000ea20000000800 */
[----:B-1----:R-:W-:-:S04]  /*4980*/  FADD.FTZ R5, R83, R4 ;  /* 0x0000000453057221 */ /* 0x002fc80000010000 */
[----:B---3--:R-:W-:Y:S01]  /*4990*/  FADD.FTZ R4, R86, R5 ;  /* 0x0000000556047221 */ /* 0x008fe20000010000 */
[----:B------:R-:W-:-:S01]  /*49a0*/  FADD.FTZ R5, R66, R63 ;  /* 0x0000003f42057221 */ /* 0x000fc20000010000 */
[----:B------:R-:W-:Y:S02]  /*49b0*/  CS2R R66, SRZ ;  /* 0x0000000000427805 */ /* 0x000fe4000001ff00 */
[----:B------:R-:W-:Y:S02]  /*49c0*/  CS2R R62, SRZ ;  /* 0x00000000003e7805 */ /* 0x000fe4000001ff00 */
[C---:B--2---:R-:W-:Y:S01]  /*49d0*/  F2FP.SATFINITE.E4M3.F32.PACK_AB_MERGE_C R6, R87.reuse, R86, RZ ;  /* 0x000000565706723e */ /* 0x044fe200048070ff */
[----:B------:R-:W-:-:S01]  /*49e0*/  FADD.FTZ R4, R87, R4 ;  /* 0x0000000457047221 */ /* 0x000fc20000010000 */
[----:B------:R-:W-:Y:S02]  /*49f0*/  CS2R R86, SRZ ;  /* 0x0000000000567805 */ /* 0x000fe4000001ff00 */
[----:B------:R-:W-:-:S02]  /*4a00*/  F2FP.SATFINITE.E4M3.F32.PACK_AB_MERGE_C R190, R83, R82, R6 ;  /* 0x0000005253be723e */ /* 0x000fc40004807006 */
[----:B------:R-:W-:Y:S01]  /*4a10*/  CS2R R82, SRZ ;  /* 0x0000000000527805 */ /* 0x000fe2000001ff00 */
[----:B------:R-:W-:Y:S06]  /*4a20*/  @!P1 BRA `(.L_x_133) ;  /* 0x0000002c003c9947 */ /* 0x000fec0003800000 */
[----:B------:R-:W-:Y:S01]  /*4a30*/  IMAD.MOV.U32 R7, RZ, RZ, R0 ;  /* 0x000000ffff077224 */ /* 0x000fe200078e0000 */
[----:B------:R-:W-:Y:S01]  /*4a40*/  UIADD3 UR53, UR53, -0x2, URZ ;  /* 0xfffffffe35357890 */ /* 0x000fe2000fffe03f */
[----:B------:R-:W-:Y:S01]  /*4a50*/  IMAD.MOV.U32 R6, RZ, RZ, R3 ;  /* 0x000000ffff067224 */ /* 0x000fe200078e0003 */
[----:B------:R-:W-:Y:S01]  /*4a60*/  UMOV UR57, UR36 ;  /* 0x0000002400397c82 */ /* 0x000fe20008000000 */
[----:B------:R-:W-:Y:S01]  /*4a70*/  IMAD.MOV.U32 R87, RZ, RZ, RZ ;  /* 0x000000ffff577224 */ /* 0x000fe200078e00ff */
[----:B------:R-:W-:-:S08]  /*4a80*/  UMOV UR56, UR52 ;  /* 0x0000003400387c82 */ /* 0x000fd00008000000 */
.L_x_144:
[----:B------:R-:W-:Y:S01]  /*4a90*/  ISETP.NE.AND P2, PT, RZ, UR41, PT ;  /* 0x00000029ff007c0c */ /* 0x000fe2000bf45270 */
[----:B------:R-:W-:-:S04]  /*4aa0*/  UISETP.NE.AND UP0, UPT, UR56, 0x1, UPT ;  /* 0x000000013800788c */ /* 0x000fc8000bf05270 */
[----:B------:R-:W-:-:S04]  /*4ab0*/  USEL UR36, URZ, 0x1, UP0 ;  /* 0x000000013f247887 */ /* 0x000fc80008000000 */
[----:B------:R-:W-:-:S04]  /*4ac0*/  ULOP3.LUT UR36, UR57, UR36, URZ, 0x3c, !UPT ;  /* 0x0000002439247292 */ /* 0x000fc8000f8e3c3f */
[----:B------:R-:W-:Y:S08]  /*4ad0*/  @P2 BRA `(.L_x_134) ;  /* 0x0000000000382947 */ /* 0x000ff00003800000 */
[----:B------:R-:W-:Y:S05]  /*4ae0*/  @!P0 BRA `(.L_x_135) ;  /* 0x0000000000048947 */ /* 0x000fea0003800000 */
[----:B------:R-:W-:Y:S01]  /*4af0*/  BPT.TRAP 0x1 ;  /* 0x000000040000795c */ /* 0x000fe20000300000 */
.L_x_135:
        /* <DEDUP_REMOVED lines=9> */
.L_x_136:
[----:B--2---:R-:W-:Y:S05]  /*4b90*/  @P1 BRA `(.L_x_134) ;  /* 0x0000000000081947 */ /* 0x004fea0003800000 */
[----:B------:R-:W2:Y:S02]  /*4ba0*/  SYNCS.PHASECHK.TRANS64.TRYWAIT P1, [UR6+0x29830], R0 ;  /* 0x02983000ff0075a7 */ /* 0x000ea40008020146 */
[----:B--2---:R-:W-:Y:S05]  /*4bb0*/  @!P1 BRA `(.L_x_137) ;  /* 0x0000007800cc9947 */ /* 0x004fea0003800000 */
.L_x_134:
        /* <DEDUP_REMOVED lines=189> */
.L_x_139:
[----:B------:R-:W-:Y:S01]  /*5790*/  ULEA UR6, UR56, UR38, 0x3 ;  /* 0x0000002638067291 */ /* 0x000fe2000f8e183f */
[----:B------:R-:W-:-:S05]  /*57a0*/  IMAD.U32 R0, RZ, RZ, UR57 ;  /* 0x00000039ff007e24 */ /* 0x000fca000f8e00ff */
[----:B------:R-:W-:-:S04]  /*57b0*/  SHF.L.U32 R0, R0, 0x1f, RZ ;  /* 0x0000001f00007819 */ /* 0x000fc800000006ff */
[----:B------:R1:W2:Y:S01]  /*57c0*/  SYNCS.PHASECHK.TRANS64.TRYWAIT P1, [UR6+0x29850], R0 ;  /* 0x02985000ff0075a7 */ /* 0x0002a20008020146 */
[----:B------:R-:W-:Y:S05]  /*57d0*/  @!P0 BRA `(.L_x_140) ;  /* 0x0000000000048947 */ /* 0x000fea0003800000 */
[----:B------:R-:W-:Y:S01]  /*57e0*/  BPT.TRAP 0x1 ;  /* 0x000000040000795c */ /* 0x000fe20000300000 */
.L_x_140:
[----:B--2---:R-:W-:Y:S05]  /*57f0*/  @P1 BRA `(.L_x_138) ;  /* 0x0000000000081947 */ /* 0x004fea0003800000 */
[----:B------:R-:W2:Y:S02]  /*5800*/  SYNCS.PHASECHK.TRANS64.TRYWAIT P1, [UR6+0x29850], R0 ;  /* 0x02985000ff0075a7 */ /* 0x000ea40008020146 */
[----:B--2---:R-:W-:Y:S05]  /*5810*/  @!P1 BRA `(.L_x_141) ;  /* 0x0000006c00cc9947 */ /* 0x004fea0003800000 */
.L_x_138:
[----:B------:R-:W-:Y:S01]  /*5820*/  UIADD3 UR6, UR38, 0x400, URZ ;  /* 0x0000040026067890 */ /* 0x000fe2000fffe03f */
[----:B------:R-:W-:Y:S01]  /*5830*/  WARPGROUP.ARRIVE ;  /* 0x00000000000079c5 */ /* 0x000fe20000000000 */
[----:B------:R-:W-:Y:S01]  /*5840*/  UMOV UR7, 0xc0000010 ;  /* 0xc000001000077882 */ /* 0x000fe20000000000 */
[----:B-12---:R-:W-:Y:S01]  /*5850*/  IADD3 R0, -R22, 0xb, RZ ;  /* 0x0000000b16007810 */ /* 0x006fe20007ffe1ff */
[----:B------:R-:W-:-:S04]  /*5860*/  USHF.R.U32.HI UR6, URZ, 0x4, UR6 ;  /* 0x000000043f067899 */ /* 0x000fc80008011606 */
[----:B------:R-:W-:-:S04]  /*5870*/  ULOP3.LUT UR6, UR6, 0x3fff, URZ, 0xc0, !UPT ;  /* 0x00003fff06067892 */ /* 0x000fc8000f8ec03f */
[----:B------:R-:W-:-:S04]  /*5880*/  ULOP3.LUT UR6, UR6, 0x10000, URZ, 0xfc, !UPT ;  /* 0x0001000006067892 */ /* 0x000fc8000f8efc3f */
[----:B------:R-:W-:-:S07]  /*5890*/  UIMAD UR10, UR56, 0x500, UR6 ;  /* 0x00000500380a78a4 */ /* 0x000fce000f8e0206 */
[----:B------:R-:W-:Y:S02]  /*58a0*/  UMOV UR6, UR10 ;  /* 0x0000000a00067c82 */ /* 0x000fe40008000000 */
[----:B------:R-:W-:Y:S01]  /*58b0*/  QGMMA.64x128x32.F32.E4M3.E4M3 R24, R172, gdesc[UR4], R24, gsb0 ;  /* 0x01e00004ac187df3 */ /* 0x000fe20008000818 */
[----:B------:R-:W-:Y:S01]  /*58c0*/  UIADD3 UR6, UR10, 0x100, URZ ;  /* 0x000001000a067890 */ /* 0x000fe2000fffe03f */
[----:B------:R-:W-:Y:S01]  /*58d0*/  UMOV UR7, 0xc0000010 ;  /* 0xc000001000077882 */ /* 0x000fe20000000000 */
[----:B------:R-:W-:Y:S02]  /*58e0*/  WARPGROUP.DEPBAR.LE gsb0, 0x0 ;  /* 0x00008000000079c5 */ /* 0x000fe40000010000 */
[----:B------:R-:W-:-:S07]  /*58f0*/  WARPGROUP.ARRIVE ;  /* 0x00000000000079c5 */ /* 0x000fce0000000000 */
        /* <DEDUP_REMOVED lines=15> */
[----:B------:R-:W-:Y:S03]  /*59f0*/  QGMMA.64x128x32.F32.E4M3.E4M3 R24, R188, gdesc[UR4], R24, gsb0 ;  /* 0x01e00004bc187df3 */ /* 0x000fe60008000818 */
[----:B------:R-:W-:Y:S02]  /*5a00*/  WARPGROUP.DEPBAR.LE gsb0, 0x0 ;  /* 0x00008000000079c5 */ /* 0x000fe40000010000 */
[----:B------:R1:W-:Y:S06]  /*5a10*/  BAR.ARV R0, 0x100 ;  /* 0x000400000000751d */ /* 0x0003ec0000002000 */
[----:B------:R-:W-:Y:S05]  /*5a20*/  @!P0 BRA `(.L_x_142) ;  /* 0x0000000000048947 */ /* 0x000fea0003800000 */
[----:B------:R-:W-:Y:S01]  /*5a30*/  BPT.TRAP 0x1 ;  /* 0x000000040000795c */ /* 0x000fe20000300000 */
.L_x_142:
[----:B-1----:R-:W-:Y:S01]  /*5a40*/  FMNMX.FTZ R0, R152, R6, !PT ;  /* 0x0000000698007209 */ /* 0x002fe20007810000 */
[----:B------:R-:W-:Y:S01]  /*5a50*/  IMAD.U32 R14, RZ, RZ, UR40 ;  /* 0x00000028ff0e7e24 */ /* 0x000fe2000f8e00ff */
        /* <DEDUP_REMOVED lines=79> */
[----:B------:R-:W-:Y:S01]  /*5f50*/  ISETP.NE.AND P1, PT, R2, RZ, PT ;  /* 0x000000ff0200720c */ /* 0x000fe20003f25270 */
[----:B------:R-:W1:Y:S04]  /*5f60*/  SHFL.BFLY PT, R0, R9, 0x2, 0x1f ;  /* 0x0c401f0009007f89 */ /* 0x000e6800000e0000 */
[----:B------:R-:W2:Y:S01]  /*5f70*/  SHFL.BFLY PT, R3, R8, 0x2, 0x1f ;  /* 0x0c401f0008037f89 */ /* 0x000ea200000e0000 */
[----:B-1----:R-:W-:-:S02]  /*5f80*/  FMNMX.FTZ R10, R9, R0, !PT ;  /* 0x00000000090a7209 */ /* 0x002fc40007810000 */
[----:B--2---:R-:W-:-:S03]  /*5f90*/  FMNMX.FTZ R11, R8, R3, !PT ;  /* 0x00000003080b7209 */ /* 0x004fc60007810000 */
[----:B------:R-:W1:Y:S04]  /*5fa0*/  SHFL.BFLY PT, R3, R10, 0x1, 0x1f ;  /* 0x0c201f000a037f89 */ /* 0x000e6800000e0000 */
[----:B------:R-:W2:Y:S01]  /*5fb0*/  SHFL.BFLY PT, R0, R11, 0x1, 0x1f ;  /* 0x0c201f000b007f89 */ /* 0x000ea200000e0000 */
[----:B-1----:R-:W-:Y:S02]  /*5fc0*/  FMNMX.FTZ R3, R10, R3, !PT ;  /* 0x000000030a037209 */ /* 0x002fe40007810000 */
[----:B--2---:R-:W-:-:S03]  /*5fd0*/  FMNMX.FTZ R0, R11, R0, !PT ;  /* 0x000000000b007209 */ /* 0x004fc60007810000 */
[C---:B------:R-:W-:Y:S01]  /*5fe0*/  FFMA.FTZ R171, R3.reuse, R14, -8 ;  /* 0xc100000003ab7423 */ /* 0x040fe2000001000e */
[----:B------:R-:W-:-:S03]  /*5ff0*/  FADD.FTZ R6, -R3, R6 ;  /* 0x0000000603067221 */ /* 0x000fc60000010100 */
[--C-:B------:R-:W-:Y:S01]  /*6000*/  FFMA.FTZ R9, R153, UR40, -R171.reuse ;  /* 0x0000002899097c23 */ /* 0x100fe200080108ab */
[----:B------:R-:W-:-:S01]  /*6010*/  FFMA.FTZ R21, R137, UR40, -R171 ;  /* 0x0000002889157c23 */ /* 0x000fc200080108ab */
[--C-:B------:R-:W-:Y:S01]  /*6020*/  FFMA.FTZ R137, R141, UR40, -R171.reuse ;  /* 0x000000288d897c23 */ /* 0x100fe200080108ab */
[----:B------:R-:W-:Y:S02]  /*6030*/  IMAD.U32 R153, RZ, RZ, UR40 ;  /* 0x00000028ff997e24 */ /* 0x000fe4000f8e00ff */
[--C-:B------:R-:W-:Y:S01]  /*6040*/  FFMA.FTZ R141, R145, UR40, -R171.reuse ;  /* 0x00000028918d7c23 */ /* 0x100fe200080108ab */
[----:B------:R-:W-:-:S01]  /*6050*/  FFMA.FTZ R145, R149, UR40, -R171 ;  /* 0x0000002895917c23 */ /* 0x000fc200080108ab */
[----:B------:R-:W-:Y:S01]  /*6060*/  FMUL.FTZ R12, R6, UR40 ;  /* 0x00000028060c7c20 */ /* 0x000fe20008410000 */
[----:B------:R-:W-:-:S01]  /*6070*/  FFMA.FTZ R149, R101, UR40, -R171 ;  /* 0x0000002865957c23 */ /* 0x000fc200080108ab */
[C---:B------:R-:W-:Y:S01]  /*6080*/  FADD.FTZ R6, -R0.reuse, R7 ;  /* 0x0000000700067221 */ /* 0x040fe20000010100 */
[----:B------:R-:W-:-:S01]  /*6090*/  FFMA.FTZ R101, R0, R153, -8 ;  /* 0xc100000000657423 */ /* 0x000fc20000010099 */
[--C-:B------:R-:W-:Y:S01]  /*60a0*/  FFMA.FTZ R8, R152, UR40, -R171.reuse ;  /* 0x0000002898087c23 */ /* 0x100fe200080108ab */
[----:B------:R-:W-:-:S01]  /*60b0*/  FFMA.FTZ R20, R136, UR40, -R171 ;  /* 0x0000002888147c23 */ /* 0x000fc200080108ab */
[----:B------:R-:W-:Y:S01]  /*60c0*/  FMUL.FTZ R6, R6, UR40 ;  /* 0x0000002806067c20 */ /* 0x000fe20008410000 */
[----:B------:R-:W-:-:S01]  /*60d0*/  FFMA.FTZ R153, R154, UR40, -R101 ;  /* 0x000000289a997c23 */ /* 0x000fc20008010865 */
[--C-:B------:R-:W-:Y:S01]  /*60e0*/  FFMA.FTZ R136, R140, UR40, -R171.reuse ;  /* 0x000000288c887c23 */ /* 0x100fe200080108ab */
[----:B------:R-:W-:-:S01]  /*60f0*/  FFMA.FTZ R140, R144, UR40, -R171 ;  /* 0x00000028908c7c23 */ /* 0x000fc200080108ab */
[----:B------:R-:W-:Y:S01]  /*6100*/  FFMA.FTZ R144, R148, UR40, -R171 ;  /* 0x0000002894907c23 */ /* 0x000fe200080108ab */
[----:B------:R-:W-:-:S01]  /*6110*/  FFMA.FTZ R148, R155, UR40, -R101 ;  /* 0x000000289b947c23 */ /* 0x000fc20008010865 */
[----:B------:R1:W-:Y:S01]  /*6120*/  MUFU.EX2 R7, R12 ;  /* 0x0000000c00077308 */ /* 0x0003e20000000800 */
[----:B------:R-:W-:-:S01]  /*6130*/  FFMA.FTZ R10, R156, UR40, -R171 ;  /* 0x000000289c0a7c23 */ /* 0x000fc200080108ab */
[----:B------:R-:W-:Y:S01]  /*6140*/  FFMA.FTZ R152, R158, UR40, -R101 ;  /* 0x000000289e987c23 */ /* 0x000fe20008010865 */
[----:B------:R-:W-:-:S01]  /*6150*/  FFMA.FTZ R11, R157, UR40, -R171 ;  /* 0x000000289d0b7c23 */ /* 0x000fc200080108ab */
[--C-:B------:R-:W-:Y:S01]  /*6160*/  FFMA.FTZ R155, R159, UR40, -R101.reuse ;  /* 0x000000289f9b7c23 */ /* 0x100fe20008010865 */
[----:B------:R-:W-:-:S01]  /*6170*/  FFMA.FTZ R154, R162, UR40, -R101 ;  /* 0x00000028a29a7c23 */ /* 0x000fc20008010865 */
[----:B------:R-:W-:Y:S01]  /*6180*/  FFMA.FTZ R13, R161, UR40, -R171 ;  /* 0x00000028a10d7c23 */ /* 0x000fe200080108ab */
[----:B------:R-:W-:-:S01]  /*6190*/  FFMA.FTZ R157, R163, UR40, -R101 ;  /* 0x00000028a39d7c23 */ /* 0x000fc20008010865 */
[----:B------:R-:W-:Y:S01]  /*61a0*/  MUFU.EX2 R6, R6 ;  /* 0x0000000600067308 */ /* 0x000fe20000000800 */
[----:B-1----:R-:W-:-:S01]  /*61b0*/  FFMA.FTZ R12, R160, UR40, -R171 ;  /* 0x00000028a00c7c23 */ /* 0x002fc200080108ab */
[----:B------:R-:W-:Y:S01]  /*61c0*/  FFMA.FTZ R14, R164, UR40, -R171 ;  /* 0x00000028a40e7c23 */ /* 0x000fe200080108ab */
[----:B------:R-:W-:-:S01]  /*61d0*/  FFMA.FTZ R156, R166, UR40, -R101 ;  /* 0x00000028a69c7c23 */ /* 0x000fc20008010865 */
[----:B------:R-:W-:Y:S01]  /*61e0*/  FFMA.FTZ R15, R165, UR40, -R171 ;  /* 0x00000028a50f7c23 */ /* 0x000fe200080108ab */
        /* <DEDUP_REMOVED lines=9> */
[----:B------:R-:W-:Y:S01]  /*6280*/  FFMA.FTZ R151, R151, UR40, -R101 ;  /* 0x0000002897977c23 */ /* 0x000fe20008010865 */
[----:B------:R-:W-:-:S01]  /*6290*/  FFMA.FTZ R120, R120, UR40, -R171 ;  /* 0x0000002878787c23 */ /* 0x000fc200080108ab */
[----:B------:R-:W2:Y:S01]  /*62a0*/  MUFU.EX2 R153, R153 ;  /* 0x0000009900997308 */ /* 0x000ea20000000800 */
        /* <DEDUP_REMOVED lines=8> */
[----:B-1----:R-:W-:-:S01]  /*6330*/  FFMA.FTZ R4, R7, R4, R8 ;  /* 0x0000000407047223 */ /* 0x002fc20000010008 */
[----:B------:R-:W-:Y:S01]  /*6340*/  FFMA.FTZ R128, R128, UR40, -R171 ;  /* 0x0000002880807c23 */ /* 0x000fe200080108ab */
[----:B------:R-:W-:-:S01]  /*6350*/  FFMA.FTZ R130, R130, UR40, -R101 ;  /* 0x0000002882827c23 */ /* 0x000fc20008010865 */
[----:B------:R-:W-:Y:S01]  /*6360*/  FFMA.FTZ R129, R129, UR40, -R171 ;  /* 0x0000002881817c23 */ /* 0x000fe200080108ab */
[----:B------:R-:W-:-:S01]  /*6370*/  FFMA.FTZ R131, R131, UR40, -R101 ;  /* 0x0000002883837c23 */ /* 0x000fc20008010865 */
[----:B------:R-:W-:Y:S01]  /*6380*/  FFMA.FTZ R132, R132, UR40, -R171 ;  /* 0x0000002884847c23 */ /* 0x000fe200080108ab */
[----:B------:R-:W-:-:S01]  /*6390*/  FFMA.FTZ R134, R134, UR40, -R101 ;  /* 0x0000002886867c23 */ /* 0x000fc20008010865 */
[----:B------:R-:W1:Y:S01]  /*63a0*/  MUFU.EX2 R148, R148 ;  /* 0x0000009400947308 */ /* 0x000e620000000800 */
[----:B--2---:R-:W-:-:S01]  /*63b0*/  FFMA.FTZ R5, R6, R5, R153 ;  /* 0x0000000506057223 */ /* 0x004fc20000010099 */
[----:B------:R-:W-:Y:S01]  /*63c0*/  FFMA.FTZ R133, R133, UR40, -R171 ;  /* 0x0000002885857c23 */ /* 0x000fe200080108ab */
[----:B------:R-:W-:-:S01]  /*63d0*/  FFMA.FTZ R135, R135, UR40, -R101 ;  /* 0x0000002887877c23 */ /* 0x000fc20008010865 */
[----:B------:R-:W-:Y:S01]  /*63e0*/  FFMA.FTZ R104, R104, UR40, -R171 ;  /* 0x0000002868687c23 */ /* 0x000fe200080108ab */
        /* <DEDUP_REMOVED lines=39> */
[----:B------:R-:W-:-:S04]  /*6660*/  FFMA.FTZ R101, R103, UR40, -R101 ;  /* 0x0000002867657c23 */ /* 0x000fc80008010865 */
        /* <DEDUP_REMOVED lines=96> */
[----:B------:R-:W-:Y:S01]  /*6c70*/  MUFU.EX2 R114, R114 ;  /* 0x0000007200727308 */ /* 0x000fe20000000800 */
[----:B--2---:R-:W-:-:S01]  /*6c80*/  FADD.FTZ R161, R111, R158 ;  /* 0x0000009e6fa17221 */ /* 0x004fc20000010000 */
[----:B------:R-:W-:-:S05]  /*6c90*/  IMAD.U32 R158, RZ, RZ, UR52 ;  /* 0x00000034ff9e7e24 */ /* 0x000fca000f8e00ff */
[----:B------:R-:W-:Y:S01]  /*6ca0*/  @P1 LEA R158, R158, UR38, 0x3 ;  /* 0x000000269e9e1c11 */ /* 0x000fe2000f8e18ff */
[----:B------:R-:W1:Y:S01]  /*6cb0*/  MUFU.EX2 R113, R113 ;  /* 0x0000007100717308 */ /* 0x000e620000000800 */
[----:B---3--:R-:W-:-:S07]  /*6cc0*/  FADD.FTZ R4, R112, R5 ;  /* 0x0000000570047221 */ /* 0x008fce0000010000 */
[----:B------:R-:W-:Y:S08]  /*6cd0*/  MUFU.EX2 R115, R115 ;  /* 0x0000007300737308 */ /* 0x000ff00000000800 */
[----:B------:R-:W2:Y:S01]  /*6ce0*/  MUFU.EX2 R116, R116 ;  /* 0x0000007400747308 */ /* 0x000ea20000000800 */
[----:B-1----:R-:W-:-:S07]  /*6cf0*/  FADD.FTZ R5, R113, R4 ;  /* 0x0000000471057221 */ /* 0x002fce0000010000 */
[----:B------:R-:W-:Y:S08]  /*6d00*/  MUFU.EX2 R118, R118 ;  /* 0x0000007600767308 */ /* 0x000ff00000000800 */
[----:B------:R-:W1:Y:S01]  /*6d10*/  MUFU.EX2 R117, R117 ;  /* 0x0000007500757308 */ /* 0x000e620000000800 */
[----:B--2---:R-:W-:-:S07]  /*6d20*/  FADD.FTZ R4, R116, R5 ;  /* 0x0000000574047221 */ /* 0x004fce0000010000 */
[----:B------:R-:W-:Y:S08]  /*6d30*/  MUFU.EX2 R119, R119 ;  /* 0x0000007700777308 */ /* 0x000ff00000000800 */
[----:B------:R-:W2:Y:S01]  /*6d40*/  MUFU.EX2 R88, R88 ;  /* 0x0000005800587308 */ /* 0x000ea20000000800 */
[----:B-1----:R-:W-:-:S07]  /*6d50*/  FADD.FTZ R5, R117, R4 ;  /* 0x0000000475057221 */ /* 0x002fce0000010000 */
[----:B------:R-:W1:Y:S08]  /*6d60*/  MUFU.EX2 R90, R90 ;  /* 0x0000005a005a7308 */ /* 0x000e700000000800 */
[----:B------:R3:W-:Y:S01]  /*6d70*/  MUFU.EX2 R163, R94 ;  /* 0x0000005e00a37308 */ /* 0x0007e20000000800 */
[----:B--2---:R-:W-:-:S01]  /*6d80*/  FADD.FTZ R4, R88, R5 ;  /* 0x0000000558047221 */ /* 0x004fc20000010000 */
[----:B------:R-:W-:-:S05]  /*6d90*/  @P1 VIADD R5, R158, 0x29840 ;  /* 0x000298409e051836 */ /* 0x000fca0000000000 */
[----:B------:R-:W-:Y:S01]  /*6da0*/  @P1 PRMT R5, R18, 0x654, R5 ;  /* 0x0000065412051816 */ /* 0x000fe20000000005 */
[----:B------:R-:W2:Y:S01]  /*6db0*/  MUFU.EX2 R89, R89 ;  /* 0x0000005900597308 */ /* 0x000ea20000000800 */
[----:B---3--:R-:W-:-:S02]  /*6dc0*/  FADD.FTZ R94, R114, R161 ;  /* 0x000000a1725e7221 */ /* 0x008fc40000010000 */
[----:B------:R3:W-:Y:S02]  /*6dd0*/  @P1 SYNCS.ARRIVE.TRANS64.RED.A1T0 RZ, [R5+URZ], RZ ;  /* 0x000000ff05ff19a7 */ /* 0x0007e4000810043f */
[----:B------:R-:W-:-:S03]  /*6de0*/  FADD.FTZ R161, R115, R94 ;  /* 0x0000005e73a17221 */ /* 0x000fc60000010000 */
[----:B------:R-:W4:Y:S01]  /*6df0*/  MUFU.EX2 R91, R91 ;  /* 0x0000005b005b7308 */ /* 0x000f220000000800 */
[----:B------:R-:W-:-:S07]  /*6e00*/  FADD.FTZ R94, R118, R161 ;  /* 0x000000a1765e7221 */ /* 0x000fce0000010000 */
[----:B------:R-:W5:Y:S08]  /*6e10*/  MUFU.EX2 R92, R92 ;  /* 0x0000005c005c7308 */ /* 0x000f700000000800 */
[----:B------:R-:W3:Y:S08]  /*6e20*/  MUFU.EX2 R93, R93 ;  /* 0x0000005d005d7308 */ /* 0x000ef00000000800 */
[----:B------:R1:W3:Y:S08]  /*6e30*/  MUFU.EX2 R160, R95 ;  /* 0x0000005f00a07308 */ /* 0x0002f00000000800 */
[----:B------:R-:W3:Y:S01]  /*6e40*/  MUFU.EX2 R96, R96 ;  /* 0x0000006000607308 */ /* 0x000ee20000000800 */
[----:B-1----:R-:W-:-:S04]  /*6e50*/  FADD.FTZ R95, R119, R94 ;  /* 0x0000005e775f7221 */ /* 0x002fc80000010000 */
[----:B------:R-:W-:Y:S01]  /*6e60*/  FADD.FTZ R94, R90, R95 ;  /* 0x0000005f5a5e7221 */ /* 0x000fe20000010000 */
[----:B--2---:R-:W-:-:S02]  /*6e70*/  FADD.FTZ R95, R89, R4 ;  /* 0x00000004595f7221 */ /* 0x004fc40000010000 */
[----:B------:R-:W1:Y:S01]  /*6e80*/  MUFU.EX2 R98, R98 ;  /* 0x0000006200627308 */ /* 0x000e620000000800 */
[----:B----4-:R-:W-:-:S01]  /*6e90*/  FADD.FTZ R94, R91, R94 ;  /* 0x0000005e5b5e7221 */ /* 0x010fc20000010000 */
[----:B-----5:R-:W-:-:S03]  /*6ea0*/  FADD.FTZ R4, R92, R95 ;  /* 0x0000005f5c047221 */ /* 0x020fc60000010000 */
[----:B------:R-:W-:Y:S01]  /*6eb0*/  FADD.FTZ R94, R163, R94 ;  /* 0x0000005ea35e7221 */ /* 0x000fe20000010000 */
[----:B---3--:R-:W-:-:S02]  /*6ec0*/  FADD.FTZ R5, R93, R4 ;  /* 0x000000045d057221 */ /* 0x008fc40000010000 */
[----:B------:R-:W2:Y:S01]  /*6ed0*/  MUFU.EX2 R97, R97 ;  /* 0x0000006100617308 */ /* 0x000ea20000000800 */
[----:B------:R-:W-:-:S01]  /*6ee0*/  FADD.FTZ R94, R160, R94 ;  /* 0x0000005ea05e7221 */ /* 0x000fc20000010000 */
[----:B------:R-:W-:-:S06]  /*6ef0*/  FADD.FTZ R4, R96, R5 ;  /* 0x0000000560047221 */ /* 0x000fcc0000010000 */
        /* <DEDUP_REMOVED lines=9> */
[----:B--2---:R-:W-:-:S01]  /*6f90*/  FADD.FTZ R94, R161, R94 ;  /* 0x0000005ea15e7221 */ /* 0x004fc20000010000 */
[----:B---3--:R-:W-:-:S03]  /*6fa0*/  FADD.FTZ R4, R149, R4 ;  /* 0x0000000495047221 */ /* 0x008fc60000010000 */
[----:B-1----:R-:W-:Y:S01]  /*6fb0*/  FADD.FTZ R5, R101, R94 ;  /* 0x0000005e65057221 */ /* 0x002fe20000010000 */
[----:B------:R-:W-:Y:S06]  /*6fc0*/  @!P0 BRA `(.L_x_143) ;  /* 0x0000000000048947 */ /* 0x000fec0003800000 */
[----:B------:R-:W-:Y:S01]  /*6fd0*/  BPT.TRAP 0x1 ;  /* 0x000000040000795c */ /* 0x000fe20000300000 */
.L_x_143:
        /* <DEDUP_REMOVED lines=116> */
.L_x_133:
[----:B------:R-:W-:Y:S06]  /*7720*/  BAR.ARV 0x8, 0x120 ;  /* 0x0204800000007b1d */ /* 0x000fec0000002000 */
[----:B------:R-:W-:Y:S05]  /*7730*/  @!P0 BRA `(.L_x_145) ;  /* 0x0000000000048947 */ /* 0x000fea0003800000 */
[----:B------:R-:W-:Y:S01]  /*7740*/  BPT.TRAP 0x1 ;  /* 0x000000040000795c */ /* 0x000fe20000300000 */
.L_x_145:
[----:B------:R-:W-:Y:S01]  /*7750*/  ULEA UR8, UR52, UR38, 0x3 ;  /* 0x0000002634087291 */ /* 0x000fe2000f8e183f */
[----:B------:R-:W-:-:S05]  /*7760*/  IMAD.U32 R6, RZ, RZ, UR36 ;  /* 0x00000024ff067e24 */ /* 0x000fca000f8e00ff */
[----:B------:R-:W-:-:S04]  /*7770*/  SHF.L.U32 R6, R6, 0x1f, RZ ;  /* 0x0000001f06067819 */ /* 0x000fc800000006ff */
[----:B------:R1:W2:Y:S01]  /*7780*/  SYNCS.PHASECHK.TRANS64.TRYWAIT P1, [UR8+0x29850], R6 ;  /* 0x02985006ff0075a7 */ /* 0x0002a20008020148 */
[----:B------:R-:W-:Y:S05]  /*7790*/  @!P0 BRA `(.L_x_146) ;  /* 0x0000000000048947 */ /* 0x000fea0003800000 */
[----:B------:R-:W-:Y:S01]  /*77a0*/  BPT.TRAP 0x1 ;  /* 0x000000040000795c */ /* 0x000fe20000300000 */
.L_x_146:
[----:B--2---:R-:W-:Y:S05]  /*77b0*/  @P1 BRA `(.L_x_147) ;  /* 0x0000000000081947 */ /* 0x004fea0003800000 */
[----:B------:R-:W2:Y:S02]  /*77c0*/  SYNCS.PHASECHK.TRANS64.TRYWAIT P1, [UR8+0x29850], R6 ;  /* 0x02985006ff0075a7 */ /* 0x000ea40008020148 */
[----:B--2---:R-:W-:Y:S05]  /*77d0*/  @!P1 BRA `(.L_x_148) ;  /* 0x0000004c00f49947 */ /* 0x004fea0003800000 */
.L_x_147:
        /* <DEDUP_REMOVED lines=86> */
.L_x_149:
[----:B------:R-:W1:Y:S01]  /*7d40*/  S2R R89, SR_TID.X ;  /* 0x0000000000597919 */ /* 0x000e620000002100 */
[----:B------:R-:W-:Y:S01]  /*7d50*/  ULDC.64 UR4, c[0x4][0x40] ;  /* 0x0100100000047ab9 */ /* 0x000fe20000000a00 */
        /* <DEDUP_REMOVED lines=29> */
[----:B------:R-:W-:Y:S01]  /*7f30*/  FMUL.FTZ R39, R39, R88 ;  /* 0x0000005827277220 */ /* 0x000fe20000410000 */
[----:B-1----:R-:W-:-:S02]  /*7f40*/  IMAD.SHL.U32 R0, R89, 0x4, RZ ;  /* 0x0000000459007824 */ /* 0x002fc400078e00ff */
[-C--:B------:R-:W-:Y:S01]  /*7f50*/  FMUL.FTZ R30, R30, R88.reuse ;  /* 0x000000581e1e7220 */ /* 0x080fe20000410000 */
[-C--:B------:R-:W-:Y:S01]  /*7f60*/  FMUL.FTZ R31, R31, R88.reuse ;  /* 0x000000581f1f7220 */ /* 0x080fe20000410000 */
[-C--:B------:R-:W-:Y:S01]  /*7f70*/  FMUL.FTZ R46, R46, R88.reuse ;  /* 0x000000582e2e7220 */ /* 0x080fe20000410000 */
[----:B------:R-:W-:Y:S01]  /*7f80*/  FMUL.FTZ R15, R42, R88 ;  /* 0x000000582a0f7220 */ /* 0x000fe20000410000 */
[----:B------:R-:W-:Y:S01]  /*7f90*/  LOP3.LUT R0, R0, 0xc, RZ, 0xc0, !PT ;  /* 0x0000000c00007812 */ /* 0x000fe200078ec0ff */
[----:B------:R-:W-:Y:S01]  /*7fa0*/  UIADD3 UR42, -UR45, URZ, URZ ;  /* 0x0000003f2d2a7290 */ /* 0x000fe2000fffe13f */
[----:B------:R-:W-:Y:S02]  /*7fb0*/  ULDC.64 UR6, c[0x0][0xb70] ;  /* 0x0002dc0000067ab9 */ /* 0x000fe40000000a00 */
[----:B------:R-:W-:-:S05]  /*7fc0*/  IADD3 R6, P0, R0, UR4, RZ ;  /* 0x0000000400067c10 */ /* 0x000fca000ff1e0ff */
[----:B------:R-:W-:Y:S02]  /*7fd0*/  IMAD.X R7, RZ, RZ, UR5, P0 ;  /* 0x00000005ff077e24 */ /* 0x000fe400080e06ff */
[-C--:B------:R-:W-:Y:S01]  /*7fe0*/  FMUL.FTZ R33, R56, R12.reuse ;  /* 0x0000000c38217220 */ /* 0x080fe20000410000 */
[----:B------:R-:W-:Y:S01]  /*7ff0*/  FMUL.FTZ R32, R57, R12 ;  /* 0x0000000c39207220 */ /* 0x000fe20000410000 */
[----:B------:R-:W-:Y:S01]  /*8000*/  F2FP.BF16.F32.PACK_AB R3, R28, R3 ;  /* 0x000000031c03723e */ /* 0x000fe200000010ff */
[----:B------:R-:W-:Y:S01]  /*8010*/  FMUL.FTZ R25, R50, R88 ;  /* 0x0000005832197220 */ /* 0x000fe20000410000 */
[----:B------:R1:W2:Y:S01]  /*8020*/  LDG.E.CONSTANT R0, desc[UR50][R6.64] ;  /* 0x0000003206007981 */ /* 0x0002a2000c1e9900 */
[-C--:B------:R-:W-:Y:S01]  /*8030*/  FMUL.FTZ R57, R80, R12.reuse ;  /* 0x0000000c50397220 */ /* 0x080fe20000410000 */
[-C--:B------:R-:W-:Y:S01]  /*8040*/  FMUL.FTZ R56, R81, R12.reuse ;  /* 0x0000000c51387220 */ /* 0x080fe20000410000 */
[----:B------:R-:W-:Y:S01]  /*8050*/  LOP3.LUT P0, R28, R89, 0x3, RZ, 0xc0, !PT ;  /* 0x00000003591c7812 */ /* 0x000fe2000780c0ff */
[-C--:B------:R-:W-:Y:S01]  /*8060*/  FMUL.FTZ R24, R49, R12.reuse ;  /* 0x0000000c31187220 */ /* 0x080fe20000410000 */
[----:B------:R-:W-:Y:S01]  /*8070*/  F2FP.BF16.F32.PACK_AB R25, R54, R25 ;  /* 0x000000193619723e */ /* 0x000fe200000010ff */
[-C--:B------:R-:W-:Y:S01]  /*8080*/  FMUL.FTZ R41, R64, R12.reuse ;  /* 0x0000000c40297220 */ /* 0x080fe20000410000 */
[----:B------:R-:W-:Y:S01]  /*8090*/  F2FP.BF16.F32.PACK_AB R57, R84, R57 ;  /* 0x000000395439723e */ /* 0x000fe200000010ff */
[----:B------:R-:W-:Y:S01]  /*80a0*/  FMUL.FTZ R40, R65, R12 ;  /* 0x0000000c41287220 */ /* 0x000fe20000410000 */
[----:B------:R-:W-:Y:S01]  /*80b0*/  ISETP.EQ.OR P0, PT, R28, 0x3, !P0 ;  /* 0x000000031c00780c */ /* 0x000fe20004702670 */
[-C--:B-1----:R-:W-:Y:S01]  /*80c0*/  FMUL.FTZ R7, R26, R88.reuse ;  /* 0x000000581a077220 */ /* 0x082fe20000410000 */
[----:B------:R-:W-:Y:S01]  /*80d0*/  FMUL.FTZ R26, R51, R88 ;  /* 0x00000058331a7220 */ /* 0x000fe20000410000 */
[----:B------:R-:W-:Y:S01]  /*80e0*/  F2FP.BF16.F32.PACK_AB R56, R85, R56 ;  /* 0x000000385538723e */ /* 0x000fe200000010ff */
[-C--:B------:R-:W-:Y:S01]  /*80f0*/  FMUL.FTZ R49, R72, R12.reuse ;  /* 0x0000000c48317220 */ /* 0x080fe20000410000 */
[----:B------:R-:W-:Y:S01]  /*8100*/  FMUL.FTZ R48, R73, R12 ;  /* 0x0000000c49307220 */ /* 0x000fe20000410000 */
[----:B------:R-:W-:Y:S01]  /*8110*/  F2FP.BF16.F32.PACK_AB R20, R47, R20 ;  /* 0x000000142f14723e */ /* 0x000fe200000010ff */
[----:B------:R-:W-:Y:S01]  /*8120*/  FMUL.FTZ R12, R35, R88 ;  /* 0x00000058230c7220 */ /* 0x000fe20000410000 */
[----:B------:R-:W-:Y:S01]  /*8130*/  F2FP.BF16.F32.PACK_AB R26, R55, R26 ;  /* 0x0000001a371a723e */ /* 0x000fe200000010ff */
[----:B------:R-:W-:Y:S01]  /*8140*/  FMUL.FTZ R6, R27, R88 ;  /* 0x000000581b067220 */ /* 0x000fe20000410000 */
[----:B------:R-:W-:Y:S01]  /*8150*/  SEL R47, R57, R56, P0 ;  /* 0x00000038392f7207 */ /* 0x000fe20000000000 */
[----:B------:R-:W-:Y:S01]  /*8160*/  USHF.R.S32.HI UR4, URZ, 0x1f, UR43 ;  /* 0x0000001f3f047899 */ /* 0x000fe2000801142b */
[----:B------:R-:W-:Y:S01]  /*8170*/  SEL R56, R56, R57, P0 ;  /* 0x0000003938387207 */ /* 0x000fe20000000000 */
[----:B------:R-:W-:Y:S01]  /*8180*/  ULDC UR5, c[0x0][0xda8] ;  /* 0x00036a0000057ab9 */ /* 0x000fe20000000800 */
[----:B------:R-:W-:Y:S01]  /*8190*/  F2FP.BF16.F32.PACK_AB R21, R52, R21 ;  /* 0x000000153415723e */ /* 0x000fe200000010ff */
[----:B------:R-:W-:Y:S01]  /*81a0*/  UIMAD UR42, UR5, UR42, UR48 ;  /* 0x0000002a052a72a4 */ /* 0x000fe2000f8e0230 */
[----:B------:R-:W-:Y:S01]  /*81b0*/  F2FP.BF16.F32.PACK_AB R24, R53, R24 ;  /* 0x000000183518723e */ /* 0x000fe200000010ff */
[----:B------:R-:W-:Y:S01]  /*81c0*/  UIMAD UR4, UR4, UR6, URZ ;  /* 0x00000006040472a4 */ /* 0x000fe2000f8e023f */
[----:B------:R-:W-:Y:S01]  /*81d0*/  SEL R57, R25, R26, P0 ;  /* 0x0000001a19397207 */ /* 0x000fe20000000000 */
[----:B------:R-:W-:Y:S01]  /*81e0*/  USHF.L.U32 UR42, UR42, 0x7, URZ ;  /* 0x000000072a2a7899 */ /* 0x000fe2000800063f */
[----:B------:R-:W-:Y:S01]  /*81f0*/  SEL R54, R26, R25, P0 ;  /* 0x000000191a367207 */ /* 0x000fe20000000000 */
[----:B------:R-:W-:Y:S01]  /*8200*/  UIMAD.WIDE.U32 UR10, UR43, UR6, URZ ;  /* 0x000000062b0a72a5 */ /* 0x000fe2000f8e003f */
[----:B------:R-:W-:Y:S01]  /*8210*/  F2FP.BF16.F32.PACK_AB R9, R36, R9 ;  /* 0x000000092409723e */ /* 0x000fe200000010ff */
[----:B------:R-:W-:Y:S01]  /*8220*/  UIMAD UR4, UR43, UR7, UR4 ;  /* 0x000000072b0472a4 */ /* 0x000fe2000f8e0204 */
[----:B------:R-:W-:Y:S01]  /*8230*/  F2FP.BF16.F32.PACK_AB R10, R37, R10 ;  /* 0x0000000a250a723e */ /* 0x000fe200000010ff */
[-C--:B------:R-:W-:Y:S01]  /*8240*/  FMUL.FTZ R63, R63, R88.reuse ;  /* 0x000000583f3f7220 */ /* 0x080fe20000410000 */
[----:B------:R-:W-:Y:S01]  /*8250*/  IADD3 R25, P6, R16, 0x20, RZ ;  /* 0x0000002010197810 */ /* 0x000fe20007fde0ff */
[----:B------:R-:W-:Y:S01]  /*8260*/  FMUL.FTZ R34, R59, R88 ;  /* 0x000000583b227220 */ /* 0x000fe20000410000 */
[----:B------:R-:W-:Y:S01]  /*8270*/  F2FP.BF16.F32.PACK_AB R11, R38, R11 ;  /* 0x0000000b260b723e */ /* 0x000fe200000010ff */
[----:B------:R-:W-:Y:S01]  /*8280*/  UIADD3 UR4, UR11, UR4, URZ ;  /* 0x000000040b047290 */ /* 0x000fe2000fffe03f */
[----:B------:R-:W-:Y:S01]  /*8290*/  F2FP.BF16.F32.PACK_AB R12, R39, R12 ;  /* 0x0000000c270c723e */ /* 0x000fe200000010ff */
[----:B------:R-:W-:Y:S01]  /*82a0*/  VIADD R65, R169, UR42 ;  /* 0x0000002aa9417c36 */ /* 0x000fe20008000000 */
[----:B------:R-:W-:Y:S01]  /*82b0*/  F2FP.BF16.F32.PACK_AB R7, R30, R7 ;  /* 0x000000071e07723e */ /* 0x000fe200000010ff */
[----:B------:R-:W-:Y:S01]  /*82c0*/  FMUL.FTZ R70, R70, R88 ;  /* 0x0000005846467220 */ /* 0x000fe20000410000 */
[----:B------:R-:W-:Y:S01]  /*82d0*/  F2FP.BF16.F32.PACK_AB R6, R31, R6 ;  /* 0x000000061f06723e */ /* 0x000fe200000010ff */
[-C--:B------:R-:W-:Y:S01]  /*82e0*/  FMUL.FTZ R35, R66, R88.reuse ;  /* 0x0000005842237220 */ /* 0x080fe20000410000 */
[----:B------:R-:W-:Y:S01]  /*82f0*/  F2FP.BF16.F32.PACK_AB R15, R46, R15 ;  /* 0x0000000f2e0f723e */ /* 0x000fe200000010ff */
[-C--:B------:R-:W-:Y:S01]  /*8300*/  FMUL.FTZ R71, R71, R88.reuse ;  /* 0x0000005847477220 */ /* 0x080fe20000410000 */
[----:B------:R-:W-:Y:S01]  /*8310*/  F2FP.BF16.F32.PACK_AB R33, R60, R33 ;  /* 0x000000213c21723e */ /* 0x000fe200000010ff */
[----:B------:R-:W-:Y:S01]  /*8320*/  FMUL.FTZ R42, R67, R88 ;  /* 0x00000058432a7220 */ /* 0x000fe20000410000 */
[----:B------:R-:W-:Y:S01]  /*8330*/  F2FP.BF16.F32.PACK_AB R32, R61, R32 ;  /* 0x000000203d20723e */ /* 0x000fe200000010ff */
[----:B------:R-:W-:Y:S01]  /*8340*/  FMUL.FTZ R62, R62, R88 ;  /* 0x000000583e3e7220 */ /* 0x000fe20000410000 */
[----:B------:R-:W-:Y:S01]  /*8350*/  SEL R39, R21, R24, P0 ;  /* 0x0000001815277207 */ /* 0x000fe20000000000 */
[----:B------:R-:W-:Y:S01]  /*8360*/  FMUL.FTZ R27, R58, R88 ;  /* 0x000000583a1b7220 */ /* 0x000fe20000410000 */
[----:B------:R-:W-:Y:S01]  /*8370*/  SEL R38, R24, R21, P0 ;  /* 0x0000001518267207 */ /* 0x000fe20000000000 */
[----:B------:R-:W-:Y:S01]  /*8380*/  UIADD3 UR8, UR8, 0x29860, URZ ;  /* 0x0002986008087890 */ /* 0x000fe2000fffe03f */
[----:B------:R-:W-:Y:S01]  /*8390*/  F2FP.BF16.F32.PACK_AB R8, R29, R8 ;  /* 0x000000081d08723e */ /* 0x000fe200000010ff */
[----:B------:R-:W-:Y:S01]  /*83a0*/  FMUL.FTZ R78, R78, R88 ;  /* 0x000000584e4e7220 */ /* 0x000fe20000410000 */
[----:B------:R-:W-:Y:S01]  /*83b0*/  SEL R31, R9, R10, P0 ;  /* 0x0000000a091f7207 */ /* 0x000fe20000000000 */
[-C--:B------:R-:W-:Y:S01]  /*83c0*/  FMUL.FTZ R43, R74, R88.reuse ;  /* 0x000000584a2b7220 */ /* 0x080fe20000410000 */
[----:B------:R-:W-:Y:S01]  /*83d0*/  SEL R30, R10, R9, P0 ;  /* 0x000000090a1e7207 */ /* 0x000fe20000000000 */
[-C--:B------:R-:W-:Y:S01]  /*83e0*/  FMUL.FTZ R79, R79, R88.reuse ;  /* 0x000000584f4f7220 */ /* 0x080fe20000410000 */
[----:B------:R-:W-:Y:S01]  /*83f0*/  IADD3 R21, P1, R16, 0x40, RZ ;  /* 0x0000004010157810 */ /* 0x000fe20007f3e0ff */
[-C--:B------:R-:W-:Y:S01]  /*8400*/  FMUL.FTZ R50, R75, R88.reuse ;  /* 0x000000584b327220 */ /* 0x080fe20000410000 */
[----:B------:R-:W-:Y:S01]  /*8410*/  LOP3.LUT R24, R25, 0x380, RZ, 0xc0, !PT ;  /* 0x0000038019187812 */ /* 0x000fe200078ec0ff */
[-C--:B------:R-:W-:Y:S01]  /*8420*/  FMUL.FTZ R86, R86, R88.reuse ;  /* 0x0000005856567220 */ /* 0x080fe20000410000 */
[----:B------:R-:W-:Y:S01]  /*8430*/  F2FP.BF16.F32.PACK_AB R41, R68, R41 ;  /* 0x000000294429723e */ /* 0x000fe200000010ff */
[----:B------:R-:W-:Y:S01]  /*8440*/  FMUL.FTZ R51, R82, R88 ;  /* 0x0000005852337220 */ /* 0x000fe20000410000 */
[----:B------:R-:W-:Y:S01]  /*8450*/  F2FP.BF16.F32.PACK_AB R40, R69, R40 ;  /* 0x000000284528723e */ /* 0x000fe200000010ff */
[-C--:B------:R-:W-:Y:S01]  /*8460*/  FMUL.FTZ R87, R87, R88.reuse ;  /* 0x0000005857577220 */ /* 0x080fe20000410000 */
[----:B------:R-:W-:Y:S01]  /*8470*/  IADD3 R9, P5, R16, 0x4040, RZ ;  /* 0x0000404010097810 */ /* 0x000fe20007fbe0ff */
[----:B------:R-:W-:Y:S01]  /*8480*/  FMUL.FTZ R58, R83, R88 ;  /* 0x00000058533a7220 */ /* 0x000fe20000410000 */
[----:B------:R-:W-:Y:S01]  /*8490*/  F2FP.BF16.F32.PACK_AB R14, R45, R14 ;  /* 0x0000000e2d0e723e */ /* 0x000fe200000010ff */
[----:B------:R-:W-:Y:S01]  /*84a0*/  UPRMT UR8, UR37, 0x654, UR8 ;  /* 0x0000065425087896 */ /* 0x000fe20008000008 */
[----:B------:R-:W-:Y:S01]  /*84b0*/  F2FP.BF16.F32.PACK_AB R49, R76, R49 ;  /* 0x000000314c31723e */ /* 0x000fe200000010ff */
[----:B------:R-:W-:Y:S01]  /*84c0*/  USHF.R.S32.HI UR5, URZ, 0x1f, UR44 ;  /* 0x0000001f3f057899 */ /* 0x000fe2000801142c */
[----:B------:R-:W-:-:S02]  /*84d0*/  F2FP.BF16.F32.PACK_AB R48, R77, R48 ;  /* 0x000000304d30723e */ /* 0x000fc400000010ff */
[----:B------:R-:W-:Y:S02]  /*84e0*/  SEL R45, R33, R32, P0 ;  /* 0x00000020212d7207 */ /* 0x000fe40000000000 */
[----:B------:R-:W-:Y:S02]  /*84f0*/  SEL R55, R15, R20, P0 ;  /* 0x000000140f377207 */ /* 0x000fe40000000000 */
[----:B------:R-:W-:Y:S01]  /*8500*/  SEL R52, R20, R15, P0 ;  /* 0x0000000f14347207 */ /* 0x000fe20000000000 */
[----:B------:R-:W-:Y:S01]  /*8510*/  SYNCS.ARRIVE.TRANS64.RED.A1T0 RZ, [UR8], RZ ;  /* 0x000000ffffff79a7 */ /* 0x000fe20008100408 */
[----:B------:R-:W-:Y:S02]  /*8520*/  SEL R29, R3, R8, P0 ;  /* 0x00000008031d7207 */ /* 0x000fe40000000000 */
[----:B------:R-:W-:Y:S01]  /*8530*/  SEL R28, R8, R3, P0 ;  /* 0x00000003081c7207 */ /* 0x000fe20000000000 */
[----:B------:R-:W-:Y:S01]  /*8540*/  VIADD R3, R65, 0x8 ;  /* 0x0000000841037836 */ /* 0x000fe20000000000 */
[----:B------:R-:W-:-:S02]  /*8550*/  SEL R32, R32, R33, P0 ;  /* 0x0000002120207207 */ /* 0x000fc40000000000 */
[----:B------:R-:W-:Y:S02]  /*8560*/  LOP3.LUT R20, R21, 0x380, RZ, 0xc0, !PT ;  /* 0x0000038015147812 */ /* 0x000fe400078ec0ff */
[----:B------:R-:W-:Y:S02]  /*8570*/  SHF.R.U64 R24, R24, 0x3, RZ ;  /* 0x0000000318187819 */ /* 0x000fe400000012ff */
[----:B------:R-:W-:Y:S02]  /*8580*/  SEL R33, R41, R40, P0 ;  /* 0x0000002829217207 */ /* 0x000fe40000000000 */
[----:B------:R-:W-:Y:S02]  /*8590*/  LOP3.LUT R8, R9, 0x380, RZ, 0xc0, !PT ;  /* 0x0000038009087812 */ /* 0x000fe400078ec0ff */
[----:B------:R-:W-:Y:S02]  /*85a0*/  SEL R40, R40, R41, P0 ;  /* 0x0000002928287207 */ /* 0x000fe40000000000 */
[----:B------:R-:W-:-:S02]  /*85b0*/  SEL R41, R49, R48, P0 ;  /* 0x0000003031297207 */ /* 0x000fc40000000000 */
[----:B------:R-:W-:Y:S02]  /*85c0*/  F2FP.BF16.F32.PACK_AB R13, R44, R13 ;  /* 0x0000000d2c0d723e */ /* 0x000fe400000010ff */
[----:B------:R-:W-:Y:S02]  /*85d0*/  SEL R48, R48, R49, P0 ;  /* 0x0000003130307207 */ /* 0x000fe40000000000 */
[----:B------:R-:W-:Y:S02]  /*85e0*/  SHF.R.U64 R20, R20, 0x3, RZ ;  /* 0x0000000314147819 */ /* 0x000fe400000012ff */
[----:B------:R-:W-:Y:S01]  /*85f0*/  LOP3.LUT R24, R24, R25, RZ, 0x3c, !PT ;  /* 0x0000001918187212 */ /* 0x000fe200078e3cff */
[----:B------:R-:W-:Y:S01]  /*8600*/  IMAD.X R25, RZ, RZ, R17, P6 ;  /* 0x000000ffff197224 */ /* 0x000fe200030e0611 */
[----:B------:R-:W-:Y:S02]  /*8610*/  SEL R49, R7, R6, P0 ;  /* 0x0000000607317207 */ /* 0x000fe40000000000 */
[----:B------:R-:W-:-:S02]  /*8620*/  SEL R44, R6, R7, P0 ;  /* 0x00000007062c7207 */ /* 0x000fc40000000000 */
[----:B------:R-:W-:Y:S02]  /*8630*/  SHF.R.U64 R8, R8, 0x3, RZ ;  /* 0x0000000308087819 */ /* 0x000fe400000012ff */
[C---:B------:R-:W-:Y:S02]  /*8640*/  IADD3 R15, P2, R16.reuse, 0x60, RZ ;  /* 0x00000060100f7810 */ /* 0x040fe40007f5e0ff */
[----:B------:R-:W-:Y:S02]  /*8650*/  IADD3 R7, P6, R16, 0x4060, RZ ;  /* 0x0000406010077810 */ /* 0x000fe40007fde0ff */
[----:B------:R-:W-:Y:S01]  /*8660*/  LOP3.LUT R20, R20, R21, RZ, 0x3c, !PT ;  /* 0x0000001514147212 */ /* 0x000fe200078e3cff */
[----:B------:R-:W-:Y:S01]  /*8670*/  IMAD.X R21, RZ, RZ, R17, P1 ;  /* 0x000000ffff157224 */ /* 0x000fe200008e0611 */
[----:B------:R-:W-:Y:S02]  /*8680*/  SEL R37, R13, R14, P0 ;  /* 0x0000000e0d257207 */ /* 0x000fe40000000000 */
[----:B------:R-:W-:-:S02]  /*8690*/  SEL R36, R14, R13, P0 ;  /* 0x0000000d0e247207 */ /* 0x000fc40000000000 */
[----:B------:R-:W-:Y:S01]  /*86a0*/  LOP3.LUT R8, R8, R9, RZ, 0x3c, !PT ;  /* 0x0000000908087212 */ /* 0x000fe200078e3cff */
[----:B------:R-:W-:Y:S01]  /*86b0*/  IMAD.X R9, RZ, RZ, R17, P5 ;  /* 0x000000ffff097224 */ /* 0x000fe200028e0611 */
[----:B------:R-:W-:Y:S02]  /*86c0*/  LOP3.LUT R14, R15, 0x380, RZ, 0xc0, !PT ;  /* 0x000003800f0e7812 */ /* 0x000fe400078ec0ff */
[----:B------:R-:W-:Y:S02]  /*86d0*/  LOP3.LUT R6, R7, 0x380, RZ, 0xc0, !PT ;  /* 0x0000038007067812 */ /* 0x000fe400078ec0ff */
[----:B------:R-:W-:Y:S02]  /*86e0*/  F2FP.BF16.F32.PACK_AB R34, R63, R34 ;  /* 0x000000223f22723e */ /* 0x000fe400000010ff */
[----:B------:R-:W-:Y:S02]  /*86f0*/  SHF.R.U64 R14, R14, 0x3, RZ ;  /* 0x000000030e0e7819 */ /* 0x000fe400000012ff */
[----:B------:R-:W-:-:S02]  /*8700*/  SHF.R.U64 R6, R6, 0x3, RZ ;  /* 0x0000000306067819 */ /* 0x000fc400000012ff */
[----:B------:R-:W-:Y:S02]  /*8710*/  MOV R63, R20 ;  /* 0x00000014003f7202 */ /* 0x000fe40000000f00 */
[----:B------:R-:W-:Y:S01]  /*8720*/  MOV R21, R8 ;  /* 0x0000000800157202 */ /* 0x000fe20000000f00 */
[----:B------:R-:W-:Y:S01]  /*8730*/  IMAD.U32 R9, RZ, RZ, UR11 ;  /* 0x0000000bff097e24 */ /* 0x000fe2000f8e00ff */
[----:B------:R-:W-:Y:S01]  /*8740*/  LOP3.LUT P1, RZ, R19, 0x3, RZ, 0xc0, !PT ;  /* 0x0000000313ff7812 */ /* 0x000fe2000782c0ff */
[----:B------:R-:W-:Y:S01]  /*8750*/  IMAD.U32 R9, RZ, RZ, UR4 ;  /* 0x00000004ff097e24 */ /* 0x000fe2000f8e00ff */
[----:B------:R-:W-:Y:S01]  /*8760*/  LOP3.LUT R14, R14, R15, RZ, 0x3c, !PT ;  /* 0x0000000f0e0e7212 */ /* 0x000fe200078e3cff */
[----:B------:R-:W-:Y:S01]  /*8770*/  ULDC UR4, c[0x0][0xa88] ;  /* 0x0002a20000047ab9 */ /* 0x000fe20000000800 */
[----:B------:R-:W-:Y:S01]  /*8780*/  LOP3.LUT R6, R6, R7, RZ, 0x3c, !PT ;  /* 0x0000000706067212 */ /* 0x000fe200078e3cff */
[--C-:B------:R-:W-:Y:S01]  /*8790*/  IMAD.X R15, RZ, RZ, R17.reuse, P2 ;  /* 0x000000ffff0f7224 */ /* 0x100fe200010e0611 */
[----:B------:R-:W-:Y:S01]  /*87a0*/  ISETP.GE.OR P2, PT, R3, UR4, P1 ;  /* 0x0000000403007c0c */ /* 0x000fe20008f46670 */
[----:B------:R-:W-:Y:S01]  /*87b0*/  IMAD.X R7, RZ, RZ, R17, P6 ;  /* 0x000000ffff077224 */ /* 0x000fe200030e0611 */
[----:B------:R-:W-:Y:S01]  /*87c0*/  F2FP.BF16.F32.PACK_AB R35, R70, R35 ;  /* 0x000000234623723e */ /* 0x000fe200000010ff */
[----:B------:R-:W-:Y:S01]  /*87d0*/  IMAD.U32 R8, RZ, RZ, UR10 ;  /* 0x0000000aff087e24 */ /* 0x000fe2000f8e00ff */
[----:B------:R-:W-:-:S02]  /*87e0*/  F2FP.BF16.F32.PACK_AB R42, R71, R42 ;  /* 0x0000002a472a723e */ /* 0x000fc400000010ff */
[----:B------:R-:W-:Y:S02]  /*87f0*/  SEL R53, R11, R12, P0 ;  /* 0x0000000c0b357207 */ /* 0x000fe40000000000 */
[----:B------:R-:W-:Y:S02]  /*8800*/  SEL R46, R12, R11, P0 ;  /* 0x0000000b0c2e7207 */ /* 0x000fe40000000000 */
[----:B------:R-:W-:Y:S02]  /*8810*/  F2FP.BF16.F32.PACK_AB R27, R62, R27 ;  /* 0x0000001b3e1b723e */ /* 0x000fe400000010ff */
[----:B------:R-:W-:Y:S02]  /*8820*/  MOV R20, R6 ;  /* 0x0000000600147202 */ /* 0x000fe40000000f00 */
[----:B------:R-:W-:Y:S01]  /*8830*/  F2FP.BF16.F32.PACK_AB R43, R78, R43 ;  /* 0x0000002b4e2b723e */ /* 0x000fe200000010ff */
[----:B------:R-:W1:Y:S01]  /*8840*/  LDC.64 R6, c[0x0][0xb78] ;  /* 0x0002de00ff067b82 */ /* 0x000e620000000a00 */
[----:B------:R-:W-:-:S02]  /*8850*/  F2FP.BF16.F32.PACK_AB R50, R79, R50 ;  /* 0x000000324f32723e */ /* 0x000fc400000010ff */
[----:B------:R-:W-:Y:S02]  /*8860*/  F2FP.BF16.F32.PACK_AB R51, R86, R51 ;  /* 0x000000335633723e */ /* 0x000fe400000010ff */
[----:B------:R-:W-:Y:S02]  /*8870*/  F2FP.BF16.F32.PACK_AB R58, R87, R58 ;  /* 0x0000003a573a723e */ /* 0x000fe400000010ff */
[----:B------:R-:W-:Y:S02]  /*8880*/  SEL R61, R35, R42, P0 ;  /* 0x0000002a233d7207 */ /* 0x000fe40000000000 */
[----:B------:R-:W-:Y:S02]  /*8890*/  SEL R59, R27, R34, P0 ;  /* 0x000000221b3b7207 */ /* 0x000fe40000000000 */
[----:B------:R-:W-:Y:S02]  /*88a0*/  SEL R42, R42, R35, P0 ;  /* 0x000000232a2a7207 */ /* 0x000fe40000000000 */
[----:B------:R-:W-:-:S02]  /*88b0*/  SEL R34, R34, R27, P0 ;  /* 0x0000001b22227207 */ /* 0x000fc40000000000 */
[----:B------:R-:W-:Y:S02]  /*88c0*/  SEL R35, R43, R50, P0 ;  /* 0x000000322b237207 */ /* 0x000fe40000000000 */
[----:B------:R-:W-:Y:S02]  /*88d0*/  SEL R50, R50, R43, P0 ;  /* 0x0000002b32327207 */ /* 0x000fe40000000000 */
[----:B------:R-:W-:Y:S02]  /*88e0*/  SEL R43, R51, R58, P0 ;  /* 0x0000003a332b7207 */ /* 0x000fe40000000000 */
[----:B------:R-:W-:Y:S02]  /*88f0*/  IADD3 R13, P3, R16, 0x4000, RZ ;  /* 0x00004000100d7810 */ /* 0x000fe40007f7e0ff */
[----:B------:R-:W-:Y:S02]  /*8900*/  SEL R58, R58, R51, P0 ;  /* 0x000000333a3a7207 */ /* 0x000fe40000000000 */
[----:B------:R-:W-:-:S02]  /*8910*/  LOP3.LUT R12, R13, 0x380, RZ, 0xc0, !PT ;  /* 0x000003800d0c7812 */ /* 0x000fc400078ec0ff */
[C---:B------:R-:W-:Y:S02]  /*8920*/  IADD3 R11, P4, R16.reuse, 0x4020, RZ ;  /* 0x00004020100b7810 */ /* 0x040fe40007f9e0ff */
[----:B------:R-:W-:Y:S02]  /*8930*/  LOP3.LUT R27, R16, 0x380, RZ, 0xc0, !PT ;  /* 0x00000380101b7812 */ /* 0x000fe400078ec0ff */
[----:B------:R-:W-:Y:S02]  /*8940*/  SHF.R.U64 R12, R12, 0x3, RZ ;  /* 0x000000030c0c7819 */ /* 0x000fe400000012ff */
[----:B------:R-:W-:Y:S02]  /*8950*/  LOP3.LUT R10, R11, 0x380, RZ, 0xc0, !PT ;  /* 0x000003800b0a7812 */ /* 0x000fe400078ec0ff */
[----:B------:R-:W-:Y:S02]  /*8960*/  SHF.R.U64 R27, R27, 0x3, RZ ;  /* 0x000000031b1b7819 */ /* 0x000fe400000012ff */
[----:B------:R-:W-:Y:S01]  /*8970*/  LOP3.LUT R12, R12, R13, RZ, 0x3c, !PT ;  /* 0x0000000d0c0c7212 */ /* 0x000fe200078e3cff */
[----:B------:R-:W-:Y:S01]  /*8980*/  IMAD.X R13, RZ, RZ, R17, P3 ;  /* 0x000000ffff0d7224 */ /* 0x000fe200018e0611 */
[----:B------:R-:W-:-:S02]  /*8990*/  SHF.R.U64 R10, R10, 0x3, RZ ;  /* 0x000000030a0a7819 */ /* 0x000fc400000012ff */
[----:B------:R-:W-:Y:S01]  /*89a0*/  LOP3.LUT R26, R27, R16, RZ, 0x3c, !PT ;  /* 0x000000101b1a7212 */ /* 0x000fe200078e3cff */
[--C-:B------:R-:W-:Y:S01]  /*89b0*/  IMAD.MOV.U32 R27, RZ, RZ, R17.reuse ;  /* 0x000000ffff1b7224 */ /* 0x100fe200078e0011 */
[----:B------:R-:W-:Y:S01]  /*89c0*/  LOP3.LUT R10, R10, R11, RZ, 0x3c, !PT ;  /* 0x0000000b0a0a7212 */ /* 0x000fe200078e3cff */
[----:B------:R-:W-:Y:S01]  /*89d0*/  IMAD.X R11, RZ, RZ, R17, P4 ;  /* 0x000000ffff0b7224 */ /* 0x000fe200020e0611 */
[----:B------:R-:W-:Y:S02]  /*89e0*/  MOV R62, R14 ;  /* 0x0000000e003e7202 */ /* 0x000fe40000000f00 */
[----:B------:R-:W-:Y:S02]  /*89f0*/  MOV R60, R12 ;  /* 0x0000000c003c7202 */ /* 0x000fe40000000f00 */
[----:B------:R-:W-:Y:S02]  /*8a00*/  MOV R27, R26 ;  /* 0x0000001a001b7202 */ /* 0x000fe40000000f00 */
[----:B------:R-:W-:-:S02]  /*8a10*/  MOV R25, R24 ;  /* 0x0000001800197202 */ /* 0x000fc40000000f00 */
[----:B------:R-:W-:Y:S02]  /*8a20*/  MOV R51, R10 ;  /* 0x0000000a00337202 */ /* 0x000fe40000000f00 */
[----:B------:R-:W-:Y:S02]  /*8a30*/  ISETP.GE.OR P1, PT, R65, UR4, P1 ;  /* 0x0000000441007c0c */ /* 0x000fe40008f26670 */
[----:B--2---:R-:W-:Y:S01]  /*8a40*/  LOP3.LUT R3, R0, 0x2, RZ, 0x3c, !PT ;  /* 0x0000000200037812 */ /* 0x004fe200078e3cff */
[----:B------:R-:W-:Y:S04]  /*8a50*/  SHFL.IDX PT, R29, R29, R0, 0x1c1f ;  /* 0x001c1f001d1d7589 */ /* 0x000fe800000e0000 */
[----:B------:R-:W2:Y:S04]  /*8a60*/  SHFL.IDX PT, R28, R28, R3, 0x1c1f ;  /* 0x001c1f031c1c7589 */ /* 0x000ea800000e0000 */
[----:B------:R-:W-:Y:S04]  /*8a70*/  SHFL.IDX PT, R31, R31, R0, 0x1c1f ;  /* 0x001c1f001f1f7589 */ /* 0x000fe800000e0000 */
[----:B------:R-:W3:Y:S04]  /*8a80*/  SHFL.IDX PT, R30, R30, R3, 0x1c1f ;  /* 0x001c1f031e1e7589 */ /* 0x000ee800000e0000 */
[----:B------:R-:W-:Y:S04]  /*8a90*/  SHFL.IDX PT, R49, R49, R0, 0x1c1f ;  /* 0x001c1f0031317589 */ /* 0x000fe800000e0000 */
[----:B------:R-:W4:Y:S04]  /*8aa0*/  SHFL.IDX PT, R44, R44, R3, 0x1c1f ;  /* 0x001c1f032c2c7589 */ /* 0x000f2800000e0000 */
[----:B------:R-:W-:Y:S04]  /*8ab0*/  SHFL.IDX PT, R53, R53, R0, 0x1c1f ;  /* 0x001c1f0035357589 */ /* 0x000fe800000e0000 */
[----:B------:R-:W5:Y:S01]  /*8ac0*/  SHFL.IDX PT, R46, R46, R3, 0x1c1f ;  /* 0x001c1f032e2e7589 */ /* 0x000f6200000e0000 */
[----:B--2---:R-:W-:-:S02]  /*8ad0*/  SEL R12, R29, R28, P0 ;  /* 0x0000001c1d0c7207 */ /* 0x004fc40000000000 */
[----:B------:R-:W-:Y:S01]  /*8ae0*/  SEL R14, R28, R29, P0 ;  /* 0x0000001d1c0e7207 */ /* 0x000fe20000000000 */
[----:B------:R-:W-:Y:S04]  /*8af0*/  SHFL.IDX PT, R37, R37, R0, 0x1c1f ;  /* 0x001c1f0025257589 */ /* 0x000fe800000e0000 */
[----:B------:R-:W2:Y:S01]  /*8b00*/  SHFL.IDX PT, R36, R36, R3, 0x1c1f ;  /* 0x001c1f0324247589 */ /* 0x000ea200000e0000 */
[----:B---3--:R-:W-:Y:S02]  /*8b10*/  SEL R28, R31, R30, P0 ;  /* 0x0000001e1f1c7207 */ /* 0x008fe40000000000 */
[----:B------:R-:W-:Y:S01]  /*8b20*/  SEL R30, R30, R31, P0 ;  /* 0x0000001f1e1e7207 */ /* 0x000fe20000000000 */
[----:B------:R-:W-:Y:S04]  /*8b30*/  SHFL.IDX PT, R39, R39, R0, 0x1c1f ;  /* 0x001c1f0027277589 */ /* 0x000fe800000e0000 */
[----:B------:R-:W-:Y:S01]  /*8b40*/  SHFL.IDX PT, R38, R38, R3, 0x1c1f ;  /* 0x001c1f0326267589 */ /* 0x000fe200000e0000 */
[----:B----4-:R-:W-:-:S02]  /*8b50*/  SEL R13, R49, R44, P0 ;  /* 0x0000002c310d7207 */ /* 0x010fc40000000000 */
[----:B------:R-:W-:Y:S01]  /*8b60*/  SEL R15, R44, R49, P0 ;  /* 0x000000312c0f7207 */ /* 0x000fe20000000000 */
[----:B------:R-:W-:Y:S04]  /*8b70*/  SHFL.IDX PT, R55, R55, R0, 0x1c1f ;  /* 0x001c1f0037377589 */ /* 0x000fe800000e0000 */
[----:B------:R-:W3:Y:S01]  /*8b80*/  SHFL.IDX PT, R52, R52, R3, 0x1c1f ;  /* 0x001c1f0334347589 */ /* 0x000ee200000e0000 */
[----:B-----5:R-:W-:Y:S02]  /*8b90*/  SEL R29, R53, R46, P0 ;  /* 0x0000002e351d7207 */ /* 0x020fe40000000000 */
[----:B------:R-:W-:Y:S01]  /*8ba0*/  SEL R31, R46, R53, P0 ;  /* 0x000000352e1f7207 */ /* 0x000fe20000000000 */
[----:B------:R-:W-:Y:S01]  /*8bb0*/  BAR.SYNC.DEFER_BLOCKING 0x1, 0x100 ;  /* 0x0044000000007b1d */ /* 0x000fe20000010000 */
[----:B--2---:R-:W-:-:S05]  /*8bc0*/  SEL R10, R36, R37, P0 ;  /* 0x00000025240a7207 */ /* 0x004fca0000000000 */
[----:B------:R-:W-:Y:S04]  /*8bd0*/  SHFL.IDX PT, R57, R57, R0, 0x1c1f ;  /* 0x001c1f0039397589 */ /* 0x000fe800000e0000 */
[----:B------:R-:W-:Y:S04]  /*8be0*/  SHFL.IDX PT, R54, R54, R3, 0x1c1f ;  /* 0x001c1f0336367589 */ /* 0x000fe800000e0000 */
[----:B------:R-:W-:Y:S04]  /*8bf0*/  SHFL.IDX PT, R45, R45, R0, 0x1c1f ;  /* 0x001c1f002d2d7589 */ /* 0x000fe800000e0000 */
[----:B------:R-:W-:Y:S01]  /*8c00*/  SHFL.IDX PT, R59, R59, R0, 0x1c1f ;  /* 0x001c1f003b3b7589 */ /* 0x000fe200000e0000 */
[----:B---3--:R-:W-:-:S03]  /*8c10*/  SEL R11, R52, R55, P0 ;  /* 0x00000037340b7207 */ /* 0x008fc60000000000 */
[----:B------:R-:W2:Y:S04]  /*8c20*/  SHFL.IDX PT, R32, R32, R3, 0x1c1f ;  /* 0x001c1f0320207589 */ /* 0x000ea800000e0000 */
[----:B------:R-:W3:Y:S04]  /*8c30*/  SHFL.IDX PT, R34, R34, R3, 0x1c1f ;  /* 0x001c1f0322227589 */ /* 0x000ee800000e0000 */
[----:B------:R-:W-:Y:S04]  /*8c40*/  SHFL.IDX PT, R33, R33, R0, 0x1c1f ;  /* 0x001c1f0021217589 */ /* 0x000fe800000e0000 */
[----:B------:R-:W-:Y:S04]  /*8c50*/  SHFL.IDX PT, R61, R61, R0, 0x1c1f ;  /* 0x001c1f003d3d7589 */ /* 0x000fe800000e0000 */
[----:B------:R-:W4:Y:S04]  /*8c60*/  SHFL.IDX PT, R40, R40, R3, 0x1c1f ;  /* 0x001c1f0328287589 */ /* 0x000f2800000e0000 */
[----:B------:R-:W5:Y:S04]  /*8c70*/  SHFL.IDX PT, R42, R42, R3, 0x1c1f ;  /* 0x001c1f032a2a7589 */ /* 0x000f6800000e0000 */
[----:B------:R-:W-:Y:S01]  /*8c80*/  SHFL.IDX PT, R41, R41, R0, 0x1c1f ;  /* 0x001c1f0029297589 */ /* 0x000fe200000e0000 */
[----:B--2---:R-:W-:-:S02]  /*8c90*/  SEL R24, R45, R32, P0 ;  /* 0x000000202d187207 */ /* 0x004fc40000000000 */
[----:B------:R-:W-:Y:S01]  /*8ca0*/  SEL R26, R32, R45, P0 ;  /* 0x0000002d201a7207 */ /* 0x000fe20000000000 */
[----:B------:R-:W-:Y:S04]  /*8cb0*/  SHFL.IDX PT, R35, R35, R0, 0x1c1f ;  /* 0x001c1f0023237589 */ /* 0x000fe800000e0000 */
[----:B------:R-:W2:Y:S04]  /*8cc0*/  SHFL.IDX PT, R48, R48, R3, 0x1c1f ;  /* 0x001c1f0330307589 */ /* 0x000ea800000e0000 */
[----:B------:R-:W2:Y:S04]  /*8cd0*/  SHFL.IDX PT, R50, R50, R3, 0x1c1f ;  /* 0x001c1f0332327589 */ /* 0x000ea800000e0000 */
[----:B------:R-:W-:Y:S04]  /*8ce0*/  SHFL.IDX PT, R47, R47, R0, 0x1c1f ;  /* 0x001c1f002f2f7589 */ /* 0x000fe800000e0000 */
[----:B------:R1:W-:Y:S04]  /*8cf0*/  SHFL.IDX PT, R43, R43, R0, 0x1c1f ;  /* 0x001c1f002b2b7589 */ /* 0x0003e800000e0000 */
[----:B------:R-:W2:Y:S04]  /*8d00*/  SHFL.IDX PT, R56, R56, R3, 0x1c1f ;  /* 0x001c1f0338387589 */ /* 0x000ea800000e0000 */
[----:B------:R-:W2:Y:S01]  /*8d10*/  SHFL.IDX PT, R58, R58, R3, 0x1c1f ;  /* 0x001c1f033a3a7589 */ /* 0x000ea200000e0000 */
        /* <DEDUP_REMOVED lines=9> */
[----:B------:R-:W-:-:S02]  /*8db0*/  SEL R9, R55, R52, P0 ;  /* 0x0000003437097207 */ /* 0x000fc40000000000 */
[----:B------:R-:W-:Y:S02]  /*8dc0*/  SEL R37, R57, R54, P0 ;  /* 0x0000003639257207 */ /* 0x000fe40000000000 */
[----:B------:R-:W-:Y:S01]  /*8dd0*/  SEL R39, R54, R57, P0 ;  /* 0x0000003936277207 */ /* 0x000fe20000000000 */
[----:B------:R-:W-:Y:S01]  /*8de0*/  STSM.16.M88.4 [R63], R8 ;  /* 0x000000083f007844 */ /* 0x000fe20000000200 */
[----:B---3--:R-:W-:Y:S02]  /*8df0*/  SEL R27, R34, R59, P0 ;  /* 0x0000003b221b7207 */ /* 0x008fe40000000000 */
[----:B----4-:R-:W-:Y:S01]  /*8e00*/  SEL R12, R33, R40, P0 ;  /* 0x00000028210c7207 */ /* 0x010fe20000000000 */
[----:B------:R-:W-:Y:S01]  /*8e10*/  STSM.16.M88.4 [R62], R36 ;  /* 0x000000243e007844 */ /* 0x000fe20000000200 */
[----:B------:R-:W-:Y:S02]  /*8e20*/  SEL R14, R40, R33, P0 ;  /* 0x00000021280e7207 */ /* 0x000fe40000000000 */
[----:B-1----:R-:W-:-:S02]  /*8e30*/  SEL R25, R59, R34, P0 ;  /* 0x000000223b197207 */ /* 0x002fc40000000000 */
[----:B-----5:R-:W-:Y:S02]  /*8e40*/  SEL R13, R61, R42, P0 ;  /* 0x0000002a3d0d7207 */ /* 0x020fe40000000000 */
[----:B------:R-:W-:Y:S01]  /*8e50*/  SEL R15, R42, R61, P0 ;  /* 0x0000003d2a0f7207 */ /* 0x000fe20000000000 */
[----:B------:R-:W-:Y:S01]  /*8e60*/  STSM.16.M88.4 [R60], R24 ;  /* 0x000000183c007844 */ /* 0x000fe20000000200 */
[----:B--2---:R-:W-:Y:S02]  /*8e70*/  SEL R28, R41, R48, P0 ;  /* 0x00000030291c7207 */ /* 0x004fe40000000000 */
[----:B------:R-:W-:Y:S01]  /*8e80*/  SEL R30, R48, R41, P0 ;  /* 0x00000029301e7207 */ /* 0x000fe20000000000 */
[----:B------:R-:W-:Y:S01]  /*8e90*/  STSM.16.M88.4 [R51], R12 ;  /* 0x0000000c33007844 */ /* 0x000fe20000000200 */
[----:B------:R-:W-:Y:S02]  /*8ea0*/  SEL R29, R35, R50, P0 ;  /* 0x00000032231d7207 */ /* 0x000fe40000000000 */
[----:B------:R-:W-:-:S02]  /*8eb0*/  SEL R31, R50, R35, P0 ;  /* 0x00000023321f7207 */ /* 0x000fc40000000000 */
[----:B------:R-:W-:Y:S02]  /*8ec0*/  SEL R32, R47, R56, P0 ;  /* 0x000000382f207207 */ /* 0x000fe40000000000 */
[----:B------:R-:W-:Y:S01]  /*8ed0*/  SEL R34, R56, R47, P0 ;  /* 0x0000002f38227207 */ /* 0x000fe20000000000 */
[----:B------:R-:W-:Y:S01]  /*8ee0*/  STSM.16.M88.4 [R21], R28 ;  /* 0x0000001c15007844 */ /* 0x000fe20000000200 */
[----:B------:R-:W-:Y:S02]  /*8ef0*/  SEL R33, R43, R58, P0 ;  /* 0x0000003a2b217207 */ /* 0x000fe40000000000 */
[----:B------:R-:W-:Y:S02]  /*8f00*/  SEL R35, R58, R43, P0 ;  /* 0x0000002b3a237207 */ /* 0x000fe40000000000 */
[----:B------:R-:W-:Y:S02]  /*8f10*/  SHF.R.S32.HI R3, RZ, 0x1f, R65 ;  /* 0x0000001fff037819 */ /* 0x000fe40000011441 */
[----:B------:R-:W-:Y:S01]  /*8f20*/  IADD3 R0, P3, R65, R6, RZ ;  /* 0x0000000641007210 */ /* 0x000fe20007f7e0ff */
[----:B------:R-:W-:Y:S03]  /*8f30*/  STSM.16.M88.4 [R20], R32 ;  /* 0x0000002014007844 */ /* 0x000fe60000000200 */
[----:B------:R-:W-:Y:S01]  /*8f40*/  IADD3.X R3, R3, R7, R44, P3, !PT ;  /* 0x0000000703037210 */ /* 0x000fe20001ffe42c */
[----:B------:R1:W-:Y:S06]  /*8f50*/  MEMBAR.ALL.CTA ;  /* 0x0000000000007992 */ /* 0x0003ec0000008000 */
[----:B-1----:R-:W1:Y:S02]  /*8f60*/  FENCE.VIEW.ASYNC.S ;  /* 0x00000000000073c6 */ /* 0x002e640000000000 */
[----:B-1----:R-:W-:Y:S06]  /*8f70*/  BAR.ARV 0x1, 0x120 ;  /* 0x0044800000007b1d */ /* 0x002fec0000002000 */
[----:B------:R-:W-:Y:S01]  /*8f80*/  LEA R6, P3, R0, UR4, 0x2 ;  /* 0x0000000400067c11 */ /* 0x000fe2000f8610ff */
[----:B------:R-:W-:-:S02]  /*8f90*/  ULDC UR4, c[0x0][0xc] ;  /* 0x0000030000047ab9 */ /* 0x000fc40000000800 */
[----:B------:R-:W-:Y:S01]  /*8fa0*/  UIADD3 UR48, UR4, UR48, URZ ;  /* 0x0000003004307290 */ /* 0x000fe2000fffe03f */
[----:B------:R-:W-:Y:S02]  /*8fb0*/  LEA.HI.X R7, R0, UR5, R3, 0x2, P3 ;  /* 0x0000000500077c11 */ /* 0x000fe400098f1403 */
[----:B------:R-:W1:Y:S04]  /*8fc0*/  SHFL.IDX PT, R0, R168, RZ, 0x1f ;  /* 0x00001fffa8007589 */ /* 0x000e6800000e0000 */
[----:B------:R2:W-:Y:S04]  /*8fd0*/  @!P1 STG.E desc[UR50][R6.64], R5 ;  /* 0x0000000506009986 */ /* 0x0005e8000c101932 */
[----:B------:R2:W-:Y:S01]  /*8fe0*/  @!P2 STG.E desc[UR50][R6.64+0x20], R4 ;  /* 0x000020040600a986 */ /* 0x0005e2000c101932 */
[----:B-1----:R-:W-:-:S13]  /*8ff0*/  ISETP.NE.AND P0, PT, R0, 0x7, PT ;  /* 0x000000070000780c */ /* 0x002fda0003f05270 */
[----:B--2---:R-:W-:Y:S05]  /*9000*/  @P0 BRA `(.L_x_150) ;  /* 0x0000000000600947 */ /* 0x004fea0003800000 */
        /* <DEDUP_REMOVED lines=10> */
[----:B------:R-:W-:Y:S01]  /*90b0*/  UMOV UR7, 0x40 ;  /* 0x0000004000077882 */ /* 0x000fe20000000000 */
[----:B------:R-:W-:-:S04]  /*90c0*/  UMOV UR8, 0x1 ;  /* 0x0000000100087882 */ /* 0x000fc80000000000 */
[----:B------:R1:W-:Y:S02]  /*90d0*/  UTMASTG.5D [UR40], [UR4] ;  /* 0x00000028040073b5 */ /* 0x0003e40008020000 */
[----:B-1----:R-:W-:Y:S01]  /*90e0*/  UMOV UR40, UR6 ;  /* 0x0000000600287c82 */ /* 0x002fe20008000000 */
[----:B------:R-:W-:Y:S01]  /*90f0*/  UMOV UR41, UR7 ;  /* 0x0000000700297c82 */ /* 0x000fe20008000000 */
[----:B------:R-:W-:Y:S01]  /*9100*/  UIADD3 UR6, UR38, 0x29820, URZ ;  /* 0x0002982026067890 */ /* 0x000fe2000fffe03f */
[----:B------:R1:W-:Y:S03]  /*9110*/  UTMASTG.5D [UR40], [UR4] ;  /* 0x00000028040073b5 */ /* 0x0003e60008020000 */
[----:B------:R-:W-:Y:S02]  /*9120*/  UPRMT UR7, URZ, 0x654, UR6 ;  /* 0x000006543f077896 */ /* 0x000fe40008000006 */
[----:B------:R-:W-:Y:S01]  /*9130*/  UPRMT UR6, UR8, 0x654, UR6 ;  /* 0x0000065408067896 */ /* 0x000fe20008000006 */
[----:B------:R0:W-:Y:S01]  /*9140*/  UTMACMDFLUSH ;  /* 0x00000000000079b7 */ /* 0x0001e20000000000 */
[----:B------:R-:W-:-:S05]  /*9150*/  DEPBAR.LE SB0, 0x0 ;  /* 0x000080000000791a */ /* 0x000fca0000000000 */
[----:B------:R-:W-:Y:S02]  /*9160*/  SYNCS.ARRIVE.TRANS64.RED.A1T0 RZ, [UR7], RZ ;  /* 0x000000ffffff79a7 */ /* 0x000fe40008100407 */
[----:B-1----:R-:W-:Y:S03]  /*9170*/  SYNCS.ARRIVE.TRANS64.RED.A1T0 RZ, [UR6], RZ ;  /* 0x000000ffffff79a7 */ /* 0x002fe60008100406 */
.L_x_151:
[----:B------:R-:W-:Y:S05]  /*9180*/  BSYNC B0 ;  /* 0x0000000000007941 */ /* 0x000fea0003800000 */
.L_x_150:
[----:B------:R-:W1:Y:S01]  /*9190*/  LDC R0, c[0x0][0xda4] ;  /* 0x00036900ff007b82 */ /* 0x000e620000000800 */
[----:B------:R-:W-:Y:S02]  /*91a0*/  UIADD3 UR52, UR52, 0x1, URZ ;  /* 0x0000000134347890 */ /* 0x000fe4000fffe03f */
[----:B------:R-:W-:Y:S02]  /*91b0*/  UIADD3 UR39, UR39, 0x1, URZ ;  /* 0x0000000127277890 */ /* 0x000fe4000fffe03f */
[----:B------:R-:W-:-:S04]  /*91c0*/  UISETP.NE.AND UP0, UPT, UR52, 0x2, UPT ;  /* 0x000000023400788c */ /* 0x000fc8000bf05270 */
[----:B------:R-:W-:Y:S02]  /*91d0*/  USEL UR4, URZ, 0x1, UP0 ;  /* 0x000000013f047887 */ /* 0x000fe40008000000 */
[----:B------:R-:W-:Y:S02]  /*91e0*/  USEL UR52, UR52, URZ, UP0 ;  /* 0x0000003f34347287 */ /* 0x000fe40008000000 */
[----:B------:R-:W-:Y:S01]  /*91f0*/  ULOP3.LUT UR36, UR36, UR4, URZ, 0x3c, !UPT ;  /* 0x0000000424247292 */ /* 0x000fe2000f8e3c3f */
[----:B-1----:R-:W-:-:S13]  /*9200*/  ISETP.LE.AND P0, PT, R0, UR48, PT ;  /* 0x0000003000007c0c */ /* 0x002fda000bf03270 */
[----:B------:R-:W-:Y:S05]  /*9210*/  @!P0 BRA `(.L_x_152) ;  /* 0xffffff8000308947 */ /* 0x000fea000383ffff */
[----:B------:R-:W-:Y:S05]  /*9220*/  EXIT ;  /* 0x000000000000794d */ /* 0x000fea0003800000 */
.L_x_124:
[----:B------:R-:W-:-:S08]  /*9230*/  NOP ;  /* 0x0000000000007918 */ /* 0x000fd00000000000 */
[----:B--2---:R-:W1:-:S00]  /*9240*/  USETMAXREG.DEALLOC.CTAPOOL 0x18 ;  /* 0x00000018000079c8 */ /* 0x004e4000080e0500 */
[----:B-1----:R-:W1:Y:S01]  /*9250*/  LDC R2, c[0x0][0xda4] ;  /* 0x00036900ff027b82 */ /* 0x002e620000000800 */
[----:B------:R-:W-:Y:S01]  /*9260*/  IMAD.MOV.U32 R0, RZ, RZ, 0x1 ;  /* 0x00000001ff007424 */ /* 0x000fe200078e00ff */
[----:B------:R2:W-:Y:S01]  /*9270*/  STL [R1], RZ ;  /* 0x000000ff01007387 */ /* 0x0005e20000100800 */
[----:B------:R-:W-:-:S03]  /*9280*/  UMOV UR47, 0x1 ;  /* 0x00000001002f7882 */ /* 0x000fc60000000000 */
[----:B------:R2:W-:Y:S01]  /*9290*/  STL [R1+0xc], R0 ;  /* 0x00000c0001007387 */ /* 0x0005e20000100800 */
[----:B-1----:R-:W-:-:S13]  /*92a0*/  ISETP.LE.AND P0, PT, R2, UR49, PT ;  /* 0x0000003102007c0c */ /* 0x002fda000bf03270 */
[----:B--2---:R-:W-:Y:S05]  /*92b0*/  @P0 BRA `(.L_x_153) ;  /* 0x0000002c00f80947 */ /* 0x004fea0003800000 */
[----:B------:R-:W2:Y:S01]  /*92c0*/  LDL.LU R4, [R1+0x14] ;  /* 0x0000140001047983 */ /* 0x000ea20000300800 */
[----:B------:R-:W1:Y:S02]  /*92d0*/  S2R R7, SR_TID.X ;  /* 0x0000000000077919 */ /* 0x000e640000002100 */
[C---:B-1----:R-:W-:Y:S02]  /*92e0*/  IMAD.SHL.U32 R0, R7.reuse, 0x20, RZ ;  /* 0x0000002007007824 */ /* 0x042fe400078e00ff */
[----:B------:R-:W-:-:S03]  /*92f0*/  IMAD.SHL.U32 R5, R7, 0x4, RZ ;  /* 0x0000000407057824 */ /* 0x000fc600078e00ff */
[----:B------:R-:W-:Y:S02]  /*9300*/  LOP3.LUT R2, R0, 0x80, RZ, 0xc0, !PT ;  /* 0x0000008000027812 */ /* 0x000fe400078ec0ff */
[----:B------:R-:W-:Y:S02]  /*9310*/  LOP3.LUT R6, R7, 0x7f, RZ, 0xc0, !PT ;  /* 0x0000007f07067812 */ /* 0x000fe400078ec0ff */
[----:B------:R-:W-:Y:S02]  /*9320*/  LOP3.LUT R2, R2, 0x10, R7, 0xf8, !PT ;  /* 0x0000001002027812 */ /* 0x000fe400078ef807 */
[----:B------:R-:W-:Y:S02]  /*9330*/  SHF.R.U32.HI R3, RZ, 0x5, R6 ;  /* 0x00000005ff037819 */ /* 0x000fe40000011606 */
[----:B------:R-:W-:Y:S02]  /*9340*/  LOP3.LUT R5, R2, 0x10, R5, 0x78, !PT ;  /* 0x0000001002057812 */ /* 0x000fe400078e7805 */
[----:B------:R-:W-:-:S02]  /*9350*/  LOP3.LUT R2, R0, 0x60, RZ, 0xc0, !PT ;  /* 0x0000006000027812 */ /* 0x000fc400078ec0ff */
[----:B------:R-:W-:-:S03]  /*9360*/  LOP3.LUT R0, R0, 0x100, RZ, 0xc0, !PT ;  /* 0x0000010000007812 */ /* 0x000fc600078ec0ff */
[----:B------:R-:W-:-:S05]  /*9370*/  IMAD R2, R3, 0x200, R2 ;  /* 0x0000020003027824 */ /* 0x000fca00078e0202 */
[----:B------:R-:W-:Y:S01]  /*9380*/  IADD3 R5, R5, R2, R0 ;  /* 0x0000000205057210 */ /* 0x000fe20007ffe000 */
[----:B------:R-:W-:Y:S01]  /*9390*/  IMAD.SHL.U32 R0, R7, 0x80, RZ ;  /* 0x0000008007007824 */ /* 0x000fe200078e00ff */
[----:B------:R-:W-:-:S04]  /*93a0*/  ISETP.NE.AND P2, PT, R6, RZ, PT ;  /* 0x000000ff0600720c */ /* 0x000fc80003f45270 */
[----:B------:R-:W-:Y:S02]  /*93b0*/  LOP3.LUT R2, R0, 0x380, RZ, 0xc0, !PT ;  /* 0x0000038000027812 */ /* 0x000fe400078ec0ff */
[----:B------:R-:W-:-:S03]  /*93c0*/  LOP3.LUT P0, RZ, R7, 0x1f, RZ, 0xc0, !PT ;  /* 0x0000001f07ff7812 */ /* 0x000fc6000780c0ff */
[----:B------:R-:W-:Y:S02]  /*93d0*/  IMAD R2, R3, 0x10, R2 ;  /* 0x0000001003027824 */ /* 0x000fe400078e0202 */
[----:B------:R-:W-:Y:S01]  /*93e0*/  IMAD.SHL.U32 R3, R7, 0x10, RZ ;  /* 0x0000001007037824 */ /* 0x000fe200078e00ff */
[----:B------:R-:W-:-:S04]  /*93f0*/  ISETP.NE.OR P0, PT, R6, RZ, !P0 ;  /* 0x000000ff0600720c */ /* 0x000fc80004705670 */
[----:B------:R-:W-:-:S04]  /*9400*/  LOP3.LUT R3, R2, 0x70, R3, 0x78, !PT ;  /* 0x0000007002037812 */ /* 0x000fc800078e7803 */
[----:B------:R-:W-:Y:S01]  /*9410*/  LOP3.LUT R0, R3, 0xc00, R0, 0xf8, !PT ;  /* 0x00000c0003007812 */ /* 0x000fe200078ef800 */
[----:B------:R-:W-:Y:S01]  /*9420*/  STL [R1+0x24], R5 ;  /* 0x0000240501007387 */ /* 0x000fe20000100800 */
[----:B------:R-:W-:-:S03]  /*9430*/  LOP3.LUT P1, RZ, R7, 0x4, RZ, 0xc0, !PT ;  /* 0x0000000407ff7812 */ /* 0x000fc6000782c0ff */
[----:B------:R1:W-:Y:S02]  /*9440*/  STL [R1+0x28], R0 ;  /* 0x0000280001007387 */ /* 0x0003e40000100800 */
[----:B-1----:R-:W-:-:S05]  /*9450*/  IMAD.MOV.U32 R0, RZ, RZ, 0x40 ;  /* 0x00000040ff007424 */ /* 0x002fca00078e00ff */
[----:B------:R-:W-:Y:S01]  /*9460*/  SEL R0, R0, 0xffffffc0, !P1 ;  /* 0xffffffc000007807 */ /* 0x000fe20004800000 */
[----:B------:R-:W-:Y:S02]  /*9470*/  ULOP3.LUT UR43, UR46, 0x1, URZ, 0xfc, !UPT ;  /* 0x000000012e2b7892 */ /* 0x000fe4000f8efc3f */
[----:B------:R-:W-:Y:S01]  /*9480*/  ULOP3.LUT UR48, UR46, 0x2, URZ, 0xfc, !UPT ;  /* 0x000000022e307892 */ /* 0x000fe2000f8efc3f */
[----:B------:R-:W-:Y:S01]  /*9490*/  ULDC.64 UR52, c[0x0][0x198] ;  /* 0x0000660000347ab9 */ /* 0x000fe20000000a00 */
[----:B------:R-:W-:Y:S01]  /*94a0*/  ULDC UR44, c[0x0][0xc] ;  /* 0x00000300002c7ab9 */ /* 0x000fe20000000800 */
[----:B------:R-:W-:Y:S01]  /*94b0*/  UMOV UR47, URZ ;  /* 0x0000003f002f7c82 */ /* 0x000fe20008000000 */
[----:B--2---:R-:W-:-:S04]  /*94c0*/  LOP3.LUT R4, R4, 0xfffffffe, RZ, 0xc0, !PT ;  /* 0xfffffffe04047812 */ /* 0x004fc800078ec0ff */
[----:B------:R-:W-:-:S04]  /*94d0*/  @P2 LOP3.LUT R4, R4, 0x1, RZ, 0xfc, !PT ;  /* 0x0000000104042812 */ /* 0x000fc800078efcff */
[----:B------:R-:W-:-:S04]  /*94e0*/  LOP3.LUT R4, R4, 0xfffffffd, RZ, 0xc0, !PT ;  /* 0xfffffffd04047812 */ /* 0x000fc800078ec0ff */
[----:B------:R-:W-:-:S05]  /*94f0*/  @P0 LOP3.LUT R4, R4, 0x2, RZ, 0xfc, !PT ;  /* 0x0000000204040812 */ /* 0x000fca00078efcff */
[----:B------:R-:W-:Y:S04]  /*9500*/  STL [R1+0x14], R4 ;  /* 0x0000140401007387 */ /* 0x000fe80000100800 */
[----:B------:R-:W-:Y:S04]  /*9510*/  STL [R1], RZ ;  /* 0x000000ff01007387 */ /* 0x000fe80000100800 */
[----:B------:R1:W-:Y:S02]  /*9520*/  STL [R1+0x2c], R0 ;  /* 0x00002c0001007387 */ /* 0x0003e40000100800 */
[----:B-1----:R-:W-:-:S05]  /*9530*/  IMAD.MOV.U32 R0, RZ, RZ, 0x1 ;  /* 0x00000001ff007424 */ /* 0x002fca00078e00ff */
[----:B------:R1:W-:Y:S02]  /*9540*/  STL [R1+0xc], R0 ;  /* 0x00000c0001007387 */ /* 0x0003e40000100800 */
.L_x_203:
        /* <DEDUP_REMOVED lines=32> */
[----:B-1----:R-:W-:Y:S10]  /*9750*/  @!P0 BRA `(.L_x_154) ;  /* 0x0000000000408947 */ /* 0x002ff40003800000 */
        /* <DEDUP_REMOVED lines=16> */
.L_x_154:
[----:B------:R-:W2:Y:S01]  /*9860*/  LDL.LU R2, [R1+0x14] ;  /* 0x0000140001027983 */ /* 0x000ea20000300800 */
[----:B------:R-:W-:-:S06]  /*9870*/  UIADD3 UR4, UR40, 0xa400, URZ ;  /* 0x0000a40028047890 */ /* 0x000fcc000fffe03f */
[----:B------:R-:W-:-:S05]  /*9880*/  IMAD.U32 R16, RZ, RZ, UR4 ;  /* 0x00000004ff107e24 */ /* 0x000fca000f8e00ff */
[----:B------:R-:W-:Y:S02]  /*9890*/  LOP3.LUT P0, RZ, R16, 0x3ff, RZ, 0xc0, !PT ;  /* 0x000003ff10ff7812 */ /* 0x000fe4000780c0ff */
[----:B--2---:R-:W-:-:S11]  /*98a0*/  LOP3.LUT R2, R2, 0xfffffffb, RZ, 0xc0, !PT ;  /* 0xfffffffb02027812 */ /* 0x004fd600078ec0ff */
[----:B------:R-:W-:-:S05]  /*98b0*/  @P0 LOP3.LUT R2, R2, 0x4, RZ, 0xfc, !PT ;  /* 0x0000000402020812 */ /* 0x000fca00078efcff */
[----:B------:R2:W-:Y:S01]  /*98c0*/  STL [R1+0x14], R2 ;  /* 0x0000140201007387 */ /* 0x0005e20000100800 */
[----:B------:R-:W-:Y:S05]  /*98d0*/  @!P0 BRA `(.L_x_155) ;  /* 0x0000000000408947 */ /* 0x000fea0003800000 */
[----:B--2---:R-:W-:Y:S01]  /*98e0*/  MOV R2, 0x0 ;  /* 0x0000000000027802 */ /* 0x004fe20000000f00 */
        /* <DEDUP_REMOVED lines=15> */
.L_x_155:
[----:B------:R-:W-:-:S04]  /*99e0*/  UIADD3 UR4, UR40, 0x400, URZ ;  /* 0x0000040028047890 */ /* 0x000fc8000fffe03f */
[----:B------:R-:W-:-:S06]  /*99f0*/  ULOP3.LUT UP0, URZ, UR4, 0x9f, URZ, 0xc0, !UPT ;  /* 0x0000009f043f7892 */ /* 0x000fcc000f80c03f */
[----:B------:R-:W-:-:S13]  /*9a00*/  PLOP3.LUT P0, PT, PT, PT, UP0, 0x80, 0x0 ;  /* 0x000000000000781c */ /* 0x000fda0003f0f008 */
        /* <DEDUP_REMOVED lines=17> */
.L_x_156:
[----:B------:R-:W-:-:S13]  /*9b20*/  LOP3.LUT P6, RZ, R16, 0x3ff, RZ, 0xc0, !PT ;  /* 0x000003ff10ff7812 */ /* 0x000fda00078cc0ff */
        /* <DEDUP_REMOVED lines=17> */
.L_x_157:
[----:B------:R-:W-:Y:S01]  /*9c40*/  ULDC.64 UR4, c[0x0][0x9f8] ;  /* 0x00027e0000047ab9 */ /* 0x000fe20000000a00 */
[----:B------:R-:W-:Y:S01]  /*9c50*/  IMAD.U32 R5, RZ, RZ, UR39 ;  /* 0x00000027ff057e24 */ /* 0x000fe2000f8e00ff */
[----:B------:R-:W-:Y:S01]  /*9c60*/  ISETP.NE.U32.AND P0, PT, RZ, UR4, PT ;  /* 0x00000004ff007c0c */ /* 0x000fe2000bf05070 */
[----:B------:R-:W-:Y:S01]  /*9c70*/  IMAD.U32 R4, RZ, RZ, UR39 ;  /* 0x00000027ff047e24 */ /* 0x000fe2000f8e00ff */
[----:B-1----:R-:W1:Y:S01]  /*9c80*/  LDC R0, c[0x0][0x428] ;  /* 0x00010a00ff007b82 */ /* 0x002e620000000800 */
[----:B------:R-:W3:Y:S01]  /*9c90*/  S2R R16, SR_TID.X ;  /* 0x0000000000107919 */ /* 0x000ee20000002100 */
[----:B------:R-:W-:-:S06]  /*9ca0*/  ISETP.NE.AND.EX P0, PT, RZ, UR5, PT, P0 ;  /* 0x00000005ff007c0c */ /* 0x000fcc000bf05300 */
[----:B------:R-:W4:Y:S08]  /*9cb0*/  LDC R6, c[0x0][0xda8] ;  /* 0x00036a00ff067b82 */ /* 0x000f300000000800 */
[----:B--2---:R-:W2:Y:S01]  /*9cc0*/  @P0 LDC.64 R2, c[0x0][0x9f8] ;  /* 0x00027e00ff020b82 */ /* 0x004ea20000000a00 */
[----:B------:R-:W-:Y:S01]  /*9cd0*/  IMAD.U32 R8, RZ, RZ, UR38 ;  /* 0x00000026ff087e24 */ /* 0x000fe2000f8e00ff */
[----:B---3--:R-:W-:Y:S01]  /*9ce0*/  LOP3.LUT R16, R16, 0x7f, RZ, 0xc0, !PT ;  /* 0x0000007f10107812 */ /* 0x008fe200078ec0ff */
[----:B--2---:R-:W-:-:S05]  /*9cf0*/  @P0 IMAD.WIDE R2, R5, 0x4, R2 ;  /* 0x0000000405020825 */ /* 0x004fca00078e0202 */
[----:B------:R2:W3:Y:S01]  /*9d00*/  @P0 LDG.E R4, desc[UR50][R2.64] ;  /* 0x0000003202040981 */ /* 0x0004e2000c1e1900 */
[----:B-1----:R-:W-:Y:S01]  /*9d10*/  ISETP.NE.AND P0, PT, R0, 0x1, PT ;  /* 0x000000010000780c */ /* 0x002fe20003f05270 */
[----:B------:R-:W-:Y:S01]  /*9d20*/  IMAD R5, RZ, RZ, -UR45 ;  /* 0x8000002dff057e24 */ /* 0x000fe2000f8e02ff */
[----:B------:R-:W-:Y:S01]  /*9d30*/  ISETP.NE.AND P6, PT, R16, RZ, PT ;  /* 0x000000ff1000720c */ /* 0x000fe20003fc5270 */
[----:B------:R-:W-:Y:S01]  /*9d40*/  UMOV UR36, URZ ;  /* 0x0000003f00247c82 */ /* 0x000fe20008000000 */
[----:B------:R-:W1:Y:S01]  /*9d50*/  S2R R16, SR_TID.X ;  /* 0x0000000000107919 */ /* 0x000e620000002100 */
[----:B----4-:R-:W-:Y:S01]  /*9d60*/  IMAD R5, R6, R5, UR49 ;  /* 0x0000003106057e24 */ /* 0x010fe2000f8e0205 */
[----:B------:R-:W-:Y:S01]  /*9d70*/  UMOV UR4, 0x40 ;  /* 0x0000004000047882 */ /* 0x000fe20000000000 */
[----:B------:R-:W-:Y:S01]  /*9d80*/  UMOV UR6, UR38 ;  /* 0x0000002600067c82 */ /* 0x000fe20008000000 */
[----:B------:R-:W-:Y:S01]  /*9d90*/  UMOV UR7, UR39 ;  /* 0x0000002700077c82 */ /* 0x000fe20008000000 */
[----:B--2---:R-:W2:Y:S01]  /*9da0*/  LDC.64 R2, c[0x0][0x3f8] ;  /* 0x0000fe00ff027b82 */ /* 0x004ea20000000a00 */
[----:B------:R-:W-:Y:S01]  /*9db0*/  IMAD.SHL.U32 R5, R5, 0x80, RZ ;  /* 0x0000008005057824 */ /* 0x000fe200078e00ff */
[----:B------:R-:W-:Y:S01]  /*9dc0*/  UMOV UR8, 0x80 ;  /* 0x0000008000087882 */ /* 0x000fe20000000000 */
[----:B------:R-:W-:Y:S01]  /*9dd0*/  UMOV UR10, UR38 ;  /* 0x00000026000a7c82 */ /* 0x000fe20008000000 */
[----:B------:R-:W-:-:S02]  /*9de0*/  UMOV UR11, UR39 ;  /* 0x00000027000b7c82 */ /* 0x000fc40008000000 */
[----:B------:R-:W-:Y:S01]  /*9df0*/  VOTEU.ALL UP1, P6 ;  /* 0x00000000003f7886 */ /* 0x000fe20003020000 */
[----:B------:R-:W-:Y:S01]  /*9e00*/  R2UR UR37, R5 ;  /* 0x00000000052572ca */ /* 0x000fe200000e0000 */
[----:B------:R-:W4:Y:S03]  /*9e10*/  @P0 LDC R0, c[0x0][0x42c] ;  /* 0x00010b00ff000b82 */ /* 0x000f260000000800 */
[----:B------:R-:W-:-:S04]  /*9e20*/  @!UP1 UIADD3 UR12, UP0, UR52, 0x270, URZ ;  /* 0x00000270340c9890 */ /* 0x000fc8000ff1e03f */
[----:B------:R-:W-:Y:S01]  /*9e30*/  @!UP1 UIADD3.X UR13, URZ, UR53, URZ, UP0, !UPT ;  /* 0x000000353f0d9290 */ /* 0x000fe200087fe43f */
[----:B------:R-:W5:Y:S04]  /*9e40*/  @P0 LDC R7, c[0x0][0x430] ;  /* 0x00010c00ff070b82 */ /* 0x000f680000000800 */
[----:B------:R-:W-:Y:S01]  /*9e50*/  UMOV UR5, UR37 ;  /* 0x0000002500057c82 */ /* 0x000fe20008000000 */
[----:B------:R-:W-:Y:S01]  /*9e60*/  UMOV UR9, UR37 ;  /* 0x0000002500097c82 */ /* 0x000fe20008000000 */
[----:B--2---:R-:W-:Y:S02]  /*9e70*/  ISETP.NE.U32.AND P1, PT, R2, RZ, PT ;  /* 0x000000ff0200720c */ /* 0x004fe40003f25070 */
[----:B------:R-:W-:Y:S02]  /*9e80*/  @!UP1 UTMAPF.L2.4D [UR36], [UR12] ;  /* 0x000000240c0095b8 */ /* 0x000fe40008018000 */
[----:B------:R-:W-:Y:S01]  /*9e90*/  ISETP.NE.AND.EX P1, PT, R3, RZ, PT, P1 ;  /* 0x000000ff0300720c */ /* 0x000fe20003f25310 */
[----:B----4-:R-:W-:Y:S01]  /*9ea0*/  @P0 IMAD.HI.U32 R0, R0, UR38, RZ ;  /* 0x0000002600000c27 */ /* 0x010fe2000f8e00ff */
[----:B------:R2:W-:Y:S04]  /*9eb0*/  @!UP1 UTMAPF.L2.4D [UR4], [UR12] ;  /* 0x000000040c0095b8 */ /* 0x0005e80008018000 */
[----:B-----5:R-:W-:Y:S01]  /*9ec0*/  @P0 SHF.R.U32.HI R8, RZ, R7, R0 ;  /* 0x00000007ff080219 */ /* 0x020fe20000011600 */
[----:B------:R4:W-:Y:S04]  /*9ed0*/  @!UP1 UTMAPF.L2.4D [UR8], [UR12] ;  /* 0x000000080c0095b8 */ /* 0x0009e80008018000 */
[----:B------:R1:W-:Y:S01]  /*9ee0*/  STL [R1+0x8], R8 ;  /* 0x0000080801007387 */ /* 0x0003e20000100800 */
[----:B--2---:R-:W-:Y:S01]  /*9ef0*/  UMOV UR4, 0xffffffff ;  /* 0xffffffff00047882 */ /* 0x004fe20000000000 */
[----:B-1----:R-:W-:-:S04]  /*9f00*/  SHF.R.U32.HI R8, RZ, 0x5, R16 ;  /* 0x00000005ff087819 */ /* 0x002fc80000011610 */
[----:B------:R-:W-:Y:S02]  /*9f10*/  LOP3.LUT R8, R8, 0x3, RZ, 0xc0, !PT ;  /* 0x0000000308087812 */ /* 0x000fe400078ec0ff */
[----:B---3--:R-:W-:Y:S01]  /*9f20*/  SHF.R.S32.HI R10, RZ, 0x1f, R4 ;  /* 0x0000001fff0a7819 */ /* 0x008fe20000011404 */
[----:B------:R4:W-:Y:S01]  /*9f30*/  STL [R1+0x10], R4 ;  /* 0x0000100401007387 */ /* 0x0009e20000100800 */
[----:B------:R-:W-:-:S03]  /*9f40*/  SEL R0, R4, RZ, !P1 ;  /* 0x000000ff04007207 */ /* 0x000fc60004800000 */
[----:B------:R4:W-:Y:S01]  /*9f50*/  STL [R1+0x18], R10 ;  /* 0x0000180a01007387 */ /* 0x0009e20000100800 */
[----:B------:R-:W-:Y:S05]  /*9f60*/  BRA.DIV UR4, `(.L_x_158) ;  /* 0x0000002a04287947 */ /* 0x000fea000b800000 */
[----:B------:R1:W2:Y:S02]  /*9f70*/  SHFL.IDX PT, R14, R8, RZ, 0x1f ;  /* 0x00001fff080e7589 */ /* 0x0002a400000e0000 */
.L_x_219:
[----:B--2---:R-:W-:Y:S02]  /*9f80*/  ISETP.NE.AND P0, PT, R14, RZ, PT ;  /* 0x000000ff0e00720c */ /* 0x004fe40003f05270 */
[----:B------:R-:W-:-:S11]  /*9f90*/  PLOP3.LUT P6, PT, PT, PT, PT, 0x8, 0x0 ;  /* 0x000000000000781c */ /* 0x000fd60003fce170 */
[----:B------:R-:W-:Y:S05]  /*9fa0*/  @P0 BRA `(.L_x_159) ;  /* 0x0000000800480947 */ /* 0x000fea0003800000 */
[----:B------:R-:W-:-:S06]  /*9fb0*/  UIADD3 UR4, UR41, -0x1, URZ ;  /* 0xffffffff29047890 */ /* 0x000fcc000fffe03f */
[----:B-1----:R-:W-:Y:S01]  /*9fc0*/  IMAD.U32 R8, RZ, RZ, UR4 ;  /* 0x00000004ff087e24 */ /* 0x002fe2000f8e00ff */
[----:B------:R-:W-:-:S03]  /*9fd0*/  UMOV UR4, 0xffffffff ;  /* 0xffffffff00047882 */ /* 0x000fc60000000000 */
[----:B------:R-:W-:Y:S05]  /*9fe0*/  BRA.DIV UR4, `(.L_x_160) ;  /* 0x0000002a04287947 */ /* 0x000fea000b800000 */
[----:B------:R-:W-:-:S13]  /*9ff0*/  ELECT P6, URZ, PT ;  /* 0x00000000003f782f */ /* 0x000fda00038c0000 */
.L_x_222:
[----:B------:R-:W-:Y:S05]  /*a000*/  @!P6 BRA `(.L_x_161) ;  /* 0x0000000400b4e947 */ /* 0x000fea0003800000 */
[----:B------:R-:W-:Y:S05]  /*a010*/  @!P1 BRA `(.L_x_162) ;  /* 0x0000000000449947 */ /* 0x000fea0003800000 */
[----:B------:R-:W1:Y:S01]  /*a020*/  LDC R9, c[0x0][0x41c] ;  /* 0x00010700ff097b82 */ /* 0x000e620000000800 */
[----:B------:R-:W-:Y:S01]  /*a030*/  ULDC.64 UR4, c[0x0][0x408] ;  /* 0x0001020000047ab9 */ /* 0x000fe20000000a00 */
[----:B-1----:R-:W-:-:S13]  /*a040*/  ISETP.NE.AND P0, PT, R9, 0x1, PT ;  /* 0x000000010900780c */ /* 0x002fda0003f05270 */
[----:B------:R-:W1:Y:S02]  /*a050*/  @P0 LDC.64 R6, c[0x0][0x420] ;  /* 0x00010800ff060b82 */ /* 0x000e640000000a00 */
        /* <DEDUP_REMOVED lines=12> */
[----:B----4-:R1:W5:Y:S02]  /*a120*/  LDG.E R4, desc[UR50][R2.64] ;  /* 0x0000003202047981 */ /* 0x010364000c1e1900 */
.L_x_162:
[----:B-1----:R-:W2:Y:S04]  /*a130*/  LDL R2, [R1] ;  /* 0x0000000001027983 */ /* 0x002ea80000100800 */
[----:B------:R-:W3:Y:S01]  /*a140*/  LDL R0, [R1+0xc] ;  /* 0x00000c0001007983 */ /* 0x000ee20000100800 */
[----:B--2---:R-:W-:Y:S02]  /*a150*/  LEA R2, R2, UR40, 0x3 ;  /* 0x0000002802027c11 */ /* 0x004fe4000f8e18ff */
[----:B---3--:R-:W-:-:S04]  /*a160*/  SHF.L.U32 R3, R0, 0x1f, RZ ;  /* 0x0000001f00037819 */ /* 0x008fc800000006ff */
[----:B------:R-:W1:Y:S02]  /*a170*/  SYNCS.PHASECHK.TRANS64.TRYWAIT P0, [R2+URZ+0x29880], R3 ;  /* 0x02988003020075a7 */ /* 0x000e64000800017f */
[----:B-1----:R-:W-:Y:S05]  /*a180*/  @!P0 BRA `(.L_x_163) ;  /* 0x0000002400e08947 */ /* 0x002fea0003800000 */
.L_x_223:
[----:B------:R-:W2:Y:S01]  /*a190*/  S2R R0, SR_TID.X ;  /* 0x0000000000007919 */ /* 0x000ea20000002100 */
[----:B------:R-:W-:Y:S01]  /*a1a0*/  UPRMT UR4, UR48, 0x9910, URZ ;  /* 0x0000991030047896 */ /* 0x000fe2000800003f */
[----:B--2---:R-:W-:-:S04]  /*a1b0*/  LOP3.LUT R0, R0, 0x7f, RZ, 0xc0, !PT ;  /* 0x0000007f00007812 */ /* 0x004fc800078ec0ff */
[----:B------:R-:W-:-:S13]  /*a1c0*/  ISETP.NE.AND P0, PT, R0, RZ, PT ;  /* 0x000000ff0000720c */ /* 0x000fda0003f05270 */
[----:B------:R-:W-:-:S04]  /*a1d0*/  @!P0 IMAD.MOV.U32 R0, RZ, RZ, 0x5000 ;  /* 0x00005000ff008424 */ /* 0x000fc800078e00ff */
[----:B------:R2:W-:Y:S02]  /*a1e0*/  @!P0 SYNCS.ARRIVE.TRANS64 RZ, [R2+URZ+0x29870], R0 ;  /* 0x0298700002ff89a7 */ /* 0x0005e4000800003f */
[----:B--2---:R-:W-:-:S05]  /*a1f0*/  IMAD.U32 R0, RZ, RZ, UR4 ;  /* 0x00000004ff007e24 */ /* 0x004fca000f8e00ff */
[----:B------:R-:W-:-:S13]  /*a200*/  ISETP.NE.AND P2, PT, R0, 0x2, PT ;  /* 0x000000020000780c */ /* 0x000fda0003f45270 */
[----:B------:R-:W-:Y:S05]  /*a210*/  @P2 BRA `(.L_x_164) ;  /* 0x0000000000042947 */ /* 0x000fea0003800000 */
[----:B----4-:R-:W-:Y:S01]  /*a220*/  BPT.TRAP 0x1 ;  /* 0x000000040000795c */ /* 0x010fe20000300000 */
.L_x_164:
[----:B------:R-:W2:Y:S02]  /*a230*/  LDL R0, [R1+0x14] ;  /* 0x0000140001007983 */ /* 0x000ea40000100800 */
[----:B--2---:R-:W-:-:S13]  /*a240*/  LOP3.LUT P0, RZ, R0, 0x2, RZ, 0xc0, !PT ;  /* 0x0000000200ff7812 */ /* 0x004fda000780c0ff */
[----:B------:R-:W-:Y:S05]  /*a250*/  @P0 BRA `(.L_x_165) ;  /* 0x0000000000040947 */ /* 0x000fea0003800000 */
[----:B----4-:R-:W-:Y:S01]  /*a260*/  BPT.TRAP 0x1 ;  /* 0x000000040000795c */ /* 0x010fe20000300000 */
.L_x_165:
[----:B------:R-:W2:Y:S04]  /*a270*/  LDL R0, [R1] ;  /* 0x0000000001007983 */ /* 0x000ea80000100800 */
[----:B------:R-:W3:Y:S01]  /*a280*/  LDL R6, [R1+0x8] ;  /* 0x0000080001067983 */ /* 0x000ee20000100800 */
[----:B----4-:R-:W-:Y:S01]  /*a290*/  R2UR UR9, R2 ;  /* 0x00000000020972ca */ /* 0x010fe200000e0000 */
[----:B------:R-:W-:Y:S01]  /*a2a0*/  UIADD3 UR4, UP0, UR52, 0x470, URZ ;  /* 0x0000047034047890 */ /* 0x000fe2000ff1e03f */
[----:B-----5:R-:W-:Y:S01]  /*a2b0*/  R2UR UR13, R4 ;  /* 0x00000000040d72ca */ /* 0x020fe200000e0000 */
[----:B------:R-:W4:Y:S01]  /*a2c0*/  S2R R9, SR_CgaCtaId ;  /* 0x0000000000097919 */ /* 0x000f220000008800 */
[----:B------:R-:W-:Y:S01]  /*a2d0*/  UMOV UR6, 0x30000 ;  /* 0x0003000000067882 */ /* 0x000fe20000000000 */
[----:B------:R-:W-:Y:S01]  /*a2e0*/  UIADD3.X UR5, URZ, UR53, URZ, UP0, !UPT ;  /* 0x000000353f057290 */ /* 0x000fe200087fe43f */
[----:B------:R-:W1:Y:S01]  /*a2f0*/  S2R R7, SR_CgaCtaId ;  /* 0x0000000000077919 */ /* 0x000e620000008800 */
[----:B------:R-:W-:Y:S01]  /*a300*/  UMOV UR14, 0x0 ;  /* 0x00000000000e7882 */ /* 0x000fe20000000000 */
[----:B------:R-:W-:Y:S01]  /*a310*/  UMOV UR15, 0x14f00000 ;  /* 0x14f00000000f7882 */ /* 0x000fe20000000000 */
[----:B------:R-:W-:-:S04]  /*a320*/  UMOV UR10, URZ ;  /* 0x0000003f000a7c82 */ /* 0x000fc80008000000 */
[----:B------:R-:W-:Y:S01]  /*a330*/  UIADD3 UR9, UR9, 0x29870, URZ ;  /* 0x0002987009097890 */ /* 0x000fe2000fffe03f */
[----:B----4-:R-:W-:Y:S02]  /*a340*/  LOP3.LUT R9, R9, 0x1, RZ, 0xc0, !PT ;  /* 0x0000000109097812 */ /* 0x010fe400078ec0ff */
[----:B-1----:R-:W-:-:S03]  /*a350*/  LOP3.LUT R7, R7, 0x1, RZ, 0xc0, !PT ;  /* 0x0000000107077812 */ /* 0x002fc600078ec0ff */
[----:B------:R-:W-:Y:S02]  /*a360*/  IMAD R9, R9, 0x2800, RZ ;  /* 0x0000280009097824 */ /* 0x000fe400078e02ff */
[----:B------:R-:W-:-:S04]  /*a370*/  IMAD R7, R7, 0x50, RZ ;  /* 0x0000005007077824 */ /* 0x000fc800078e02ff */
[----:B------:R-:W-:-:S05]  /*a380*/  IMAD R8, R8, 0xa0, R7 ;  /* 0x000000a008087824 */ /* 0x000fca00078e0207 */
[----:B------:R-:W-:Y:S01]  /*a390*/  R2UR UR11, R8 ;  /* 0x00000000080b72ca */ /* 0x000fe200000e0000 */
[----:B--2---:R-:W-:Y:S01]  /*a3a0*/  IMAD R0, R0, 0x5000, R9 ;  /* 0x0000500000007824 */ /* 0x004fe200078e0209 */
[----:B---3--:R-:W-:-:S04]  /*a3b0*/  R2UR UR12, R6 ;  /* 0x00000000060c72ca */ /* 0x008fc800000e0000 */
[----:B------:R-:W-:-:S13]  /*a3c0*/  R2UR UR8, R0 ;  /* 0x00000000000872ca */ /* 0x000fda00000e0000 */
[----:B------:R-:W-:-:S09]  /*a3d0*/  UIADD3 UR8, UR40, 0xa400, UR8 ;  /* 0x0000a40028087890 */ /* 0x000fd2000fffe008 */
[----:B------:R1:W-:Y:S01]  /*a3e0*/  UTMALDG.4D.MULTICAST [UR8], [UR4], UR6, desc[UR14] ;  /* 0x00000e08040073b4 */ /* 0x0003e20008019806 */
[----:B------:R-:W2:Y:S02]  /*a3f0*/  SYNCS.PHASECHK.TRANS64.TRYWAIT P0, [R2+URZ+0x29840], R3 ;  /* 0x02984003020075a7 */ /* 0x000ea4000800017f */
[----:B-12---:R-:W-:Y:S05]  /*a400*/  @!P0 BRA `(.L_x_166) ;  /* 0x0000002400548947 */ /* 0x006fea0003800000 */
.L_x_224:
[----:B------:R-:W2:Y:S02]  /*a410*/  S2R R0, SR_TID.X ;  /* 0x0000000000007919 */ /* 0x000ea40000002100 */
[----:B--2---:R-:W-:-:S04]  /*a420*/  LOP3.LUT R0, R0, 0x7f, RZ, 0xc0, !PT ;  /* 0x0000007f00007812 */ /* 0x004fc800078ec0ff */
[----:B------:R-:W-:-:S13]  /*a430*/  ISETP.NE.AND P0, PT, R0, RZ, PT ;  /* 0x000000ff0000720c */ /* 0x000fda0003f05270 */
[----:B-1----:R-:W-:-:S04]  /*a440*/  @!P0 IMAD.MOV.U32 R3, RZ, RZ, 0x7800 ;  /* 0x00007800ff038424 */ /* 0x002fc800078e00ff */
[----:B------:R1:W-:Y:S01]  /*a450*/  @!P0 SYNCS.ARRIVE.TRANS64 RZ, [R2+URZ+0x29830], R3 ;  /* 0x0298300302ff89a7 */ /* 0x0003e2000800003f */
[----:B------:R-:W-:Y:S05]  /*a460*/  @P2 BRA `(.L_x_167) ;  /* 0x0000000000042947 */ /* 0x000fea0003800000 */
[----:B------:R-:W-:Y:S01]  /*a470*/  BPT.TRAP 0x1 ;  /* 0x000000040000795c */ /* 0x000fe20000300000 */
.L_x_167:
[----:B------:R-:W2:Y:S02]  /*a480*/  LDL R0, [R1+0x14] ;  /* 0x0000140001007983 */ /* 0x000ea40000100800 */
[----:B--2---:R-:W-:-:S13]  /*a490*/  LOP3.LUT P0, RZ, R0, 0x2, RZ, 0xc0, !PT ;  /* 0x0000000200ff7812 */ /* 0x004fda000780c0ff */
[----:B------:R-:W-:Y:S05]  /*a4a0*/  @P0 BRA `(.L_x_168) ;  /* 0x0000000000040947 */ /* 0x000fea0003800000 */
[----:B------:R-:W-:Y:S01]  /*a4b0*/  BPT.TRAP 0x1 ;  /* 0x000000040000795c */ /* 0x000fe20000300000 */
.L_x_168:
[----:B------:R-:W2:Y:S04]  /*a4c0*/  LDL R0, [R1] ;  /* 0x0000000001007983 */ /* 0x000ea80000100800 */
[----:B-1----:R-:W3:Y:S01]  /*a4d0*/  LDL R3, [R1+0x8] ;  /* 0x0000080001037983 */ /* 0x002ee20000100800 */
[----:B------:R-:W1:Y:S01]  /*a4e0*/  S2R R6, SR_CgaCtaId ;  /* 0x0000000000067919 */ /* 0x000e620000008800 */
[----:B------:R-:W-:Y:S01]  /*a4f0*/  R2UR UR9, R2 ;  /* 0x00000000020972ca */ /* 0x000fe200000e0000 */
[----:B------:R-:W-:Y:S01]  /*a500*/  UIADD3 UR4, UP0, UR52, 0x370, URZ ;  /* 0x0000037034047890 */ /* 0x000fe2000ff1e03f */
[----:B------:R-:W-:Y:S02]  /*a510*/  R2UR UR11, R8 ;  /* 0x00000000080b72ca */ /* 0x000fe400000e0000 */
[----:B------:R-:W-:-:S02]  /*a520*/  R2UR UR13, R4 ;  /* 0x00000000040d72ca */ /* 0x000fc400000e0000 */
[----:B-1----:R-:W-:-:S05]  /*a530*/  LOP3.LUT R6, R6, 0x1, RZ, 0xc0, !PT ;  /* 0x0000000106067812 */ /* 0x002fca00078ec0ff */
[----:B------:R-:W-:Y:S02]  /*a540*/  IMAD R6, R6, 0x1400, RZ ;  /* 0x0000140006067824 */ /* 0x000fe400078e02ff */
[----:B------:R-:W-:Y:S01]  /*a550*/  UIADD3 UR9, UR9, 0x29830, URZ ;  /* 0x0002983009097890 */ /* 0x000fe2000fffe03f */
[----:B------:R-:W-:Y:S01]  /*a560*/  UMOV UR10, URZ ;  /* 0x0000003f000a7c82 */ /* 0x000fe20008000000 */
[----:B------:R-:W-:Y:S01]  /*a570*/  UMOV UR18, 0x30000 ;  /* 0x0003000000127882 */ /* 0x000fe20000000000 */
[----:B------:R-:W-:Y:S01]  /*a580*/  UMOV UR6, 0x0 ;  /* 0x0000000000067882 */ /* 0x000fe20000000000 */
[----:B------:R-:W-:Y:S01]  /*a590*/  UMOV UR7, 0x14f00000 ;  /* 0x14f0000000077882 */ /* 0x000fe20000000000 */
[----:B------:R-:W-:Y:S01]  /*a5a0*/  UMOV UR16, 0x40 ;  /* 0x0000004000107882 */ /* 0x000fe20000000000 */
[----:B--2---:R-:W-:-:S05]  /*a5b0*/  IMAD R0, R0, 0x7800, R6 ;  /* 0x0000780000007824 */ /* 0x004fca00078e0206 */
[----:B------:R-:W-:Y:S02]  /*a5c0*/  R2UR UR5, R0 ;  /* 0x00000000000572ca */ /* 0x000fe400000e0000 */
[----:B---3--:R-:W-:-:S11]  /*a5d0*/  R2UR UR12, R3 ;  /* 0x00000000030c72ca */ /* 0x008fd600000e0000 */
[----:B------:R-:W-:Y:S02]  /*a5e0*/  UIADD3 UR8, UR40, UR5, URZ ;  /* 0x0000000528087290 */ /* 0x000fe4000fffe03f */
[----:B------:R-:W-:Y:S02]  /*a5f0*/  UIADD3.X UR5, URZ, UR53, URZ, UP0, !UPT ;  /* 0x000000353f057290 */ /* 0x000fe400087fe43f */
[----:B------:R-:W-:Y:S02]  /*a600*/  UIADD3 UR14, UR8, 0x1a400, URZ ;  /* 0x0001a400080e7890 */ /* 0x000fe4000fffe03f */
[----:B------:R-:W-:Y:S02]  /*a610*/  UIADD3 UR15, UR8, 0x1cc00, URZ ;  /* 0x0001cc00080f7890 */ /* 0x000fe4000fffe03f */
[----:B------:R-:W-:-:S03]  /*a620*/  UIADD3 UR17, UR8, 0x1f400, URZ ;  /* 0x0001f40008117890 */ /* 0x000fc6000fffe03f */
[----:B------:R-:W-:Y:S02]  /*a630*/  UMOV UR8, UR14 ;  /* 0x0000000e00087c82 */ /* 0x000fe40008000000 */
[----:B------:R1:W-:Y:S01]  /*a640*/  UTMALDG.4D.MULTICAST [UR8], [UR4], UR18, desc[UR6] ;  /* 0x00000608040073b4 */ /* 0x0003e20008019812 */
[----:B------:R-:W-:Y:S01]  /*a650*/  UMOV UR14, 0x80 ;  /* 0x00000080000e7882 */ /* 0x000fe20000000000 */
[----:B------:R-:W-:Y:S01]  /*a660*/  IMAD.MOV.U32 R0, RZ, RZ, R4 ;  /* 0x000000ffff007224 */ /* 0x000fe200078e0004 */
[----:B-1----:R-:W-:Y:S01]  /*a670*/  UMOV UR8, UR15 ;  /* 0x0000000f00087c82 */ /* 0x002fe20008000000 */
[----:B------:R-:W-:Y:S02]  /*a680*/  UMOV UR10, UR16 ;  /* 0x00000010000a7c82 */ /* 0x000fe40008000000 */
[----:B------:R1:W-:Y:S02]  /*a690*/  UTMALDG.4D.MULTICAST [UR8], [UR4], UR18, desc[UR6] ;  /* 0x00000608040073b4 */ /* 0x0003e40008019812 */
[----:B-1----:R-:W-:Y:S01]  /*a6a0*/  UMOV UR8, UR17 ;  /* 0x0000001100087c82 */ /* 0x002fe20008000000 */
[----:B------:R-:W-:-:S02]  /*a6b0*/  UMOV UR10, UR14 ;  /* 0x0000000e000a7c82 */ /* 0x000fc40008000000 */
[----:B------:R1:W-:Y:S02]  /*a6c0*/  UTMALDG.4D.MULTICAST [UR8], [UR4], UR18, desc[UR6] ;  /* 0x00000608040073b4 */ /* 0x0003e40008019812 */
[----:B-1----:R-:W-:Y:S01]  /*a6d0*/  NOP ;  /* 0x0000000000007918 */ /* 0x002fe20000000000 */
.L_x_161:
[----:B------:R-:W-:Y:S05]  /*a6e0*/  WARPSYNC.ALL ;  /* 0x0000000000007948 */ /* 0x000fea0003800000 */
[----:B------:R-:W-:Y:S01]  /*a6f0*/  ELECT P0, URZ, PT ;  /* 0x00000000003f782f */ /* 0x000fe20003800000 */
[----:B------:R-:W-:Y:S01]  /*a700*/  BAR.SYNC.DEFER_BLOCKING 0x8, 0x120 ;  /* 0x0204800000007b1d */ /* 0x000fe20000010000 */
[----:B------:R-:W-:Y:S02]  /*a710*/  UIADD3 UR4, UP0, UR52, 0x270, URZ ;  /* 0x0000027034047890 */ /* 0x000fe4000ff1e03f */
[----:B----4-:R-:W-:Y:S02]  /*a720*/  UIADD3 UR8, UR40, 0x14400, URZ ;  /* 0x0001440028087890 */ /* 0x010fe4000fffe03f */
        /* <DEDUP_REMOVED lines=26> */
.L_x_159:
[----:B------:R-:W-:-:S06]  /*a8d0*/  ULOP3.LUT UR4, UR47, 0x1, URZ, 0xc, !UPT ;  /* 0x000000012f047892 */ /* 0x000fcc000f8e0c3f */
[----:B------:R-:W-:-:S05]  /*a8e0*/  IMAD.U32 R2, RZ, RZ, UR4 ;  /* 0x00000004ff027e24 */ /* 0x000fca000f8e00ff */
[----:B------:R-:W-:-:S04]  /*a8f0*/  SHF.L.U32 R2, R2, 0x1f, RZ ;  /* 0x0000001f02027819 */ /* 0x000fc800000006ff */
[----:B------:R-:W2:Y:S02]  /*a900*/  SYNCS.PHASECHK.TRANS64.TRYWAIT P0, [UR40+0x29820], R2 ;  /* 0x02982002ff0075a7 */ /* 0x000ea40008000168 */
[----:B--2---:R-:W-:Y:S05]  /*a910*/  @!P0 BRA `(.L_x_169) ;  /* 0x0000002000248947 */ /* 0x004fea0003800000 */
.L_x_225:
[----:B------:R-:W-:-:S06]  /*a920*/  UISETP.GE.AND UP0, UPT, UR42, 0xa1, UPT ;  /* 0x000000a12a00788c */ /* 0x000fcc000bf06270 */
[----:B------:R-:W-:-:S13]  /*a930*/  PLOP3.LUT P0, PT, PT, PT, UP0, 0x80, 0x0 ;  /* 0x000000000000781c */ /* 0x000fda0003f0f008 */
[----:B------:R-:W-:Y:S05]  /*a940*/  @!P0 BRA `(.L_x_170) ;  /* 0x0000001000608947 */ /* 0x000fea0003800000 */
[----:B------:R3:W5:Y:S01]  /*a950*/  LDL.LU R6, [R1+0xc] ;  /* 0x00000c0001067983 */ /* 0x0007620000300800 */
[----:B------:R-:W-:-:S03]  /*a960*/  UIADD3 UR4, UR41, -0x2, URZ ;  /* 0xfffffffe29047890 */ /* 0x000fc6000fffe03f */
[----:B------:R3:W5:Y:S03]  /*a970*/  LDL.LU R7, [R1] ;  /* 0x0000000001077983 */ /* 0x0007660000300800 */
[----:B------:R-:W-:-:S07]  /*a980*/  IMAD.U32 R20, RZ, RZ, UR4 ;  /* 0x00000004ff147e24 */ /* 0x000fce000f8e00ff */
.L_x_195:
[----:B-12--5:R-:W-:Y:S01]  /*a990*/  VIADD R2, R7, 0x1 ;  /* 0x0000000107027836 */ /* 0x026fe20000000000 */
[----:B------:R-:W-:Y:S04]  /*a9a0*/  BSSY B0, `(.L_x_171) ;  /* 0x00000a0000007945 */ /* 0x000fe80003800000 */
[----:B------:R-:W-:-:S04]  /*a9b0*/  ISETP.NE.AND P0, PT, R2, 0x2, PT ;  /* 0x000000020200780c */ /* 0x000fc80003f05270 */
[----:B------:R-:W-:Y:S02]  /*a9c0*/  SEL R3, RZ, 0x1, P0 ;  /* 0x00000001ff037807 */ /* 0x000fe40000000000 */
[----:B----4-:R-:W-:Y:S02]  /*a9d0*/  SEL R10, R2, RZ, P0 ;  /* 0x000000ff020a7207 */ /* 0x010fe40000000000 */
[----:B------:R-:W-:-:S05]  /*a9e0*/  LOP3.LUT R9, R6, R3, RZ, 0x3c, !PT ;  /* 0x0000000306097212 */ /* 0x000fca00078e3cff */
[----:B------:R2:W-:Y:S04]  /*a9f0*/  STL [R1+0xc], R9 ;  /* 0x00000c0901007387 */ /* 0x0005e80000100800 */
[----:B------:R2:W-:Y:S01]  /*aa00*/  STL [R1], R10 ;  /* 0x0000000a01007387 */ /* 0x0005e20000100800 */
[----:B------:R-:W-:Y:S05]  /*aa10*/  @!P6 BRA `(.L_x_172) ;  /* 0x000000080060e947 */ /* 0x000fea0003800000 */
[----:B-1----:R-:W-:Y:S01]  /*aa20*/  IMAD.MOV.U32 R8, RZ, RZ, R20 ;  /* 0x000000ffff087224 */ /* 0x002fe200078e0014 */
[----:B------:R-:W-:Y:S06]  /*aa30*/  @!P1 BRA `(.L_x_173) ;  /* 0x0000000000509947 */ /* 0x000fec0003800000 */
[----:B------:R-:W4:Y:S01]  /*aa40*/  LDL R5, [R1+0x18] ;  /* 0x0000180001057983 */ /* 0x000f220000100800 */
[----:B------:R-:W1:Y:S01]  /*aa50*/  LDC R8, c[0x0][0x41c] ;  /* 0x00010700ff087b82 */ /* 0x000e620000000800 */
[----:B------:R-:W-:Y:S02]  /*aa60*/  ULDC.64 UR4, c[0x0][0x408] ;  /* 0x0001020000047ab9 */ /* 0x000fe40000000a00 */
[----:B------:R-:W2:Y:S01]  /*aa70*/  LDL R4, [R1+0x10] ;  /* 0x0000100001047983 */ /* 0x000ea20000100800 */
        /* <DEDUP_REMOVED lines=8> */
[----:B----4-:R-:W-:-:S04]  /*ab00*/  IMAD R0, R5, UR4, RZ ;  /* 0x0000000405007c24 */ /* 0x010fc8000f8e02ff */
[C---:B--2---:R-:W-:Y:S02]  /*ab10*/  IMAD R0, R4.reuse, UR5, R0 ;  /* 0x0000000504007c24 */ /* 0x044fe4000f8e0200 */
[----:B------:R-:W-:Y:S01]  /*ab20*/  IMAD.WIDE.U32 R2, R4, UR4, R2 ;  /* 0x0000000404027c25 */ /* 0x000fe2000f8e0002 */
[----:B------:R-:W-:-:S03]  /*ab30*/  ULDC.64 UR4, c[0x0][0x3f8] ;  /* 0x0000fe0000047ab9 */ /* 0x000fc60000000a00 */
[----:B------:R-:W-:Y:S01]  /*ab40*/  IMAD.IADD R0, R0, 0x1, R3 ;  /* 0x0000000100007824 */ /* 0x000fe200078e0203 */
[----:B------:R-:W-:-:S04]  /*ab50*/  LEA R4, P0, R2, UR4, 0x2 ;  /* 0x0000000402047c11 */ /* 0x000fc8000f8010ff */
[----:B------:R-:W-:-:S05]  /*ab60*/  LEA.HI.X R5, R2, UR5, R0, 0x2, P0 ;  /* 0x0000000502057c11 */ /* 0x000fca00080f1400 */
[----:B------:R1:W5:Y:S04]  /*ab70*/  LDG.E R0, desc[UR50][R4.64] ;  /* 0x0000003204007981 */ /* 0x000368000c1e1900 */
.L_x_173:
[----:B-1----:R-:W-:Y:S01]  /*ab80*/  LEA R4, R10, UR40, 0x3 ;  /* 0x000000280a047c11 */ /* 0x002fe2000f8e18ff */
[----:B------:R-:W-:Y:S01]  /*ab90*/  BSSY B1, `(.L_x_174) ;  /* 0x0000004000017945 */ /* 0x000fe20003800000 */
[----:B------:R-:W-:-:S04]  /*aba0*/  SHF.L.U32 R3, R9, 0x1f, RZ ;  /* 0x0000001f09037819 */ /* 0x000fc800000006ff */
[----:B------:R-:W1:Y:S02]  /*abb0*/  SYNCS.PHASECHK.TRANS64.TRYWAIT P0, [R4+URZ+0x29880], R3 ;  /* 0x02988003040075a7 */ /* 0x000e64000800017f */
[----:B-1----:R-:W-:Y:S05]  /*abc0*/  @!P0 BRA `(.L_x_175) ;  /* 0x0000001c00908947 */ /* 0x002fea0003800000 */
.L_x_226:
[----:B------:R-:W-:Y:S05]  /*abd0*/  BSYNC B1 ;  /* 0x0000000000017941 */ /* 0x000fea0003800000 */
.L_x_174:
[----:B------:R-:W4:Y:S01]  /*abe0*/  S2R R2, SR_TID.X ;  /* 0x0000000000027919 */ /* 0x000f220000002100 */
[----:B------:R-:W-:Y:S01]  /*abf0*/  UPRMT UR4, UR48, 0x9910, URZ ;  /* 0x0000991030047896 */ /* 0x000fe2000800003f */
[----:B----4-:R-:W-:-:S04]  /*ac00*/  LOP3.LUT R2, R2, 0x7f, RZ, 0xc0, !PT ;  /* 0x0000007f02027812 */ /* 0x010fc800078ec0ff */
[----:B------:R-:W-:-:S13]  /*ac10*/  ISETP.NE.AND P0, PT, R2, RZ, PT ;  /* 0x000000ff0200720c */ /* 0x000fda0003f05270 */
[----:B------:R-:W-:-:S04]  /*ac20*/  @!P0 IMAD.MOV.U32 R2, RZ, RZ, 0x5000 ;  /* 0x00005000ff028424 */ /* 0x000fc800078e00ff */
[----:B------:R4:W-:Y:S02]  /*ac30*/  @!P0 SYNCS.ARRIVE.TRANS64 RZ, [R4+URZ+0x29870], R2 ;  /* 0x0298700204ff89a7 */ /* 0x0009e4000800003f */
[----:B----4-:R-:W-:-:S05]  /*ac40*/  IMAD.U32 R2, RZ, RZ, UR4 ;  /* 0x00000004ff027e24 */ /* 0x010fca000f8e00ff */
[----:B------:R-:W-:-:S13]  /*ac50*/  ISETP.NE.AND P2, PT, R2, 0x2, PT ;  /* 0x000000020200780c */ /* 0x000fda0003f45270 */
[----:B------:R-:W-:Y:S05]  /*ac60*/  @P2 BRA `(.L_x_176) ;  /* 0x0000000000042947 */ /* 0x000fea0003800000 */
[----:B------:R-:W-:Y:S01]  /*ac70*/  BPT.TRAP 0x1 ;  /* 0x000000040000795c */ /* 0x000fe20000300000 */
.L_x_176:
[----:B------:R-:W4:Y:S01]  /*ac80*/  LDL R2, [R1+0x14] ;  /* 0x0000140001027983 */ /* 0x000f220000100800 */
[----:B------:R-:W-:Y:S01]  /*ac90*/  BSSY B1, `(.L_x_177) ;  /* 0x0000004000017945 */ /* 0x000fe20003800000 */
[----:B----4-:R-:W-:-:S13]  /*aca0*/  LOP3.LUT P0, RZ, R2, 0x2, RZ, 0xc0, !PT ;  /* 0x0000000202ff7812 */ /* 0x010fda000780c0ff */
[----:B------:R-:W-:Y:S05]  /*acb0*/  @P0 BRA `(.L_x_178) ;  /* 0x0000000000040947 */ /* 0x000fea0003800000 */
[----:B------:R-:W-:Y:S01]  /*acc0*/  BPT.TRAP 0x1 ;  /* 0x000000040000795c */ /* 0x000fe20000300000 */
.L_x_178:
[----:B------:R-:W-:Y:S05]  /*acd0*/  BSYNC B1 ;  /* 0x0000000000017941 */ /* 0x000fea0003800000 */
.L_x_177:
[----:B--2---:R-:W2:Y:S04]  /*ace0*/  LDL R10, [R1+0x8] ;  /* 0x00000800010a7983 */ /* 0x004ea80000100800 */
[----:B------:R-:W4:Y:S01]  /*acf0*/  LDL R2, [R1] ;  /* 0x0000000001027983 */ /* 0x000f220000100800 */
[----:B------:R-:W1:Y:S01]  /*ad00*/  S2R R5, SR_CgaCtaId ;  /* 0x0000000000057919 */ /* 0x000e620000008800 */
[----:B------:R-:W-:-:S05]  /*ad10*/  IMAD.MOV.U32 R9, RZ, RZ, RZ ;  /* 0x000000ffff097224 */ /* 0x000fca00078e00ff */
[----:B------:R-:W-:Y:S01]  /*ad20*/  R2UR UR10, R9 ;  /* 0x00000000090a72ca */ /* 0x000fe200000e0000 */
[----:B------:R-:W-:Y:S01]  /*ad30*/  UIADD3 UR4, UP0, UR52, 0x470, URZ ;  /* 0x0000047034047890 */ /* 0x000fe2000ff1e03f */
[----:B------:R-:W-:Y:S01]  /*ad40*/  PLOP3.LUT P0, PT, PT, PT, PT, 0x80, 0x0 ;  /* 0x000000000000781c */ /* 0x000fe20003f0f070 */
[----:B------:R-:W-:Y:S01]  /*ad50*/  UMOV UR6, 0x30000 ;  /* 0x0003000000067882 */ /* 0x000fe20000000000 */
[----:B------:R-:W-:Y:S01]  /*ad60*/  UMOV UR14, 0x0 ;  /* 0x00000000000e7882 */ /* 0x000fe20000000000 */
[----:B------:R-:W-:Y:S01]  /*ad70*/  UIADD3.X UR5, URZ, UR53, URZ, UP0, !UPT ;  /* 0x000000353f057290 */ /* 0x000fe200087fe43f */
[----:B-1----:R-:W-:-:S05]  /*ad80*/  LOP3.LUT R5, R5, 0x1, RZ, 0xc0, !PT ;  /* 0x0000000105057812 */ /* 0x002fca00078ec0ff */
[----:B------:R-:W-:Y:S01]  /*ad90*/  IMAD R5, R5, 0x2800, RZ ;  /* 0x0000280005057824 */ /* 0x000fe200078e02ff */
[----:B------:R-:W-:Y:S01]  /*ada0*/  UMOV UR15, 0x14f00000 ;  /* 0x14f00000000f7882 */ /* 0x000fe20000000000 */
[----:B--2---:R-:W-:Y:S02]  /*adb0*/  R2UR UR12, R10 ;  /* 0x000000000a0c72ca */ /* 0x004fe400000e0000 */
[----:B------:R-:W1:Y:S01]  /*adc0*/  S2R R10, SR_CgaCtaId ;  /* 0x00000000000a7919 */ /* 0x000e620000008800 */
[----:B----4-:R-:W-:Y:S02]  /*add0*/  IMAD R2, R2, 0x5000, R5 ;  /* 0x0000500002027824 */ /* 0x010fe400078e0205 */
[----:B------:R-:W-:-:S05]  /*ade0*/  IMAD.U32 R5, RZ, RZ, UR40 ;  /* 0x00000028ff057e24 */ /* 0x000fca000f8e00ff */
[----:B------:R-:W-:Y:S02]  /*adf0*/  IADD3 R2, R5, 0xa400, R2 ;  /* 0x0000a40005027810 */ /* 0x000fe40007ffe002 */
[----:B-1----:R-:W-:-:S05]  /*ae00*/  LOP3.LUT R10, R10, 0x1, RZ, 0xc0, !PT ;  /* 0x000000010a0a7812 */ /* 0x002fca00078ec0ff */
[----:B------:R-:W-:-:S04]  /*ae10*/  IMAD R10, R10, 0x50, RZ ;  /* 0x000000500a0a7824 */ /* 0x000fc800078e02ff */
[----:B------:R-:W-:Y:S02]  /*ae20*/  IMAD R5, R8, 0xa0, R10 ;  /* 0x000000a008057824 */ /* 0x000fe400078e020a */
[----:B------:R-:W-:-:S07]  /*ae30*/  VIADD R8, R4, 0x29870 ;  /* 0x0002987004087836 */ /* 0x000fce0000000000 */
.L_x_179:
[----:B------:R-:W-:-:S13]  /*ae40*/  @P0 ELECT P3, URZ, PT ;  /* 0x00000000003f082f */ /* 0x000fda0003860000 */
[----:B-----5:R-:W-:Y:S02]  /*ae50*/  @P3 R2UR UR13, R0 ;  /* 0x00000000000d32ca */ /* 0x020fe400000e0000 */
[----:B------:R-:W-:Y:S02]  /*ae60*/  @P3 R2UR UR11, R5 ;  /* 0x00000000050b32ca */ /* 0x000fe400000e0000 */
[----:B------:R-:W-:Y:S02]  /*ae70*/  @P3 R2UR UR9, R8 ;  /* 0x00000000080932ca */ /* 0x000fe400000e0000 */
[----:B------:R-:W-:Y:S02]  /*ae80*/  @P3 R2UR UR8, R2 ;  /* 0x00000000020832ca */ /* 0x000fe400000e0000 */
[----:B------:R-:W-:Y:S02]  /*ae90*/  @P3 PLOP3.LUT P0, PT, P3, PT, PT, 0x8, 0x0 ;  /* 0x000000000000381c */ /* 0x000fe40001f0e170 */
[----:B------:R-:W-:-:S09]  /*aea0*/  PLOP3.LUT P3, PT, PT, PT, PT, 0x8, 0x0 ;  /* 0x000000000000781c */ /* 0x000fd20003f6e170 */
[----:B------:R1:W-:Y:S02]  /*aeb0*/  UTMALDG.4D.MULTICAST [UR8], [UR4], UR6, desc[UR14] ;  /* 0x00000e08040073b4 */ /* 0x0003e40008019806 */
[----:B-1----:R-:W-:Y:S05]  /*aec0*/  @P0 BRA.U.ANY `(.L_x_179) ;  /* 0xfffffffd00dc0947 */ /* 0x002fea000393ffff */
[----:B------:R-:W1:Y:S01]  /*aed0*/  SYNCS.PHASECHK.TRANS64.TRYWAIT P0, [R4+URZ+0x29840], R3 ;  /* 0x02984003040075a7 */ /* 0x000e62000800017f */
[----:B------:R-:W-:Y:S04]  /*aee0*/  BSSY B1, `(.L_x_180) ;  /* 0x0000002000017945 */ /* 0x000fe80003800000 */
[----:B-1----:R-:W-:Y:S05]  /*aef0*/  @!P0 BRA `(.L_x_181) ;  /* 0x0000001800d88947 */ /* 0x002fea0003800000 */
.L_x_227:
[----:B------:R-:W-:Y:S05]  /*af00*/  BSYNC B1 ;  /* 0x0000000000017941 */ /* 0x000fea0003800000 */
.L_x_180:
[----:B------:R-:W2:Y:S02]  /*af10*/  S2R R2, SR_TID.X ;  /* 0x0000000000027919 */ /* 0x000ea40000002100 */
[----:B--2---:R-:W-:-:S04]  /*af20*/  LOP3.LUT R2, R2, 0x7f, RZ, 0xc0, !PT ;  /* 0x0000007f02027812 */ /* 0x004fc800078ec0ff */
[----:B------:R-:W-:-:S13]  /*af30*/  ISETP.NE.AND P0, PT, R2, RZ, PT ;  /* 0x000000ff0200720c */ /* 0x000fda0003f05270 */
[----:B------:R-:W-:-:S04]  /*af40*/  @!P0 IMAD.MOV.U32 R2, RZ, RZ, 0x7800 ;  /* 0x00007800ff028424 */ /* 0x000fc800078e00ff */
[----:B------:R2:W-:Y:S01]  /*af50*/  @!P0 SYNCS.ARRIVE.TRANS64 RZ, [R4+URZ+0x29830], R2 ;  /* 0x0298300204ff89a7 */ /* 0x0005e2000800003f */
[----:B------:R-:W-:Y:S05]  /*af60*/  @P2 BRA `(.L_x_182) ;  /* 0x0000000000042947 */ /* 0x000fea0003800000 */
[----:B------:R-:W-:Y:S01]  /*af70*/  BPT.TRAP 0x1 ;  /* 0x000000040000795c */ /* 0x000fe20000300000 */
.L_x_182:
[----:B--2---:R-:W2:Y:S01]  /*af80*/  LDL R2, [R1+0x14] ;  /* 0x0000140001027983 */ /* 0x004ea20000100800 */
[----:B------:R-:W-:Y:S01]  /*af90*/  BSSY B1, `(.L_x_183) ;  /* 0x0000004000017945 */ /* 0x000fe20003800000 */
[----:B--2---:R-:W-:-:S13]  /*afa0*/  LOP3.LUT P0, RZ, R2, 0x2, RZ, 0xc0, !PT ;  /* 0x0000000202ff7812 */ /* 0x004fda000780c0ff */
[----:B------:R-:W-:Y:S05]  /*afb0*/  @P0 BRA `(.L_x_184) ;  /* 0x0000000000040947 */ /* 0x000fea0003800000 */
[----:B------:R-:W-:Y:S01]  /*afc0*/  BPT.TRAP 0x1 ;  /* 0x000000040000795c */ /* 0x000fe20000300000 */
.L_x_184:
[----:B------:R-:W-:Y:S05]  /*afd0*/  BSYNC B1 ;  /* 0x0000000000017941 */ /* 0x000fea0003800000 */
.L_x_183:
[----:B------:R-:W2:Y:S04]  /*afe0*/  LDL R8, [R1+0x8] ;  /* 0x0000080001087983 */ /* 0x000ea80000100800 */
[----:B------:R-:W4:Y:S01]  /*aff0*/  LDL R2, [R1] ;  /* 0x0000000001027983 */ /* 0x000f220000100800 */
[----:B------:R-:W-:Y:S01]  /*b000*/  R2UR UR10, R9 ;  /* 0x00000000090a72ca */ /* 0x000fe200000e0000 */
[----:B------:R-:W-:Y:S01]  /*b010*/  UIADD3 UR4, UP0, UR52, 0x370, URZ ;  /* 0x0000037034047890 */ /* 0x000fe2000ff1e03f */
[----:B------:R-:W-:Y:S01]  /*b020*/  PLOP3.LUT P0, PT, PT, PT, PT, 0x80, 0x0 ;  /* 0x000000000000781c */ /* 0x000fe20003f0f070 */
[----:B-1----:R-:W1:Y:S01]  /*b030*/  S2R R3, SR_CgaCtaId ;  /* 0x0000000000037919 */ /* 0x002e620000008800 */
[----:B------:R-:W-:Y:S01]  /*b040*/  VIADD R4, R4, 0x29830 ;  /* 0x0002983004047836 */ /* 0x000fe20000000000 */
[----:B------:R-:W-:Y:S01]  /*b050*/  UIADD3.X UR5, URZ, UR53, URZ, UP0, !UPT ;  /* 0x000000353f057290 */ /* 0x000fe200087fe43f */
[----:B------:R-:W-:Y:S01]  /*b060*/  UMOV UR6, 0x30000 ;  /* 0x0003000000067882 */ /* 0x000fe20000000000 */
[----:B------:R-:W-:Y:S01]  /*b070*/  UMOV UR14, 0x0 ;  /* 0x00000000000e7882 */ /* 0x000fe20000000000 */
[----:B------:R-:W-:Y:S01]  /*b080*/  UMOV UR15, 0x14f00000 ;  /* 0x14f00000000f7882 */ /* 0x000fe20000000000 */
[----:B-1----:R-:W-:-:S05]  /*b090*/  LOP3.LUT R3, R3, 0x1, RZ, 0xc0, !PT ;  /* 0x0000000103037812 */ /* 0x002fca00078ec0ff */
[----:B------:R-:W-:Y:S01]  /*b0a0*/  IMAD R3, R3, 0x1400, RZ ;  /* 0x0000140003037824 */ /* 0x000fe200078e02ff */
[----:B--2---:R-:W-:-:S03]  /*b0b0*/  R2UR UR12, R8 ;  /* 0x00000000080c72ca */ /* 0x004fc600000e0000 */
[----:B----4-:R-:W-:-:S04]  /*b0c0*/  IMAD R2, R2, 0x7800, R3 ;  /* 0x0000780002027824 */ /* 0x010fc800078e0203 */
[----:B------:R-:W-:-:S04]  /*b0d0*/  VIADD R2, R2, UR40 ;  /* 0x0000002802027c36 */ /* 0x000fc80008000000 */
[----:B------:R-:W-:-:S07]  /*b0e0*/  VIADD R3, R2, 0x1a400 ;  /* 0x0001a40002037836 */ /* 0x000fce0000000000 */
.L_x_185:
[----:B------:R-:W-:-:S13]  /*b0f0*/  @P0 ELECT P2, URZ, PT ;  /* 0x00000000003f082f */ /* 0x000fda0003840000 */
[----:B------:R-:W-:Y:S02]  /*b100*/  @P2 R2UR UR13, R0 ;  /* 0x00000000000d22ca */ /* 0x000fe400000e0000 */
[----:B------:R-:W-:Y:S02]  /*b110*/  @P2 R2UR UR11, R5 ;  /* 0x00000000050b22ca */ /* 0x000fe400000e0000 */
[----:B------:R-:W-:Y:S02]  /*b120*/  @P2 R2UR UR9, R4 ;  /* 0x00000000040922ca */ /* 0x000fe400000e0000 */
[----:B------:R-:W-:Y:S02]  /*b130*/  @P2 R2UR UR8, R3 ;  /* 0x00000000030822ca */ /* 0x000fe400000e0000 */
[----:B------:R-:W-:Y:S02]  /*b140*/  @P2 PLOP3.LUT P0, PT, P2, PT, PT, 0x8, 0x0 ;  /* 0x000000000000281c */ /* 0x000fe4000170e170 */
[----:B------:R-:W-:-:S09]  /*b150*/  PLOP3.LUT P2, PT, PT, PT, PT, 0x8, 0x0 ;  /* 0x000000000000781c */ /* 0x000fd20003f4e170 */
[----:B------:R1:W-:Y:S02]  /*b160*/  UTMALDG.4D.MULTICAST [UR8], [UR4], UR6, desc[UR14] ;  /* 0x00000e08040073b4 */ /* 0x0003e40008019806 */
[----:B-1----:R-:W-:Y:S05]  /*b170*/  @P0 BRA.U.ANY `(.L_x_185) ;  /* 0xfffffffd00dc0947 */ /* 0x002fea000393ffff */
[----:B------:R-:W2:Y:S01]  /*b180*/  LDL R8, [R1+0x8] ;  /* 0x0000080001087983 */ /* 0x000ea20000100800 */
[----:B------:R-:W-:Y:S01]  /*b190*/  PLOP3.LUT P0, PT, PT, PT, PT, 0x80, 0x0 ;  /* 0x000000000000781c */ /* 0x000fe20003f0f070 */
[----:B------:R-:W-:Y:S01]  /*b1a0*/  VIADD R3, R2, 0x1cc00 ;  /* 0x0001cc0002037836 */ /* 0x000fe20000000000 */
[----:B------:R-:W-:Y:S01]  /*b1b0*/  UMOV UR6, 0x30000 ;  /* 0x0003000000067882 */ /* 0x000fe20000000000 */
[----:B------:R-:W-:Y:S01]  /*b1c0*/  UMOV UR14, 0x0 ;  /* 0x00000000000e7882 */ /* 0x000fe20000000000 */
[----:B------:R-:W-:Y:S01]  /*b1d0*/  UMOV UR15, 0x14f00000 ;  /* 0x14f00000000f7882 */ /* 0x000fe20000000000 */
[----:B------:R-:W-:Y:S01]  /*b1e0*/  UMOV UR10, 0x40 ;  /* 0x00000040000a7882 */ /* 0x000fe20000000000 */
[----:B--2---:R-:W-:-:S15]  /*b1f0*/  R2UR UR12, R8 ;  /* 0x00000000080c72ca */ /* 0x004fde00000e0000 */
.L_x_186:
        /* <DEDUP_REMOVED lines=17> */
.L_x_187:
        /* <DEDUP_REMOVED lines=8> */
[----:B----4-:R-:W-:Y:S05]  /*b390*/  @P0 BRA.U.ANY `(.L_x_187) ;  /* 0xfffffffd00dc0947 */ /* 0x010fea000393ffff */
.L_x_172:
[----:B------:R-:W-:Y:S05]  /*b3a0*/  BSYNC B0 ;  /* 0x0000000000007941 */ /* 0x000fea0003800000 */
.L_x_171:
[----:B------:R-:W-:-:S05]  /*b3b0*/  IMAD.U32 R2, RZ, RZ, UR43 ;  /* 0x0000002bff027e24 */ /* 0x000fca000f8e00ff */
[----:B------:R-:W-:-:S13]  /*b3c0*/  ISETP.NE.AND P0, PT, R2, 0x3, PT ;  /* 0x000000030200780c */ /* 0x000fda0003f05270 */
[----:B------:R-:W-:Y:S05]  /*b3d0*/  @!P0 BRA `(.L_x_188) ;  /* 0x0000000000048947 */ /* 0x000fea0003800000 */
[----:B------:R-:W-:Y:S01]  /*b3e0*/  BPT.TRAP 0x1 ;  /* 0x000000040000795c */ /* 0x000fe20000300000 */
.L_x_188:
[----:B------:R-:W-:Y:S01]  /*b3f0*/  IMAD.U32 R2, RZ, RZ, UR48 ;  /* 0x00000030ff027e24 */ /* 0x000fe2000f8e00ff */
[----:B------:R-:W-:Y:S01]  /*b400*/  LEA R3, R7, UR40, 0x3 ;  /* 0x0000002807037c11 */ /* 0x000fe2000f8e18ff */
[----:B------:R-:W-:Y:S03]  /*b410*/  BSSY B0, `(.L_x_189) ;  /* 0x0000007000007945 */ /* 0x000fe60003800000 */
[----:B------:R-:W-:Y:S01]  /*b420*/  ISETP.NE.AND P2, PT, R2, 0x3, PT ;  /* 0x000000030200780c */ /* 0x000fe20003f45270 */
[----:B------:R4:W-:Y:S01]  /*b430*/  STL [R1+0x4], R3 ;  /* 0x0000040301007387 */ /* 0x0009e20000100800 */
[----:B------:R-:W-:-:S04]  /*b440*/  LOP3.LUT R2, R6, 0x1, RZ, 0x3c, !PT ;  /* 0x0000000106027812 */ /* 0x000fc800078e3cff */
[----:B------:R-:W-:-:S04]  /*b450*/  SHF.L.U32 R2, R2, 0x1f, RZ ;  /* 0x0000001f02027819 */ /* 0x000fc800000006ff */
[----:B------:R-:W5:Y:S02]  /*b460*/  SYNCS.PHASECHK.TRANS64.TRYWAIT P3, [R3+URZ+0x29870], R2 ;  /* 0x02987002030075a7 */ /* 0x000f64000806017f */
[----:B----45:R-:W-:Y:S05]  /*b470*/  @!P3 BRA `(.L_x_190) ;  /* 0x00000014008cb947 */ /* 0x030fea0003800000 */
.L_x_228:
[----:B------:R-:W-:Y:S05]  /*b480*/  BSYNC B0 ;  /* 0x0000000000007941 */ /* 0x000fea0003800000 */
.L_x_189:
[----:B------:R-:W-:Y:S05]  /*b490*/  @!P2 BRA `(.L_x_191) ;  /* 0x000000000004a947 */ /* 0x000fea0003800000 */
[----:B------:R-:W-:Y:S01]  /*b4a0*/  BPT.TRAP 0x1 ;  /* 0x000000040000795c */ /* 0x000fe20000300000 */
.L_x_191:
[----:B----4-:R-:W4:Y:S01]  /*b4b0*/  LDL R2, [R1+0x4] ;  /* 0x0000040001027983 */ /* 0x010f220000100800 */
[----:B------:R-:W-:-:S04]  /*b4c0*/  SHF.L.U32 R3, R6, 0x1f, RZ ;  /* 0x0000001f06037819 */ /* 0x000fc800000006ff */
[----:B----4-:R4:W5:Y:S02]  /*b4d0*/  SYNCS.PHASECHK.TRANS64.TRYWAIT P3, [R2+URZ+0x29860], R3 ;  /* 0x02986003020075a7 */ /* 0x010964000806017f */
[----:B----4-:R-:W-:Y:S01]  /*b4e0*/  IMAD R2, R7, 0x5000, RZ ;  /* 0x0000500007027824 */ /* 0x010fe200078e02ff */
[----:B-----5:R-:W-:Y:S06]  /*b4f0*/  @!P3 BRA `(.L_x_192) ;  /* 0x000000140084b947 */ /* 0x020fec0003800000 */
.L_x_229:
[----:B----4-:R-:W4:Y:S04]  /*b500*/  LDL R4, [R1+0x28] ;  /* 0x0000280001047983 */ /* 0x010f280000100800 */
[----:B--2---:R-:W2:Y:S04]  /*b510*/  LDL R10, [R1+0x2c] ;  /* 0x00002c00010a7983 */ /* 0x004ea80000100800 */
[----:B------:R-:W5:Y:S01]  /*b520*/  LDL R12, [R1+0x24] ;  /* 0x00002400010c7983 */ /* 0x000f620000100800 */
[----:B------:R-:W-:Y:S05]  /*b530*/  WARPSYNC.ALL ;  /* 0x0000000000007948 */ /* 0x000fea0003800000 */
[----:B----4-:R-:W-:-:S05]  /*b540*/  LOP3.LUT R3, R2, R4, RZ, 0xfc, !PT ;  /* 0x0000000402037212 */ /* 0x010fca00078efcff */
[----:B------:R-:W1:Y:S01]  /*b550*/  LDSM.16.MT88.4 R4, [R3+UR40+0xa400] ;  /* 0x00a400280304783b */ /* 0x000e620008004200 */
[----:B------:R-:W-:Y:S01]  /*b560*/  VIADD R21, R3, UR40 ;  /* 0x0000002803157c36 */ /* 0x000fe20008000000 */
[----:B-----5:R-:W-:-:S03]  /*b570*/  IADD3 R2, R2, UR40, R12 ;  /* 0x0000002802027c10 */ /* 0x020fc6000fffe00c */
[----:B--2---:R-:W-:Y:S01]  /*b580*/  IMAD.IADD R21, R10, 0x1, R21 ;  /* 0x000000010a157824 */ /* 0x004fe200078e0215 */
        /* <DEDUP_REMOVED lines=67> */
.L_x_193:
[----:B-1----:R-:W2:Y:S02]  /*b9c0*/  LDL R2, [R1+0x4] ;  /* 0x0000040001027983 */ /* 0x002ea40000100800 */
[----:B--2---:R1:W-:Y:S01]  /*b9d0*/  SYNCS.ARRIVE.TRANS64.A1T0 RZ, [R2+URZ+0x29850], RZ ;  /* 0x029850ff02ff79a7 */ /* 0x0043e2000810003f */
[----:B------:R-:W-:Y:S06]  /*b9e0*/  BAR.SYNC.DEFER_BLOCKING 0x2, 0x80 ;  /* 0x0082000000007b1d */ /* 0x000fec0000010000 */
[----:B------:R-:W-:Y:S05]  /*b9f0*/  @!P0 BRA `(.L_x_194) ;  /* 0x0000000000048947 */ /* 0x000fea0003800000 */
[----:B------:R-:W-:Y:S01]  /*ba00*/  BPT.TRAP 0x1 ;  /* 0x000000040000795c */ /* 0x000fe20000300000 */
.L_x_194:
[----:B------:R-:W2:Y:S04]  /*ba10*/  LDL R4, [R1+0x1c] ;  /* 0x00001c0001047983 */ /* 0x000ea80000100800 */
[----:B------:R-:W4:Y:S01]  /*ba20*/  LDL R3, [R1+0x20] ;  /* 0x0000200001037983 */ /* 0x000f220000100800 */
[----:B--2---:R-:W-:-:S13]  /*ba30*/  ISETP.NE.AND P0, PT, R4, RZ, PT ;  /* 0x000000ff0400720c */ /* 0x004fda0003f05270 */
[----:B-1----:R-:W-:-:S05]  /*ba40*/  @P0 VIADD R2, R2, 0x29880 ;  /* 0x0002988002020836 */ /* 0x002fca0000000000 */
[----:B----4-:R-:W-:-:S04]  /*ba50*/  @P0 PRMT R2, R3, 0x654, R2 ;  /* 0x0000065403020816 */ /* 0x010fc80000000002 */
[----:B------:R1:W-:Y:S01]  /*ba60*/  @P0 SYNCS.ARRIVE.TRANS64.RED.A1T0 RZ, [R2+URZ], RZ ;  /* 0x000000ff02ff09a7 */ /* 0x0003e2000810043f */
[----:B------:R-:W-:Y:S02]  /*ba70*/  BPT.TRAP 0x1 ;  /* 0x000000040000795c */ /* 0x000fe40000300000 */
[----:B------:R2:W5:Y:S01]  /*ba80*/  LDL R6, [R1+0xc] ;  /* 0x00000c0001067983 */ /* 0x0005620000100800 */
[C---:B------:R-:W-:Y:S01]  /*ba90*/  ISETP.GT.AND P0, PT, R20.reuse, RZ, PT ;  /* 0x000000ff1400720c */ /* 0x040fe20003f04270 */
[----:B------:R-:W-:Y:S02]  /*baa0*/  VIADD R20, R20, 0xffffffff ;  /* 0xffffffff14147836 */ /* 0x000fe40000000000 */
[----:B------:R2:W5:Y:S10]  /*bab0*/  LDL R7, [R1] ;  /* 0x0000000001077983 */ /* 0x0005740000100800 */
[----:B--2---:R-:W-:Y:S05]  /*bac0*/  @P0 BRA `(.L_x_195) ;  /* 0xffffffec00b00947 */ /* 0x004fea000383ffff */
.L_x_170:
[----:B------:R-:W-:-:S05]  /*bad0*/  IMAD.U32 R0, RZ, RZ, UR43 ;  /* 0x0000002bff007e24 */ /* 0x000fca000f8e00ff */
[----:B------:R-:W-:-:S13]  /*bae0*/  ISETP.NE.AND P0, PT, R0, 0x3, PT ;  /* 0x000000030000780c */ /* 0x000fda0003f05270 */
[----:B------:R-:W-:Y:S05]  /*baf0*/  @!P0 BRA `(.L_x_196) ;  /* 0x0000000000048947 */ /* 0x000fea0003800000 */
[----:B----4-:R-:W-:Y:S01]  /*bb00*/  BPT.TRAP 0x1 ;  /* 0x000000040000795c */ /* 0x010fe20000300000 */
.L_x_196:
[----:B-12---:R-:W2:Y:S04]  /*bb10*/  LDL R2, [R1+0xc] ;  /* 0x00000c0001027983 */ /* 0x006ea80000100800 */
[----:B------:R-:W3:Y:S01]  /*bb20*/  LDL R0, [R1] ;  /* 0x0000000001007983 */ /* 0x000ee20000100800 */
[----:B------:R-:W-:Y:S01]  /*bb30*/  BSSY B0, `(.L_x_197) ;  /* 0x0000008000007945 */ /* 0x000fe20003800000 */
[----:B--2---:R-:W-:-:S04]  /*bb40*/  LOP3.LUT R3, R2, 0x1, RZ, 0x3c, !PT ;  /* 0x0000000102037812 */ /* 0x004fc800078e3cff */
[----:B------:R-:W-:Y:S02]  /*bb50*/  SHF.L.U32 R3, R3, 0x1f, RZ ;  /* 0x0000001f03037819 */ /* 0x000fe400000006ff */
[----:B---3--:R-:W-:-:S04]  /*bb60*/  LEA R20, R0, UR40, 0x3 ;  /* 0x0000002800147c11 */ /* 0x008fc8000f8e18ff */
[----:B------:R-:W1:Y:S01]  /*bb70*/  SYNCS.PHASECHK.TRANS64.TRYWAIT P2, [R20+URZ+0x29870], R3 ;  /* 0x02987003140075a7 */ /* 0x000e62000804017f */
[----:B------:R-:W-:-:S05]  /*bb80*/  IMAD.U32 R0, RZ, RZ, UR48 ;  /* 0x00000030ff007e24 */ /* 0x000fca000f8e00ff */
[----:B------:R-:W-:Y:S01]  /*bb90*/  ISETP.NE.AND P1, PT, R0, 0x3, PT ;  /* 0x000000030000780c */ /* 0x000fe20003f25270 */
[----:B-1----:R-:W-:-:S12]  /*bba0*/  @!P2 BRA `(.L_x_198) ;  /* 0x0000000c00f0a947 */ /* 0x002fd80003800000 */
.L_x_230:
[----:B----4-:R-:W-:Y:S05]  /*bbb0*/  BSYNC B0 ;  /* 0x0000000000007941 */ /* 0x010fea0003800000 */
.L_x_197:
[----:B------:R-:W-:Y:S05]  /*bbc0*/  @!P1 BRA `(.L_x_199) ;  /* 0x0000000000049947 */ /* 0x000fea0003800000 */
[----:B------:R-:W-:Y:S01]  /*bbd0*/  BPT.TRAP 0x1 ;  /* 0x000000040000795c */ /* 0x000fe20000300000 */
.L_x_199:
[----:B------:R-:W1:Y:S02]  /*bbe0*/  LDL R0, [R1+0xc] ;  /* 0x00000c0001007983 */ /* 0x000e640000100800 */
[----:B-1----:R-:W-:-:S04]  /*bbf0*/  SHF.L.U32 R3, R0, 0x1f, RZ ;  /* 0x0000001f00037819 */ /* 0x002fc800000006ff */
[----:B------:R-:W1:Y:S02]  /*bc00*/  SYNCS.PHASECHK.TRANS64.TRYWAIT P2, [R20+URZ+0x29860], R3 ;  /* 0x02986003140075a7 */ /* 0x000e64000804017f */
[----:B-1----:R-:W-:Y:S05]  /*bc10*/  @!P2 BRA `(.L_x_200) ;  /* 0x0000000c00e8a947 */ /* 0x002fea0003800000 */
.L_x_231:
[----:B------:R-:W2:Y:S04]  /*bc20*/  LDL R0, [R1] ;  /* 0x0000000001007983 */ /* 0x000ea80000100800 */
[----:B------:R-:W3:Y:S04]  /*bc30*/  LDL R2, [R1+0x28] ;  /* 0x0000280001027983 */ /* 0x000ee80000100800 */
[----:B------:R-:W4:Y:S04]  /*bc40*/  LDL R10, [R1+0x2c] ;  /* 0x00002c00010a7983 */ /* 0x000f280000100800 */
[----:B------:R-:W4:Y:S01]  /*bc50*/  LDL R12, [R1+0x24] ;  /* 0x00002400010c7983 */ /* 0x000f220000100800 */
[----:B------:R-:W-:Y:S05]  /*bc60*/  WARPSYNC.ALL ;  /* 0x0000000000007948 */ /* 0x000fea0003800000 */
[----:B--2---:R-:W-:-:S05]  /*bc70*/  IMAD R0, R0, 0x5000, RZ ;  /* 0x0000500000007824 */ /* 0x004fca00078e02ff */
[----:B---3--:R-:W-:-:S05]  /*bc80*/  LOP3.LUT R2, R0, R2, RZ, 0xfc, !PT ;  /* 0x0000000200027212 */ /* 0x008fca00078efcff */
[----:B-----5:R-:W2:Y:S01]  /*bc90*/  LDSM.16.MT88.4 R4, [R2+UR40+0xa400] ;  /* 0x00a400280204783b */ /* 0x020ea20008004200 */
[----:B-1----:R-:W-:Y:S01]  /*bca0*/  VIADD R3, R2, UR40 ;  /* 0x0000002802037c36 */ /* 0x002fe20008000000 */
[----:B----4-:R-:W-:-:S03]  /*bcb0*/  IADD3 R0, R0, UR40, R12 ;  /* 0x0000002800007c10 */ /* 0x010fc6000fffe00c */
[----:B------:R-:W-:Y:S01]  /*bcc0*/  IMAD.IADD R3, R10, 0x1, R3 ;  /* 0x000000010a037824 */ /* 0x000fe200078e0203 */
[C-C-:B--2---:R-:W-:Y:S02]  /*bcd0*/  PRMT R8, R4.reuse, 0x6420, R5.reuse ;  /* 0x0000642004087816 */ /* 0x144fe40000000005 */
        /* <DEDUP_REMOVED lines=66> */
.L_x_201:
[----:B-1----:R1:W-:Y:S01]  /*c100*/  SYNCS.ARRIVE.TRANS64.A1T0 RZ, [R20+URZ+0x29850], RZ ;  /* 0x029850ff14ff79a7 */ /* 0x0023e2000810003f */
[----:B------:R-:W-:Y:S06]  /*c110*/  BAR.SYNC.DEFER_BLOCKING 0x2, 0x80 ;  /* 0x0082000000007b1d */ /* 0x000fec0000010000 */
[----:B------:R-:W-:Y:S05]  /*c120*/  @!P0 BRA `(.L_x_202) ;  /* 0x0000000000048947 */ /* 0x000fea0003800000 */
[----:B------:R-:W-:Y:S01]  /*c130*/  BPT.TRAP 0x1 ;  /* 0x000000040000795c */ /* 0x000fe20000300000 */
.L_x_202:
[----:B------:R-:W3:Y:S04]  /*c140*/  LDL R2, [R1+0x1c] ;  /* 0x00001c0001027983 */ /* 0x000ee80000100800 */
[----:B--2---:R-:W2:Y:S01]  /*c150*/  LDL R0, [R1+0x20] ;  /* 0x0000200001007983 */ /* 0x004ea20000100800 */
[----:B---3--:R-:W-:-:S13]  /*c160*/  ISETP.NE.AND P0, PT, R2, RZ, PT ;  /* 0x000000ff0200720c */ /* 0x008fda0003f05270 */
[----:B-1----:R-:W-:-:S05]  /*c170*/  @P0 VIADD R20, R20, 0x29880 ;  /* 0x0002988014140836 */ /* 0x002fca0000000000 */
[----:B--2---:R-:W-:-:S04]  /*c180*/  @P0 PRMT R20, R0, 0x654, R20 ;  /* 0x0000065400140816 */ /* 0x004fc80000000014 */
[----:B------:R1:W-:Y:S01]  /*c190*/  @P0 SYNCS.ARRIVE.TRANS64.RED.A1T0 RZ, [R20+URZ], RZ ;  /* 0x000000ff14ff09a7 */ /* 0x0003e2000810043f */
[----:B------:R-:W-:Y:S02]  /*c1a0*/  BPT.TRAP 0x1 ;  /* 0x000000040000795c */ /* 0x000fe40000300000 */
[----:B------:R-:W2:Y:S01]  /*c1b0*/  LDL.LU R0, [R1] ;  /* 0x0000000001007983 */ /* 0x000ea20000300800 */
[----:B------:R-:W3:Y:S03]  /*c1c0*/  LDC R2, c[0x0][0xda4] ;  /* 0x00036900ff027b82 */ /* 0x000ee60000000800 */
[----:B------:R-:W4:Y:S01]  /*c1d0*/  LDL.LU R3, [R1+0xc] ;  /* 0x00000c0001037983 */ /* 0x000f220000300800 */
[----:B------:R-:W-:Y:S02]  /*c1e0*/  UIADD3 UR49, UR44, UR49, URZ ;  /* 0x000000312c317290 */ /* 0x000fe4000fffe03f */
[----:B------:R-:W-:-:S04]  /*c1f0*/  UIADD3 UR47, UR47, 0x1, URZ ;  /* 0x000000012f2f7890 */ /* 0x000fc8000fffe03f */
[----:B---3--:R-:W-:Y:S01]  /*c200*/  ISETP.LE.AND P1, PT, R2, UR49, PT ;  /* 0x0000003102007c0c */ /* 0x008fe2000bf23270 */
[----:B--2---:R-:W-:-:S05]  /*c210*/  VIADD R0, R0, 0x1 ;  /* 0x0000000100007836 */ /* 0x004fca0000000000 */
        /* <DEDUP_REMOVED lines=8> */
.L_x_153:
[----:B--2---:R-:W2:Y:S01]  /*c2a0*/  S2R R3, SR_CgaCtaId ;  /* 0x0000000000037919 */ /* 0x004ea20000008800 */
[----:B------:R-:W-:-:S04]  /*c2b0*/  MOV R0, 0x400 ;  /* 0x0000040000007802 */ /* 0x000fc80000000f00 */
[----:B--2---:R-:W-:Y:S01]  /*c2c0*/  LEA R9, R3, R0, 0x18 ;  /* 0x0000000003097211 */ /* 0x004fe200078ec0ff */
[----:B------:R-:W-:-:S05]  /*c2d0*/  IMAD.U32 R0, RZ, RZ, UR47 ;  /* 0x0000002fff007e24 */ /* 0x000fca000f8e00ff */
[----:B------:R-:W-:-:S04]  /*c2e0*/  SHF.L.U32 R0, R0, 0x1f, RZ ;  /* 0x0000001f00007819 */ /* 0x000fc800000006ff */
[----:B------:R-:W2:Y:S02]  /*c2f0*/  SYNCS.PHASECHK.TRANS64.TRYWAIT P0, [R9+URZ+0x29820], R0 ;  /* 0x02982000090075a7 */ /* 0x000ea4000800017f */
[----:B--2---:R-:W-:Y:S05]  /*c300*/  @!P0 BRA `(.L_x_204) ;  /* 0x0000000800408947 */ /* 0x004fea0003800000 */
.L_x_232:
[----:B------:R-:W3:Y:S02]  /*c310*/  S2R R2, SR_TID.X ;  /* 0x0000000000027919 */ /* 0x000ee40000002100 */
[----:B---3--:R-:W-:-:S04]  /*c320*/  SHF.R.U32.HI R2, RZ, 0x5, R2 ;  /* 0x00000005ff027819 */ /* 0x008fc80000011602 */
[----:B------:R-:W-:-:S05]  /*c330*/  LOP3.LUT R2, R2, 0x3, RZ, 0xc0, !PT ;  /* 0x0000000302027812 */ /* 0x000fca00078ec0ff */
[----:B--2---:R-:W2:Y:S02]  /*c340*/  SHFL.IDX PT, R0, R2, RZ, 0x1f ;  /* 0x00001fff02007589 */ /* 0x004ea400000e0000 */
[----:B--2---:R-:W-:-:S13]  /*c350*/  ISETP.NE.AND P0, PT, R0, RZ, PT ;  /* 0x000000ff0000720c */ /* 0x004fda0003f05270 */
        /* <DEDUP_REMOVED lines=9> */
.L_x_207:
[----:B------:R-:W2:Y:S04]  /*c3f0*/  LDL R2, [R1] ;  /* 0x0000000001027983 */ /* 0x000ea80000100800 */
[----:B------:R-:W3:Y:S01]  /*c400*/  LDL.LU R6, [R1+0xc] ;  /* 0x00000c0001067983 */ /* 0x000ee20000300800 */
[----:B------:R-:W-:-:S04]  /*c410*/  VIADD R0, R9, 0x29840 ;  /* 0x0002984009007836 */ /* 0x000fc80000000000 */
[C---:B--2---:R-:W-:Y:S02]  /*c420*/  IMAD R5, R2.reuse, 0x8, R0 ;  /* 0x0000000802057824 */ /* 0x044fe400078e0200 */
[----:B------:R-:W-:Y:S01]  /*c430*/  VIADD R2, R2, 0x1 ;  /* 0x0000000102027836 */ /* 0x000fe20000000000 */
[----:B---3--:R-:W-:-:S04]  /*c440*/  SHF.L.U32 R4, R6, 0x1f, RZ ;  /* 0x0000001f06047819 */ /* 0x008fc800000006ff */
[----:B------:R-:W-:Y:S01]  /*c450*/  ISETP.NE.AND P2, PT, R2, 0x2, PT ;  /* 0x000000020200780c */ /* 0x000fe20003f45270 */
[----:B------:R-:W2:Y:S03]  /*c460*/  SYNCS.PHASECHK.TRANS64.TRYWAIT P1, [R5+URZ], R4 ;  /* 0x00000004050075a7 */ /* 0x000ea6000802017f */
[----:B------:R-:W-:-:S04]  /*c470*/  SEL R3, RZ, 0x1, P2 ;  /* 0x00000001ff037807 */ /* 0x000fc80001000000 */
[----:B------:R-:W-:Y:S02]  /*c480*/  LOP3.LUT R6, R6, R3, RZ, 0x3c, !PT ;  /* 0x0000000306067212 */ /* 0x000fe400078e3cff */
[----:B------:R-:W-:-:S05]  /*c490*/  SEL R3, R2, RZ, P2 ;  /* 0x000000ff02037207 */ /* 0x000fca0001000000 */
[----:B------:R-:W-:Y:S01]  /*c4a0*/  IMAD R7, R3, 0x8, R0 ;  /* 0x0000000803077824 */ /* 0x000fe200078e0200 */
[----:B------:R-:W-:Y:S01]  /*c4b0*/  SHF.L.U32 R0, R6, 0x1f, RZ ;  /* 0x0000001f06007819 */ /* 0x000fe200000006ff */
[----:B--2---:R-:W-:Y:S06]  /*c4c0*/  @!P1 BRA `(.L_x_208) ;  /* 0x0000000400e49947 */ /* 0x004fec0003800000 */
.L_x_233:
[----:B------:R-:W3:Y:S02]  /*c4d0*/  SYNCS.PHASECHK.TRANS64.TRYWAIT P1, [R7+URZ], R0 ;  /* 0x00000000070075a7 */ /* 0x000ee4000802017f */
[----:B---3--:R-:W-:Y:S05]  /*c4e0*/  @!P1 BRA `(.L_x_209) ;  /* 0x0000000400f09947 */ /* 0x008fea0003800000 */
.L_x_234:
[----:B------:R-:W-:Y:S05]  /*c4f0*/  @!P0 BRA `(.L_x_210) ;  /* 0x0000000000048947 */ /* 0x000fea0003800000 */
[----:B------:R-:W-:Y:S01]  /*c500*/  BPT.TRAP 0x1 ;  /* 0x000000040000795c */ /* 0x000fe20000300000 */
.L_x_210:
[----:B------:R-:W2:Y:S02]  /*c510*/  LDL.LU R2, [R1] ;  /* 0x0000000001027983 */ /* 0x000ea40000300800 */
[----:B--2---:R-:W-:-:S04]  /*c520*/  IMAD R5, R2, 0x8, R9 ;  /* 0x0000000802057824 */ /* 0x004fc800078e0209 */
[----:B------:R-:W2:Y:S02]  /*c530*/  SYNCS.PHASECHK.TRANS64.TRYWAIT P1, [R5+URZ+0x29860], R4 ;  /* 0x02986004050075a7 */ /* 0x000ea4000802017f */
[----:B--2---:R-:W-:Y:S05]  /*c540*/  @!P1 BRA `(.L_x_211) ;  /* 0x0000000400ec9947 */ /* 0x004fea0003800000 */
.L_x_235:
[----:B------:R-:W-:Y:S05]  /*c550*/  @!P0 BRA `(.L_x_212) ;  /* 0x0000000000048947 */ /* 0x000fea0003800000 */
[----:B------:R-:W-:Y:S01]  /*c560*/  BPT.TRAP 0x1 ;  /* 0x000000040000795c */ /* 0x000fe20000300000 */
.L_x_212:
[----:B------:R-:W-:-:S04]  /*c570*/  IMAD R3, R3, 0x8, R9 ;  /* 0x0000000803037824 */ /* 0x000fc800078e0209 */
[----:B------:R-:W4:Y:S02]  /*c580*/  SYNCS.PHASECHK.TRANS64.TRYWAIT P1, [R3+URZ+0x29860], R0 ;  /* 0x02986000030075a7 */ /* 0x000f24000802017f */
[----:B----4-:R-:W-:Y:S05]  /*c590*/  @!P1 BRA `(.L_x_213) ;  /* 0x0000000400ec9947 */ /* 0x010fea0003800000 */
.L_x_236:
[----:B------:R-:W-:Y:S05]  /*c5a0*/  @!P0 BRA `(.L_x_214) ;  /* 0x0000000000048947 */ /* 0x000fea0003800000 */
[----:B------:R-:W-:Y:S01]  /*c5b0*/  BPT.TRAP 0x1 ;  /* 0x000000040000795c */ /* 0x000fe20000300000 */
.L_x_214:
[----:B------:R-:W5:Y:S02]  /*c5c0*/  SYNCS.PHASECHK.TRANS64.TRYWAIT P0, [R5+URZ+0x29880], R4 ;  /* 0x02988004050075a7 */ /* 0x000f64000800017f */
[----:B-----5:R-:W-:Y:S05]  /*c5d0*/  @!P0 BRA `(.L_x_215) ;  /* 0x0000000400f08947 */ /* 0x020fea0003800000 */
.L_x_216:
[----:B------:R1:W1:Y:S02]  /*c5e0*/  SYNCS.PHASECHK.TRANS64.TRYWAIT P0, [R3+URZ+0x29880], R0 ;  /* 0x02988000030075a7 */ /* 0x000264000800017f */
[----:B-1----:R-:W-:Y:S05]  /*c5f0*/  @!P0 NANOSLEEP.SYNCS 0x989680 ;  /* 0x009896800000895d */ /* 0x002fea0003900000 */
[----:B------:R-:W1:Y:S02]  /*c600*/  @!P0 SYNCS.PHASECHK.TRANS64 P0, [R3+URZ+0x29880], R0 ;  /* 0x02988000030085a7 */ /* 0x000e64000800007f */
[----:B-1----:R-:W-:Y:S05]  /*c610*/  @!P0 BRA `(.L_x_216) ;  /* 0xfffffffc00f08947 */ /* 0x002fea000383ffff */
.L_x_206:
[----:B------:R-:W-:Y:S05]  /*c620*/  BSYNC B0 ;  /* 0x0000000000007941 */ /* 0x000fea0003800000 */
.L_x_205:
[----:B------:R-:W-:Y:S05]  /*c630*/  EXIT ;  /* 0x000000000000794d */ /* 0x000fea0003800000 */
.L_x_127:
[----:B-1----:R-:W-:-:S04]  /*c640*/  IMAD.U32 R3, RZ, RZ, UR38 ;  /* 0x00000026ff037e24 */ /* 0x002fc8000f8e00ff */
[----:B------:R1:W2:Y:S03]  /*c650*/  SYNCS.PHASECHK.TRANS64.TRYWAIT P1, [R3+URZ+0x29800], R0 ;  /* 0x02980000030075a7 */ /* 0x0002a6000802017f */
[----:B--2---:R-:W-:Y:S05]  /*c660*/  @!P1 NANOSLEEP.SYNCS 0x989680 ;  /* 0x009896800000995d */ /* 0x004fea0003900000 */
[----:B------:R-:W2:Y:S02]  /*c670*/  @!P1 SYNCS.PHASECHK.TRANS64 P1, [R3+URZ+0x29800], R0 ;  /* 0x02980000030095a7 */ /* 0x000ea4000802007f */
[----:B--2---:R-:W-:Y:S05]  /*c680*/  @!P1 BRA `(.L_x_127) ;  /* 0xfffffffc00ec9947 */ /* 0x004fea000383ffff */
[----:B------:R-:W-:Y:S05]  /*c690*/  BRA `(.L_x_217) ;  /* 0xffffff5000f87947 */ /* 0x000fea000383ffff */
.L_x_131:
[----:B--2---:R2:W3:Y:S02]  /*c6a0*/  SYNCS.PHASECHK.TRANS64.TRYWAIT P1, [R4+URZ+0x29830], R3 ;  /* 0x02983003040075a7 */ /* 0x0044e4000802017f */
[----:B---3--:R-:W-:Y:S05]  /*c6b0*/  @!P1 NANOSLEEP.SYNCS 0x989680 ;  /* 0x009896800000995d */ /* 0x008fea0003900000 */
[----:B------:R-:W3:Y:S02]  /*c6c0*/  @!P1 SYNCS.PHASECHK.TRANS64 P1, [R4+URZ+0x29830], R3 ;  /* 0x02983003040095a7 */ /* 0x000ee4000802007f */
[----:B---3--:R-:W-:Y:S05]  /*c6d0*/  @!P1 BRA `(.L_x_131) ;  /* 0xfffffffc00f09947 */ /* 0x008fea000383ffff */
[----:B------:R-:W-:Y:S05]  /*c6e0*/  BRA `(.L_x_130) ;  /* 0xffffff5400147947 */ /* 0x000fea000383ffff */
.L_x_137:
[----:B--2---:R-:W-:-:S04]  /*c6f0*/  IMAD.U32 R3, RZ, RZ, UR6 ;  /* 0x00000006ff037e24 */ /* 0x004fc8000f8e00ff */
[----:B------:R2:W3:Y:S03]  /*c700*/  SYNCS.PHASECHK.TRANS64.TRYWAIT P1, [R3+URZ+0x29830], R0 ;  /* 0x02983000030075a7 */ /* 0x0004e6000802017f */
[----:B---3--:R-:W-:Y:S05]  /*c710*/  @!P1 NANOSLEEP.SYNCS 0x989680 ;  /* 0x009896800000995d */ /* 0x008fea0003900000 */
[----:B------:R-:W3:Y:S02]  /*c720*/  @!P1 SYNCS.PHASECHK.TRANS64 P1, [R3+URZ+0x29830], R0 ;  /* 0x02983000030095a7 */ /* 0x000ee4000802007f */
[----:B---3--:R-:W-:Y:S05]  /*c730*/  @!P1 BRA `(.L_x_137) ;  /* 0xfffffffc00ec9947 */ /* 0x008fea000383ffff */
[----:B------:R-:W-:Y:S05]  /*c740*/  BRA `(.L_x_134) ;  /* 0xffffff84001c7947 */ /* 0x000fea000383ffff */
.L_x_141:
[----:B--2---:R-:W-:-:S04]  /*c750*/  IMAD.U32 R3, RZ, RZ, UR6 ;  /* 0x00000006ff037e24 */ /* 0x004fc8000f8e00ff */
[----:B------:R2:W3:Y:S03]  /*c760*/  SYNCS.PHASECHK.TRANS64.TRYWAIT P1, [R3+URZ+0x29850], R0 ;  /* 0x02985000030075a7 */ /* 0x0004e6000802017f */
[----:B---3--:R-:W-:Y:S05]  /*c770*/  @!P1 NANOSLEEP.SYNCS 0x989680 ;  /* 0x009896800000995d */ /* 0x008fea0003900000 */
[----:B------:R-:W3:Y:S02]  /*c780*/  @!P1 SYNCS.PHASECHK.TRANS64 P1, [R3+URZ+0x29850], R0 ;  /* 0x02985000030095a7 */ /* 0x000ee4000802007f */
[----:B---3--:R-:W-:Y:S05]  /*c790*/  @!P1 BRA `(.L_x_141) ;  /* 0xfffffffc00ec9947 */ /* 0x008fea000383ffff */
[----:B------:R-:W-:Y:S05]  /*c7a0*/  BRA `(.L_x_138) ;  /* 0xffffff90001c7947 */ /* 0x000fea000383ffff */
.L_x_148:
[----:B--2---:R-:W-:-:S04]  /*c7b0*/  IMAD.U32 R7, RZ, RZ, UR8 ;  /* 0x00000008ff077e24 */ /* 0x004fc8000f8e00ff */
[----:B------:R2:W3:Y:S03]  /*c7c0*/  SYNCS.PHASECHK.TRANS64.TRYWAIT P1, [R7+URZ+0x29850], R6 ;  /* 0x02985006070075a7 */ /* 0x0004e6000802017f */
[----:B---3--:R-:W-:Y:S05]  /*c7d0*/  @!P1 NANOSLEEP.SYNCS 0x989680 ;  /* 0x009896800000995d */ /* 0x008fea0003900000 */
[----:B------:R-:W3:Y:S02]  /*c7e0*/  @!P1 SYNCS.PHASECHK.TRANS64 P1, [R7+URZ+0x29850], R6 ;  /* 0x02985006070095a7 */ /* 0x000ee4000802007f */
[----:B---3--:R-:W-:Y:S05]  /*c7f0*/  @!P1 BRA `(.L_x_148) ;  /* 0xfffffffc00ec9947 */ /* 0x008fea000383ffff */
[----:B------:R-:W-:Y:S05]  /*c800*/  BRA `(.L_x_147) ;  /* 0xffffffac00f47947 */ /* 0x000fea000383ffff */
.L_x_158:
[----:B------:R-:W-:Y:S02]  /*c810*/  IMAD.MOV.U32 R13, RZ, RZ, R8 ;  /* 0x000000ffff0d7224 */ /* 0x000fe400078e0008 */
[----:B------:R-:W-:Y:S02]  /*c820*/  IMAD.MOV.U32 R12, RZ, RZ, RZ ;  /* 0x000000ffff0c7224 */ /* 0x000fe400078e00ff */
[----:B------:R-:W-:Y:S02]  /*c830*/  IMAD.MOV.U32 R11, RZ, RZ, 0x1f ;  /* 0x0000001fff0b7424 */ /* 0x000fe400078e00ff */
[----:B------:R-:W-:-:S07]  /*c840*/  IMAD.MOV.U32 R15, RZ, RZ, -0x1 ;  /* 0xffffffffff0f7424 */ /* 0x000fce00078e00ff */
[----:B----4-:R-:W-:Y:S05]  /*c850*/  WARPSYNC.COLLECTIVE R15, `(.L_x_218) ;  /* 0x000000000f087348 */ /* 0x010fea0003c00000 */
[----:B------:R1:W2:Y:S02]  /*c860*/  SHFL.IDX P6, R14, R13, R12, R11 ;  /* 0x0000000c0d0e7389 */ /* 0x0002a400000c000b */
[----:B-12-4-:R-:W-:Y:S01]  /*c870*/  ENDCOLLECTIVE ;  /* 0x000000000000791b */ /* 0x016fe20003800000 */
.L_x_218:
[----:B------:R-:W-:Y:S05]  /*c880*/  BRA `(.L_x_219) ;  /* 0xffffffd400bc7947 */ /* 0x000fea000383ffff */
.L_x_160:
[----:B------:R-:W-:Y:S01]  /*c890*/  BSSY B0, `(.L_x_220) ;  /* 0x0000006000007945 */ /* 0x000fe20003800000 */
[----:B------:R-:W-:-:S07]  /*c8a0*/  IMAD.MOV.U32 R15, RZ, RZ, -0x1 ;  /* 0xffffffffff0f7424 */ /* 0x000fce00078e00ff */
[----:B----4-:R-:W-:Y:S05]  /*c8b0*/  WARPSYNC.COLLECTIVE R15, `(.L_x_221) ;  /* 0x000000000f0c7348 */ /* 0x010fea0003c00000 */
[----:B------:R-:W-:Y:S02]  /*c8c0*/  ELECT P6, UR62, PT ;  /* 0x00000000003e782f */ /* 0x000fe400038c0000 */
[----:B------:R-:W-:Y:S01]  /*c8d0*/  MOV R14, UR62 ;  /* 0x0000003e000e7c02 */ /* 0x000fe20008000f00 */
[----:B----4-:R-:W-:Y:S10]  /*c8e0*/  ENDCOLLECTIVE ;  /* 0x000000000000791b */ /* 0x010ff40003800000 */
.L_x_221:
[----:B------:R-:W-:Y:S05]  /*c8f0*/  BSYNC B0 ;  /* 0x0000000000007941 */ /* 0x000fea0003800000 */
.L_x_220:
[----:B------:R-:W-:Y:S05]  /*c900*/  BRA `(.L_x_222) ;  /* 0xffffffd400bc7947 */ /* 0x000fea000383ffff */
.L_x_163:
[----:B-1----:R1:W2:Y:S02]  /*c910*/  SYNCS.PHASECHK.TRANS64.TRYWAIT P0, [R2+URZ+0x29880], R3 ;  /* 0x02988003020075a7 */ /* 0x0022a4000800017f */
[----:B--2---:R-:W-:Y:S05]  /*c920*/  @!P0 NANOSLEEP.SYNCS 0x989680 ;  /* 0x009896800000895d */ /* 0x004fea0003900000 */
[----:B------:R-:W2:Y:S02]  /*c930*/  @!P0 SYNCS.PHASECHK.TRANS64 P0, [R2+URZ+0x29880], R3 ;  /* 0x02988003020085a7 */ /* 0x000ea4000800007f */
[----:B--2---:R-:W-:Y:S05]  /*c940*/  @!P0 BRA `(.L_x_163) ;  /* 0xfffffffc00f08947 */ /* 0x004fea000383ffff */
[----:B------:R-:W-:Y:S05]  /*c950*/  BRA `(.L_x_223) ;  /* 0xffffffd8000c7947 */ /* 0x000fea000383ffff */
.L_x_166:
[----:B-1----:R1:W2:Y:S02]  /*c960*/  SYNCS.PHASECHK.TRANS64.TRYWAIT P0, [R2+URZ+0x29840], R3 ;  /* 0x02984003020075a7 */ /* 0x0022a4000800017f */
[----:B--2---:R-:W-:Y:S05]  /*c970*/  @!P0 NANOSLEEP.SYNCS 0x989680 ;  /* 0x009896800000895d */ /* 0x004fea0003900000 */
[----:B------:R-:W2:Y:S02]  /*c980*/  @!P0 SYNCS.PHASECHK.TRANS64 P0, [R2+URZ+0x29840], R3 ;  /* 0x02984003020085a7 */ /* 0x000ea4000800007f */
[----:B--2---:R-:W-:Y:S05]  /*c990*/  @!P0 BRA `(.L_x_166) ;  /* 0xfffffffc00f08947 */ /* 0x004fea000383ffff */
[----:B------:R-:W-:Y:S05]  /*c9a0*/  BRA `(.L_x_224) ;  /* 0xffffffd800987947 */ /* 0x000fea000383ffff */
.L_x_169:
[----:B--2---:R-:W-:-:S04]  /*c9b0*/  IMAD.U32 R3, RZ, RZ, UR40 ;  /* 0x00000028ff037e24 */ /* 0x004fc8000f8e00ff */
[----:B------:R2:W3:Y:S03]  /*c9c0*/  SYNCS.PHASECHK.TRANS64.TRYWAIT P0, [R3+URZ+0x29820], R2 ;  /* 0x02982002030075a7 */ /* 0x0004e6000800017f */
[----:B---3--:R-:W-:Y:S05]  /*c9d0*/  @!P0 NANOSLEEP.SYNCS 0x989680 ;  /* 0x009896800000895d */ /* 0x008fea0003900000 */
[----:B------:R-:W3:Y:S02]  /*c9e0*/  @!P0 SYNCS.PHASECHK.TRANS64 P0, [R3+URZ+0x29820], R2 ;  /* 0x02982002030085a7 */ /* 0x000ee4000800007f */
[----:B---3--:R-:W-:Y:S05]  /*c9f0*/  @!P0 BRA `(.L_x_169) ;  /* 0xfffffffc00ec8947 */ /* 0x008fea000383ffff */
[----:B------:R-:W-:Y:S05]  /*ca00*/  BRA `(.L_x_225) ;  /* 0xffffffdc00c47947 */ /* 0x000fea000383ffff */
.L_x_175:
[----:B-1----:R1:W4:Y:S02]  /*ca10*/  SYNCS.PHASECHK.TRANS64.TRYWAIT P0, [R4+URZ+0x29880], R3 ;  /* 0x02988003040075a7 */ /* 0x002324000800017f */
[----:B----4-:R-:W-:Y:S05]  /*ca20*/  @!P0 NANOSLEEP.SYNCS 0x989680 ;  /* 0x009896800000895d */ /* 0x010fea0003900000 */
[----:B------:R-:W4:Y:S02]  /*ca30*/  @!P0 SYNCS.PHASECHK.TRANS64 P0, [R4+URZ+0x29880], R3 ;  /* 0x02988003040085a7 */ /* 0x000f24000800007f */
[----:B----4-:R-:W-:Y:S05]  /*ca40*/  @!P0 BRA `(.L_x_175) ;  /* 0xfffffffc00f08947 */ /* 0x010fea000383ffff */
[----:B------:R-:W-:Y:S05]  /*ca50*/  BRA `(.L_x_226) ;  /* 0xffffffe0005c7947 */ /* 0x000fea000383ffff */
.L_x_181:
[----:B-1----:R1:W2:Y:S02]  /*ca60*/  SYNCS.PHASECHK.TRANS64.TRYWAIT P0, [R4+URZ+0x29840], R3 ;  /* 0x02984003040075a7 */ /* 0x0022a4000800017f */
[----:B--2---:R-:W-:Y:S05]  /*ca70*/  @!P0 NANOSLEEP.SYNCS 0x989680 ;  /* 0x009896800000895d */ /* 0x004fea0003900000 */
[----:B------:R-:W2:Y:S02]  /*ca80*/  @!P0 SYNCS.PHASECHK.TRANS64 P0, [R4+URZ+0x29840], R3 ;  /* 0x02984003040085a7 */ /* 0x000ea4000800007f */
[----:B--2---:R-:W-:Y:S05]  /*ca90*/  @!P0 BRA `(.L_x_181) ;  /* 0xfffffffc00f08947 */ /* 0x004fea000383ffff */
[----:B------:R-:W-:Y:S05]  /*caa0*/  BRA `(.L_x_227) ;  /* 0xffffffe400147947 */ /* 0x000fea000383ffff */
.L_x_190:
[----:B----4-:R-:W4:Y:S02]  /*cab0*/  LDL R3, [R1+0x4] ;  /* 0x0000040001037983 */ /* 0x010f240000100800 */
[----:B----4-:R4:W1:Y:S02]  /*cac0*/  SYNCS.PHASECHK.TRANS64.TRYWAIT P3, [R3+URZ+0x29870], R2 ;  /* 0x02987002030075a7 */ /* 0x010864000806017f */
[----:B-1----:R-:W-:Y:S05]  /*cad0*/  @!P3 NANOSLEEP.SYNCS 0x989680 ;  /* 0x009896800000b95d */ /* 0x002fea0003900000 */
[----:B------:R-:W1:Y:S02]  /*cae0*/  @!P3 SYNCS.PHASECHK.TRANS64 P3, [R3+URZ+0x29870], R2 ;  /* 0x029870020300b5a7 */ /* 0x000e64000806007f */
[----:B-1----:R-:W-:Y:S05]  /*caf0*/  @!P3 BRA `(.L_x_190) ;  /* 0xfffffffc00ecb947 */ /* 0x002fea000383ffff */
[----:B------:R-:W-:Y:S05]  /*cb00*/  BRA `(.L_x_228) ;  /* 0xffffffe8005c7947 */ /* 0x000fea000383ffff */
.L_x_192:
[----:B----4-:R-:W4:Y:S02]  /*cb10*/  LDL R4, [R1+0x4] ;  /* 0x0000040001047983 */ /* 0x010f240000100800 */
[----:B----4-:R4:W1:Y:S02]  /*cb20*/  SYNCS.PHASECHK.TRANS64.TRYWAIT P3, [R4+URZ+0x29860], R3 ;  /* 0x02986003040075a7 */ /* 0x010864000806017f */
[----:B-1----:R-:W-:Y:S05]  /*cb30*/  @!P3 NANOSLEEP.SYNCS 0x989680 ;  /* 0x009896800000b95d */ /* 0x002fea0003900000 */
[----:B------:R-:W1:Y:S02]  /*cb40*/  @!P3 SYNCS.PHASECHK.TRANS64 P3, [R4+URZ+0x29860], R3 ;  /* 0x029860030400b5a7 */ /* 0x000e64000806007f */
[----:B-1----:R-:W-:Y:S05]  /*cb50*/  @!P3 BRA `(.L_x_192) ;  /* 0xfffffffc00ecb947 */ /* 0x002fea000383ffff */
[----:B------:R-:W-:Y:S05]  /*cb60*/  BRA `(.L_x_229) ;  /* 0xffffffe800647947 */ /* 0x000fea000383ffff */
.L_x_198:
[----:B-1----:R1:W2:Y:S02]  /*cb70*/  SYNCS.PHASECHK.TRANS64.TRYWAIT P2, [R20+URZ+0x29870], R3 ;  /* 0x02987003140075a7 */ /* 0x0022a4000804017f */
[----:B--2---:R-:W-:Y:S05]  /*cb80*/  @!P2 NANOSLEEP.SYNCS 0x989680 ;  /* 0x009896800000a95d */ /* 0x004fea0003900000 */
[----:B------:R-:W2:Y:S02]  /*cb90*/  @!P2 SYNCS.PHASECHK.TRANS64 P2, [R20+URZ+0x29870], R3 ;  /* 0x029870031400a5a7 */ /* 0x000ea4000804007f */
[----:B--2---:R-:W-:Y:S05]  /*cba0*/  @!P2 BRA `(.L_x_198) ;  /* 0xfffffffc00f0a947 */ /* 0x004fea000383ffff */
[----:B------:R-:W-:Y:S05]  /*cbb0*/  BRA `(.L_x_230) ;  /* 0xffffffec00fc7947 */ /* 0x000fea000383ffff */
.L_x_200:
[----:B-1----:R1:W2:Y:S02]  /*cbc0*/  SYNCS.PHASECHK.TRANS64.TRYWAIT P2, [R20+URZ+0x29860], R3 ;  /* 0x02986003140075a7 */ /* 0x0022a4000804017f */
[----:B--2---:R-:W-:Y:S05]  /*cbd0*/  @!P2 NANOSLEEP.SYNCS 0x989680 ;  /* 0x009896800000a95d */ /* 0x004fea0003900000 */
[----:B------:R-:W2:Y:S02]  /*cbe0*/  @!P2 SYNCS.PHASECHK.TRANS64 P2, [R20+URZ+0x29860], R3 ;  /* 0x029860031400a5a7 */ /* 0x000ea4000804007f */
[----:B--2---:R-:W-:Y:S05]  /*cbf0*/  @!P2 BRA `(.L_x_200) ;  /* 0xfffffffc00f0a947 */ /* 0x004fea000383ffff */
[----:B------:R-:W-:Y:S05]  /*cc00*/  BRA `(.L_x_231) ;  /* 0xfffffff000047947 */ /* 0x000fea000383ffff */
.L_x_204:
[----:B--2---:R2:W3:Y:S02]  /*cc10*/  SYNCS.PHASECHK.TRANS64.TRYWAIT P0, [R9+URZ+0x29820], R0 ;  /* 0x02982000090075a7 */ /* 0x0044e4000800017f */
[----:B---3--:R-:W-:Y:S05]  /*cc20*/  @!P0 NANOSLEEP.SYNCS 0x989680 ;  /* 0x009896800000895d */ /* 0x008fea0003900000 */
[----:B------:R-:W3:Y:S02]  /*cc30*/  @!P0 SYNCS.PHASECHK.TRANS64 P0, [R9+URZ+0x29820], R0 ;  /* 0x02982000090085a7 */ /* 0x000ee4000800007f */
[----:B---3--:R-:W-:Y:S05]  /*cc40*/  @!P0 BRA `(.L_x_204) ;  /* 0xfffffffc00f08947 */ /* 0x008fea000383ffff */
[----:B------:R-:W-:Y:S05]  /*cc50*/  BRA `(.L_x_232) ;  /* 0xfffffff400ac7947 */ /* 0x000fea000383ffff */
.L_x_208:
[----:B--2---:R2:W3:Y:S02]  /*cc60*/  SYNCS.PHASECHK.TRANS64.TRYWAIT P1, [R5+URZ], R4 ;  /* 0x00000004050075a7 */ /* 0x0044e4000802017f */
[----:B---3--:R-:W-:Y:S05]  /*cc70*/  @!P1 NANOSLEEP.SYNCS 0x989680 ;  /* 0x009896800000995d */ /* 0x008fea0003900000 */
[----:B------:R-:W3:Y:S02]  /*cc80*/  @!P1 SYNCS.PHASECHK.TRANS64 P1, [R5+URZ], R4 ;  /* 0x00000004050095a7 */ /* 0x000ee4000802007f */
[----:B---3--:R-:W-:Y:S05]  /*cc90*/  @!P1 BRA `(.L_x_208) ;  /* 0xfffffffc00f09947 */ /* 0x008fea000383ffff */
[----:B------:R-:W-:Y:S05]  /*cca0*/  BRA `(.L_x_233) ;  /* 0xfffffff800087947 */ /* 0x000fea000383ffff */
.L_x_209:
[----:B---3--:R3:W4:Y:S02]  /*ccb0*/  SYNCS.PHASECHK.TRANS64.TRYWAIT P1, [R7+URZ], R0 ;  /* 0x00000000070075a7 */ /* 0x008724000802017f */
[----:B----4-:R-:W-:Y:S05]  /*ccc0*/  @!P1 NANOSLEEP.SYNCS 0x989680 ;  /* 0x009896800000995d */ /* 0x010fea0003900000 */
[----:B------:R-:W4:Y:S02]  /*ccd0*/  @!P1 SYNCS.PHASECHK.TRANS64 P1, [R7+URZ], R0 ;  /* 0x00000000070095a7 */ /* 0x000f24000802007f */
[----:B----4-:R-:W-:Y:S05]  /*cce0*/  @!P1 BRA `(.L_x_209) ;  /* 0xfffffffc00f09947 */ /* 0x010fea000383ffff */
[----:B------:R-:W-:Y:S05]  /*ccf0*/  BRA `(.L_x_234) ;  /* 0xfffffff400fc7947 */ /* 0x000fea000383ffff */
.L_x_211:
[----:B--2---:R2:W4:Y:S02]  /*cd00*/  SYNCS.PHASECHK.TRANS64.TRYWAIT P1, [R5+URZ+0x29860], R4 ;  /* 0x02986004050075a7 */ /* 0x004524000802017f */
[----:B----4-:R-:W-:Y:S05]  /*cd10*/  @!P1 NANOSLEEP.SYNCS 0x989680 ;  /* 0x009896800000995d */ /* 0x010fea0003900000 */
[----:B------:R-:W4:Y:S02]  /*cd20*/  @!P1 SYNCS.PHASECHK.TRANS64 P1, [R5+URZ+0x29860], R4 ;  /* 0x02986004050095a7 */ /* 0x000f24000802007f */
[----:B----4-:R-:W-:Y:S05]  /*cd30*/  @!P1 BRA `(.L_x_211) ;  /* 0xfffffffc00f09947 */ /* 0x010fea000383ffff */
[----:B------:R-:W-:Y:S05]  /*cd40*/  BRA `(.L_x_235) ;  /* 0xfffffff800007947 */ /* 0x000fea000383ffff */
.L_x_213:
[----:B----4-:R4:W1:Y:S02]  /*cd50*/  SYNCS.PHASECHK.TRANS64.TRYWAIT P1, [R3+URZ+0x29860], R0 ;  /* 0x02986000030075a7 */ /* 0x010864000802017f */
[----:B-1----:R-:W-:Y:S05]  /*cd60*/  @!P1 NANOSLEEP.SYNCS 0x989680 ;  /* 0x009896800000995d */ /* 0x002fea0003900000 */
[----:B------:R-:W1:Y:S02]  /*cd70*/  @!P1 SYNCS.PHASECHK.TRANS64 P1, [R3+URZ+0x29860], R0 ;  /* 0x02986000030095a7 */ /* 0x000e64000802007f */
[----:B-1----:R-:W-:Y:S05]  /*cd80*/  @!P1 BRA `(.L_x_213) ;  /* 0xfffffffc00f09947 */ /* 0x002fea000383ffff */
[----:B------:R-:W-:Y:S05]  /*cd90*/  BRA `(.L_x_236) ;  /* 0xfffffff800007947 */ /* 0x000fea000383ffff */
.L_x_215:
[----:B------:R1:W1:Y:S02]  /*cda0*/  SYNCS.PHASECHK.TRANS64.TRYWAIT P0, [R5+URZ+0x29880], R4 ;  /* 0x02988004050075a7 */ /* 0x000264000800017f */
[----:B-1----:R-:W-:Y:S05]  /*cdb0*/  @!P0 NANOSLEEP.SYNCS 0x989680 ;  /* 0x009896800000895d */ /* 0x002fea0003900000 */
[----:B------:R-:W1:Y:S02]  /*cdc0*/  @!P0 SYNCS.PHASECHK.TRANS64 P0, [R5+URZ+0x29880], R4 ;  /* 0x02988004050085a7 */ /* 0x000e64000800007f */
[----:B-1----:R-:W-:Y:S05]  /*cdd0*/  @!P0 BRA `(.L_x_215) ;  /* 0xfffffffc00f08947 */ /* 0x002fea000383ffff */
[----:B------:R-:W-:Y:S05]  /*cde0*/  BRA `(.L_x_216) ;  /* 0xfffffff400fc7947 */ /* 0x000fea000383ffff */
.L_x_237:
        /* <DEDUP_REMOVED lines=9> */
.L_x_2668:


//--------------------- .text._ZN7cutlass13device_kernelIN5flash11enable_sm90INS1_16FlashAttnFwdSm90INS1_25CollectiveMainloopFwdSm90ILi2EN4cute5tupleIJNS5_1CILi1EEES8_S8_EEENS6_IJNS7_ILi128EEENS7_ILi160EEENS7_ILi192EEEEEELi128ENS_12float_e4m3_tEfNS_4arch4Sm90ELb0ELb0ELb0ELb1ELb0ELb0ELb0ELb1ELb1ELb0ELb0ELb0EEENS1_21CollectiveEpilogueFwdINS6_IJSA_SA_SB_EEES9_NS_10bfloat16_tESG_Li256ELb1ELb0ELb0ELb1EEENS1_36VarlenDynamicPersistentTileSchedulerILi128ELi160ELi256ELi128ELb0ELb0ELb1ELb0ELb1ELb1EEEEEEEEEvNT_6ParamsE --------------------------
	.section	.text._ZN7cutlass13device_kernelIN5flash11enable_sm90INS1_16FlashAttnFwdSm90INS1_25CollectiveMainloopFwdSm90ILi2EN4cute5tupleIJNS5_1CILi1EEES8_S8_EEENS6_IJNS7_ILi128EEENS7_ILi160EEENS7_ILi192EEEEEELi128ENS_12float_e4m3_tEfNS_4arch4Sm90ELb0ELb0ELb0ELb1ELb0ELb0ELb0ELb1ELb1ELb0ELb0ELb0EEENS1_21CollectiveEpilogueFwdINS6_IJSA_SA_SB_EEES9_NS_10bfloat16_tESG_Li256ELb1ELb0ELb0ELb1EEENS1_36VarlenDynamicPersistentTileSchedulerILi128ELi160ELi256ELi128ELb0ELb0ELb1ELb0ELb1ELb1EEEEEEEEEvNT_6ParamsE,"ax",@progbits
	.align	128
.text._ZN7cutlass13device_kernelIN5flash11enable_sm90INS1_16FlashAttnFwdSm90INS1_25CollectiveMainloopFwdSm90ILi2EN4cute5tupleIJNS5_1CILi1EEES8_S8_EEENS6_IJNS7_ILi128EEENS7_ILi160EEENS7_ILi192EEEEEELi128ENS_12float_e4m3_tEfNS_4arch4Sm90ELb0ELb0ELb0ELb1ELb0ELb0ELb0ELb1ELb1ELb0ELb0ELb0EEENS1_21CollectiveEpilogueFwdINS6_IJSA_SA_SB_EEES9_NS_10bfloat16_tESG_Li256ELb1ELb0ELb0ELb1EEENS1_36VarlenDynamicPersistentTileSchedulerILi128ELi160ELi256ELi128ELb0ELb0ELb1ELb0ELb1ELb1EEEEEEEEEvNT_6ParamsE:
        .type           _ZN7cutlass13device_kernelIN5flash11enable_sm90INS1_16FlashAttnFwdSm90INS1_25CollectiveMainloopFwdSm90ILi2EN4cute5tupleIJNS5_1CILi1EEES8_S8_EEENS6_IJNS7_ILi128EEENS7_ILi160EEENS7_ILi192EEEEEELi128ENS_12float_e4m3_tEfNS_4arch4Sm90ELb0ELb0ELb0ELb1ELb0ELb0ELb0ELb1ELb1ELb0ELb0ELb0EEENS1_21CollectiveEpilogueFwdINS6_IJSA_SA_SB_EEES9_NS_10bfloat16_tESG_Li256ELb1ELb0ELb0ELb1EEENS1_36VarlenDynamicPersistentTileSchedulerILi128ELi160ELi256ELi128ELb0ELb0ELb1ELb0ELb1ELb1EEEEEEEEEvNT_6ParamsE,@function
        .size           _ZN7cutlass13device_kernelIN5flash11enable_sm90INS1_16FlashAttnFwdSm90INS1_25CollectiveMainloopFwdSm90ILi2EN4cute5tupleIJNS5_1CILi1EEES8_S8_EEENS6_IJNS7_ILi128EEENS7_ILi160EEENS7_ILi192EEEEEELi128ENS_12float_e4m3_tEfNS_4arch4Sm90ELb0ELb0ELb0ELb1ELb0ELb0ELb0ELb1ELb1ELb0ELb0ELb0EEENS1_21CollectiveEpilogueFwdINS6_IJSA_SA_SB_EEES9_NS_10bfloat16_tESG_Li256ELb1ELb0ELb0ELb1EEENS1_36VarlenDynamicPersistentTileSchedulerILi128ELi160ELi256ELi128ELb0ELb0ELb1ELb0ELb1ELb1EEEEEEEEEvNT_6ParamsE,(.L_x_2669 - _ZN7cutlass13device_kernelIN5flash11enable_sm90INS1_16FlashAttnFwdSm90INS1_25CollectiveMainloopFwdSm90ILi2EN4cute5tupleIJNS5_1CILi1EEES8_S8_EEENS6_IJNS7_ILi128EEENS7_ILi160EEENS7_ILi192EEEEEELi128ENS_12float_e4m3_tEfNS_4arch4Sm90ELb0ELb0ELb0ELb1ELb0ELb0ELb0ELb1ELb1ELb0ELb0ELb0EEENS1_21CollectiveEpilogueFwdINS6_IJSA_SA_SB_EEES9_NS_10bfloat16_tESG_Li256ELb1ELb0ELb0ELb1EEENS1_36VarlenDynamicPersistentTileSchedulerILi128ELi160ELi256ELi128ELb0ELb0ELb1ELb0ELb1ELb1EEEEEEEEEvNT_6ParamsE)
        .other          _ZN7cutlass13device_kernelIN5flash11enable_sm90INS1_16FlashAttnFwdSm90INS1_25CollectiveMainloopFwdSm90ILi2EN4cute5tupleIJNS5_1CILi1EEES8_S8_EEENS6_IJNS7_ILi128EEENS7_ILi160EEENS7_ILi192EEEEEELi128ENS_12float_e4m3_tEfNS_4arch4Sm90ELb0ELb0ELb0ELb1ELb0ELb0ELb0ELb1ELb1ELb0ELb0ELb0EEENS1_21CollectiveEpilogueFwdINS6_IJSA_SA_SB_EEES9_NS_10bfloat16_tESG_Li256ELb1ELb0ELb0ELb1EEENS1_36VarlenDynamicPersistentTileSchedulerILi128ELi160ELi256ELi128ELb0ELb0ELb1ELb0ELb1ELb1EEEEEEEEEvNT_6ParamsE,@"STO_CUDA_ENTRY STV_DEFAULT"
_ZN7cutlass13device_kernelIN5flash11enable_sm90INS1_16FlashAttnFwdSm90INS1_25CollectiveMainloopFwdSm90ILi2EN4cute5tupleIJNS5_1CILi1EEES8_S8_EEENS6_IJNS7_ILi128EEENS7_ILi160EEENS7_ILi192EEEEEELi128ENS_12float_e4m3_tEfNS_4arch4Sm90ELb0ELb0ELb0ELb1ELb0ELb0ELb0ELb1ELb1ELb0ELb0ELb0EEENS1_21CollectiveEpilogueFwdINS6_IJSA_SA_SB_EEES9_NS_10bfloat16_tESG_Li256ELb1ELb0ELb0ELb1EEENS1_36VarlenDynamicPersistentTileSchedulerILi128ELi160ELi256ELi128ELb0ELb0ELb1ELb0ELb1ELb1EEEEEEEEEvNT_6ParamsE:
[----:B------:R-:W0:Y:S02]  /*0000*/  LDC R1, c[0x0][0x28] ;  /* 0x00000a00ff017b82 */ /* 0x000e240000000800 */
[----:B0-----:R-:W-:Y:S01]  /*0010*/  VIADD R1, R1, 0xffffffc8 ;  /* 0xffffffc801017836 */ /* 0x001fe20000000000 */
[----:B------:R-:W0:Y:S01]  /*0020*/  S2R R3, SR_TID.X ;  /* 0x0000000000037919 */ /* 0x000e220000002100 */
[----:B------:R-:W-:Y:S01]  /*0030*/  ELECT P0, URZ, PT ;  /* 0x00000000003f782f */ /* 0x000fe20003800000 */
[----:B------:R-:W-:Y:S01]  /*0040*/  BSSY B0, `(.L_x_238) ;  /* 0x0000011000007945 */ /* 0x000fe20003800000 */
[--C-:B0-----:R-:W-:Y:S02]  /*0050*/  SHF.R.U32.HI R0, RZ, 0x5, R3.reuse ;  /* 0x00000005ff007819 */ /* 0x101fe40000011603 */
[----:B------:R-:W-:-:S03]  /*0060*/  SHF.R.U32.HI R22, RZ, 0x7, R3 ;  /* 0x00000007ff167819 */ /* 0x000fc60000011603 */
[----:B------:R-:W0:Y:S02]  /*0070*/  SHFL.IDX PT, R2, R0, RZ, 0x1f ;  /* 0x00001fff00027589 */ /* 0x000e2400000e0000 */
[----:B0-----:R-:W-:-:S13]  /*0080*/  ISETP.EQ.AND P0, PT, R2, RZ, P0 ;  /* 0x000000ff0200720c */ /* 0x001fda0000702270 */
[----:B------:R-:W-:Y:S05]  /*0090*/  @!P0 BRA `(.L_x_239) ;  /* 0x00000000002c8947 */ /* 0x000fea0003800000 */
[----:B------:R-:W-:Y:S02]  /*00a0*/  ULDC.64 UR4, c[0x0][0x198] ;  /* 0x0000660000047ab9 */ /* 0x000fe40000000a00 */
[----:B------:R-:W-:Y:S02]  /*00b0*/  UIADD3 UR6, UP0, UR4, 0x270, URZ ;  /* 0x0000027004067890 */ /* 0x000fe4000ff1e03f */
[----:B------:R-:W-:Y:S02]  /*00c0*/  UIADD3 UR8, UP1, UR4, 0x370, URZ ;  /* 0x0000037004087890 */ /* 0x000fe4000ff3e03f */
[----:B------:R-:W-:Y:S02]  /*00d0*/  UIADD3 UR4, UP2, UR4, 0x470, URZ ;  /* 0x0000047004047890 */ /* 0x000fe4000ff5e03f */
[----:B------:R-:W-:Y:S02]  /*00e0*/  UIADD3.X UR7, URZ, UR5, URZ, UP0, !UPT ;  /* 0x000000053f077290 */ /* 0x000fe400087fe43f */
[----:B------:R-:W-:-:S02]  /*00f0*/  UIADD3.X UR9, URZ, UR5, URZ, UP1, !UPT ;  /* 0x000000053f097290 */ /* 0x000fc40008ffe43f */
[----:B------:R-:W-:-:S05]  /*0100*/  UIADD3.X UR5, URZ, UR5, URZ, UP2, !UPT ;  /* 0x000000053f057290 */ /* 0x000fca00097fe43f */
[----:B------:R0:W-:Y:S02]  /*0110*/  UTMACCTL.PF [UR6] ;  /* 0x00000000060079b9 */ /* 0x0001e40008040000 */
[----:B------:R0:W-:Y:S02]  /*0120*/  UTMACCTL.PF [UR8] ;  /* 0x00000000080079b9 */ /* 0x0001e40008040000 */
[----:B------:R0:W-:Y:S02]  /*0130*/  UTMACCTL.PF [UR4] ;  /* 0x00000000040079b9 */ /* 0x0001e40008040000 */
[----:B0-----:R-:W-:Y:S01]  /*0140*/  NOP ;  /* 0x0000000000007918 */ /* 0x001fe20000000000 */
.L_x_239:
[----:B------:R-:W-:Y:S05]  /*0150*/  BSYNC B0 ;  /* 0x0000000000007941 */ /* 0x000fea0003800000 */
.L_x_238:
[----:B------:R-:W-:Y:S01]  /*0160*/  VOTEU.ANY UP0, P0 ;  /* 0x00000000003f7886 */ /* 0x000fe20000000100 */
[----:B------:R-:W0:Y:S01]  /*0170*/  SHFL.IDX PT, R3, R22, RZ, 0x1f ;  /* 0x00001fff16037589 */ /* 0x000e2200000e0000 */
[----:B------:R-:W-:Y:S01]  /*0180*/  UMOV UR4, 0x1 ;  /* 0x0000000100047882 */ /* 0x000fe20000000000 */
[----:B------:R-:W-:Y:S01]  /*0190*/  UMOV UR7, 0x100 ;  /* 0x0000010000077882 */ /* 0x000fe20000000000 */
[----:B------:R-:W-:Y:S01]  /*01a0*/  VOTEU.ANY UP1, P0 ;  /* 0x00000000003f7886 */ /* 0x000fe20000020100 */
[----:B------:R-:W1:Y:S01]  /*01b0*/  @UP0 S2UR UR8, SR_CgaCtaId ;  /* 0x00000000000809c3 */ /* 0x000e620000008800 */
[----:B------:R-:W2:Y:S01]  /*01c0*/  SHFL.IDX PT, R2, R0, RZ, 0x1f ;  /* 0x00001fff00027589 */ /* 0x000ea200000e0000 */
[----:B------:R-:W-:Y:S01]  /*01d0*/  @UP0 UMOV UR6, 0x400 ;  /* 0x0000040000060882 */ /* 0x000fe20000000000 */
[----:B------:R-:W-:-:S04]  /*01e0*/  @UP0 UIADD3 UR4, -UR4, 0x100000, URZ ;  /* 0x0010000004040890 */ /* 0x000fc8000fffe13f */
[----:B------:R-:W-:Y:S02]  /*01f0*/  @UP0 USHF.L.U32 UR5, UR4, 0xb, URZ ;  /* 0x0000000b04050899 */ /* 0x000fe4000800063f */
[----:B------:R-:W-:Y:S01]  /*0200*/  @UP0 USHF.L.U32 UR4, UR4, 0x1, URZ ;  /* 0x0000000104040899 */ /* 0x000fe2000800063f */
[----:B------:R-:W-:Y:S01]  /*0210*/  VOTEU.ANY UP2, P0 ;  /* 0x00000000003f7886 */ /* 0x000fe20000040100 */
[----:B0-----:R-:W-:Y:S01]  /*0220*/  R2UR UR9, R3 ;  /* 0x00000000030972ca */ /* 0x001fe200000e0000 */
[----:B-1----:R-:W-:Y:S01]  /*0230*/  @UP0 ULEA UR8, UR8, UR6, 0x18 ;  /* 0x0000000608080291 */ /* 0x002fe2000f8ec03f */
[----:B--2---:R-:W-:Y:S01]  /*0240*/  ISETP.NE.AND P1, PT, R2, RZ, PT ;  /* 0x000000ff0200720c */ /* 0x004fe20003f25270 */
[----:B------:R-:W-:-:S04]  /*0250*/  @UP0 UIADD3 UR6, -UR7, 0x100000, URZ ;  /* 0x0010000007060890 */ /* 0x000fc8000fffe13f */
[----:B------:R-:W-:Y:S02]  /*0260*/  @UP0 USHF.L.U32 UR7, UR6, 0xb, URZ ;  /* 0x0000000b06070899 */ /* 0x000fe4000800063f */
[----:B------:R-:W-:-:S04]  /*0270*/  @UP0 USHF.L.U32 UR6, UR6, 0x1, URZ ;  /* 0x0000000106060899 */ /* 0x000fc8000800063f */
[----:B------:R-:W-:Y:S01]  /*0280*/  UISETP.NE.AND UP0, UPT, UR9, URZ, UPT ;  /* 0x0000003f0900728c */ /* 0x000fe2000bf05270 */
[----:B------:R-:W0:Y:S02]  /*0290*/  FENCE.VIEW.ASYNC.S ;  /* 0x00000000000073c6 */ /* 0x000e240000000000 */
[----:B0-----:R0:W1:Y:S05]  /*02a0*/  @UP1 SYNCS.EXCH.64 URZ, [UR8+0x29800], UR4 ;  /* 0x02980004083f15b2 */ /* 0x00106a0008000100 */
[----:B------:R0:W2:Y:S01]  /*02b0*/  @UP2 SYNCS.EXCH.64 URZ, [UR8+0x29820], UR6 ;  /* 0x02982006083f25b2 */ /* 0x0000a20008000100 */
[----:B------:R-:W-:Y:S05]  /*02c0*/  @P1 BRA `(.L_x_240) ;  /* 0x0000000000481947 */ /* 0x000fea0003800000 */
[----:B0-----:R-:W0:Y:S01]  /*02d0*/  S2UR UR5, SR_CgaCtaId ;  /* 0x00000000000579c3 */ /* 0x001e220000008800 */
[----:B------:R-:W-:Y:S01]  /*02e0*/  UMOV UR4, 0x400 ;  /* 0x0000040000047882 */ /* 0x000fe20000000000 */
[----:B------:R-:W-:Y:S01]  /*02f0*/  UMOV UR6, 0x1 ;  /* 0x0000000100067882 */ /* 0x000fe20000000000 */
[----:B------:R-:W-:Y:S01]  /*0300*/  UMOV UR9, 0x2 ;  /* 0x0000000200097882 */ /* 0x000fe20000000000 */
[----:B------:R-:W-:-:S04]  /*0310*/  UIADD3 UR6, -UR6, 0x100000, URZ ;  /* 0x0010000006067890 */ /* 0x000fc8000fffe13f */
[----:B------:R-:W-:Y:S02]  /*0320*/  USHF.L.U32 UR7, UR6, 0xb, URZ ;  /* 0x0000000b06077899 */ /* 0x000fe4000800063f */
[----:B------:R-:W-:Y:S01]  /*0330*/  USHF.L.U32 UR6, UR6, 0x1, URZ ;  /* 0x0000000106067899 */ /* 0x000fe2000800063f */
[----:B------:R-:W-:Y:S01]  /*0340*/  ELECT P0, URZ, PT ;  /* 0x00000000003f782f */ /* 0x000fe20003800000 */
[----:B0-----:R-:W-:Y:S02]  /*0350*/  ULEA UR8, UR5, UR4, 0x18 ;  /* 0x0000000405087291 */ /* 0x001fe4000f8ec03f */
[----:B------:R-:W-:-:S04]  /*0360*/  UIADD3 UR4, -UR9, 0x100000, URZ ;  /* 0x0010000009047890 */ /* 0x000fc8000fffe13f */
[----:B------:R-:W-:Y:S02]  /*0370*/  USHF.L.U32 UR5, UR4, 0xb, URZ ;  /* 0x0000000b04057899 */ /* 0x000fe4000800063f */
[----:B------:R-:W-:Y:S01]  /*0380*/  USHF.L.U32 UR4, UR4, 0x1, URZ ;  /* 0x0000000104047899 */ /* 0x000fe2000800063f */
[----:B------:R-:W0:Y:S03]  /*0390*/  FENCE.VIEW.ASYNC.S ;  /* 0x00000000000073c6 */ /* 0x000e260000000000 */
[----:B0-----:R3:W4:Y:S08]  /*03a0*/  SYNCS.EXCH.64 URZ, [UR8+0x29830], UR6 ;  /* 0x02983006083f75b2 */ /* 0x0017300008000100 */
[----:B------:R3:W0:Y:S01]  /*03b0*/  SYNCS.EXCH.64 URZ, [UR8+0x29840], UR4 ;  /* 0x02984004083f75b2 */ /* 0x0006220008000100 */
[----:B------:R3:W0:Y:S01]  /*03c0*/  SYNCS.EXCH.64 URZ, [UR8+0x29838], UR6 ;  /* 0x02983806083f75b2 */ /* 0x0006220008000100 */
[----:B------:R3:W0:Y:S02]  /*03d0*/  SYNCS.EXCH.64 URZ, [UR8+0x29848], UR4 ;  /* 0x02984804083f75b2 */ /* 0x0006240008000100 */
[----:B---3--:R-:W-:Y:S01]  /*03e0*/  NOP ;  /* 0x0000000000007918 */ /* 0x008fe20000000000 */
.L_x_240:
[----:B------:R-:W3:Y:S01]  /*03f0*/  SHFL.IDX PT, R2, R0, RZ, 0x1f ;  /* 0x00001fff00027589 */ /* 0x000ee200000e0000 */
[----:B------:R-:W-:Y:S01]  /*0400*/  NOP ;  /* 0x0000000000007918 */ /* 0x000fe20000000000 */
[----:B---3--:R-:W-:-:S13]  /*0410*/  ISETP.NE.AND P0, PT, R2, RZ, PT ;  /* 0x000000ff0200720c */ /* 0x008fda0003f05270 */
[----:B------:R-:W-:Y:S05]  /*0420*/  @P0 BRA `(.L_x_241) ;  /* 0x0000000000480947 */ /* 0x000fea0003800000 */
[----:B0-----:R-:W0:Y:S01]  /*0430*/  S2UR UR5, SR_CgaCtaId ;  /* 0x00000000000579c3 */ /* 0x001e220000008800 */
[----:B------:R-:W-:Y:S01]  /*0440*/  UMOV UR4, 0x400 ;  /* 0x0000040000047882 */ /* 0x000fe20000000000 */
[----:B------:R-:W-:Y:S01]  /*0450*/  UMOV UR6, 0x80 ;  /* 0x0000008000067882 */ /* 0x000fe20000000000 */
[----:B------:R-:W-:Y:S01]  /*0460*/  UMOV UR7, 0x100 ;  /* 0x0000010000077882 */ /* 0x000fe20000000000 */
[----:B------:R-:W-:Y:S01]  /*0470*/  ELECT P0, URZ, PT ;  /* 0x00000000003f782f */ /* 0x000fe20003800000 */
[----:B0-----:R-:W-:Y:S02]  /*0480*/  ULEA UR8, UR5, UR4, 0x18 ;  /* 0x0000000405087291 */ /* 0x001fe4000f8ec03f */
[----:B------:R-:W-:-:S04]  /*0490*/  UIADD3 UR4, -UR6, 0x100000, URZ ;  /* 0x0010000006047890 */ /* 0x000fc8000fffe13f */
[----:B------:R-:W-:Y:S02]  /*04a0*/  USHF.L.U32 UR5, UR4, 0xb, URZ ;  /* 0x0000000b04057899 */ /* 0x000fe4000800063f */
[----:B------:R-:W-:Y:S02]  /*04b0*/  USHF.L.U32 UR4, UR4, 0x1, URZ ;  /* 0x0000000104047899 */ /* 0x000fe4000800063f */
[----:B------:R-:W-:-:S04]  /*04c0*/  UIADD3 UR6, -UR7, 0x100000, URZ ;  /* 0x0010000007067890 */ /* 0x000fc8000fffe13f */
[----:B------:R-:W-:Y:S02]  /*04d0*/  USHF.L.U32 UR7, UR6, 0xb, URZ ;  /* 0x0000000b06077899 */ /* 0x000fe4000800063f */
[----:B------:R-:W-:Y:S01]  /*04e0*/  USHF.L.U32 UR6, UR6, 0x1, URZ ;  /* 0x0000000106067899 */ /* 0x000fe2000800063f */
[----:B------:R-:W0:Y:S03]  /*04f0*/  FENCE.VIEW.ASYNC.S ;  /* 0x00000000000073c6 */ /* 0x000e260000000000 */
[----:B0-----:R3:W0:Y:S08]  /*0500*/  SYNCS.EXCH.64 URZ, [UR8+0x29850], UR4 ;  /* 0x02985004083f75b2 */ /* 0x0016300008000100 */
[----:B------:R3:W0:Y:S01]  /*0510*/  SYNCS.EXCH.64 URZ, [UR8+0x29860], UR6 ;  /* 0x02986006083f75b2 */ /* 0x0006220008000100 */
[----:B------:R3:W0:Y:S01]  /*0520*/  SYNCS.EXCH.64 URZ, [UR8+0x29858], UR4 ;  /* 0x02985804083f75b2 */ /* 0x0006220008000100 */
[----:B------:R3:W0:Y:S02]  /*0530*/  SYNCS.EXCH.64 URZ, [UR8+0x29868], UR6 ;  /* 0x02986806083f75b2 */ /* 0x0006240008000100 */
[----:B---3--:R-:W-:Y:S01]  /*0540*/  NOP ;  /* 0x0000000000007918 */ /* 0x008fe20000000000 */
.L_x_241:
[----:B------:R-:W3:Y:S01]  /*0550*/  SHFL.IDX PT, R2, R0, RZ, 0x1f ;  /* 0x00001fff00027589 */ /* 0x000ee200000e0000 */
[----:B------:R-:W-:Y:S01]  /*0560*/  NOP ;  /* 0x0000000000007918 */ /* 0x000fe20000000000 */
[----:B---3--:R-:W-:-:S13]  /*0570*/  ISETP.NE.AND P0, PT, R2, RZ, PT ;  /* 0x000000ff0200720c */ /* 0x008fda0003f05270 */
[----:B------:R-:W-:Y:S05]  /*0580*/  @P0 BRA `(.L_x_242) ;  /* 0x0000000000380947 */ /* 0x000fea0003800000 */
[----:B0-----:R-:W0:Y:S01]  /*0590*/  S2UR UR5, SR_CgaCtaId ;  /* 0x00000000000579c3 */ /* 0x001e220000008800 */
[----:B------:R-:W-:Y:S01]  /*05a0*/  UMOV UR4, 0x400 ;  /* 0x0000040000047882 */ /* 0x000fe20000000000 */
[----:B------:R-:W-:Y:S01]  /*05b0*/  UMOV UR7, 0x1 ;  /* 0x0000000100077882 */ /* 0x000fe20000000000 */
[----:B------:R-:W-:Y:S01]  /*05c0*/  ELECT P0, URZ, PT ;  /* 0x00000000003f782f */ /* 0x000fe20003800000 */
[----:B0-----:R-:W-:Y:S02]  /*05d0*/  ULEA UR6, UR5, UR4, 0x18 ;  /* 0x0000000405067291 */ /* 0x001fe4000f8ec03f */
[----:B------:R-:W-:-:S04]  /*05e0*/  UIADD3 UR4, -UR7, 0x100000, URZ ;  /* 0x0010000007047890 */ /* 0x000fc8000fffe13f */
[----:B------:R-:W-:Y:S02]  /*05f0*/  USHF.L.U32 UR5, UR4, 0xb, URZ ;  /* 0x0000000b04057899 */ /* 0x000fe4000800063f */
[----:B------:R-:W-:Y:S01]  /*0600*/  USHF.L.U32 UR4, UR4, 0x1, URZ ;  /* 0x0000000104047899 */ /* 0x000fe2000800063f */
[----:B------:R-:W0:Y:S11]  /*0610*/  FENCE.VIEW.ASYNC.S ;  /* 0x00000000000073c6 */ /* 0x000e360000000000 */
[----:B0-----:R3:W0:Y:S01]  /*0620*/  SYNCS.EXCH.64 URZ, [UR6+0x29870], UR4 ;  /* 0x02987004063f75b2 */ /* 0x0016220008000100 */
[----:B------:R3:W0:Y:S01]  /*0630*/  SYNCS.EXCH.64 URZ, [UR6+0x29880], UR4 ;  /* 0x02988004063f75b2 */ /* 0x0006220008000100 */
[----:B------:R3:W0:Y:S01]  /*0640*/  SYNCS.EXCH.64 URZ, [UR6+0x29878], UR4 ;  /* 0x02987804063f75b2 */ /* 0x0006220008000100 */
[----:B------:R3:W0:Y:S02]  /*0650*/  SYNCS.EXCH.64 URZ, [UR6+0x29888], UR4 ;  /* 0x02988804063f75b2 */ /* 0x0006240008000100 */
[----:B---3--:R-:W-:Y:S01]  /*0660*/  NOP ;  /* 0x0000000000007918 */ /* 0x008fe20000000000 */
.L_x_242:
        /* <DEDUP_REMOVED lines=22> */
.L_x_243:
        /* <DEDUP_REMOVED lines=22> */
.L_x_244:
[----:B------:R-:W-:Y:S01]  /*0930*/  PLOP3.LUT P0, PT, PT, PT, UP0, 0x80, 0x0 ;  /* 0x000000000000781c */ /* 0x000fe20003f0f008 */
[----:B------:R-:W-:Y:S01]  /*0940*/  UMOV UR40, 0x1 ;  /* 0x0000000100287882 */ /* 0x000fe20000000000 */
[----:B------:R-:W-:Y:S01]  /*0950*/  NOP ;  /* 0x0000000000007918 */ /* 0x000fe20000000000 */
[----:B------:R-:W-:Y:S01]  /*0960*/  USEL UR40, UR40, 0x2, !UP0 ;  /* 0x0000000228287887 */ /* 0x000fe2000c000000 */
[----:B------:R-:W-:Y:S01]  /*0970*/  ULDC.64 UR48, c[0x0][0x208] ;  /* 0x0000820000307ab9 */ /* 0x000fe20000000a00 */
[----:B012-4-:R-:W-:Y:S08]  /*0980*/  BAR.SYNC.DEFER_BLOCKING 0x0 ;  /* 0x0000000000007b1d */ /* 0x017ff00000010000 */
[----:B------:R-:W-:Y:S05]  /*0990*/  @!P0 BRA `(.L_x_245) ;  /* 0x000000a000908947 */ /* 0x000fea0003800000 */
.L_x_246:
[----:B------:R-:W-:-:S08]  /*09a0*/  NOP ;  /* 0x0000000000007918 */ /* 0x000fd00000000000 */
[----:B------:R-:W0:Y:S02]  /*09b0*/  USETMAXREG.TRY_ALLOC.CTAPOOL UP0, 0xf0 ;  /* 0x000000f0000079c8 */ /* 0x000e240008000600 */
[----:B0-----:R-:W-:-:S13]  /*09c0*/  PLOP3.LUT P0, PT, PT, PT, UP0, 0x80, 0x0 ;  /* 0x000000000000781c */ /* 0x001fda0003f0f008 */
[----:B------:R-:W-:Y:S05]  /*09d0*/  @!P0 BRA `(.L_x_246) ;  /* 0xfffffffc00f08947 */ /* 0x000fea000383ffff */
[----:B------:R-:W0:Y:S01]  /*09e0*/  S2R R2, SR_TID.X ;  /* 0x0000000000027919 */ /* 0x000e220000002100 */
[----:B------:R-:W1:Y:S01]  /*09f0*/  S2UR UR5, SR_CgaCtaId ;  /* 0x00000000000579c3 */ /* 0x000e620000008800 */
[----:B------:R-:W-:-:S07]  /*0a00*/  UMOV UR4, 0x400 ;  /* 0x0000040000047882 */ /* 0x000fce0000000000 */
[----:B------:R-:W-:Y:S06]  /*0a10*/  BAR.ARV 0x8, 0x120 ;  /* 0x0204800000007b1d */ /* 0x000fec0000002000 */
[----:B-1----:R-:W-:Y:S01]  /*0a20*/  ULEA UR4, UR5, UR4, 0x18 ;  /* 0x0000000405047291 */ /* 0x002fe2000f8ec03f */
[----:B0-----:R-:W-:-:S04]  /*0a30*/  LOP3.LUT R0, R2, 0xffffff80, RZ, 0xc0, !PT ;  /* 0xffffff8002007812 */ /* 0x001fc800078ec0ff */
[----:B------:R-:W-:-:S13]  /*0a40*/  ISETP.NE.AND P0, PT, R0, 0x80, PT ;  /* 0x000000800000780c */ /* 0x000fda0003f05270 */
[----:B------:R-:W-:Y:S08]  /*0a50*/  @!P0 BAR.ARV 0x9, 0x100 ;  /* 0x0244000000008b1d */ /* 0x000ff00000002000 */
[----:B------:R-:W-:Y:S06]  /*0a60*/  BAR.SYNC.DEFER_BLOCKING 0x5, 0x180 ;  /* 0x0146000000007b1d */ /* 0x000fec0000010000 */
[----:B------:R-:W0:Y:S01]  /*0a70*/  LDS.128 R48, [UR4+0x298d0] ;  /* 0x0298d004ff307984 */ /* 0x000e220008000c00 */
[----:B------:R-:W-:Y:S01]  /*0a80*/  ULDC UR4, c[0x0][0xc14] ;  /* 0x0003050000047ab9 */ /* 0x000fe20000000800 */
[----:B------:R-:W-:Y:S06]  /*0a90*/  BAR.ARV 0x4, 0x180 ;  /* 0x0106000000007b1d */ /* 0x000fec0000002000 */
[----:B0-----:R-:W-:-:S13]  /*0aa0*/  ISETP.GE.AND P0, PT, R51, UR4, PT ;  /* 0x0000000433007c0c */ /* 0x001fda000bf06270 */
[----:B------:R-:W-:Y:S05]  /*0ab0*/  @P0 EXIT ;  /* 0x000000000000094d */ /* 0x000fea0003800000 */
[----:B------:R-:W-:Y:S01]  /*0ac0*/  VIADD R171, R2, 0xffffff80 ;  /* 0xffffff8002ab7836 */ /* 0x000fe20000000000 */
[----:B------:R-:W-:Y:S01]  /*0ad0*/  R2UR UR5, R50 ;  /* 0x00000000320572ca */ /* 0x000fe200000e0000 */
[----:B------:R-:W-:Y:S01]  /*0ae0*/  ULOP3.LUT UR45, UR40, 0x1, URZ, 0xfc, !UPT ;  /* 0x00000001282d7892 */ /* 0x000fe2000f8efc3f */
[----:B------:R-:W-:Y:S02]  /*0af0*/  UMOV UR44, URZ ;  /* 0x0000003f002c7c82 */ /* 0x000fe40008000000 */
[----:B------:R-:W-:Y:S01]  /*0b00*/  SHF.R.S32.HI R0, RZ, 0x1f, R171 ;  /* 0x0000001fff007819 */ /* 0x000fe200000114ab */
[----:B------:R-:W-:Y:S01]  /*0b10*/  UMOV UR43, URZ ;  /* 0x0000003f002b7c82 */ /* 0x000fe20008000000 */
[----:B------:R-:W-:Y:S02]  /*0b20*/  UMOV UR51, URZ ;  /* 0x0000003f00337c82 */ /* 0x000fe40008000000 */
[CC--:B------:R-:W-:Y:S02]  /*0b30*/  LEA.HI R2, R0.reuse, R171.reuse, RZ, 0x7 ;  /* 0x000000ab00027211 */ /* 0x0c0fe400078f38ff */
[----:B------:R-:W-:-:S02]  /*0b40*/  LEA.HI R3, R0, R171, RZ, 0x4 ;  /* 0x000000ab00037211 */ /* 0x000fc400078f20ff */
[----:B------:R-:W-:Y:S02]  /*0b50*/  LOP3.LUT R4, R2, 0xffffff80, RZ, 0xc0, !PT ;  /* 0xffffff8002047812 */ /* 0x000fe400078ec0ff */
[----:B------:R-:W-:Y:S02]  /*0b60*/  SHF.R.S32.HI R6, RZ, 0x4, R3 ;  /* 0x00000004ff067819 */ /* 0x000fe40000011403 */
[----:B------:R-:W-:Y:S01]  /*0b70*/  SHF.R.S32.HI R23, RZ, 0x7, R2 ;  /* 0x00000007ff177819 */ /* 0x000fe20000011402 */
[----:B------:R-:W-:Y:S01]  /*0b80*/  IMAD.IADD R19, R171, 0x1, -R4 ;  /* 0x00000001ab137824 */ /* 0x000fe200078e0a04 */
[----:B------:R-:W-:Y:S02]  /*0b90*/  LEA.HI R4, R0, R171, RZ, 0x5 ;  /* 0x000000ab00047211 */ /* 0x000fe400078f28ff */
[----:B------:R-:W-:Y:S02]  /*0ba0*/  LEA.HI R2, R2, R23, RZ, 0x1 ;  /* 0x0000001702027211 */ /* 0x000fe400078f08ff */
[----:B------:R-:W-:Y:S01]  /*0bb0*/  SHF.R.S32.HI R8, RZ, 0x1f, R19 ;  /* 0x0000001fff087819 */ /* 0x000fe20000011413 */
[----:B------:R-:W-:Y:S01]  /*0bc0*/  IMAD.SHL.U32 R5, R4, 0x20, RZ ;  /* 0x0000002004057824 */ /* 0x000fe200078e00ff */
[----:B------:R-:W-:-:S02]  /*0bd0*/  LOP3.LUT R4, R3, 0x3fffff0, RZ, 0xc0, !PT ;  /* 0x03fffff003047812 */ /* 0x000fc400078ec0ff */
[----:B------:R-:W-:Y:S02]  /*0be0*/  LEA.HI R7, R8, R19, RZ, 0x2 ;  /* 0x0000001308077211 */ /* 0x000fe400078f10ff */
[----:B------:R-:W-:Y:S01]  /*0bf0*/  LEA.HI R3, R3, R6, RZ, 0x1 ;  /* 0x0000000603037211 */ /* 0x000fe200078f08ff */
[----:B------:R-:W-:Y:S01]  /*0c00*/  IMAD.IADD R4, R171, 0x1, -R4 ;  /* 0x00000001ab047824 */ /* 0x000fe200078e0a04 */
[--C-:B------:R-:W-:Y:S02]  /*0c10*/  SHF.R.S32.HI R9, RZ, 0x2, R7.reuse ;  /* 0x00000002ff097819 */ /* 0x100fe40000011407 */
[----:B------:R-:W-:Y:S02]  /*0c20*/  SHF.R.S32.HI R10, RZ, 0x1f, R7 ;  /* 0x0000001fff0a7819 */ /* 0x000fe40000011407 */
[----:B------:R-:W-:Y:S02]  /*0c30*/  LOP3.LUT R3, R3, 0x1ffffffe, RZ, 0xc0, !PT ;  /* 0x1ffffffe03037812 */ /* 0x000fe400078ec0ff */
[----:B------:R-:W-:-:S02]  /*0c40*/  LEA.HI R10, R10, R9, RZ, 0x3 ;  /* 0x000000090a0a7211 */ /* 0x000fc400078f18ff */
[----:B------:R-:W-:Y:S01]  /*0c50*/  LOP3.LUT R2, R2, 0x3fffffe, RZ, 0xc0, !PT ;  /* 0x03fffffe02027812 */ /* 0x000fe200078ec0ff */
[----:B------:R-:W-:Y:S01]  /*0c60*/  IMAD.IADD R3, R6, 0x1, -R3 ;  /* 0x0000000106037824 */ /* 0x000fe200078e0a03 */
[----:B------:R-:W-:Y:S02]  /*0c70*/  LOP3.LUT R10, R10, 0xfffffff8, RZ, 0xc0, !PT ;  /* 0xfffffff80a0a7812 */ /* 0x000fe400078ec0ff */
[----:B------:R-:W-:Y:S01]  /*0c80*/  LEA.HI R8, R8, R19, RZ, 0x5 ;  /* 0x0000001308087211 */ /* 0x000fe200078f28ff */
[----:B------:R-:W-:Y:S01]  /*0c90*/  IMAD.IADD R169, R23, 0x1, -R2 ;  /* 0x0000000117a97824 */ /* 0x000fe200078e0a02 */
[----:B------:R-:W-:Y:S01]  /*0ca0*/  LEA.HI R0, R0, R171, RZ, 0x3 ;  /* 0x000000ab00007211 */ /* 0x000fe200078f18ff */
[----:B------:R-:W-:Y:S01]  /*0cb0*/  IMAD.IADD R9, R9, 0x1, -R10 ;  /* 0x0000000109097824 */ /* 0x000fe200078e0a0a */
[----:B------:R-:W-:Y:S02]  /*0cc0*/  LOP3.LUT R5, R5, 0xfffffc00, RZ, 0xc0, !PT ;  /* 0xfffffc0005057812 */ /* 0x000fe400078ec0ff */
[----:B------:R-:W-:-:S02]  /*0cd0*/  LOP3.LUT R6, R7, 0x7ffffffc, RZ, 0xc0, !PT ;  /* 0x7ffffffc07067812 */ /* 0x000fc400078ec0ff */
[----:B------:R-:W-:Y:S01]  /*0ce0*/  SHF.R.S32.HI R8, RZ, 0x5, R8 ;  /* 0x00000005ff087819 */ /* 0x000fe20000011408 */
[----:B------:R-:W-:Y:S01]  /*0cf0*/  IMAD R4, R4, 0x40, R5 ;  /* 0x0000004004047824 */ /* 0x000fe200078e0205 */
[----:B------:R-:W-:Y:S01]  /*0d00*/  LOP3.LUT R2, R0, 0x1ffffff8, RZ, 0xc0, !PT ;  /* 0x1ffffff800027812 */ /* 0x000fe200078ec0ff */
[----:B------:R-:W-:Y:S01]  /*0d10*/  IMAD.MOV.U32 R5, RZ, RZ, -0x2 ;  /* 0xfffffffeff057424 */ /* 0x000fe200078e00ff */
[----:B------:R-:W-:Y:S01]  /*0d20*/  SHF.R.S32.HI R16, RZ, 0x3, R0 ;  /* 0x00000003ff107819 */ /* 0x000fe20000011400 */
[----:B------:R-:W-:Y:S02]  /*0d30*/  IMAD.IADD R6, R19, 0x1, -R6 ;  /* 0x0000000113067824 */ /* 0x000fe400078e0a06 */
[----:B------:R-:W-:Y:S02]  /*0d40*/  IMAD R8, R8, 0x10, R9 ;  /* 0x0000001008087824 */ /* 0x000fe400078e0209 */
[----:B------:R-:W-:Y:S02]  /*0d50*/  IMAD.IADD R2, R171, 0x1, -R2 ;  /* 0x00000001ab027824 */ /* 0x000fe400078e0a02 */
[----:B------:R-:W-:-:S02]  /*0d60*/  IMAD R170, R3, 0x8, R4 ;  /* 0x0000000803aa7824 */ /* 0x000fc400078e0204 */
[----:B------:R-:W-:Y:S02]  /*0d70*/  IMAD R168, R6, R5, 0xa0 ;  /* 0x000000a006a87424 */ /* 0x000fe400078e0205 */
[----:B------:R-:W-:Y:S02]  /*0d80*/  IMAD R169, R169, 0x40, R8 ;  /* 0x00000040a9a97824 */ /* 0x000fe400078e0208 */
[----:B------:R-:W-:-:S07]  /*0d90*/  IMAD.SHL.U32 R2, R2, 0x8, RZ ;  /* 0x0000000802027824 */ /* 0x000fce00078e00ff */
.L_x_290:
[----:B0-----:R-:W0:Y:S01]  /*0da0*/  LDC.64 R4, c[0x0][0xc60] ;  /* 0x00031800ff047b82 */ /* 0x001e220000000a00 */
[----:B------:R-:W-:Y:S01]  /*0db0*/  ULDC.64 UR8, c[0x0][0x990] ;  /* 0x0002640000087ab9 */ /* 0x000fe20000000a00 */
[----:B------:R-:W-:Y:S01]  /*0dc0*/  ULDC UR4, c[0x0][0x428] ;  /* 0x00010a0000047ab9 */ /* 0x000fe20000000800 */
[----:B------:R-:W-:Y:S01]  /*0dd0*/  ULDC.64 UR6, c[0x0][0x998] ;  /* 0x0002660000067ab9 */ /* 0x000fe20000000a00 */
[----:B0-----:R-:W-:-:S06]  /*0de0*/  IMAD.WIDE R4, R51, 0x4, R4 ;  /* 0x0000000433047825 */ /* 0x001fcc00078e0204 */
[----:B--2---:R-:W2:Y:S01]  /*0df0*/  LDG.E R4, desc[UR48][R4.64] ;  /* 0x0000003004047981 */ /* 0x004ea2000c1e1900 */
[----:B------:R-:W-:Y:S01]  /*0e00*/  UISETP.NE.U32.AND UP2, UPT, UR8, URZ, UPT ;  /* 0x0000003f0800728c */ /* 0x000fe2000bf45070 */
[----:B------:R-:W-:Y:S01]  /*0e10*/  IMAD.MOV.U32 R3, RZ, RZ, 0x3f800000 ;  /* 0x3f800000ff037424 */ /* 0x000fe200078e00ff */
[----:B------:R-:W-:Y:S02]  /*0e20*/  UISETP.NE.AND UP3, UPT, UR4, 0x1, UPT ;  /* 0x000000010400788c */ /* 0x000fe4000bf65270 */
[----:B------:R-:W-:Y:S02]  /*0e30*/  UISETP.NE.AND.EX UP2, UPT, UR9, URZ, UPT, UP2 ;  /* 0x0000003f0900728c */ /* 0x000fe4000bf45320 */
[----:B------:R-:W-:-:S04]  /*0e40*/  UISETP.NE.U32.AND UP0, UPT, UR6, URZ, UPT ;  /* 0x0000003f0600728c */ /* 0x000fc8000bf05070 */
[----:B------:R-:W-:Y:S01]  /*0e50*/  UISETP.NE.AND.EX UP0, UPT, UR7, URZ, UPT, UP0 ;  /* 0x0000003f0700728c */ /* 0x000fe2000bf05300 */
[----:B------:R-:W-:Y:S02]  /*0e60*/  PLOP3.LUT P0, PT, PT, PT, UP2, 0x80, 0x0 ;  /* 0x000000000000781c */ /* 0x000fe40003f0f028 */
[----:B------:R-:W-:Y:S02]  /*0e70*/  @UP3 ULDC UR10, c[0x0][0x42c] ;  /* 0x00010b00000a3ab9 */ /* 0x000fe40000000800 */
[----:B------:R-:W-:Y:S01]  /*0e80*/  @UP2 ULDC.64 UR14, c[0x0][0x9a8] ;  /* 0x00026a00000e2ab9 */ /* 0x000fe20000000a00 */
[----:B------:R-:W-:Y:S01]  /*0e90*/  UIMAD.WIDE.U32 UR10, UR5, UR10, URZ ;  /* 0x0000000a050a72a5 */ /* 0x000fe2000f8e003f */
[----:B------:R-:W-:Y:S01]  /*0ea0*/  PLOP3.LUT P2, PT, PT, PT, UP0, 0x80, 0x0 ;  /* 0x000000000000781c */ /* 0x000fe20003f4f008 */
[----:B------:R-:W-:-:S03]  /*0eb0*/  @UP2 ULDC.64 UR18, c[0x0][0x9b0] ;  /* 0x00026c0000122ab9 */ /* 0x000fc60000000a00 */
[----:B------:R-:W-:Y:S01]  /*0ec0*/  @UP0 ULDC.64 UR16, c[0x0][0x9b8] ;  /* 0x00026e0000100ab9 */ /* 0x000fe20000000a00 */
[----:B------:R-:W-:Y:S01]  /*0ed0*/  IMAD.MOV.U32 R0, RZ, RZ, 0x3f800000 ;  /* 0x3f800000ff007424 */ /* 0x000fe200078e00ff */
[----:B--2---:R-:W-:-:S13]  /*0ee0*/  R2UR UR36, R4 ;  /* 0x00000000042472ca */ /* 0x004fda00000e0000 */
[----:B------:R-:W-:Y:S02]  /*0ef0*/  USHF.R.S32.HI UR37, URZ, 0x1f, UR36 ;  /* 0x0000001f3f257899 */ /* 0x000fe40008011424 */
[----:B------:R-:W-:Y:S02]  /*0f00*/  @UP2 UIMAD.WIDE.U32 UR12, UR36, UR14, URZ ;  /* 0x0000000e240c22a5 */ /* 0x000fe4000f8e003f */
[----:B------:R-:W-:-:S03]  /*0f10*/  @UP2 UIMAD UR4, UR37, UR14, URZ ;  /* 0x0000000e250422a4 */ /* 0x000fc6000f8e023f */
[----:B------:R-:W-:Y:S01]  /*0f20*/  @UP3 ULDC UR14, c[0x0][0x430] ;  /* 0x00010c00000e3ab9 */ /* 0x000fe20000000800 */
[----:B------:R-:W-:-:S03]  /*0f30*/  @UP2 UIMAD UR15, UR36, UR15, UR4 ;  /* 0x0000000f240f22a4 */ /* 0x000fc6000f8e0204 */
[----:B------:R-:W-:Y:S01]  /*0f40*/  UMOV UR4, UR5 ;  /* 0x0000000500047c82 */ /* 0x000fe20008000000 */
[----:B------:R-:W-:Y:S02]  /*0f50*/  @UP3 USHF.R.U32.HI UR4, URZ, UR14, UR11 ;  /* 0x0000000e3f043299 */ /* 0x000fe4000801160b */
[----:B------:R-:W-:Y:S02]  /*0f60*/  @UP0 UIMAD.WIDE.U32 UR10, UR36, UR16, URZ ;  /* 0x00000010240a02a5 */ /* 0x000fe4000f8e003f */
[----:B------:R-:W-:Y:S02]  /*0f70*/  @UP2 USHF.R.S32.HI UR14, URZ, 0x1f, UR4 ;  /* 0x0000001f3f0e2899 */ /* 0x000fe40008011404 */
[----:B------:R-:W-:Y:S02]  /*0f80*/  @UP0 UIMAD UR16, UR37, UR16, URZ ;  /* 0x00000010251002a4 */ /* 0x000fe4000f8e023f */
[----:B------:R-:W-:Y:S02]  /*0f90*/  @UP2 UIADD3 UR13, UR13, UR15, URZ ;  /* 0x0000000f0d0d2290 */ /* 0x000fe4000fffe03f */
[----:B------:R-:W-:-:S02]  /*0fa0*/  @UP2 UIMAD UR14, UR14, UR18, URZ ;  /* 0x000000120e0e22a4 */ /* 0x000fc4000f8e023f */
[----:B------:R-:W-:Y:S02]  /*0fb0*/  @UP0 UIMAD UR16, UR36, UR17, UR16 ;  /* 0x00000011241002a4 */ /* 0x000fe4000f8e0210 */
[----:B------:R-:W-:Y:S02]  /*0fc0*/  @UP0 USHF.R.S32.HI UR15, URZ, 0x1f, UR4 ;  /* 0x0000001f3f0f0899 */ /* 0x000fe40008011404 */
[----:B------:R-:W-:Y:S02]  /*0fd0*/  @UP2 UIMAD UR14, UR4, UR19, UR14 ;  /* 0x00000013040e22a4 */ /* 0x000fe4000f8e020e */
[----:B------:R-:W-:Y:S02]  /*0fe0*/  @UP2 UIMAD.WIDE.U32 UR12, UR4, UR18, UR12 ;  /* 0x00000012040c22a5 */ /* 0x000fe4000f8e000c */
[----:B------:R-:W-:Y:S01]  /*0ff0*/  @UP0 UIADD3 UR11, UR11, UR16, URZ ;  /* 0x000000100b0b0290 */ /* 0x000fe2000fffe03f */
[----:B------:R-:W-:Y:S01]  /*1000*/  @UP0 ULDC.64 UR18, c[0x0][0x9c0] ;  /* 0x0002700000120ab9 */ /* 0x000fe20000000a00 */
[----:B------:R-:W-:-:S02]  /*1010*/  @UP2 UIADD3 UR13, UR13, UR14, URZ ;  /* 0x0000000e0d0d2290 */ /* 0x000fc4000fffe03f */
[----:B------:R-:W-:Y:S02]  /*1020*/  @UP0 UIMAD UR15, UR15, UR18, URZ ;  /* 0x000000120f0f02a4 */ /* 0x000fe4000f8e023f */
[----:B------:R-:W-:Y:S02]  /*1030*/  @UP2 ULEA UR8, UP1, UR12, UR8, 0x2 ;  /* 0x000000080c082291 */ /* 0x000fe4000f82103f */
[----:B------:R-:W-:Y:S02]  /*1040*/  @UP0 UIMAD UR15, UR4, UR19, UR15 ;  /* 0x00000013040f02a4 */ /* 0x000fe4000f8e020f */
[----:B------:R-:W-:Y:S01]  /*1050*/  @UP0 UIMAD.WIDE.U32 UR10, UR4, UR18, UR10 ;  /* 0x00000012040a02a5 */ /* 0x000fe2000f8e000a */
[----:B------:R-:W-:Y:S02]  /*1060*/  ULDC.64 UR16, c[0x0][0xa28] ;  /* 0x00028a0000107ab9 */ /* 0x000fe40000000a00 */
[----:B------:R-:W-:Y:S01]  /*1070*/  ULDC.64 UR18, c[0x0][0xa20] ;  /* 0x0002880000127ab9 */ /* 0x000fe20000000a00 */
[----:B------:R-:W-:Y:S01]  /*1080*/  @UP2 ULEA.HI.X UR9, UR12, UR9, UR13, 0x2, UP1 ;  /* 0x000000090c092291 */ /* 0x000fe200088f140d */
[----:B---34-:R-:W-:Y:S01]  /*1090*/  IMAD.U32 R6, RZ, RZ, UR8 ;  /* 0x00000008ff067e24 */ /* 0x018fe2000f8e00ff */
[----:B------:R-:W-:-:S02]  /*10a0*/  UISETP.NE.U32.AND UP4, UPT, UR16, URZ, UPT ;  /* 0x0000003f1000728c */ /* 0x000fc4000bf85070 */
[----:B------:R-:W-:Y:S02]  /*10b0*/  UISETP.NE.U32.AND UP1, UPT, UR18, URZ, UPT ;  /* 0x0000003f1200728c */ /* 0x000fe4000bf25070 */
[----:B------:R-:W-:Y:S01]  /*10c0*/  UISETP.NE.AND.EX UP2, UPT, UR17, URZ, UPT, UP4 ;  /* 0x0000003f1100728c */ /* 0x000fe2000bf45340 */
[----:B------:R-:W-:Y:S01]  /*10d0*/  IMAD.U32 R7, RZ, RZ, UR9 ;  /* 0x00000009ff077e24 */ /* 0x000fe2000f8e00ff */
[----:B------:R-:W-:Y:S02]  /*10e0*/  UISETP.NE.AND.EX UP1, UPT, UR19, URZ, UPT, UP1 ;  /* 0x0000003f1300728c */ /* 0x000fe4000bf25310 */
[----:B------:R-:W-:Y:S02]  /*10f0*/  @UP0 UIADD3 UR4, UR11, UR15, URZ ;  /* 0x0000000f0b040290 */ /* 0x000fe4000fffe03f */
[----:B------:R-:W-:Y:S01]  /*1100*/  @UP0 ULEA UR12, UP4, UR10, UR6, 0x2 ;  /* 0x000000060a0c0291 */ /* 0x000fe2000f88103f */
[----:B------:R0:W2:Y:S03]  /*1110*/  @P0 LDG.E R3, desc[UR48][R6.64] ;  /* 0x0000003006030981 */ /* 0x0000a6000c1e1900 */
[----:B------:R-:W-:-:S02]  /*1120*/  @UP0 ULEA.HI.X UR13, UR10, UR7, UR4, 0x2, UP4 ;  /* 0x000000070a0d0291 */ /* 0x000fc4000a0f1404 */
[----:B------:R-:W-:Y:S01]  /*1130*/  @UP2 ULEA UR6, UP0, UR36, UR16, 0x2 ;  /* 0x0000001024062291 */ /* 0x000fe2000f80103f */
[----:B-----5:R-:W-:Y:S01]  /*1140*/  IMAD.U32 R8, RZ, RZ, UR12 ;  /* 0x0000000cff087e24 */ /* 0x020fe2000f8e00ff */
[----:B------:R-:W-:Y:S01]  /*1150*/  @UP1 ULEA UR8, UP4, UR36, UR18, 0x2 ;  /* 0x0000001224081291 */ /* 0x000fe2000f88103f */
[----:B------:R-:W-:Y:S01]  /*1160*/  PLOP3.LUT P0, PT, PT, PT, UP2, 0x80, 0x0 ;  /* 0x000000000000781c */ /* 0x000fe20003f0f028 */
[----:B------:R-:W-:Y:S01]  /*1170*/  IMAD.U32 R9, RZ, RZ, UR13 ;  /* 0x0000000dff097e24 */ /* 0x000fe2000f8e00ff */
[----:B------:R-:W-:Y:S01]  /*1180*/  PLOP3.LUT P1, PT, PT, PT, UP1, 0x80, 0x0 ;  /* 0x000000000000781c */ /* 0x000fe20003f2f018 */
[----:B------:R-:W-:Y:S02]  /*1190*/  @UP2 ULEA.HI.X UR7, UR36, UR17, UR37, 0x2, UP0 ;  /* 0x0000001124072291 */ /* 0x000fe400080f1425 */
[----:B------:R-:W-:Y:S01]  /*11a0*/  @UP1 ULEA.HI.X UR9, UR36, UR19, UR37, 0x2, UP4 ;  /* 0x0000001324091291 */ /* 0x000fe2000a0f1425 */
[----:B-1----:R1:W2:Y:S01]  /*11b0*/  @P2 LDG.E R0, desc[UR48][R8.64] ;  /* 0x0000003008002981 */ /* 0x0022a2000c1e1900 */
[----:B------:R-:W-:Y:S01]  /*11c0*/  IMAD.U32 R4, RZ, RZ, UR6 ;  /* 0x00000006ff047e24 */ /* 0x000fe2000f8e00ff */
[----:B------:R-:W-:Y:S01]  /*11d0*/  ULDC UR4, c[0x0][0x404] ;  /* 0x0001010000047ab9 */ /* 0x000fe20000000800 */
[----:B0-----:R-:W-:-:S02]  /*11e0*/  IMAD.U32 R6, RZ, RZ, UR8 ;  /* 0x00000008ff067e24 */ /* 0x001fc4000f8e00ff */
[----:B------:R-:W-:Y:S01]  /*11f0*/  IMAD.U32 R5, RZ, RZ, UR7 ;  /* 0x00000007ff057e24 */ /* 0x000fe2000f8e00ff */
[----:B------:R-:W-:Y:S01]  /*1200*/  ULDC.64 UR6, c[0x0][0x3f8] ;  /* 0x0000fe0000067ab9 */ /* 0x000fe20000000a00 */
[----:B------:R-:W-:-:S03]  /*1210*/  IMAD.U32 R7, RZ, RZ, UR9 ;  /* 0x00000009ff077e24 */ /* 0x000fc6000f8e00ff */
[----:B------:R-:W3:Y:S04]  /*1220*/  @P0 LDG.E R4, desc[UR48][R4.64] ;  /* 0x0000003004040981 */ /* 0x000ee8000c1e1900 */
[----:B------:R-:W4:Y:S01]  /*1230*/  @P1 LDG.E R6, desc[UR48][R6.64] ;  /* 0x0000003006061981 */ /* 0x000f22000c1e1900 */
[----:B------:R-:W-:-:S03]  /*1240*/  UISETP.NE.U32.AND UP0, UPT, UR6, URZ, UPT ;  /* 0x0000003f0600728c */ /* 0x000fc6000bf05070 */
[----:B------:R-:W-:Y:S01]  /*1250*/  ULDC UR6, c[0x0][0x2e0] ;  /* 0x0000b80000067ab9 */ /* 0x000fe20000000800 */
[----:B------:R-:W-:-:S03]  /*1260*/  UISETP.NE.AND.EX UP0, UPT, UR7, URZ, UPT, UP0 ;  /* 0x0000003f0700728c */ /* 0x000fc6000bf05300 */
[----:B------:R-:W-:Y:S01]  /*1270*/  ULDC UR7, c[0x0][0x988] ;  /* 0x0002620000077ab9 */ /* 0x000fe20000000800 */
[----:B------:R-:W-:-:S04]  /*1280*/  USEL UR4, UR4, 0x1, UP0 ;  /* 0x0000000104047887 */ /* 0x000fc80008000000 */
[----:B------:R-:W-:Y:S01]  /*1290*/  UIMAD UR4, UR4, UR6, URZ ;  /* 0x00000006040472a4 */ /* 0x000fe2000f8e023f */
[----:B------:R-:W-:Y:S01]  /*12a0*/  UMOV UR50, URZ ;  /* 0x0000003f00327c82 */ /* 0x000fe20008000000 */
[----:B------:R-:W-:Y:S01]  /*12b0*/  UMOV UR42, UR5 ;  /* 0x00000005002a7c82 */ /* 0x000fe20008000000 */
[----:B------:R-:W-:Y:S01]  /*12c0*/  IMAD.MOV.U32 R18, RZ, RZ, R49 ;  /* 0x000000ffff127224 */ /* 0x000fe200078e0031 */
[----:B-1----:R-:W-:Y:S01]  /*12d0*/  CS2R R8, SRZ ;  /* 0x0000000000087805 */ /* 0x002fe2000001ff00 */
[----:B------:R-:W-:Y:S01]  /*12e0*/  IMAD.MOV.U32 R87, RZ, RZ, RZ ;  /* 0x000000ffff577224 */ /* 0x000fe200078e00ff */
        /* <DEDUP_REMOVED lines=23> */
[----:B------:R-:W-:Y:S02]  /*1460*/  IMAD.MOV.U32 R64, RZ, RZ, RZ ;  /* 0x000000ffff407224 */ /* 0x000fe400078e00ff */
[----:B------:R-:W-:Y:S02]  /*1470*/  IMAD.MOV.U32 R96, RZ, RZ, RZ ;  /* 0x000000ffff607224 */ /* 0x000fe400078e00ff */
[----:B--2---:R-:W-:-:S04]  /*1480*/  FMUL.FTZ R0, R3, R0 ;  /* 0x0000000003007220 */ /* 0x004fc80000410000 */
[----:B------:R-:W-:-:S05]  /*1490*/  FMUL.FTZ R0, R0, UR7 ;  /* 0x0000000700007c20 */ /* 0x000fca0008410000 */
[----:B------:R-:W-:Y:S02]  /*14a0*/  R2UR UR38, R0 ;  /* 0x00000000002672ca */ /* 0x000fe400000e0000 */
[----:B---3--:R-:W-:Y:S02]  /*14b0*/  @P0 R2UR UR50, R4 ;  /* 0x00000000043202ca */ /* 0x008fe400000e0000 */
[----:B----4-:R-:W-:Y:S01]  /*14c0*/  @P1 R2UR UR4, R6 ;  /* 0x00000000060412ca */ /* 0x010fe200000e0000 */
[----:B------:R-:W-:Y:S01]  /*14d0*/  IMAD.MOV.U32 R0, RZ, RZ, RZ ;  /* 0x000000ffff007224 */ /* 0x000fe200078e00ff */
[----:B------:R-:W-:Y:S02]  /*14e0*/  PLOP3.LUT P0, PT, PT, PT, PT, 0x80, 0x0 ;  /* 0x000000000000781c */ /* 0x000fe40003f0f070 */
[----:B------:R-:W-:Y:S01]  /*14f0*/  CS2R R6, SRZ ;  /* 0x0000000000067805 */ /* 0x000fe2000001ff00 */
[----:B------:R-:W-:Y:S10]  /*1500*/  @P1 BRA `(.L_x_247) ;  /* 0x0000000000341947 */ /* 0x000ff40003800000 */
[----:B------:R-:W-:Y:S02]  /*1510*/  ULDC.64 UR6, c[0x0][0xa08] ;  /* 0x0002820000067ab9 */ /* 0x000fe40000000a00 */
[----:B------:R-:W-:-:S04]  /*1520*/  ISETP.NE.U32.AND P1, PT, RZ, UR6, PT ;  /* 0x00000006ff007c0c */ /* 0x000fc8000bf25070 */
[----:B------:R-:W-:-:S13]  /*1530*/  ISETP.NE.AND.EX P1, PT, RZ, UR7, PT, P1 ;  /* 0x00000007ff007c0c */ /* 0x000fda000bf25310 */
[----:B------:R-:W-:Y:S05]  /*1540*/  @!P1 BRA `(.L_x_247) ;  /* 0x0000000000249947 */ /* 0x000fea0003800000 */
[----:B------:R-:W-:Y:S02]  /*1550*/  ULDC.64 UR6, c[0x0][0xa08] ;  /* 0x0002820000067ab9 */ /* 0x000fe40000000a00 */
[----:B------:R-:W-:-:S06]  /*1560*/  UIMAD.WIDE UR6, UR36, 0x4, UR6 ;  /* 0x00000004240678a5 */ /* 0x000fcc000f8e0206 */
[----:B------:R-:W-:Y:S02]  /*1570*/  IMAD.U32 R4, RZ, RZ, UR6 ;  /* 0x00000006ff047e24 */ /* 0x000fe4000f8e00ff */
[----:B------:R-:W-:-:S05]  /*1580*/  IMAD.U32 R5, RZ, RZ, UR7 ;  /* 0x00000007ff057e24 */ /* 0x000fca000f8e00ff */
[----:B------:R-:W2:Y:S04]  /*1590*/  LDG.E R48, desc[UR48][R4.64] ;  /* 0x0000003004307981 */ /* 0x000ea8000c1e1900 */
[----:B------:R-:W3:Y:S01]  /*15a0*/  LDG.E R3, desc[UR48][R4.64+0x4] ;  /* 0x0000043004037981 */ /* 0x000ee2000c1e1900 */
[----:B--2---:R-:W-:Y:S02]  /*15b0*/  R2UR UR4, R48 ;  /* 0x00000000300472ca */ /* 0x004fe400000e0000 */
[----:B---3--:R-:W-:-:S13]  /*15c0*/  R2UR UR6, R3 ;  /* 0x00000000030672ca */ /* 0x008fda00000e0000 */
[----:B------:R-:W-:-:S12]  /*15d0*/  UIADD3 UR4, -UR4, UR6, URZ ;  /* 0x0000000604047290 */ /* 0x000fd8000fffe13f */
.L_x_247:
[----:B------:R-:W-:Y:S01]  /*15e0*/  UIADD3 UR50, -UR50, UR4, URZ ;  /* 0x0000000432327290 */ /* 0x000fe2000fffe13f */
[----:B------:R-:W-:Y:S01]  /*15f0*/  IMAD.MOV.U32 R65, RZ, RZ, RZ ;  /* 0x000000ffff417224 */ /* 0x000fe200078e00ff */
[----:B------:R-:W-:Y:S01]  /*1600*/  @UP3 ULDC UR6, c[0x0][0x42c] ;  /* 0x00010b0000063ab9 */ /* 0x000fe20000000800 */
[----:B------:R-:W-:Y:S01]  /*1610*/  @UP3 ULDC UR4, c[0x0][0x430] ;  /* 0x00010c0000043ab9 */ /* 0x000fe20000000800 */
[----:B------:R-:W-:Y:S01]  /*1620*/  UISETP.GE.AND UP0, UPT, UR50, 0x1, UPT ;  /* 0x000000013200788c */ /* 0x000fe2000bf06270 */
[----:B------:R-:W-:Y:S01]  /*1630*/  CS2R R68, SRZ ;  /* 0x0000000000447805 */ /* 0x000fe2000001ff00 */
[----:B------:R-:W-:Y:S01]  /*1640*/  UIADD3 UR8, UR50, 0x9f, URZ ;  /* 0x0000009f32087890 */ /* 0x000fe2000fffe03f */
[----:B------:R-:W-:Y:S01]  /*1650*/  IMAD.MOV.U32 R97, RZ, RZ, RZ ;  /* 0x000000ffff617224 */ /* 0x000fe200078e00ff */
[----:B------:R-:W-:Y:S01]  /*1660*/  UIMAD.WIDE.U32 UR6, UR5, UR6, URZ ;  /* 0x00000006050672a5 */ /* 0x000fe2000f8e003f */
[----:B------:R-:W-:Y:S02]  /*1670*/  CS2R R98, SRZ ;  /* 0x0000000000627805 */ /* 0x000fe4000001ff00 */
[----:B------:R-:W-:Y:S01]  /*1680*/  PLOP3.LUT P1, PT, PT, PT, UP0, 0x80, 0x0 ;  /* 0x000000000000781c */ /* 0x000fe20003f2f008 */
[----:B------:R-:W-:Y:S01]  /*1690*/  UIMAD.WIDE UR8, UR8, 0x66666667, URZ ;  /* 0x66666667080878a5 */ /* 0x000fe2000f8e023f */
[----:B------:R-:W-:Y:S01]  /*16a0*/  CS2R R72, SRZ ;  /* 0x0000000000487805 */ /* 0x000fe2000001ff00 */
[----:B------:R-:W-:Y:S01]  /*16b0*/  @UP3 USHF.R.U32.HI UR42, URZ, UR4, UR7 ;  /* 0x000000043f2a3299 */ /* 0x000fe20008011607 */
[----:B------:R-:W-:Y:S01]  /*16c0*/  CS2R R100, SRZ ;  /* 0x0000000000647805 */ /* 0x000fe2000001ff00 */
[----:B------:R-:W-:Y:S01]  /*16d0*/  USHF.R.U32.HI UR47, URZ, 0x1f, UR9 ;  /* 0x0000001f3f2f7899 */ /* 0x000fe20008011609 */
[----:B------:R-:W-:Y:S01]  /*16e0*/  IMAD.MOV.U32 R76, RZ, RZ, RZ ;  /* 0x000000ffff4c7224 */ /* 0x000fe200078e00ff */
[----:B------:R-:W-:Y:S01]  /*16f0*/  UMOV UR39, UR5 ;  /* 0x0000000500277c82 */ /* 0x000fe20008000000 */
[----:B------:R-:W-:Y:S01]  /*1700*/  IMAD.MOV.U32 R102, RZ, RZ, RZ ;  /* 0x000000ffff667224 */ /* 0x000fe200078e00ff */
[----:B------:R-:W-:-:S04]  /*1710*/  ULEA.HI.SX32 UR47, UR9, UR47, 0x1a ;  /* 0x0000002f092f7291 */ /* 0x000fc8000f8fd23f */
[----:B------:R-:W-:Y:S08]  /*1720*/  @!P1 BRA `(.L_x_248) ;  /* 0x0000006c00bc9947 */ /* 0x000ff00003800000 */
[----:B------:R-:W0:Y:S01]  /*1730*/  SHFL.IDX PT, R0, R23, RZ, 0x1f ;  /* 0x00001fff17007589 */ /* 0x000e2200000e0000 */
[----:B------:R-:W1:Y:S01]  /*1740*/  S2UR UR6, SR_CgaCtaId ;  /* 0x00000000000679c3 */ /* 0x000e620000008800 */
[----:B------:R-:W-:Y:S01]  /*1750*/  UMOV UR5, 0x400 ;  /* 0x0000040000057882 */ /* 0x000fe20000000000 */
[----:B0-----:R-:W-:Y:S01]  /*1760*/  R2UR UR41, R0 ;  /* 0x00000000002972ca */ /* 0x001fe200000e0000 */
[----:B-1----:R-:W-:-:S04]  /*1770*/  ULEA UR5, UR6, UR5, 0x18 ;  /* 0x0000000506057291 */ /* 0x002fc8000f8ec03f */
[----:B------:R-:W-:-:S04]  /*1780*/  UIADD3 UR5, UR5, 0x14400, URZ ;  /* 0x0001440005057890 */ /* 0x000fc8000fffe03f */
[----:B------:R-:W-:-:S04]  /*1790*/  ULOP3.LUT UP0, URZ, UR5, 0x9f, URZ, 0xc0, !UPT ;  /* 0x0000009f053f7892 */ /* 0x000fc8000f80c03f */
[----:B------:R-:W-:Y:S02]  /*17a0*/  ULEA.HI UR4, UR41, UR41, URZ, 0x1 ;  /* 0x0000002929047291 */ /* 0x000fe4000f8f083f */
[----:B------:R-:W-:Y:S02]  /*17b0*/  PLOP3.LUT P0, PT, PT, PT, UP0, 0x80, 0x0 ;  /* 0x000000000000781c */ /* 0x000fe40003f0f008 */
[----:B------:R-:W-:-:S04]  /*17c0*/  ULOP3.LUT UR4, UR4, 0x3e, URZ, 0xc0, !UPT ;  /* 0x0000003e04047892 */ /* 0x000fc8000f8ec03f */
[----:B------:R-:W-:-:S04]  /*17d0*/  UIADD3 UR4, UR41, -UR4, URZ ;  /* 0x8000000429047290 */ /* 0x000fc8000fffe03f */
[----:B------:R-:W-:-:S04]  /*17e0*/  ULEA UR4, UR4, UR5, 0xc ;  /* 0x0000000504047291 */ /* 0x000fc8000f8e603f */
[----:B------:R-:W-:-:S04]  /*17f0*/  USHF.R.U32.HI UR4, URZ, 0x4, UR4 ;  /* 0x000000043f047899 */ /* 0x000fc80008011604 */
[----:B------:R-:W-:Y:S01]  /*1800*/  ULOP3.LUT UR52, UR4, 0x3fff, URZ, 0xc0, !UPT ;  /* 0x00003fff04347892 */ /* 0x000fe2000f8ec03f */
[----:B------:R-:W-:Y:S11]  /*1810*/  @!P0 BRA `(.L_x_249) ;  /* 0x0000000000408947 */ /* 0x000ff60003800000 */
[----:B------:R-:W-:Y:S01]  /*1820*/  MOV R0, 0x0 ;  /* 0x0000000000007802 */ /* 0x000fe20000000f00 */
[----:B------:R-:W-:Y:S01]  /*1830*/  ULDC.64 UR4, c[0x4][0xa0] ;  /* 0x0100280000047ab9 */ /* 0x000fe20000000a00 */
[----:B------:R-:W-:Y:S01]  /*1840*/  ULDC.64 UR6, c[0x4][0x30] ;  /* 0x01000c0000067ab9 */ /* 0x000fe20000000a00 */
[----:B------:R-:W-:Y:S01]  /*1850*/  IMAD.U32 R4, RZ, RZ, UR4 ;  /* 0x00000004ff047e24 */ /* 0x000fe2000f8e00ff */
[----:B------:R0:W1:Y:S01]  /*1860*/  LDC.64 R14, c[0x4][R0] ;  /* 0x01000000000e7b82 */ /* 0x0000620000000a00 */
        /* <DEDUP_REMOVED lines=8> */
[----:B0-----:R-:W-:-:S07]  /*18f0*/  IMAD.MOV.U32 R13, RZ, RZ, RZ ;  /* 0x000000ffff0d7224 */ /* 0x001fce00078e00ff */
[----:B------:R-:W-:-:S07]  /*1900*/  LEPC R20, `(.L_x_249) ;  /* 0x000000001014794e */ /* 0x000fce0000000000 */
[----:B-1----:R-:W-:Y:S05]  /*1910*/  CALL.ABS.NOINC R14 ;  /* 0x000000000e007343 */ /* 0x002fea0003c00000 */
.L_x_249:
[----:B------:R-:W0:Y:S01]  /*1920*/  S2UR UR5, SR_CgaCtaId ;  /* 0x00000000000579c3 */ /* 0x000e220000008800 */
[----:B------:R-:W-:Y:S01]  /*1930*/  ULEA.HI UR4, UR44, UR44, URZ, 0x1 ;  /* 0x0000002c2c047291 */ /* 0x000fe2000f8f083f */
[----:B------:R-:W-:Y:S01]  /*1940*/  MOV R0, 0x400 ;  /* 0x0000040000007802 */ /* 0x000fe20000000f00 */
[----:B------:R-:W-:Y:S02]  /*1950*/  IMAD.U32 R4, RZ, RZ, UR45 ;  /* 0x0000002dff047e24 */ /* 0x000fe4000f8e00ff */
[----:B------:R-:W-:-:S03]  /*1960*/  ULOP3.LUT UR4, UR4, 0xfffffffe, URZ, 0xc0, !UPT ;  /* 0xfffffffe04047892 */ /* 0x000fc6000f8ec03f */
[----:B------:R-:W-:Y:S01]  /*1970*/  ISETP.NE.AND P0, PT, R4, 0x3, PT ;  /* 0x000000030400780c */ /* 0x000fe20003f05270 */
[----:B------:R-:W-:-:S06]  /*1980*/  UIADD3 UR4, UR44, -UR4, URZ ;  /* 0x800000042c047290 */ /* 0x000fcc000fffe03f */
[----:B------:R-:W-:-:S05]  /*1990*/  IMAD.U32 R5, RZ, RZ, UR4 ;  /* 0x00000004ff057e24 */ /* 0x000fca000f8e00ff */
[----:B------:R-:W-:Y:S01]  /*19a0*/  SHF.L.U32 R5, R5, 0x1f, RZ ;  /* 0x0000001f05057819 */ /* 0x000fe200000006ff */
[----:B0-----:R-:W-:-:S05]  /*19b0*/  IMAD.U32 R3, RZ, RZ, UR5 ;  /* 0x00000005ff037e24 */ /* 0x001fca000f8e00ff */
[----:B------:R-:W-:-:S04]  /*19c0*/  LEA R0, R3, R0, 0x18 ;  /* 0x0000000003007211 */ /* 0x000fc800078ec0ff */
[----:B------:R-:W0:Y:S02]  /*19d0*/  SYNCS.PHASECHK.TRANS64.TRYWAIT P1, [R0+URZ+0x29800], R5 ;  /* 0x02980005000075a7 */ /* 0x000e24000802017f */
[----:B0-----:R-:W-:Y:S05]  /*19e0*/  @!P1 BRA `(.L_x_250) ;  /* 0x000000dc00389947 */ /* 0x001fea0003800000 */
.L_x_377:
[----:B------:R-:W-:Y:S05]  /*19f0*/  @!P0 BRA `(.L_x_251) ;  /* 0x0000000000048947 */ /* 0x000fea0003800000 */
[----:B------:R-:W-:Y:S01]  /*1a00*/  BPT.TRAP 0x1 ;  /* 0x000000040000795c */ /* 0x000fe20000300000 */
.L_x_251:
[----:B0-----:R-:W-:Y:S02]  /*1a10*/  IMAD.U32 R5, RZ, RZ, UR51 ;  /* 0x00000033ff057e24 */ /* 0x001fe4000f8e00ff */
[----:B------:R-:W-:Y:S02]  /*1a20*/  IMAD.U32 R4, RZ, RZ, UR43 ;  /* 0x0000002bff047e24 */ /* 0x000fe4000f8e00ff */
[----:B------:R-:W-:-:S03]  /*1a30*/  IMAD R6, R5, 0x8, R0 ;  /* 0x0000000805067824 */ /* 0x000fc600078e0200 */
[----:B------:R-:W-:-:S04]  /*1a40*/  SHF.L.U32 R5, R4, 0x1f, RZ ;  /* 0x0000001f04057819 */ /* 0x000fc800000006ff */
[----:B------:R0:W1:Y:S01]  /*1a50*/  SYNCS.PHASECHK.TRANS64.TRYWAIT P1, [R6+URZ+0x29830], R5 ;  /* 0x02983005060075a7 */ /* 0x000062000802017f */
[----:B------:R-:W-:Y:S05]  /*1a60*/  @!P0 BRA `(.L_x_252) ;  /* 0x0000000000048947 */ /* 0x000fea0003800000 */
[----:B------:R-:W-:Y:S01]  /*1a70*/  BPT.TRAP 0x1 ;  /* 0x000000040000795c */ /* 0x000fe20000300000 */
.L_x_252:
[----:B------:R-:W2:Y:S01]  /*1a80*/  S2R R4, SR_TID.X ;  /* 0x0000000000047919 */ /* 0x000ea20000002100 */
[----:B------:R-:W-:Y:S01]  /*1a90*/  IMAD.MOV.U32 R87, RZ, RZ, RZ ;  /* 0x000000ffff577224 */ /* 0x000fe200078e00ff */
[----:B--2---:R-:W-:Y:S01]  /*1aa0*/  LOP3.LUT P2, RZ, R4, 0x7f, RZ, 0xc0, !PT ;  /* 0x0000007f04ff7812 */ /* 0x004fe2000784c0ff */
[----:B-1----:R-:W-:-:S12]  /*1ab0*/  @P1 BRA `(.L_x_253) ;  /* 0x0000000000081947 */ /* 0x002fd80003800000 */
[----:B------:R-:W1:Y:S02]  /*1ac0*/  SYNCS.PHASECHK.TRANS64.TRYWAIT P1, [R6+URZ+0x29830], R5 ;  /* 0x02983005060075a7 */ /* 0x000e64000802017f */
[----:B-1----:R-:W-:Y:S05]  /*1ad0*/  @!P1 BRA `(.L_x_254) ;  /* 0x000000dc00109947 */ /* 0x002fea0003800000 */
.L_x_253:
[----:B------:R-:W-:Y:S05]  /*1ae0*/  WARPSYNC.ALL ;  /* 0x0000000000007948 */ /* 0x000fea0003800000 */
[----:B------:R-:W-:Y:S01]  /*1af0*/  R2UR UR4, R0 ;  /* 0x00000000000472ca */ /* 0x000fe200000e0000 */
[----:B------:R-:W-:Y:S01]  /*1b00*/  ULOP3.LUT UR20, UR52, 0x10000, URZ, 0xfc, !UPT ;  /* 0x0001000034147892 */ /* 0x000fe2000f8efc3f */
[----:B------:R-:W-:Y:S01]  /*1b10*/  WARPGROUP.ARRIVE ;  /* 0x00000000000079c5 */ /* 0x000fe20000000000 */
[----:B------:R-:W-:Y:S01]  /*1b20*/  UMOV UR25, 0x80000020 ;  /* 0x8000002000197882 */ /* 0x000fe20000000000 */
[----:B------:R-:W-:Y:S01]  /*1b30*/  UMOV UR27, 0x80000020 ;  /* 0x80000020001b7882 */ /* 0x000fe20000000000 */
[----:B------:R-:W-:Y:S01]  /*1b40*/  UMOV UR5, UR25 ;  /* 0x0000001900057c82 */ /* 0x000fe20008000000 */
[----:B------:R-:W-:Y:S01]  /*1b50*/  UMOV UR7, 0x80000020 ;  /* 0x8000002000077882 */ /* 0x000fe20000000000 */
[----:B------:R-:W-:Y:S01]  /*1b60*/  UIADD3 UR9, UR20, 0x2, URZ ;  /* 0x0000000214097890 */ /* 0x000fe2000fffe03f */
[----:B------:R-:W-:Y:S01]  /*1b70*/  VIADD R4, R168, UR50 ;  /* 0x00000032a8047c36 */ /* 0x000fe20008000000 */
[----:B------:R-:W-:Y:S01]  /*1b80*/  UMOV UR24, UR20 ;  /* 0x0000001400187c82 */ /* 0x000fe20008000000 */
[----:B------:R-:W-:Y:S01]  /*1b90*/  UMOV UR11, 0x80000020 ;  /* 0x80000020000b7882 */ /* 0x000fe20000000000 */
[----:B------:R-:W-:Y:S01]  /*1ba0*/  UIADD3 UR13, UR20, 0x200, URZ ;  /* 0x00000200140d7890 */ /* 0x000fe2000fffe03f */
[----:B------:R-:W-:Y:S01]  /*1bb0*/  IMAD.U32 R7, RZ, RZ, UR47 ;  /* 0x0000002fff077e24 */ /* 0x000fe2000f8e00ff */
[----:B------:R-:W-:Y:S01]  /*1bc0*/  UIADD3 UR4, UR4, 0x1a400, URZ ;  /* 0x0001a40004047890 */ /* 0x000fe2000fffe03f */
[----:B------:R-:W-:Y:S01]  /*1bd0*/  P2R R15, PR, RZ, 0x1 ;  /* 0x00000001ff0f7803 */ /* 0x000fe20000000000 */
[----:B------:R-:W-:Y:S01]  /*1be0*/  UMOV UR15, 0x80000020 ;  /* 0x80000020000f7882 */ /* 0x000fe20000000000 */
[----:B------:R-:W-:Y:S01]  /*1bf0*/  UMOV UR19, 0x80000020 ;  /* 0x8000002000137882 */ /* 0x000fe20000000000 */
[----:B------:R-:W-:Y:S01]  /*1c00*/  USHF.R.U32.HI UR4, URZ, 0x4, UR4 ;  /* 0x000000043f047899 */ /* 0x000fe20008011604 */
[----:B------:R-:W-:Y:S01]  /*1c10*/  IMAD R7, R7, -0xa0, R4 ;  /* 0xffffff6007077824 */ /* 0x000fe200078e0204 */
[----:B------:R-:W-:Y:S01]  /*1c20*/  UMOV UR23, 0x80000020 ;  /* 0x8000002000177882 */ /* 0x000fe20000000000 */
[----:B------:R-:W-:Y:S01]  /*1c30*/  IMAD.U32 R11, RZ, RZ, UR38 ;  /* 0x00000026ff0b7e24 */ /* 0x000fe2000f8e00ff */
[----:B------:R-:W-:Y:S01]  /*1c40*/  ULOP3.LUT UR4, UR4, 0x3fff, URZ, 0xc0, !UPT ;  /* 0x00003fff04047892 */ /* 0x000fe2000f8ec03f */
[----:B------:R-:W2:Y:S01]  /*1c50*/  S2R R84, SR_TID.X ;  /* 0x0000000000547919 */ /* 0x000ea20000002100 */
[C---:B------:R-:W-:Y:S01]  /*1c60*/  ISETP.GT.AND P2, PT, R7.reuse, RZ, PT ;  /* 0x000000ff0700720c */ /* 0x040fe20003f44270 */
[----:B------:R-:W-:Y:S01]  /*1c70*/  UISETP.GE.AND UP0, UPT, UR50, 0xa1, UPT ;  /* 0x000000a13200788c */ /* 0x000fe2000bf06270 */
[C---:B------:R-:W-:Y:S01]  /*1c80*/  ISETP.GT.AND P5, PT, R7.reuse, 0x1, PT ;  /* 0x000000010700780c */ /* 0x040fe20003fa4270 */
[----:B------:R-:W-:Y:S01]  /*1c90*/  ULOP3.LUT UR46, UR4, 0x10000, URZ, 0xfc, !UPT ;  /* 0x00010000042e7892 */ /* 0x000fe2000f8efc3f */
[C---:B------:R-:W-:Y:S01]  /*1ca0*/  ISETP.GT.AND P4, PT, R7.reuse, 0x8, PT ;  /* 0x000000080700780c */ /* 0x040fe20003f84270 */
[--C-:B------:R-:W-:Y:S01]  /*1cb0*/  IMAD.MOV.U32 R86, RZ, RZ, R87.reuse ;  /* 0x000000ffff567224 */ /* 0x100fe200078e0057 */
[----:B------:R-:W-:Y:S01]  /*1cc0*/  UMOV UR4, UR24 ;  /* 0x0000001800047c82 */ /* 0x000fe20008000000 */
[----:B------:R-:W-:Y:S01]  /*1cd0*/  UIMAD UR28, UR51, 0x780, UR46 ;  /* 0x00000780331c78a4 */ /* 0x000fe2000f8e022e */
[C---:B------:R-:W-:Y:S01]  /*1ce0*/  ISETP.GT.AND P1, PT, R7.reuse, 0x9, PT ;  /* 0x000000090700780c */ /* 0x040fe20003f24270 */
[----:B------:R-:W-:Y:S01]  /*1cf0*/  IMAD.MOV.U32 R85, RZ, RZ, R87 ;  /* 0x000000ffff557224 */ /* 0x000fe200078e0057 */
[C---:B------:R-:W-:Y:S01]  /*1d00*/  ISETP.GT.AND P3, PT, R7.reuse, 0x10, PT ;  /* 0x000000100700780c */ /* 0x040fe20003f64270 */
[----:B------:R-:W-:Y:S01]  /*1d10*/  UIADD3 UR6, UR28, 0x180, URZ ;  /* 0x000001801c067890 */ /* 0x000fe2000fffe03f */
[C---:B------:R-:W-:Y:S01]  /*1d20*/  ISETP.GT.AND P0, PT, R7.reuse, 0x79, PT ;  /* 0x000000790700780c */ /* 0x040fe20003f04270 */
[----:B------:R-:W-:Y:S01]  /*1d30*/  UIADD3 UR8, UR28, 0x200, URZ ;  /* 0x000002001c087890 */ /* 0x000fe2000fffe03f */
[----:B------:R-:W-:Y:S01]  /*1d40*/  ISETP.GT.AND P6, PT, R7, 0x80, PT ;  /* 0x000000800700780c */ /* 0x000fe20003fc4270 */
[----:B------:R-:W-:Y:S01]  /*1d50*/  UMOV UR26, UR28 ;  /* 0x0000001c001a7c82 */ /* 0x000fe20008000000 */
[----:B------:R-:W-:Y:S01]  /*1d60*/  UIADD3 UR10, UR28, 0x2, URZ ;  /* 0x000000021c0a7890 */ /* 0x000fe2000fffe03f */
[----:B------:R-:W-:Y:S01]  /*1d70*/  QGMMA.64x32x32.F32.E4M3.E4M3 R104, gdesc[UR24], RZ, !UPT, gsb0 ;  /* 0x00600000186879f3 */ /* 0x000fe2000c0008ff */
[----:B------:R-:W-:Y:S01]  /*1d80*/  UIADD3 UR26, UR28, 0x80, URZ ;  /* 0x000000801c1a7890 */ /* 0x000fe2000fffe03f */
[----:B------:R-:W-:Y:S01]  /*1d90*/  UMOV UR27, 0x80000020 ;  /* 0x80000020001b7882 */ /* 0x000fe20000000000 */
[----:B------:R-:W-:-:S02]  /*1da0*/  UIADD3 UR12, UR28, 0x202, URZ ;  /* 0x000002021c0c7890 */ /* 0x000fc4000fffe03f */
[----:B------:R-:W-:Y:S02]  /*1db0*/  UIADD3 UR14, UR28, 0x280, URZ ;  /* 0x000002801c0e7890 */ /* 0x000fe4000fffe03f */
[----:B------:R-:W-:Y:S02]  /*1dc0*/  UIADD3 UR16, UR28, 0x282, URZ ;  /* 0x000002821c107890 */ /* 0x000fe4000fffe03f */
[----:B------:R-:W-:Y:S02]  /*1dd0*/  UIADD3 UR18, UR28, 0x402, URZ ;  /* 0x000004021c127890 */ /* 0x000fe4000fffe03f */
[----:B------:R-:W-:Y:S01]  /*1de0*/  UIADD3 UR22, UR28, 0x680, URZ ;  /* 0x000006801c167890 */ /* 0x000fe2000fffe03f */
[----:B------:R-:W-:Y:S02]  /*1df0*/  WARPGROUP.DEPBAR.LE gsb0, 0x0 ;  /* 0x00008000000079c5 */ /* 0x000fe40000010000 */
        /* <DEDUP_REMOVED lines=149> */
[----:B01----:R-:W-:Y:S01]  /*2750*/  FMNMX.FTZ R5, R104, R105, !PT ;  /* 0x0000006968057209 */ /* 0x003fe20007810000 */
        /* <DEDUP_REMOVED lines=119> */
[----:B------:R-:W-:Y:S02]  /*2ed0*/  ISETP.GT.AND P2, PT, R7, 0x78, PT ;  /* 0x000000780700780c */ /* 0x000fe40003f44270 */
[----:B------:R-:W-:Y:S02]  /*2ee0*/  FSEL R49, R49, -INF , P1 ;  /* 0xff80000031317808 */ /* 0x000fe40000800000 */
[----:B------:R-:W-:Y:S02]  /*2ef0*/  FMNMX.FTZ R4, R48, R5, !PT ;  /* 0x0000000530047209 */ /* 0x000fe40007810000 */
[----:B------:R-:W-:-:S02]  /*2f00*/  P2R R14, PR, RZ, 0x1 ;  /* 0x00000001ff0e7803 */ /* 0x000fc40000000000 */
        /* <DEDUP_REMOVED lines=32> */
[----:B------:R-:W-:Y:S02]  /*3110*/  FSEL R74, R32, -INF , P3 ;  /* 0xff800000204a7808 */ /* 0x000fe40001800000 */
[----:B------:R-:W-:Y:S02]  /*3120*/  FMNMX.FTZ R9, R73, R4, !PT ;  /* 0x0000000449097209 */ /* 0x000fe40007810000 */
[----:B------:R-:W-:Y:S02]  /*3130*/  FMNMX.FTZ R21, R115, R20, !PT ;  /* 0x0000001473157209 */ /* 0x000fe40007810000 */
[----:B------:R-:W-:Y:S02]  /*3140*/  FSEL R68, R33, -INF , P4 ;  /* 0xff80000021447808 */ /* 0x000fe40002000000 */
[----:B------:R-:W-:-:S02]  /*3150*/  FMNMX.FTZ R9, R74, R9, !PT ;  /* 0x000000094a097209 */ /* 0x000fc40007810000 */
[----:B------:R-:W-:Y:S02]  /*3160*/  FMNMX.FTZ R24, R118, R21, !PT ;  /* 0x0000001576187209 */ /* 0x000fe40007810000 */
[----:B------:R-:W-:Y:S02]  /*3170*/  FSEL R65, R36, -INF , P5 ;  /* 0xff80000024417808 */ /* 0x000fe40002800000 */
[----:B------:R-:W-:Y:S02]  /*3180*/  FMNMX.FTZ R4, R68, R9, !PT ;  /* 0x0000000944047209 */ /* 0x000fe40007810000 */
[----:B------:R-:W-:Y:S02]  /*3190*/  ISETP.GT.AND P6, PT, R7, 0x99, PT ;  /* 0x000000990700780c */ /* 0x000fe40003fc4270 */
[----:B------:R-:W-:Y:S02]  /*31a0*/  FMNMX.FTZ R21, R119, R24, !PT ;  /* 0x0000001877157209 */ /* 0x000fe40007810000 */
[----:B------:R-:W-:-:S02]  /*31b0*/  FSEL R69, R37, -INF , P6 ;  /* 0xff80000025457808 */ /* 0x000fc40003000000 */
[----:B------:R-:W-:Y:S02]  /*31c0*/  FMNMX.FTZ R4, R65, R4, !PT ;  /* 0x0000000441047209 */ /* 0x000fe40007810000 */
[----:B------:R-:W-:Y:S02]  /*31d0*/  FMNMX.FTZ R24, R90, R21, !PT ;  /* 0x000000155a187209 */ /* 0x000fe40007810000 */
[----:B------:R-:W-:Y:S02]  /*31e0*/  FMNMX.FTZ R8, R69, R4, !PT ;  /* 0x0000000445087209 */ /* 0x000fe40007810000 */
[----:B------:R-:W-:Y:S02]  /*31f0*/  FMNMX.FTZ R25, R91, R24, !PT ;  /* 0x000000185b197209 */ /* 0x000fe40007810000 */
[----:B------:R-:W-:Y:S01]  /*3200*/  P2R R13, PR, RZ, 0x2 ;  /* 0x00000002ff0d7803 */ /* 0x000fe20000000000 */
[----:B------:R-:W0:Y:S01]  /*3210*/  SHFL.BFLY PT, R9, R8, 0x2, 0x1f ;  /* 0x0c401f0008097f89 */ /* 0x000e2200000e0000 */
        /* <DEDUP_REMOVED lines=8> */
[----:B------:R-:W-:-:S04]  /*32a0*/  FMNMX.FTZ R32, R102, R29, !PT ;  /* 0x0000001d66207209 */ /* 0x000fc80007810000 */
[----:B------:R-:W-:Y:S02]  /*32b0*/  FMNMX.FTZ R29, R103, R32, !PT ;  /* 0x00000020671d7209 */ /* 0x000fe40007810000 */
[----:B0-----:R-:W-:Y:S02]  /*32c0*/  FMNMX.FTZ R9, R8, R9, !PT ;  /* 0x0000000908097209 */ /* 0x001fe40007810000 */
[----:B------:R-:W-:-:S03]  /*32d0*/  FMNMX.FTZ R32, R58, R29, !PT ;  /* 0x0000001d3a207209 */ /* 0x000fc60007810000 */
[----:B------:R-:W0:Y:S01]  /*32e0*/  SHFL.BFLY PT, R4, R9, 0x1, 0x1f ;  /* 0x0c201f0009047f89 */ /* 0x000e2200000e0000 */
[----:B------:R-:W-:-:S04]  /*32f0*/  FMNMX.FTZ R33, R59, R32, !PT ;  /* 0x000000203b217209 */ /* 0x000fc80007810000 */
[----:B------:R-:W-:-:S04]  /*3300*/  FMNMX.FTZ R36, R62, R33, !PT ;  /* 0x000000213e247209 */ /* 0x000fc80007810000 */
[----:B------:R-:W-:-:S04]  /*3310*/  FMNMX.FTZ R33, R63, R36, !PT ;  /* 0x000000243f217209 */ /* 0x000fc80007810000 */
[----:B------:R-:W-:-:S04]  /*3320*/  FMNMX.FTZ R36, R66, R33, !PT ;  /* 0x0000002142247209 */ /* 0x000fc80007810000 */
[----:B------:R-:W-:-:S04]  /*3330*/  FMNMX.FTZ R37, R67, R36, !PT ;  /* 0x0000002443257209 */ /* 0x000fc80007810000 */
[----:B------:R-:W-:Y:S02]  /*3340*/  FMNMX.FTZ R40, R70, R37, !PT ;  /* 0x0000002546287209 */ /* 0x000fe40007810000 */
[----:B0-----:R-:W-:Y:S02]  /*3350*/  FMNMX.FTZ R4, R9, R4, !PT ;  /* 0x0000000409047209 */ /* 0x001fe40007810000 */
        /* <DEDUP_REMOVED lines=14> */
[--C-:B------:R-:W-:Y:S01]  /*3440*/  FFMA.FTZ R52, R78, UR38, -R82.reuse ;  /* 0x000000264e347c23 */ /* 0x100fe20008010852 */
[----:B------:R-:W-:Y:S01]  /*3450*/  FSEL R78, R38, -INF , P5 ;  /* 0xff800000264e7808 */ /* 0x000fe20002800000 */
[--C-:B------:R-:W-:Y:S01]  /*3460*/  FFMA.FTZ R40, R79, UR38, -R82.reuse ;  /* 0x000000264f287c23 */ /* 0x100fe20008010852 */
[----:B------:R-:W-:Y:S01]  /*3470*/  FSEL R79, R39, -INF , P6 ;  /* 0xff800000274f7808 */ /* 0x000fe20003000000 */
[--C-:B------:R-:W-:Y:S01]  /*3480*/  FFMA.FTZ R83, R41, UR38, -R82.reuse ;  /* 0x0000002629537c23 */ /* 0x100fe20008010852 */
[----:B------:R-:W-:-:S01]  /*3490*/  FFMA.FTZ R41, R45, UR38, -R82 ;  /* 0x000000262d297c23 */ /* 0x000fc20008010852 */
[----:B------:R1:W-:Y:S01]  /*34a0*/  MUFU.EX2 R37, R77 ;  /* 0x0000004d00257308 */ /* 0x0003e20000000800 */
[----:B0-----:R-:W-:Y:S01]  /*34b0*/  FMNMX.FTZ R56, R50, R53, !PT ;  /* 0x0000003532387209 */ /* 0x001fe20007810000 */
        /* <DEDUP_REMOVED lines=17> */
[----:B------:R-:W-:Y:S01]  /*35d0*/  MUFU.EX2 R7, R7 ;  /* 0x0000000700077308 */ /* 0x000fe20000000800 */
[----:B------:R-:W-:-:S01]  /*35e0*/  FFMA.FTZ R13, R116, UR38, -R82 ;  /* 0x00000026740d7c23 */ /* 0x000fc20008010852 */
[----:B------:R-:W-:Y:S01]  /*35f0*/  FMNMX.FTZ R77, R27, R76, !PT ;  /* 0x0000004c1b4d7209 */ /* 0x000fe20007810000 */
[----:B------:R-:W-:-:S01]  /*3600*/  FFMA.FTZ R14, R117, UR38, -R82 ;  /* 0x00000026750e7c23 */ /* 0x000fc20008010852 */
[----:B------:R-:W-:Y:S01]  /*3610*/  FSEL R76, R31, -INF , P2 ;  /* 0xff8000001f4c7808 */ /* 0x000fe20001000000 */
[----:B------:R-:W-:-:S01]  /*3620*/  FFMA.FTZ R31, R75, UR38, -R82 ;  /* 0x000000264b1f7c23 */ /* 0x000fc20008010852 */
[----:B------:R-:W-:Y:S01]  /*3630*/  FMNMX.FTZ R77, R30, R77, !PT ;  /* 0x0000004d1e4d7209 */ /* 0x000fe20007810000 */
[----:B------:R-:W-:-:S01]  /*3640*/  FFMA.FTZ R88, R88, UR38, -R82 ;  /* 0x0000002658587c23 */ /* 0x000fc20008010852 */
[----:B------:R-:W-:Y:S01]  /*3650*/  FSEL R75, R34, -INF , P3 ;  /* 0xff800000224b7808 */ /* 0x000fe20001800000 */
[----:B------:R-:W1:Y:S01]  /*3660*/  MUFU.EX2 R8, R8 ;  /* 0x0000000800087308 */ /* 0x000e620000000800 */
[----:B------:R-:W-:Y:S01]  /*3670*/  FMNMX.FTZ R34, R76, R77, !PT ;  /* 0x0000004d4c227209 */ /* 0x000fe20007810000 */
[--C-:B------:R-:W-:Y:S01]  /*3680*/  FFMA.FTZ R20, R89, UR38, -R82.reuse ;  /* 0x0000002659147c23 */ /* 0x100fe20008010852 */
[----:B------:R-:W-:Y:S01]  /*3690*/  FSEL R77, R35, -INF , P4 ;  /* 0xff800000234d7808 */ /* 0x000fe20002000000 */
[--C-:B------:R-:W-:Y:S01]  /*36a0*/  FFMA.FTZ R92, R92, UR38, -R82.reuse ;  /* 0x000000265c5c7c23 */ /* 0x100fe20008010852 */
[----:B0-----:R-:W-:Y:S01]  /*36b0*/  FMNMX.FTZ R80, R75, R34, !PT ;  /* 0x000000224b507209 */ /* 0x001fe20007810000 */
[--C-:B------:R-:W-:Y:S01]  /*36c0*/  FFMA.FTZ R24, R93, UR38, -R82.reuse ;  /* 0x000000265d187c23 */ /* 0x100fe20008010852 */
[----:B--2---:R-:W-:Y:S01]  /*36d0*/  LOP3.LUT P2, RZ, R84, 0x7f, RZ, 0xc0, !PT ;  /* 0x0000007f54ff7812 */ /* 0x004fe2000784c0ff */
[----:B------:R-:W0:Y:S01]  /*36e0*/  MUFU.EX2 R9, R9 ;  /* 0x0000000900097308 */ /* 0x000e220000000800 */
[----:B------:R-:W-:Y:S01]  /*36f0*/  FMNMX.FTZ R35, R77, R80, !PT ;  /* 0x000000504d237209 */ /* 0x000fe20007810000 */
[--C-:B------:R-:W-:Y:S01]  /*3700*/  FFMA.FTZ R96, R96, UR38, -R82.reuse ;  /* 0x0000002660607c23 */ /* 0x100fe20008010852 */
[----:B------:R-:W-:-:S01]  /*3710*/  FFMA.FTZ R28, R97, UR38, -R82 ;  /* 0x00000026611c7c23 */ /* 0x000fc20008010852 */
[--C-:B------:R-:W-:Y:S01]  /*3720*/  FFMA.FTZ R100, R100, UR38, -R82.reuse ;  /* 0x0000002664647c23 */ /* 0x100fe20008010852 */
[----:B------:R-:W-:Y:S01]  /*3730*/  FMNMX.FTZ R38, R78, R35, !PT ;  /* 0x000000234e267209 */ /* 0x000fe20007810000 */
[--C-:B------:R-:W-:Y:S01]  /*3740*/  FFMA.FTZ R32, R101, UR38, -R82.reuse ;  /* 0x0000002665207c23 */ /* 0x100fe20008010852 */
[----:B------:R-:W-:-:S01]  /*3750*/  FFMA.FTZ R60, R60, UR38, -R82 ;  /* 0x000000263c3c7c23 */ /* 0x000fc20008010852 */
[----:B------:R-:W2:Y:S01]  /*3760*/  MUFU.EX2 R10, R10 ;  /* 0x0000000a000a7308 */ /* 0x000ea20000000800 */
[----:B------:R-:W-:Y:S01]  /*3770*/  FMNMX.FTZ R57, R79, R38, !PT ;  /* 0x000000264f397209 */ /* 0x000fe20007810000 */
[--C-:B------:R-:W-:Y:S01]  /*3780*/  FFMA.FTZ R38, R44, UR38, -R82.reuse ;  /* 0x000000262c267c23 */ /* 0x100fe20008010852 */
[----:B------:R-:W-:-:S01]  /*3790*/  FFMA.FTZ R44, R49, UR38, -R82 ;  /* 0x00000026312c7c23 */ /* 0x000fc20008010852 */
[--C-:B------:R-:W-:Y:S01]  /*37a0*/  FFMA.FTZ R49, R61, UR38, -R82.reuse ;  /* 0x000000263d317c23 */ /* 0x100fe20008010852 */
[----:B------:R-:W-:-:S01]  /*37b0*/  FFMA.FTZ R61, R74, UR38, -R82 ;  /* 0x000000264a3d7c23 */ /* 0x000fc20008010852 */
[----:B------:R-:W3:Y:S01]  /*37c0*/  SHFL.BFLY PT, R80, R57, 0x2, 0x1f ;  /* 0x0c401f0039507f89 */ /* 0x000ee200000e0000 */
[----:B-1----:R-:W-:-:S01]  /*37d0*/  FADD.FTZ R74, R7, R8 ;  /* 0x00000008074a7221 */ /* 0x002fc20000010000 */
[----:B------:R-:W1:Y:S01]  /*37e0*/  MUFU.EX2 R11, R11 ;  /* 0x0000000b000b7308 */ /* 0x000e620000000800 */
[----:B------:R-:W-:-:S02]  /*37f0*/  @!P2 VIADD R6, R6, 0x29840 ;  /* 0x000298400606a836 */ /* 0x000fc40000000000 */
[--C-:B------:R-:W-:Y:S01]  /*3800*/  FFMA.FTZ R68, R68, UR38, -R82.reuse ;  /* 0x0000002644447c23 */ /* 0x100fe20008010852 */
[----:B------:R-:W-:-:S01]  /*3810*/  FFMA.FTZ R65, R65, UR38, -R82 ;  /* 0x0000002641417c23 */ /* 0x000fc20008010852 */
[----:B------:R-:W-:Y:S01]  /*3820*/  IMAD.MOV.U32 R84, RZ, RZ, R87 ;  /* 0x000000ffff547224 */ /* 0x000fe200078e0057 */
[----:B------:R-:W-:Y:S02]  /*3830*/  @!P2 PRMT R6, RZ, 0x654, R6 ;  /* 0x00000654ff06a816 */ /* 0x000fe40000000006 */
[----:B------:R-:W-:Y:S02]  /*3840*/  MUFU.EX2 R12, R12 ;  /* 0x0000000c000c7308 */ /* 0x000fe40000000800 */
[----:B------:R4:W-:Y:S06]  /*3850*/  @!P2 SYNCS.ARRIVE.TRANS64.RED.A1T0 RZ, [R6+URZ], RZ ;  /* 0x000000ff06ffa9a7 */ /* 0x0009ec000810043f */
[----:B------:R-:W-:Y:S01]  /*3860*/  MUFU.EX2 R13, R13 ;  /* 0x0000000d000d7308 */ /* 0x000fe20000000800 */
[----:B---3--:R-:W-:Y:S01]  /*3870*/  FMNMX.FTZ R80, R57, R80, !PT ;  /* 0x0000005039507209 */ /* 0x008fe20007810000 */
[----:B------:R-:W-:Y:S01]  /*3880*/  FFMA.FTZ R57, R72, UR38, -R82 ;  /* 0x0000002648397c23 */ /* 0x000fe20008010852 */
[----:B------:R-:W-:-:S05]  /*3890*/  IMAD.U32 R72, RZ, RZ, UR38 ;  /* 0x00000026ff487e24 */ /* 0x000fca000f8e00ff */
[----:B------:R0:W-:Y:S01]  /*38a0*/  MUFU.EX2 R34, R81 ;  /* 0x0000005100227308 */ /* 0x0001e20000000800 */
[----:B------:R-:W3:Y:S07]  /*38b0*/  SHFL.BFLY PT, R5, R80, 0x1, 0x1f ;  /* 0x0c201f0050057f89 */ /* 0x000eee00000e0000 */
[----:B------:R-:W-:Y:S01]  /*38c0*/  MUFU.EX2 R14, R14 ;  /* 0x0000000e000e7308 */ /* 0x000fe20000000800 */
[----:B0-----:R-:W-:-:S07]  /*38d0*/  FADD.FTZ R81, R9, R74 ;  /* 0x0000004a09517221 */ /* 0x001fce0000010000 */
[----:B------:R-:W-:Y:S08]  /*38e0*/  MUFU.EX2 R15, R88 ;  /* 0x00000058000f7308 */ /* 0x000ff00000000800 */
[----:B------:R-:W-:Y:S01]  /*38f0*/  MUFU.EX2 R20, R20 ;  /* 0x0000001400147308 */ /* 0x000fe20000000800 */
[----:B---3--:R-:W-:Y:S01]  /*3900*/  FMNMX.FTZ R5, R80, R5, !PT ;  /* 0x0000000550057209 */ /* 0x008fe20007810000 */
[----:B--2---:R-:W-:-:S03]  /*3910*/  FADD.FTZ R80, R10, R81 ;  /* 0x000000510a507221 */ /* 0x004fc60000010000 */
[C---:B------:R-:W-:Y:S01]  /*3920*/  FSETP.NEU.FTZ.AND P1, PT, R5.reuse, -INF , PT ;  /* 0xff8000000500780b */ /* 0x040fe20003f3d000 */
[----:B------:R-:W-:-:S01]  /*3930*/  FFMA.FTZ R73, R5, R72, -8 ;  /* 0xc100000005497423 */ /* 0x000fc20000010048 */
[----:B------:R-:W-:Y:S01]  /*3940*/  FFMA.FTZ R72, R69, UR38, -R82 ;  /* 0x0000002645487c23 */ /* 0x000fe20008010852 */
[----:B-1----:R-:W-:-:S01]  /*3950*/  FADD.FTZ R81, R11, R80 ;  /* 0x000000500b517221 */ /* 0x002fc20000010000 */
[----:B------:R-:W-:Y:S01]  /*3960*/  MUFU.EX2 R21, R92 ;  /* 0x0000005c00157308 */ /* 0x000fe20000000800 */
[--C-:B------:R-:W-:Y:S01]  /*3970*/  IMAD.MOV.U32 R82, RZ, RZ, R87.reuse ;  /* 0x000000ffff527224 */ /* 0x100fe200078e0057 */
[----:B------:R-:W-:Y:S01]  /*3980*/  FSEL R73, R73, RZ, P1 ;  /* 0x000000ff49497208 */ /* 0x000fe20000800000 */
[----:B------:R-:W-:Y:S01]  /*3990*/  IMAD.MOV.U32 R80, RZ, RZ, R87 ;  /* 0x000000ffff507224 */ /* 0x000fe200078e0057 */
[----:B------:R-:W-:-:S03]  /*39a0*/  PLOP3.LUT P1, PT, PT, PT, UP0, 0x80, 0x0 ;  /* 0x000000000000781c */ /* 0x000fc60003f2f008 */
        /* <DEDUP_REMOVED lines=10> */
[--C-:B------:R-:W-:Y:S01]  /*3a50*/  FFMA.FTZ R91, R91, UR38, -R73.reuse ;  /* 0x000000265b5b7c23 */ /* 0x100fe20008010849 */
[----:B------:R-:W-:-:S01]  /*3a60*/  FFMA.FTZ R94, R94, UR38, -R73 ;  /* 0x000000265e5e7c23 */ /* 0x000fc20008010849 */
[--C-:B------:R-:W-:Y:S01]  /*3a70*/  FFMA.FTZ R95, R95, UR38, -R73.reuse ;  /* 0x000000265f5f7c23 */ /* 0x100fe20008010849 */
[----:B------:R-:W-:-:S01]  /*3a80*/  FFMA.FTZ R98, R98, UR38, -R73 ;  /* 0x0000002662627c23 */ /* 0x000fc20008010849 */
[----:B------:R-:W0:Y:S01]  /*3a90*/  MUFU.EX2 R107, R107 ;  /* 0x0000006b006b7308 */ /* 0x000e220000000800 */
[----:B------:R-:W-:-:S01]  /*3aa0*/  FFMA.FTZ R99, R99, UR38, -R73 ;  /* 0x0000002663637c23 */ /* 0x000fc20008010849 */
        /* <DEDUP_REMOVED lines=15> */
[----:B0-----:R-:W-:-:S01]  /*3ba0*/  FADD.FTZ R69, R106, R107 ;  /* 0x0000006b6a457221 */ /* 0x001fc20000010000 */
[--C-:B------:R-:W-:Y:S01]  /*3bb0*/  FFMA.FTZ R47, R47, UR38, -R73.reuse ;  /* 0x000000262f2f7c23 */ /* 0x100fe20008010849 */
[----:B------:R-:W-:-:S01]  /*3bc0*/  FFMA.FTZ R50, R50, UR38, -R73 ;  /* 0x0000002632327c23 */ /* 0x000fc20008010849 */
[--C-:B------:R-:W-:Y:S01]  /*3bd0*/  FFMA.FTZ R51, R51, UR38, -R73.reuse ;  /* 0x0000002633337c23 */ /* 0x100fe20008010849 */
[----:B------:R-:W-:-:S01]  /*3be0*/  FFMA.FTZ R54, R54, UR38, -R73 ;  /* 0x0000002636367c23 */ /* 0x000fc20008010849 */
[--C-:B------:R-:W-:Y:S01]  /*3bf0*/  FFMA.FTZ R55, R55, UR38, -R73.reuse ;  /* 0x0000002637377c23 */ /* 0x100fe20008010849 */
[----:B------:R-:W-:-:S01]  /*3c00*/  FFMA.FTZ R26, R26, UR38, -R73 ;  /* 0x000000261a1a7c23 */ /* 0x000fc20008010849 */
[----:B------:R-:W4:Y:S01]  /*3c10*/  MUFU.EX2 R114, R114 ;  /* 0x0000007200727308 */ /* 0x000f220000000800 */
[----:B-1----:R-:W-:-:S01]  /*3c20*/  FADD.FTZ R74, R110, R69 ;  /* 0x000000456e4a7221 */ /* 0x002fc20000010000 */
[--C-:B------:R-:W-:Y:S01]  /*3c30*/  FFMA.FTZ R27, R27, UR38, -R73.reuse ;  /* 0x000000261b1b7c23 */ /* 0x100fe20008010849 */
[----:B------:R-:W-:-:S01]  /*3c40*/  FFMA.FTZ R30, R30, UR38, -R73 ;  /* 0x000000261e1e7c23 */ /* 0x000fc20008010849 */
[--C-:B------:R-:W-:Y:S01]  /*3c50*/  FFMA.FTZ R76, R76, UR38, -R73.reuse ;  /* 0x000000264c4c7c23 */ /* 0x100fe20008010849 */
[----:B------:R-:W-:-:S01]  /*3c60*/  FFMA.FTZ R75, R75, UR38, -R73 ;  /* 0x000000264b4b7c23 */ /* 0x000fc20008010849 */
[--C-:B------:R-:W-:Y:S01]  /*3c70*/  FFMA.FTZ R77, R77, UR38, -R73.reuse ;  /* 0x000000264d4d7c23 */ /* 0x100fe20008010849 */
[----:B------:R-:W-:-:S01]  /*3c80*/  FFMA.FTZ R78, R78, UR38, -R73 ;  /* 0x000000264e4e7c23 */ /* 0x000fc20008010849 */
[----:B------:R-:W0:Y:S01]  /*3c90*/  MUFU.EX2 R115, R115 ;  /* 0x0000007300737308 */ /* 0x000e220000000800 */
[----:B--2---:R-:W-:-:S01]  /*3ca0*/  FADD.FTZ R69, R111, R74 ;  /* 0x0000004a6f457221 */ /* 0x004fc20000010000 */
[----:B------:R-:W-:Y:S01]  /*3cb0*/  FADD.FTZ R74, R12, R81 ;  /* 0x000000510c4a7221 */ /* 0x000fe20000010000 */
[----:B------:R-:W-:-:S01]  /*3cc0*/  FFMA.FTZ R73, R79, UR38, -R73 ;  /* 0x000000264f497c23 */ /* 0x000fc20008010849 */
[----:B------:R-:W-:Y:S01]  /*3cd0*/  F2FP.SATFINITE.E4M3.F32.PACK_AB_MERGE_C R110, R111, R110, RZ ;  /* 0x0000006e6f6e723e */ /* 0x000fe200048070ff */
[----:B------:R-:W-:-:S02]  /*3ce0*/  IMAD.MOV.U32 R79, RZ, RZ, R87 ;  /* 0x000000ffff4f7224 */ /* 0x000fc400078e0057 */
[----:B------:R-:W-:Y:S01]  /*3cf0*/  FADD.FTZ R81, R13, R74 ;  /* 0x0000004a0d517221 */ /* 0x000fe20000010000 */
[----:B------:R-:W1:Y:S01]  /*3d00*/  MUFU.EX2 R118, R118 ;  /* 0x0000007600767308 */ /* 0x000e620000000800 */
[----:B----4-:R-:W-:-:S02]  /*3d10*/  FADD.FTZ R6, R114, R69 ;  /* 0x0000004572067221 */ /* 0x010fc40000010000 */
[C---:B------:R-:W-:Y:S01]  /*3d20*/  FADD.FTZ R74, R14.reuse, R81 ;  /* 0x000000510e4a7221 */ /* 0x040fe20000010000 */
[----:B------:R-:W-:Y:S02]  /*3d30*/  F2FP.SATFINITE.E4M3.F32.PACK_AB_MERGE_C R14, R14, R13, RZ ;  /* 0x0000000d0e0e723e */ /* 0x000fe400048070ff */
[----:B------:R-:W-:Y:S01]  /*3d40*/  F2FP.SATFINITE.E4M3.F32.PACK_AB_MERGE_C R173, R107, R106, R110 ;  /* 0x0000006a6bad723e */ /* 0x000fe2000480706e */
[----:B------:R-:W-:-:S01]  /*3d50*/  FADD.FTZ R81, R15, R74 ;  /* 0x0000004a0f517221 */ /* 0x000fc20000010000 */
[----:B------:R-:W-:Y:S01]  /*3d60*/  F2FP.SATFINITE.E4M3.F32.PACK_AB_MERGE_C R174, R12, R11, R14 ;  /* 0x0000000b0cae723e */ /* 0x000fe2000480700e */
[----:B------:R-:W2:Y:S01]  /*3d70*/  MUFU.EX2 R119, R119 ;  /* 0x0000007700777308 */ /* 0x000ea20000000800 */
[----:B0-----:R-:W-:-:S01]  /*3d80*/  FADD.FTZ R69, R115, R6 ;  /* 0x0000000673457221 */ /* 0x001fc20000010000 */
[----:B------:R-:W-:-:S04]  /*3d90*/  FADD.FTZ R74, R20, R81 ;  /* 0x00000051144a7221 */ /* 0x000fc80000010000 */
[----:B------:R-:W-:Y:S02]  /*3da0*/  FADD.FTZ R81, R21, R74 ;  /* 0x0000004a15517221 */ /* 0x000fe40000010000 */
[----:B------:R-:W0:Y:S01]  /*3db0*/  MUFU.EX2 R90, R90 ;  /* 0x0000005a005a7308 */ /* 0x000e220000000800 */
[----:B-1----:R-:W-:-:S07]  /*3dc0*/  FADD.FTZ R6, R118, R69 ;  /* 0x0000004576067221 */ /* 0x002fce0000010000 */
[----:B------:R-:W1:Y:S01]  /*3dd0*/  MUFU.EX2 R91, R91 ;  /* 0x0000005b005b7308 */ /* 0x000e620000000800 */
[----:B--2---:R-:W-:-:S01]  /*3de0*/  FADD.FTZ R69, R119, R6 ;  /* 0x0000000677457221 */ /* 0x004fc20000010000 */
[----:B------:R-:W-:-:S04]  /*3df0*/  F2FP.SATFINITE.E4M3.F32.PACK_AB_MERGE_C R118, R119, R118, RZ ;  /* 0x000000767776723e */ /* 0x000fc800048070ff */
[----:B------:R-:W-:Y:S02]  /*3e00*/  F2FP.SATFINITE.E4M3.F32.PACK_AB_MERGE_C R175, R115, R114, R118 ;  /* 0x0000007273af723e */ /* 0x000fe40004807076 */
[----:B------:R-:W2:Y:S01]  /*3e10*/  MUFU.EX2 R94, R94 ;  /* 0x0000005e005e7308 */ /* 0x000ea20000000800 */
[----:B0-----:R-:W-:-:S07]  /*3e20*/  FADD.FTZ R6, R90, R69 ;  /* 0x000000455a067221 */ /* 0x001fce0000010000 */
[----:B------:R-:W0:Y:S01]  /*3e30*/  MUFU.EX2 R24, R24 ;  /* 0x0000001800187308 */ /* 0x000e220000000800 */
[----:B-1----:R-:W-:-:S07]  /*3e40*/  FADD.FTZ R69, R91, R6 ;  /* 0x000000065b457221 */ /* 0x002fce0000010000 */
[----:B------:R-:W1:Y:S01]  /*3e50*/  MUFU.EX2 R95, R95 ;  /* 0x0000005f005f7308 */ /* 0x000e620000000800 */
[----:B--2---:R-:W-:-:S07]  /*3e60*/  FADD.FTZ R6, R94, R69 ;  /* 0x000000455e067221 */ /* 0x004fce0000010000 */
[----:B------:R-:W2:Y:S01]  /*3e70*/  MUFU.EX2 R25, R96 ;  /* 0x0000006000197308 */ /* 0x000ea20000000800 */
[----:B0-----:R-:W-:-:S01]  /*3e80*/  FADD.FTZ R74, R24, R81 ;  /* 0x00000051184a7221 */ /* 0x001fc20000010000 */
[----:B------:R-:W-:Y:S01]  /*3e90*/  F2FP.SATFINITE.E4M3.F32.PACK_AB_MERGE_C R21, R24, R21, RZ ;  /* 0x000000151815723e */ /* 0x000fe200048070ff */
[----:B------:R-:W-:-:S03]  /*3ea0*/  IMAD.MOV.U32 R24, RZ, RZ, R87 ;  /* 0x000000ffff187224 */ /* 0x000fc600078e0057 */
[----:B------:R-:W-:Y:S02]  /*3eb0*/  F2FP.SATFINITE.E4M3.F32.PACK_AB_MERGE_C R176, R20, R15, R21 ;  /* 0x0000000f14b0723e */ /* 0x000fe40004807015 */
[----:B------:R-:W0:Y:S01]  /*3ec0*/  MUFU.EX2 R98, R98 ;  /* 0x0000006200627308 */ /* 0x000e220000000800 */
[----:B-1----:R-:W-:-:S01]  /*3ed0*/  FADD.FTZ R69, R95, R6 ;  /* 0x000000065f457221 */ /* 0x002fc20000010000 */
[----:B------:R-:W-:-:S04]  /*3ee0*/  F2FP.SATFINITE.E4M3.F32.PACK_AB_MERGE_C R94, R95, R94, RZ ;  /* 0x0000005e5f5e723e */ /* 0x000fc800048070ff */
[----:B------:R-:W-:Y:S02]  /*3ef0*/  F2FP.SATFINITE.E4M3.F32.PACK_AB_MERGE_C R177, R91, R90, R94 ;  /* 0x0000005a5bb1723e */ /* 0x000fe4000480705e */
[----:B------:R-:W1:Y:S01]  /*3f00*/  MUFU.EX2 R28, R28 ;  /* 0x0000001c001c7308 */ /* 0x000e620000000800 */
[----:B--2---:R-:W-:-:S07]  /*3f10*/  FADD.FTZ R81, R25, R74 ;  /* 0x0000004a19517221 */ /* 0x004fce0000010000 */
        /* <DEDUP_REMOVED lines=8> */
[----:B------:R-:W-:-:S06]  /*3fa0*/  IMAD.MOV.U32 R74, RZ, RZ, R87 ;  /* 0x000000ffff4a7224 */ /* 0x000fcc00078e0057 */
[----:B------:R-:W0:Y:S01]  /*3fb0*/  MUFU.EX2 R103, R103 ;  /* 0x0000006700677308 */ /* 0x000e220000000800 */
[----:B-1----:R-:W-:-:S01]  /*3fc0*/  FADD.FTZ R6, R102, R69 ;  /* 0x0000004566067221 */ /* 0x002fc20000010000 */
[----:B------:R-:W-:-:S04]  /*3fd0*/  F2FP.SATFINITE.E4M3.F32.PACK_AB_MERGE_C R69, R10, R9, RZ ;  /* 0x000000090a45723e */ /* 0x000fc800048070ff */
[----:B------:R-:W-:Y:S01]  /*3fe0*/  F2FP.SATFINITE.E4M3.F32.PACK_AB_MERGE_C R172, R8, R7, R69 ;  /* 0x0000000708ac723e */ /* 0x000fe20004807045 */
[----:B------:R-:W-:Y:S01]  /*3ff0*/  IMAD.MOV.U32 R69, RZ, RZ, R87 ;  /* 0x000000ffff457224 */ /* 0x000fe200078e0057 */
[----:B------:R-:W1:Y:S01]  /*4000*/  MUFU.EX2 R58, R58 ;  /* 0x0000003a003a7308 */ /* 0x000e620000000800 */
[----:B--2---:R-:W-:-:S01]  /*4010*/  FADD.FTZ R10, R32, R81 ;  /* 0x00000051200a7221 */ /* 0x004fc20000010000 */
[----:B------:R-:W-:Y:S01]  /*4020*/  F2FP.SATFINITE.E4M3.F32.PACK_AB_MERGE_C R29, R32, R29, RZ ;  /* 0x0000001d201d723e */ /* 0x000fe200048070ff */
[----:B------:R-:W-:Y:S02]  /*4030*/  IMAD.MOV.U32 R81, RZ, RZ, R87 ;  /* 0x000000ffff517224 */ /* 0x000fe400078e0057 */
[----:B------:R-:W-:Y:S01]  /*4040*/  FADD.FTZ R13, R33, R10 ;  /* 0x0000000a210d7221 */ /* 0x000fe20000010000 */
[----:B------:R-:W-:Y:S01]  /*4050*/  F2FP.SATFINITE.E4M3.F32.PACK_AB_MERGE_C R178, R28, R25, R29 ;  /* 0x000000191cb2723e */ /* 0x000fe2000480701d */
[----:B------:R-:W-:Y:S01]  /*4060*/  IMAD.MOV.U32 R32, RZ, RZ, R87 ;  /* 0x000000ffff207224 */ /* 0x000fe200078e0057 */
[----:B------:R-:W2:Y:S01]  /*4070*/  MUFU.EX2 R36, R36 ;  /* 0x0000002400247308 */ /* 0x000ea20000000800 */
[----:B0-----:R-:W-:-:S01]  /*4080*/  FADD.FTZ R9, R103, R6 ;  /* 0x0000000667097221 */ /* 0x001fc20000010000 */
[----:B------:R-:W-:Y:S01]  /*4090*/  F2FP.SATFINITE.E4M3.F32.PACK_AB_MERGE_C R102, R103, R102, RZ ;  /* 0x000000666766723e */ /* 0x000fe200048070ff */
[----:B------:R-:W-:-:S02]  /*40a0*/  IMAD.MOV.U32 R29, RZ, RZ, R87 ;  /* 0x000000ffff1d7224 */ /* 0x000fc400078e0057 */
[--C-:B------:R-:W-:Y:S01]  /*40b0*/  IMAD.MOV.U32 R28, RZ, RZ, R87.reuse ;  /* 0x000000ffff1c7224 */ /* 0x100fe200078e0057 */
[----:B------:R-:W-:Y:S01]  /*40c0*/  F2FP.SATFINITE.E4M3.F32.PACK_AB_MERGE_C R179, R99, R98, R102 ;  /* 0x0000006263b3723e */ /* 0x000fe20004807066 */
[----:B------:R-:W-:Y:S01]  /*40d0*/  IMAD.MOV.U32 R25, RZ, RZ, R87 ;  /* 0x000000ffff197224 */ /* 0x000fe200078e0057 */
[----:B------:R-:W0:Y:S01]  /*40e0*/  MUFU.EX2 R59, R59 ;  /* 0x0000003b003b7308 */ /* 0x000e220000000800 */
[----:B-1----:R-:W-:-:S07]  /*40f0*/  FADD.FTZ R6, R58, R9 ;  /* 0x000000093a067221 */ /* 0x002fce0000010000 */
[----:B------:R-:W1:Y:S01]  /*4100*/  MUFU.EX2 R62, R62 ;  /* 0x0000003e003e7308 */ /* 0x000e620000000800 */
[----:B--2---:R-:W-:-:S04]  /*4110*/  FADD.FTZ R10, R36, R13 ;  /* 0x0000000d240a7221 */ /* 0x004fc80000010000 */
[----:B------:R-:W-:-:S03]  /*4120*/  FADD.FTZ R13, R37, R10 ;  /* 0x0000000a250d7221 */ /* 0x000fc60000010000 */
[----:B------:R-:W2:Y:S01]  /*4130*/  MUFU.EX2 R52, R52 ;  /* 0x0000003400347308 */ /* 0x000ea20000000800 */
[----:B0-----:R-:W-:-:S07]  /*4140*/  FADD.FTZ R9, R59, R6 ;  /* 0x000000063b097221 */ /* 0x001fce0000010000 */
[----:B------:R-:W0:Y:S01]  /*4150*/  MUFU.EX2 R63, R63 ;  /* 0x0000003f003f7308 */ /* 0x000e220000000800 */
        /* <DEDUP_REMOVED lines=8> */
[----:B0-----:R-:W-:-:S01]  /*41e0*/  FADD.FTZ R9, R63, R6 ;  /* 0x000000063f097221 */ /* 0x001fc20000010000 */
[----:B------:R-:W-:Y:S01]  /*41f0*/  F2FP.SATFINITE.E4M3.F32.PACK_AB_MERGE_C R62, R63, R62, RZ ;  /* 0x0000003e3f3e723e */ /* 0x000fe200048070ff */
[--C-:B------:R-:W-:Y:S02]  /*4200*/  IMAD.MOV.U32 R63, RZ, RZ, R87.reuse ;  /* 0x000000ffff3f7224 */ /* 0x100fe400078e0057 */
[--C-:B------:R-:W-:Y:S01]  /*4210*/  IMAD.MOV.U32 R36, RZ, RZ, R87.reuse ;  /* 0x000000ffff247224 */ /* 0x100fe200078e0057 */
[----:B------:R-:W-:Y:S01]  /*4220*/  F2FP.SATFINITE.E4M3.F32.PACK_AB_MERGE_C R181, R59, R58, R62 ;  /* 0x0000003a3bb5723e */ /* 0x000fe2000480703e */
[----:B------:R-:W-:Y:S01]  /*4230*/  IMAD.MOV.U32 R62, RZ, RZ, R87 ;  /* 0x000000ffff3e7224 */ /* 0x000fe200078e0057 */
[----:B------:R-:W0:Y:S01]  /*4240*/  MUFU.EX2 R67, R67 ;  /* 0x0000004300437308 */ /* 0x000e220000000800 */
[----:B-1----:R-:W-:-:S01]  /*4250*/  FADD.FTZ R6, R40, R13 ;  /* 0x0000000d28067221 */ /* 0x002fc20000010000 */
[----:B------:R-:W-:-:S02]  /*4260*/  IMAD.MOV.U32 R59, RZ, RZ, R87 ;  /* 0x000000ffff3b7224 */ /* 0x000fc400078e0057 */
[--C-:B------:R-:W-:Y:S02]  /*4270*/  IMAD.MOV.U32 R58, RZ, RZ, R87.reuse ;  /* 0x000000ffff3a7224 */ /* 0x100fe400078e0057 */
[----:B------:R-:W-:Y:S02]  /*4280*/  IMAD.MOV.U32 R33, RZ, RZ, R87 ;  /* 0x000000ffff217224 */ /* 0x000fe400078e0057 */
[----:B------:R-:W1:Y:S01]  /*4290*/  MUFU.EX2 R56, R56 ;  /* 0x0000003800387308 */ /* 0x000e620000000800 */
[----:B--2---:R-:W-:-:S01]  /*42a0*/  FADD.FTZ R10, R66, R9 ;  /* 0x00000009420a7221 */ /* 0x004fc20000010000 */
[----:B------:R-:W-:-:S06]  /*42b0*/  FADD.FTZ R9, R53, R6 ;  /* 0x0000000635097221 */ /* 0x000fcc0000010000 */
[----:B------:R-:W2:Y:S01]  /*42c0*/  MUFU.EX2 R70, R70 ;  /* 0x0000004600467308 */ /* 0x000ea20000000800 */
[----:B0-----:R-:W-:-:S07]  /*42d0*/  FADD.FTZ R7, R67, R10 ;  /* 0x0000000a43077221 */ /* 0x001fce0000010000 */
[----:B------:R-:W0:Y:S01]  /*42e0*/  MUFU.EX2 R31, R31 ;  /* 0x0000001f001f7308 */ /* 0x000e220000000800 */
[----:B-1----:R-:W-:-:S07]  /*42f0*/  FADD.FTZ R6, R56, R9 ;  /* 0x0000000938067221 */ /* 0x002fce0000010000 */
[----:B------:R-:W1:Y:S01]  /*4300*/  MUFU.EX2 R71, R71 ;  /* 0x0000004700477308 */ /* 0x000e620000000800 */
[----:B--2---:R-:W-:-:S07]  /*4310*/  FADD.FTZ R8, R70, R7 ;  /* 0x0000000746087221 */ /* 0x004fce0000010000 */
[----:B------:R-:W2:Y:S01]  /*4320*/  MUFU.EX2 R42, R42 ;  /* 0x0000002a002a7308 */ /* 0x000ea20000000800 */
[C---:B0-----:R-:W-:Y:S01]  /*4330*/  F2FP.SATFINITE.E4M3.F32.PACK_AB_MERGE_C R56, R31.reuse, R56, RZ ;  /* 0x000000381f38723e */ /* 0x041fe200048070ff */
[----:B------:R-:W-:-:S03]  /*4340*/  FADD.FTZ R31, R31, R6 ;  /* 0x000000061f1f7221 */ /* 0x000fc60000010000 */
[----:B------:R-:W-:Y:S01]  /*4350*/  F2FP.SATFINITE.E4M3.F32.PACK_AB_MERGE_C R182, R53, R40, R56 ;  /* 0x0000002835b6723e */ /* 0x000fe20004807038 */
[----:B------:R-:W-:-:S01]  /*4360*/  FADD.FTZ R6, R34, R31 ;  /* 0x0000001f22067221 */ /* 0x000fc20000010000 */
[--C-:B------:R-:W-:Y:S01]  /*4370*/  IMAD.MOV.U32 R56, RZ, RZ, R87.reuse ;  /* 0x000000ffff387224 */ /* 0x100fe200078e0057 */
[----:B------:R0:W3:Y:S01]  /*4380*/  MUFU.EX2 R35, R83 ;  /* 0x0000005300237308 */ /* 0x0000e20000000800 */
[C---:B-1----:R-:W-:Y:S01]  /*4390*/  F2FP.SATFINITE.E4M3.F32.PACK_AB_MERGE_C R70, R71.reuse, R70, RZ ;  /* 0x000000464746723e */ /* 0x042fe200048070ff */
[----:B------:R-:W-:Y:S01]  /*43a0*/  FADD.FTZ R71, R71, R8 ;  /* 0x0000000847477221 */ /* 0x000fe20000010000 */
[--C-:B------:R-:W-:Y:S02]  /*43b0*/  IMAD.MOV.U32 R53, RZ, RZ, R87.reuse ;  /* 0x000000ffff357224 */ /* 0x100fe400078e0057 */
[----:B------:R-:W-:Y:S01]  /*43c0*/  F2FP.SATFINITE.E4M3.F32.PACK_AB_MERGE_C R183, R67, R66, R70 ;  /* 0x0000004243b7723e */ /* 0x000fe20004807046 */
[----:B------:R-:W-:Y:S02]  /*43d0*/  IMAD.MOV.U32 R70, RZ, RZ, R87 ;  /* 0x000000ffff467224 */ /* 0x000fe400078e0057 */
[----:B------:R-:W1:Y:S01]  /*43e0*/  MUFU.EX2 R43, R43 ;  /* 0x0000002b002b7308 */ /* 0x000e620000000800 */
[----:B--2---:R-:W-:-:S01]  /*43f0*/  FADD.FTZ R8, R42, R71 ;  /* 0x000000472a087221 */ /* 0x004fc20000010000 */
[----:B0-----:R-:W-:-:S02]  /*4400*/  IMAD.MOV.U32 R83, RZ, RZ, R87 ;  /* 0x000000ffff537224 */ /* 0x001fc400078e0057 */
[--C-:B------:R-:W-:Y:S02]  /*4410*/  IMAD.MOV.U32 R71, RZ, RZ, R87.reuse ;  /* 0x000000ffff477224 */ /* 0x100fe400078e0057 */
[----:B------:R-:W-:Y:S02]  /*4420*/  IMAD.MOV.U32 R67, RZ, RZ, R87 ;  /* 0x000000ffff437224 */ /* 0x000fe400078e0057 */
[----:B------:R-:W0:Y:S01]  /*4430*/  MUFU.EX2 R38, R38 ;  /* 0x0000002600267308 */ /* 0x000e220000000800 */
[----:B---3--:R-:W-:-:S01]  /*4440*/  FADD.FTZ R9, R35, R6 ;  /* 0x0000000623097221 */ /* 0x008fc20000010000 */
[--C-:B------:R-:W-:Y:S02]  /*4450*/  IMAD.MOV.U32 R66, RZ, RZ, R87.reuse ;  /* 0x000000ffff427224 */ /* 0x100fe400078e0057 */
[--C-:B------:R-:W-:Y:S02]  /*4460*/  IMAD.MOV.U32 R40, RZ, RZ, R87.reuse ;  /* 0x000000ffff287224 */ /* 0x100fe400078e0057 */
[----:B------:R-:W-:-:S02]  /*4470*/  IMAD.MOV.U32 R31, RZ, RZ, R87 ;  /* 0x000000ffff1f7224 */ /* 0x000fc400078e0057 */
[----:B------:R-:W2:Y:S01]  /*4480*/  MUFU.EX2 R46, R46 ;  /* 0x0000002e002e7308 */ /* 0x000ea20000000800 */
[----:B-1----:R-:W-:-:S07]  /*4490*/  FADD.FTZ R11, R43, R8 ;  /* 0x000000082b0b7221 */ /* 0x002fce0000010000 */
[----:B------:R-:W1:Y:S01]  /*44a0*/  MUFU.EX2 R41, R41 ;  /* 0x0000002900297308 */ /* 0x000e620000000800 */
[----:B0-----:R-:W-:-:S07]  /*44b0*/  FADD.FTZ R6, R38, R9 ;  /* 0x0000000926067221 */ /* 0x001fce0000010000 */
[----:B------:R-:W0:Y:S01]  /*44c0*/  MUFU.EX2 R47, R47 ;  /* 0x0000002f002f7308 */ /* 0x000e220000000800 */
[----:B--2---:R-:W-:-:S07]  /*44d0*/  FADD.FTZ R8, R46, R11 ;  /* 0x0000000b2e087221 */ /* 0x004fce0000010000 */
[----:B------:R-:W2:Y:S01]  /*44e0*/  MUFU.EX2 R39, R39 ;  /* 0x0000002700277308 */ /* 0x000ea20000000800 */
[----:B-1----:R-:W-:-:S01]  /*44f0*/  FADD.FTZ R6, R41, R6 ;  /* 0x0000000629067221 */ /* 0x002fc20000010000 */
[----:B------:R-:W-:Y:S01]  /*4500*/  F2FP.SATFINITE.E4M3.F32.PACK_AB_MERGE_C R38, R41, R38, RZ ;  /* 0x000000262926723e */ /* 0x000fe200048070ff */
[----:B------:R-:W-:-:S03]  /*4510*/  IMAD.MOV.U32 R41, RZ, RZ, R87 ;  /* 0x000000ffff297224 */ /* 0x000fc600078e0057 */
[----:B------:R-:W-:Y:S01]  /*4520*/  F2FP.SATFINITE.E4M3.F32.PACK_AB_MERGE_C R184, R35, R34, R38 ;  /* 0x0000002223b8723e */ /* 0x000fe20004807026 */
[--C-:B------:R-:W-:Y:S01]  /*4530*/  IMAD.MOV.U32 R38, RZ, RZ, R87.reuse ;  /* 0x000000ffff267224 */ /* 0x100fe200078e0057 */
[----:B------:R-:W1:Y:S01]  /*4540*/  MUFU.EX2 R50, R50 ;  /* 0x0000003200327308 */ /* 0x000e620000000800 */
[C---:B0-----:R-:W-:Y:S01]  /*4550*/  F2FP.SATFINITE.E4M3.F32.PACK_AB_MERGE_C R46, R47.reuse, R46, RZ ;  /* 0x0000002e2f2e723e */ /* 0x041fe200048070ff */
[----:B------:R-:W-:Y:S01]  /*4560*/  FADD.FTZ R47, R47, R8 ;  /* 0x000000082f2f7221 */ /* 0x000fe20000010000 */
[--C-:B------:R-:W-:Y:S02]  /*4570*/  IMAD.MOV.U32 R35, RZ, RZ, R87.reuse ;  /* 0x000000ffff237224 */ /* 0x100fe400078e0057 */
[----:B------:R-:W-:Y:S01]  /*4580*/  F2FP.SATFINITE.E4M3.F32.PACK_AB_MERGE_C R185, R43, R42, R46 ;  /* 0x0000002a2bb9723e */ /* 0x000fe2000480702e */
[----:B------:R-:W-:Y:S02]  /*4590*/  IMAD.MOV.U32 R46, RZ, RZ, R87 ;  /* 0x000000ffff2e7224 */ /* 0x000fe400078e0057 */
[----:B------:R-:W0:Y:S01]  /*45a0*/  MUFU.EX2 R44, R44 ;  /* 0x0000002c002c7308 */ /* 0x000e220000000800 */
[----:B--2---:R-:W-:-:S01]  /*45b0*/  FADD.FTZ R9, R39, R6 ;  /* 0x0000000627097221 */ /* 0x004fc20000010000 */
[----:B------:R-:W-:-:S02]  /*45c0*/  IMAD.MOV.U32 R43, RZ, RZ, R87 ;  /* 0x000000ffff2b7224 */ /* 0x000fc400078e0057 */
[--C-:B------:R-:W-:Y:S02]  /*45d0*/  IMAD.MOV.U32 R42, RZ, RZ, R87.reuse ;  /* 0x000000ffff2a7224 */ /* 0x100fe400078e0057 */
[----:B------:R-:W-:Y:S02]  /*45e0*/  IMAD.MOV.U32 R34, RZ, RZ, R87 ;  /* 0x000000ffff227224 */ /* 0x000fe400078e0057 */
[----:B------:R-:W2:Y:S01]  /*45f0*/  MUFU.EX2 R51, R51 ;  /* 0x0000003300337308 */ /* 0x000ea20000000800 */
[----:B-1----:R-:W-:-:S01]  /*4600*/  FADD.FTZ R6, R50, R47 ;  /* 0x0000002f32067221 */ /* 0x002fc20000010000 */
[----:B------:R-:W-:-:S06]  /*4610*/  IMAD.MOV.U32 R47, RZ, RZ, R87 ;  /* 0x000000ffff2f7224 */ /* 0x000fcc00078e0057 */
[----:B------:R-:W1:Y:S01]  /*4620*/  MUFU.EX2 R45, R45 ;  /* 0x0000002d002d7308 */ /* 0x000e620000000800 */
[----:B0-----:R-:W-:-:S07]  /*4630*/  FADD.FTZ R8, R44, R9 ;  /* 0x000000092c087221 */ /* 0x001fce0000010000 */
[----:B------:R-:W0:Y:S01]  /*4640*/  MUFU.EX2 R54, R54 ;  /* 0x0000003600367308 */ /* 0x000e220000000800 */
[----:B--2---:R-:W-:-:S07]  /*4650*/  FADD.FTZ R9, R51, R6 ;  /* 0x0000000633097221 */ /* 0x004fce0000010000 */
[----:B------:R-:W2:Y:S01]  /*4660*/  MUFU.EX2 R60, R60 ;  /* 0x0000003c003c7308 */ /* 0x000ea20000000800 */
[----:B-1----:R-:W-:-:S07]  /*4670*/  FADD.FTZ R11, R45, R8 ;  /* 0x000000082d0b7221 */ /* 0x002fce0000010000 */
[----:B------:R-:W1:Y:S01]  /*4680*/  MUFU.EX2 R55, R55 ;  /* 0x0000003700377308 */ /* 0x000e620000000800 */
[----:B0-----:R-:W-:-:S07]  /*4690*/  FADD.FTZ R8, R54, R9 ;  /* 0x0000000936087221 */ /* 0x001fce0000010000 */
[----:B------:R-:W0:Y:S01]  /*46a0*/  MUFU.EX2 R48, R48 ;  /* 0x0000003000307308 */ /* 0x000e220000000800 */
[----:B--2---:R-:W-:-:S01]  /*46b0*/  FADD.FTZ R11, R60, R11 ;  /* 0x0000000b3c0b7221 */ /* 0x004fc20000010000 */
[----:B------:R-:W-:Y:S01]  /*46c0*/  F2FP.SATFINITE.E4M3.F32.PACK_AB_MERGE_C R45, R60, R45, RZ ;  /* 0x0000002d3c2d723e */ /* 0x000fe200048070ff */
[----:B------:R-:W-:-:S03]  /*46d0*/  IMAD.MOV.U32 R60, RZ, RZ, R87 ;  /* 0x000000ffff3c7224 */ /* 0x000fc600078e0057 */
[----:B------:R-:W-:Y:S01]  /*46e0*/  F2FP.SATFINITE.E4M3.F32.PACK_AB_MERGE_C R186, R44, R39, R45 ;  /* 0x000000272cba723e */ /* 0x000fe2000480702d */
[--C-:B------:R-:W-:Y:S01]  /*46f0*/  IMAD.MOV.U32 R45, RZ, RZ, R87.reuse ;  /* 0x000000ffff2d7224 */ /* 0x100fe200078e0057 */
[----:B------:R-:W2:Y:S01]  /*4700*/  MUFU.EX2 R26, R26 ;  /* 0x0000001a001a7308 */ /* 0x000ea20000000800 */
[C---:B-1----:R-:W-:Y:S01]  /*4710*/  F2FP.SATFINITE.E4M3.F32.PACK_AB_MERGE_C R54, R55.reuse, R54, RZ ;  /* 0x000000363736723e */ /* 0x042fe200048070ff */
[----:B------:R-:W-:Y:S01]  /*4720*/  FADD.FTZ R55, R55, R8 ;  /* 0x0000000837377221 */ /* 0x000fe20000010000 */
[--C-:B------:R-:W-:Y:S02]  /*4730*/  IMAD.MOV.U32 R44, RZ, RZ, R87.reuse ;  /* 0x000000ffff2c7224 */ /* 0x100fe400078e0057 */
[----:B------:R-:W-:Y:S01]  /*4740*/  F2FP.SATFINITE.E4M3.F32.PACK_AB_MERGE_C R187, R51, R50, R54 ;  /* 0x0000003233bb723e */ /* 0x000fe20004807036 */
[----:B------:R-:W-:Y:S02]  /*4750*/  IMAD.MOV.U32 R54, RZ, RZ, R87 ;  /* 0x000000ffff367224 */ /* 0x000fe400078e0057 */
[----:B------:R-:W1:Y:S01]  /*4760*/  MUFU.EX2 R49, R49 ;  /* 0x0000003100317308 */ /* 0x000e620000000800 */
[----:B0-----:R-:W-:-:S01]  /*4770*/  FADD.FTZ R8, R48, R11 ;  /* 0x0000000b30087221 */ /* 0x001fc20000010000 */
[----:B------:R-:W-:-:S02]  /*4780*/  IMAD.MOV.U32 R51, RZ, RZ, R87 ;  /* 0x000000ffff337224 */ /* 0x000fc400078e0057 */
[--C-:B------:R-:W-:Y:S02]  /*4790*/  IMAD.MOV.U32 R50, RZ, RZ, R87.reuse ;  /* 0x000000ffff327224 */ /* 0x100fe400078e0057 */
[----:B------:R-:W-:Y:S02]  /*47a0*/  IMAD.MOV.U32 R39, RZ, RZ, R87 ;  /* 0x000000ffff277224 */ /* 0x000fe400078e0057 */
[----:B------:R-:W0:Y:S01]  /*47b0*/  MUFU.EX2 R27, R27 ;  /* 0x0000001b001b7308 */ /* 0x000e220000000800 */
[----:B--2---:R-:W-:-:S01]  /*47c0*/  FADD.FTZ R10, R26, R55 ;  /* 0x000000371a0a7221 */ /* 0x004fc20000010000 */
[----:B------:R-:W-:-:S06]  /*47d0*/  IMAD.MOV.U32 R55, RZ, RZ, R87 ;  /* 0x000000ffff377224 */ /* 0x000fcc00078e0057 */
[----:B------:R-:W2:Y:S01]  /*47e0*/  MUFU.EX2 R57, R57 ;  /* 0x0000003900397308 */ /* 0x000ea20000000800 */
[----:B-1----:R-:W-:-:S07]  /*47f0*/  FADD.FTZ R8, R49, R8 ;  /* 0x0000000831087221 */ /* 0x002fce0000010000 */
[----:B------:R-:W1:Y:S01]  /*4800*/  MUFU.EX2 R30, R30 ;  /* 0x0000001e001e7308 */ /* 0x000e620000000800 */
[----:B0-----:R-:W-:-:S07]  /*4810*/  FADD.FTZ R9, R27, R10 ;  /* 0x0000000a1b097221 */ /* 0x001fce0000010000 */
[----:B------:R-:W0:Y:S01]  /*4820*/  MUFU.EX2 R64, R64 ;  /* 0x0000004000407308 */ /* 0x000e220000000800 */
[----:B--2---:R-:W-:-:S07]  /*4830*/  FADD.FTZ R11, R57, R8 ;  /* 0x00000008390b7221 */ /* 0x004fce0000010000 */
[----:B------:R2:W3:Y:S01]  /*4840*/  MUFU.EX2 R7, R76 ;  /* 0x0000004c00077308 */ /* 0x0004e20000000800 */
[----:B-1----:R-:W-:-:S07]  /*4850*/  FADD.FTZ R8, R30, R9 ;  /* 0x000000091e087221 */ /* 0x002fce0000010000 */
[----:B------:R-:W1:Y:S01]  /*4860*/  MUFU.EX2 R61, R61 ;  /* 0x0000003d003d7308 */ /* 0x000e620000000800 */
[C---:B0-----:R-:W-:Y:S01]  /*4870*/  F2FP.SATFINITE.E4M3.F32.PACK_AB_MERGE_C R57, R64.reuse, R57, RZ ;  /* 0x000000394039723e */ /* 0x041fe200048070ff */
[----:B------:R-:W-:Y:S01]  /*4880*/  FADD.FTZ R64, R64, R11 ;  /* 0x0000000b40407221 */ /* 0x000fe20000010000 */
[----:B--2---:R-:W-:Y:S02]  /*4890*/  IMAD.MOV.U32 R76, RZ, RZ, R87 ;  /* 0x000000ffff4c7224 */ /* 0x004fe400078e0057 */
[----:B------:R-:W-:Y:S01]  /*48a0*/  F2FP.SATFINITE.E4M3.F32.PACK_AB_MERGE_C R188, R49, R48, R57 ;  /* 0x0000003031bc723e */ /* 0x000fe20004807039 */
[----:B------:R-:W-:Y:S02]  /*48b0*/  IMAD.MOV.U32 R57, RZ, RZ, R87 ;  /* 0x000000ffff397224 */ /* 0x000fe400078e0057 */
[----:B------:R-:W0:Y:S01]  /*48c0*/  MUFU.EX2 R75, R75 ;  /* 0x0000004b004b7308 */ /* 0x000e220000000800 */
[----:B---3--:R-:W-:-:S01]  /*48d0*/  FADD.FTZ R8, R7, R8 ;  /* 0x0000000807087221 */ /* 0x008fc20000010000 */
[----:B------:R-:W-:Y:S01]  /*48e0*/  F2FP.SATFINITE.E4M3.F32.PACK_AB_MERGE_C R30, R7, R30, RZ ;  /* 0x0000001e071e723e */ /* 0x000fe200048070ff */
[----:B------:R-:W-:-:S02]  /*48f0*/  IMAD.MOV.U32 R49, RZ, RZ, R87 ;  /* 0x000000ffff317224 */ /* 0x000fc400078e0057 */
[--C-:B------:R-:W-:Y:S01]  /*4900*/  IMAD.MOV.U32 R48, RZ, RZ, R87.reuse ;  /* 0x000000ffff307224 */ /* 0x100fe200078e0057 */
[----:B------:R-:W-:Y:S01]  /*4910*/  F2FP.SATFINITE.E4M3.F32.PACK_AB_MERGE_C R189, R27, R26, R30 ;  /* 0x0000001a1bbd723e */ /* 0x000fe2000480701e */
[----:B------:R-:W-:Y:S01]  /*4920*/  IMAD.MOV.U32 R30, RZ, RZ, R87 ;  /* 0x000000ffff1e7224 */ /* 0x000fe200078e0057 */
[----:B------:R-:W2:Y:S01]  /*4930*/  MUFU.EX2 R68, R68 ;  /* 0x0000004400447308 */ /* 0x000ea20000000800 */
[----:B-1----:R-:W-:-:S01]  /*4940*/  FADD.FTZ R7, R61, R64 ;  /* 0x000000403d077221 */ /* 0x002fc20000010000 */
[--C-:B------:R-:W-:Y:S02]  /*4950*/  IMAD.MOV.U32 R64, RZ, RZ, R87.reuse ;  /* 0x000000ffff407224 */ /* 0x100fe400078e0057 */
[--C-:B------:R-:W-:Y:S02]  /*4960*/  IMAD.MOV.U32 R27, RZ, RZ, R87.reuse ;  /* 0x000000ffff1b7224 */ /* 0x100fe400078e0057 */
[----:B------:R-:W-:Y:S02]  /*4970*/  IMAD.MOV.U32 R26, RZ, RZ, R87 ;  /* 0x000000ffff1a7224 */ /* 0x000fe400078e0057 */
[----:B------:R1:W3:Y:S01]  /*4980*/  MUFU.EX2 R6, R77 ;  /* 0x0000004d00067308 */ /* 0x0002e20000000800 */
[----:B0-----:R-:W-:-:S07]  /*4990*/  FADD.FTZ R9, R75, R8 ;  /* 0x000000084b097221 */ /* 0x001fce0000010000 */
[----:B------:R-:W-:Y:S01]  /*49a0*/  MUFU.EX2 R78, R78 ;  /* 0x0000004e004e7308 */ /* 0x000fe20000000800 */
[----:B--2---:R-:W-:-:S01]  /*49b0*/  FADD.FTZ R8, R68, R7 ;  /* 0x0000000744087221 */ /* 0x004fc20000010000 */
[----:B-1----:R-:W-:-:S06]  /*49c0*/  IMAD.MOV.U32 R77, RZ, RZ, R87 ;  /* 0x000000ffff4d7224 */ /* 0x002fcc00078e0057 */
[----:B------:R-:W0:Y:S01]  /*49d0*/  MUFU.EX2 R73, R73 ;  /* 0x0000004900497308 */ /* 0x000e220000000800 */
[----:B---3--:R-:W-:-:S07]  /*49e0*/  FADD.FTZ R9, R6, R9 ;  /* 0x0000000906097221 */ /* 0x008fce0000010000 */
[----:B------:R-:W1:Y:S08]  /*49f0*/  MUFU.EX2 R65, R65 ;  /* 0x0000004100417308 */ /* 0x000e700000000800 */
[----:B------:R-:W2:Y:S01]  /*4a00*/  MUFU.EX2 R72, R72 ;  /* 0x0000004800487308 */ /* 0x000ea20000000800 */
[----:B0-----:R-:W-:Y:S01]  /*4a10*/  F2FP.SATFINITE.E4M3.F32.PACK_AB_MERGE_C R11, R73, R78, RZ ;  /* 0x0000004e490b723e */ /* 0x001fe200048070ff */
[----:B------:R-:W-:-:S03]  /*4a20*/  FADD.FTZ R78, R78, R9 ;  /* 0x000000094e4e7221 */ /* 0x000fc60000010000 */
[----:B------:R-:W-:Y:S01]  /*4a30*/  F2FP.SATFINITE.E4M3.F32.PACK_AB_MERGE_C R191, R6, R75, R11 ;  /* 0x0000004b06bf723e */ /* 0x000fe2000480700b */
[----:B------:R-:W-:-:S01]  /*4a40*/  FADD.FTZ R6, R73, R78 ;  /* 0x0000004e49067221 */ /* 0x000fc20000010000 */
[----:B------:R-:W-:Y:S02]  /*4a50*/  IMAD.MOV.U32 R78, RZ, RZ, R87 ;  /* 0x000000ffff4e7224 */ /* 0x000fe400078e0057 */
[----:B-1----:R-:W-:-:S01]  /*4a60*/  FADD.FTZ R7, R65, R8 ;  /* 0x0000000841077221 */ /* 0x002fc20000010000 */
[--C-:B------:R-:W-:Y:S02]  /*4a70*/  IMAD.MOV.U32 R75, RZ, RZ, R87.reuse ;  /* 0x000000ffff4b7224 */ /* 0x100fe400078e0057 */
[----:B------:R-:W-:Y:S01]  /*4a80*/  IMAD.MOV.U32 R73, RZ, RZ, R87 ;  /* 0x000000ffff497224 */ /* 0x000fe200078e0057 */
[C---:B--2---:R-:W-:Y:S01]  /*4a90*/  F2FP.SATFINITE.E4M3.F32.PACK_AB_MERGE_C R10, R72.reuse, R65, RZ ;  /* 0x00000041480a723e */ /* 0x044fe200048070ff */
[----:B------:R-:W-:-:S01]  /*4aa0*/  FADD.FTZ R7, R72, R7 ;  /* 0x0000000748077221 */ /* 0x000fc20000010000 */
[----:B------:R-:W-:-:S02]  /*4ab0*/  IMAD.MOV.U32 R72, RZ, RZ, R87 ;  /* 0x000000ffff487224 */ /* 0x000fc400078e0057 */
[----:B------:R-:W-:Y:S01]  /*4ac0*/  F2FP.SATFINITE.E4M3.F32.PACK_AB_MERGE_C R190, R68, R61, R10 ;  /* 0x0000003d44be723e */ /* 0x000fe2000480700a */
        /* <DEDUP_REMOVED lines=41> */
.L_x_265:
[----:B------:R-:W-:Y:S01]  /*4d60*/  ISETP.NE.AND P2, PT, RZ, UR41, PT ;  /* 0x00000029ff007c0c */ /* 0x000fe2000bf45270 */
[----:B------:R-:W-:-:S04]  /*4d70*/  UISETP.NE.AND UP0, UPT, UR50, 0x1, UPT ;  /* 0x000000013200788c */ /* 0x000fc8000bf05270 */
[----:B------:R-:W-:-:S04]  /*4d80*/  USEL UR43, URZ, 0x1, UP0 ;  /* 0x000000013f2b7887 */ /* 0x000fc80008000000 */
[----:B------:R-:W-:-:S04]  /*4d90*/  ULOP3.LUT UR43, UR52, UR43, URZ, 0x3c, !UPT ;  /* 0x0000002b342b7292 */ /* 0x000fc8000f8e3c3f */
[----:B------:R-:W-:Y:S08]  /*4da0*/  @P2 BRA `(.L_x_256) ;  /* 0x0000000000442947 */ /* 0x000ff00003800000 */
[----:B------:R-:W-:Y:S05]  /*4db0*/  @!P0 BRA `(.L_x_257) ;  /* 0x0000000000048947 */ /* 0x000fea0003800000 */
[----:B------:R-:W-:Y:S01]  /*4dc0*/  BPT.TRAP 0x1 ;  /* 0x000000040000795c */ /* 0x000fe20000300000 */
.L_x_257:
[----:B------:R-:W0:Y:S01]  /*4dd0*/  S2UR UR10, SR_CgaCtaId ;  /* 0x00000000000a79c3 */ /* 0x000e220000008800 */
[----:B------:R-:W-:Y:S01]  /*4de0*/  UIADD3 UR6, UR50, 0x1, URZ ;  /* 0x0000000132067890 */ /* 0x000fe2000fffe03f */
[----:B------:R-:W-:Y:S01]  /*4df0*/  IMAD.U32 R0, RZ, RZ, UR43 ;  /* 0x0000002bff007e24 */ /* 0x000fe2000f8e00ff */
[----:B------:R-:W-:Y:S02]  /*4e00*/  UMOV UR7, 0x400 ;  /* 0x0000040000077882 */ /* 0x000fe40000000000 */
[----:B------:R-:W-:Y:S02]  /*4e10*/  UISETP.NE.AND UP0, UPT, UR6, 0x2, UPT ;  /* 0x000000020600788c */ /* 0x000fe4000bf05270 */
[----:B------:R-:W-:Y:S02]  /*4e20*/  SHF.L.U32 R0, R0, 0x1f, RZ ;  /* 0x0000001f00007819 */ /* 0x000fe400000006ff */
[----:B------:R-:W-:Y:S02]  /*4e30*/  USEL UR6, UR6, URZ, UP0 ;  /* 0x0000003f06067287 */ /* 0x000fe40008000000 */
[----:B0-----:R-:W-:-:S04]  /*4e40*/  ULEA UR7, UR10, UR7, 0x18 ;  /* 0x000000070a077291 */ /* 0x001fc8000f8ec03f */
[----:B------:R-:W-:-:S09]  /*4e50*/  ULEA UR6, UR6, UR7, 0x3 ;  /* 0x0000000706067291 */ /* 0x000fd2000f8e183f */
[----:B------:R0:W1:Y:S01]  /*4e60*/  SYNCS.PHASECHK.TRANS64.TRYWAIT P1, [UR6+0x29830], R0 ;  /* 0x02983000ff0075a7 */ /* 0x0000620008020146 */
[----:B------:R-:W-:Y:S05]  /*4e70*/  @!P0 BRA `(.L_x_258) ;  /* 0x0000000000048947 */ /* 0x000fea0003800000 */
[----:B------:R-:W-:Y:S01]  /*4e80*/  BPT.TRAP 0x1 ;  /* 0x000000040000795c */ /* 0x000fe20000300000 */
.L_x_258:
[----:B-1----:R-:W-:Y:S05]  /*4e90*/  @P1 BRA `(.L_x_256) ;  /* 0x0000000000081947 */ /* 0x002fea0003800000 */
[----:B------:R-:W1:Y:S02]  /*4ea0*/  SYNCS.PHASECHK.TRANS64.TRYWAIT P1, [UR6+0x29830], R0 ;  /* 0x02983000ff0075a7 */ /* 0x000e640008020146 */
[----:B-1----:R-:W-:Y:S05]  /*4eb0*/  @!P1 BRA `(.L_x_259) ;  /* 0x000000a8002c9947 */ /* 0x002fea0003800000 */
.L_x_256:
[----:B01----:R-:W-:Y:S01]  /*4ec0*/  VIADD R0, R22, 0x8 ;  /* 0x0000000816007836 */ /* 0x003fe20000000000 */
        /* <DEDUP_REMOVED lines=185> */
[----:B0-----:R-:W-:Y:S05]  /*5a60*/  @P2 BRA `(.L_x_260) ;  /* 0x0000000000382947 */ /* 0x001fea0003800000 */
[----:B------:R-:W-:Y:S05]  /*5a70*/  @!P0 BRA `(.L_x_261) ;  /* 0x0000000000048947 */ /* 0x000fea0003800000 */
[----:B------:R-:W-:Y:S01]  /*5a80*/  BPT.TRAP 0x1 ;  /* 0x000000040000795c */ /* 0x000fe20000300000 */
.L_x_261:
[----:B------:R-:W0:Y:S01]  /*5a90*/  S2UR UR7, SR_CgaCtaId ;  /* 0x00000000000779c3 */ /* 0x000e220000008800 */
[----:B------:R-:W-:Y:S01]  /*5aa0*/  UMOV UR6, 0x400 ;  /* 0x0000040000067882 */ /* 0x000fe20000000000 */
[----:B------:R-:W-:-:S05]  /*5ab0*/  IMAD.U32 R0, RZ, RZ, UR52 ;  /* 0x00000034ff007e24 */ /* 0x000fca000f8e00ff */
[----:B------:R-:W-:Y:S01]  /*5ac0*/  SHF.L.U32 R0, R0, 0x1f, RZ ;  /* 0x0000001f00007819 */ /* 0x000fe200000006ff */
[----:B0-----:R-:W-:-:S04]  /*5ad0*/  ULEA UR6, UR7, UR6, 0x18 ;  /* 0x0000000607067291 */ /* 0x001fc8000f8ec03f */
[----:B------:R-:W-:-:S09]  /*5ae0*/  ULEA UR6, UR50, UR6, 0x3 ;  /* 0x0000000632067291 */ /* 0x000fd2000f8e183f */
[----:B------:R0:W1:Y:S01]  /*5af0*/  SYNCS.PHASECHK.TRANS64.TRYWAIT P1, [UR6+0x29850], R0 ;  /* 0x02985000ff0075a7 */ /* 0x0000620008020146 */
[----:B------:R-:W-:Y:S05]  /*5b00*/  @!P0 BRA `(.L_x_262) ;  /* 0x0000000000048947 */ /* 0x000fea0003800000 */
[----:B------:R-:W-:Y:S01]  /*5b10*/  BPT.TRAP 0x1 ;  /* 0x000000040000795c */ /* 0x000fe20000300000 */
.L_x_262:
[----:B-1----:R-:W-:Y:S05]  /*5b20*/  @P1 BRA `(.L_x_260) ;  /* 0x0000000000081947 */ /* 0x002fea0003800000 */
[----:B------:R-:W1:Y:S02]  /*5b30*/  SYNCS.PHASECHK.TRANS64.TRYWAIT P1, [UR6+0x29850], R0 ;  /* 0x02985000ff0075a7 */ /* 0x000e640008020146 */
[----:B-1----:R-:W-:Y:S05]  /*5b40*/  @!P1 BRA `(.L_x_263) ;  /* 0x0000009c00209947 */ /* 0x002fea0003800000 */
.L_x_260:
[----:B01----:R-:W-:Y:S01]  /*5b50*/  FMNMX.FTZ R0, R152, R9, !PT ;  /* 0x0000000998007209 */ /* 0x003fe20007810000 */
[----:B------:R-:W0:Y:S01]  /*5b60*/  S2UR UR6, SR_CgaCtaId ;  /* 0x00000000000679c3 */ /* 0x000e220000008800 */
[----:B------:R-:W-:Y:S01]  /*5b70*/  MOV R14, 0x400 ;  /* 0x00000400000e7802 */ /* 0x000fe20000000f00 */
[----:B------:R-:W-:Y:S01]  /*5b80*/  WARPGROUP.ARRIVE ;  /* 0x00000000000079c5 */ /* 0x000fe20000000000 */
[----:B------:R-:W-:Y:S01]  /*5b90*/  FMNMX.FTZ R3, R153, R0, !PT ;  /* 0x0000000099037209 */ /* 0x000fe20007810000 */
[----:B------:R-:W-:Y:S01]  /*5ba0*/  UMOV UR7, 0xc0000010 ;  /* 0xc000001000077882 */ /* 0x000fe20000000000 */
[----:B------:R-:W-:-:S03]  /*5bb0*/  FMNMX.FTZ R0, R154, R8, !PT ;  /* 0x000000089a007209 */ /* 0x000fc60007810000 */
[----:B------:R-:W1:Y:S01]  /*5bc0*/  S2R R193, SR_TID.X ;  /* 0x0000000000c17919 */ /* 0x000e620000002100 */
        /* <DEDUP_REMOVED lines=76> */
[----:B-1----:R-:W-:Y:S01]  /*6090*/  LOP3.LUT P1, RZ, R193, 0x7f, RZ, 0xc0, !PT ;  /* 0x0000007fc1ff7812 */ /* 0x002fe2000782c0ff */
[----:B------:R-:W1:Y:S01]  /*60a0*/  SHFL.BFLY PT, R3, R4, 0x2, 0x1f ;  /* 0x0c401f0004037f89 */ /* 0x000e6200000e0000 */
[----:B------:R-:W-:-:S05]  /*60b0*/  FMNMX.FTZ R5, R103, R0, !PT ;  /* 0x0000000067057209 */ /* 0x000fca0007810000 */
[----:B------:R-:W2:Y:S01]  /*60c0*/  SHFL.BFLY PT, R0, R5, 0x2, 0x1f ;  /* 0x0c401f0005007f89 */ /* 0x000ea200000e0000 */
[----:B-1----:R-:W-:Y:S01]  /*60d0*/  FMNMX.FTZ R10, R4, R3, !PT ;  /* 0x00000003040a7209 */ /* 0x002fe20007810000 */
[----:B0-----:R-:W-:-:S04]  /*60e0*/  IMAD.U32 R3, RZ, RZ, UR6 ;  /* 0x00000006ff037e24 */ /* 0x001fc8000f8e00ff */
[----:B------:R-:W0:Y:S01]  /*60f0*/  SHFL.BFLY PT, R11, R10, 0x1, 0x1f ;  /* 0x0c201f000a0b7f89 */ /* 0x000e2200000e0000 */
[----:B--2---:R-:W-:Y:S02]  /*6100*/  FMNMX.FTZ R12, R5, R0, !PT ;  /* 0x00000000050c7209 */ /* 0x004fe40007810000 */
[----:B------:R-:W-:-:S03]  /*6110*/  LEA R0, R3, R14, 0x18 ;  /* 0x0000000e03007211 */ /* 0x000fc600078ec0ff */
[----:B------:R-:W1:Y:S01]  /*6120*/  SHFL.BFLY PT, R13, R12, 0x1, 0x1f ;  /* 0x0c201f000c0d7f89 */ /* 0x000e6200000e0000 */
[----:B------:R-:W-:-:S13]  /*6130*/  R2UR UR6, R0 ;  /* 0x00000000000672ca */ /* 0x000fda00000e0000 */
[----:B------:R-:W-:-:S04]  /*6140*/  UIADD3 UR6, UR6, 0x400, URZ ;  /* 0x0000040006067890 */ /* 0x000fc8000fffe03f */
[----:B------:R-:W-:Y:S01]  /*6150*/  USHF.R.U32.HI UR6, URZ, 0x4, UR6 ;  /* 0x000000043f067899 */ /* 0x000fe20008011606 */
[----:B0-----:R-:W-:Y:S01]  /*6160*/  FMNMX.FTZ R4, R10, R11, !PT ;  /* 0x0000000b0a047209 */ /* 0x001fe20007810000 */
[----:B------:R-:W-:Y:S02]  /*6170*/  IMAD.U32 R11, RZ, RZ, UR38 ;  /* 0x00000026ff0b7e24 */ /* 0x000fe4000f8e00ff */
[----:B------:R-:W-:Y:S02]  /*6180*/  ULOP3.LUT UR6, UR6, 0x3fff, URZ, 0xc0, !UPT ;  /* 0x00003fff06067892 */ /* 0x000fe4000f8ec03f */
[----:B------:R-:W-:-:S01]  /*6190*/  FADD.FTZ R9, -R4, R9 ;  /* 0x0000000904097221 */ /* 0x000fc20000010100 */
[----:B------:R-:W-:Y:S01]  /*61a0*/  FFMA.FTZ R192, R4, R11, -8 ;  /* 0xc100000004c07423 */ /* 0x000fe2000001000b */
[----:B------:R-:W-:Y:S01]  /*61b0*/  ULOP3.LUT UR6, UR6, 0x10000, URZ, 0xfc, !UPT ;  /* 0x0001000006067892 */ /* 0x000fe2000f8efc3f */
[----:B-1----:R-:W-:Y:S01]  /*61c0*/  FMNMX.FTZ R5, R12, R13, !PT ;  /* 0x0000000d0c057209 */ /* 0x002fe20007810000 */
[----:B------:R-:W-:Y:S01]  /*61d0*/  FMUL.FTZ R10, R9, UR38 ;  /* 0x00000026090a7c20 */ /* 0x000fe20008410000 */
[--C-:B------:R-:W-:Y:S01]  /*61e0*/  FFMA.FTZ R153, R153, UR38, -R192.reuse ;  /* 0x0000002699997c23 */ /* 0x100fe200080108c0 */
[----:B------:R-:W-:Y:S01]  /*61f0*/  UIMAD UR10, UR50, 0x500, UR6 ;  /* 0x00000500320a78a4 */ /* 0x000fe2000f8e0206 */
[----:B------:R-:W-:Y:S01]  /*6200*/  FFMA.FTZ R11, R152, UR38, -R192 ;  /* 0x00000026980b7c23 */ /* 0x000fe200080108c0 */
[----:B------:R-:W-:-:S01]  /*6210*/  FADD.FTZ R9, -R5, R8 ;  /* 0x0000000805097221 */ /* 0x000fc20000010100 */
[----:B------:R-:W-:Y:S01]  /*6220*/  IMAD.U32 R152, RZ, RZ, UR38 ;  /* 0x00000026ff987e24 */ /* 0x000fe2000f8e00ff */
[----:B------:R-:W-:Y:S01]  /*6230*/  MUFU.EX2 R8, R10 ;  /* 0x0000000a00087308 */ /* 0x000fe20000000800 */
[----:B------:R-:W-:-:S01]  /*6240*/  FFMA.FTZ R12, R156, UR38, -R192 ;  /* 0x000000269c0c7c23 */ /* 0x000fc200080108c0 */
[----:B------:R-:W-:Y:S01]  /*6250*/  FMUL.FTZ R9, R9, UR38 ;  /* 0x0000002609097c20 */ /* 0x000fe20008410000 */
[----:B------:R-:W-:Y:S01]  /*6260*/  UMOV UR6, UR10 ;  /* 0x0000000a00067c82 */ /* 0x000fe20008000000 */
[--C-:B------:R-:W-:Y:S01]  /*6270*/  FFMA.FTZ R13, R157, UR38, -R192.reuse ;  /* 0x000000269d0d7c23 */ /* 0x100fe200080108c0 */
[----:B------:R-:W-:Y:S01]  /*6280*/  QGMMA.64x128x32.F32.E4M3.E4M3 R24, R172, gdesc[UR4], R24, gsb0 ;  /* 0x01e00004ac187df3 */ /* 0x000fe20008000818 */
[----:B------:R-:W-:Y:S01]  /*6290*/  UIADD3 UR6, UR10, 0x100, URZ ;  /* 0x000001000a067890 */ /* 0x000fe2000fffe03f */
[--C-:B------:R-:W-:Y:S01]  /*62a0*/  FFMA.FTZ R14, R160, UR38, -R192.reuse ;  /* 0x00000026a00e7c23 */ /* 0x100fe200080108c0 */
[----:B------:R-:W-:Y:S01]  /*62b0*/  UMOV UR7, 0xc0000010 ;  /* 0xc000001000077882 */ /* 0x000fe20000000000 */
        /* <DEDUP_REMOVED lines=9> */
[----:B0-----:R-:W-:-:S01]  /*6350*/  FFMA.FTZ R153, R101, UR38, -R192 ;  /* 0x0000002665997c23 */ /* 0x001fc200080108c0 */
[----:B------:R-:W-:Y:S01]  /*6360*/  FFMA.FTZ R101, R5, R152, -8 ;  /* 0xc100000005657423 */ /* 0x000fe20000010098 */
        /* <DEDUP_REMOVED lines=29> */
[----:B------:R-:W2:Y:S01]  /*6540*/  MUFU.EX2 R12, R12 ;  /* 0x0000000c000c7308 */ /* 0x000ea20000000800 */
[----:B0-----:R-:W-:-:S01]  /*6550*/  FFMA.FTZ R6, R9, R6, R152 ;  /* 0x0000000609067223 */ /* 0x001fc20000010098 */
[----:B------:R-:W-:Y:S01]  /*6560*/  FFMA.FTZ R124, R124, UR38, -R192 ;  /* 0x000000267c7c7c23 */ /* 0x000fe200080108c0 */
[----:B------:R-:W-:-:S01]  /*6570*/  FFMA.FTZ R126, R126, UR38, -R101 ;  /* 0x000000267e7e7c23 */ /* 0x000fc20008010865 */
[----:B------:R-:W-:Y:S01]  /*6580*/  FFMA.FTZ R125, R125, UR38, -R192 ;  /* 0x000000267d7d7c23 */ /* 0x000fe200080108c0 */
[----:B------:R-:W-:-:S01]  /*6590*/  FFMA.FTZ R127, R127, UR38, -R101 ;  /* 0x000000267f7f7c23 */ /* 0x000fc20008010865 */
[----:B------:R-:W-:Y:S01]  /*65a0*/  FFMA.FTZ R128, R128, UR38, -R192 ;  /* 0x0000002680807c23 */ /* 0x000fe200080108c0 */
[----:B------:R-:W-:-:S01]  /*65b0*/  FFMA.FTZ R130, R130, UR38, -R101 ;  /* 0x0000002682827c23 */ /* 0x000fc20008010865 */
[----:B------:R-:W0:Y:S01]  /*65c0*/  MUFU.EX2 R154, R154 ;  /* 0x0000009a009a7308 */ /* 0x000e220000000800 */
        /* <DEDUP_REMOVED lines=16> */
[----:B0-----:R-:W-:-:S01]  /*66d0*/  FADD.FTZ R160, R154, R163 ;  /* 0x000000a39aa07221 */ /* 0x001fc20000010000 */
        /* <DEDUP_REMOVED lines=32> */
[----:B------:R-:W-:-:S06]  /*68e0*/  FFMA.FTZ R101, R103, UR38, -R101 ;  /* 0x0000002667657c23 */ /* 0x000fcc0008010865 */
        /* <DEDUP_REMOVED lines=10> */
[----:B------:R-:W-:Y:S02]  /*6990*/  WARPGROUP.DEPBAR.LE gsb0, 0x0 ;  /* 0x00008000000079c5 */ /* 0x000fe40000010000 */
[----:B------:R-:W-:-:S04]  /*69a0*/  WARPGROUP.ARRIVE ;  /* 0x00000000000079c5 */ /* 0x000fc80000000000 */
[----:B------:R-:W0:Y:S01]  /*69b0*/  MUFU.EX2 R138, R138 ;  /* 0x0000008a008a7308 */ /* 0x000e220000000800 */
[----:B-1----:R-:W-:-:S01]  /*69c0*/  FADD.FTZ R163, R161, R160 ;  /* 0x000000a0a1a37221 */ /* 0x002fc20000010000 */
[----:B------:R-:W-:Y:S01]  /*69d0*/  QGMMA.64x128x32.F32.E4M3.E4M3 R24, R176, gdesc[UR4], R24, gsb0 ;  /* 0x01e00004b0187df3 */ /* 0x000fe20008000818 */
[----:B------:R-:W-:Y:S01]  /*69e0*/  UIADD3 UR6, UR10, 0x200, URZ ;  /* 0x000002000a067890 */ /* 0x000fe2000fffe03f */
[----:B------:R-:W-:-:S04]  /*69f0*/  UMOV UR7, 0xc0000010 ;  /* 0xc000001000077882 */ /* 0x000fc80000000000 */
        /* <DEDUP_REMOVED lines=40> */
[----:B--2---:R-:W-:Y:S01]  /*6c80*/  FADD.FTZ R7, R121, R6 ;  /* 0x0000000679077221 */ /* 0x004fe20000010000 */
[----:B------:R-:W-:-:S03]  /*6c90*/  UMOV UR7, 0xc0000010 ;  /* 0xc000001000077882 */ /* 0x000fc60000000000 */
[----:B------:R-:W1:Y:S08]  /*6ca0*/  MUFU.EX2 R124, R124 ;  /* 0x0000007c007c7308 */ /* 0x000e700000000800 */
        /* <DEDUP_REMOVED lines=33> */
[----:B-1----:R-:W-:-:S01]  /*6ec0*/  FADD.FTZ R163, R107, R160 ;  /* 0x000000a06ba37221 */ /* 0x002fc20000010000 */
[----:B------:R-:W-:Y:S02]  /*6ed0*/  WARPGROUP.DEPBAR.LE gsb0, 0x0 ;  /* 0x00008000000079c5 */ /* 0x000fe40000010000 */
[----:B------:R-:W-:-:S04]  /*6ee0*/  WARPGROUP.ARRIVE ;  /* 0x00000000000079c5 */ /* 0x000fc80000000000 */
[----:B------:R-:W1:Y:S01]  /*6ef0*/  MUFU.EX2 R109, R109 ;  /* 0x0000006d006d7308 */ /* 0x000e620000000800 */
[----:B--2---:R-:W-:-:S01]  /*6f00*/  FADD.FTZ R6, R108, R7 ;  /* 0x000000076c067221 */ /* 0x004fc20000010000 */
[----:B------:R-:W-:Y:S01]  /*6f10*/  QGMMA.64x128x32.F32.E4M3.E4M3 R24, R184, gdesc[UR4], R24, gsb0 ;  /* 0x01e00004b8187df3 */ /* 0x000fe20008000818 */
[----:B------:R-:W-:Y:S01]  /*6f20*/  UIADD3 UR6, UR10, 0x400, URZ ;  /* 0x000004000a067890 */ /* 0x000fe2000fffe03f */
[----:B------:R-:W-:-:S04]  /*6f30*/  UMOV UR7, 0xc0000010 ;  /* 0xc000001000077882 */ /* 0x000fc80000000000 */
[----:B------:R-:W2:Y:S01]  /*6f40*/  MUFU.EX2 R111, R111 ;  /* 0x0000006f006f7308 */ /* 0x000ea20000000800 */
[----:B0-----:R-:W-:-:S07]  /*6f50*/  FADD.FTZ R160, R110, R163 ;  /* 0x000000a36ea07221 */ /* 0x001fce0000010000 */
[----:B------:R-:W0:Y:S01]  /*6f60*/  MUFU.EX2 R112, R112 ;  /* 0x0000007000707308 */ /* 0x000e220000000800 */
[----:B-1----:R-:W-:-:S01]  /*6f70*/  FADD.FTZ R7, R109, R6 ;  /* 0x000000066d077221 */ /* 0x002fc20000010000 */
[----:B------:R-:W-:-:S06]  /*6f80*/  IADD3 R6, -R22, 0xb, RZ ;  /* 0x0000000b16067810 */ /* 0x000fcc0007ffe1ff */
        /* <DEDUP_REMOVED lines=13> */
[----:B--2---:R-:W-:-:S01]  /*7060*/  FADD.FTZ R162, R118, R163 ;  /* 0x000000a376a27221 */ /* 0x004fc20000010000 */
[----:B------:R-:W-:-:S06]  /*7070*/  IMAD.U32 R163, RZ, RZ, UR51 ;  /* 0x00000033ffa37e24 */ /* 0x000fcc000f8e00ff */
[----:B------:R-:W-:Y:S01]  /*7080*/  MUFU.EX2 R88, R88 ;  /* 0x0000005800587308 */ /* 0x000fe20000000800 */
[----:B0-----:R-:W-:-:S07]  /*7090*/  FADD.FTZ R7, R117, R160 ;  /* 0x000000a075077221 */ /* 0x001fce0000010000 */
[----:B------:R-:W0:Y:S08]  /*70a0*/  MUFU.EX2 R90, R90 ;  /* 0x0000005a005a7308 */ /* 0x000e300000000800 */
[----:B------:R-:W-:Y:S08]  /*70b0*/  MUFU.EX2 R89, R89 ;  /* 0x0000005900597308 */ /* 0x000ff00000000800 */
[----:B------:R-:W2:Y:S08]  /*70c0*/  MUFU.EX2 R91, R91 ;  /* 0x0000005b005b7308 */ /* 0x000eb00000000800 */
[----:B------:R-:W-:Y:S08]  /*70d0*/  MUFU.EX2 R92, R92 ;  /* 0x0000005c005c7308 */ /* 0x000ff00000000800 */
[----:B------:R-:W3:Y:S08]  /*70e0*/  MUFU.EX2 R165, R94 ;  /* 0x0000005e00a57308 */ /* 0x000ef00000000800 */
[----:B------:R-:W-:Y:S08]  /*70f0*/  MUFU.EX2 R93, R93 ;  /* 0x0000005d005d7308 */ /* 0x000ff00000000800 */
[----:B------:R1:W4:Y:S01]  /*7100*/  MUFU.EX2 R164, R95 ;  /* 0x0000005f00a47308 */ /* 0x0003220000000800 */
[----:B------:R-:W-:-:S02]  /*7110*/  WARPGROUP.DEPBAR.LE gsb0, 0x0 ;  /* 0x00008000000079c5 */ /* 0x000fc40000010000 */
[----:B------:R-:W-:Y:S01]  /*7120*/  WARPGROUP.ARRIVE ;  /* 0x00000000000079c5 */ /* 0x000fe20000000000 */
[----:B-1----:R-:W-:-:S04]  /*7130*/  FADD.FTZ R95, R119, R162 ;  /* 0x000000a2775f7221 */ /* 0x002fc80000010000 */
[----:B------:R-:W-:Y:S01]  /*7140*/  MUFU.EX2 R96, R96 ;  /* 0x0000006000607308 */ /* 0x000fe20000000800 */
[----:B------:R-:W-:Y:S02]  /*7150*/  @!P1 IMAD R162, R163, 0x8, R0 ;  /* 0x00000008a3a29824 */ /* 0x000fe400078e0200 */
[----:B0-----:R-:W-:Y:S01]  /*7160*/  FADD.FTZ R160, R90, R95 ;  /* 0x0000005f5aa07221 */ /* 0x001fe20000010000 */
[----:B------:R-:W-:Y:S03]  /*7170*/  QGMMA.64x128x32.F32.E4M3.E4M3 R24, R188, gdesc[UR4], R24, gsb0 ;  /* 0x01e00004bc187df3 */ /* 0x000fe60008000818 */
[----:B--2---:R-:W-:-:S01]  /*7180*/  FADD.FTZ R160, R91, R160 ;  /* 0x000000a05ba07221 */ /* 0x004fc20000010000 */
[----:B------:R0:W1:Y:S03]  /*7190*/  MUFU.EX2 R94, R98 ;  /* 0x00000062005e7308 */ /* 0x0000660000000800 */
[----:B---3--:R-:W-:-:S04]  /*71a0*/  FADD.FTZ R160, R165, R160 ;  /* 0x000000a0a5a07221 */ /* 0x008fc80000010000 */
[----:B----4-:R-:W-:Y:S01]  /*71b0*/  FADD.FTZ R95, R164, R160 ;  /* 0x000000a0a45f7221 */ /* 0x010fe20000010000 */
[----:B------:R-:W-:Y:S01]  /*71c0*/  MUFU.EX2 R97, R97 ;  /* 0x0000006100617308 */ /* 0x000fe20000000800 */
[----:B0-----:R-:W-:-:S04]  /*71d0*/  FADD.FTZ R98, R88, R7 ;  /* 0x0000000758627221 */ /* 0x001fc80000010000 */
[----:B------:R-:W-:-:S03]  /*71e0*/  FADD.FTZ R7, R89, R98 ;  /* 0x0000006259077221 */ /* 0x000fc60000010000 */
[----:B------:R-:W0:Y:S01]  /*71f0*/  MUFU.EX2 R166, R99 ;  /* 0x0000006300a67308 */ /* 0x000e220000000800 */
[----:B------:R-:W-:-:S01]  /*7200*/  FADD.FTZ R98, R92, R7 ;  /* 0x000000075c627221 */ /* 0x000fc20000010000 */
[----:B-1----:R-:W-:-:S03]  /*7210*/  FADD.FTZ R95, R94, R95 ;  /* 0x0000005f5e5f7221 */ /* 0x002fc60000010000 */
[----:B------:R-:W-:-:S03]  /*7220*/  FADD.FTZ R7, R93, R98 ;  /* 0x000000625d077221 */ /* 0x000fc60000010000 */
[----:B------:R-:W-:Y:S08]  /*7230*/  MUFU.EX2 R100, R100 ;  /* 0x0000006400647308 */ /* 0x000ff00000000800 */
[----:B------:R-:W1:Y:S01]  /*7240*/  MUFU.EX2 R102, R102 ;  /* 0x0000006600667308 */ /* 0x000e620000000800 */
[----:B0-----:R-:W-:-:S07]  /*7250*/  FADD.FTZ R95, R166, R95 ;  /* 0x0000005fa65f7221 */ /* 0x001fce0000010000 */
[----:B------:R-:W0:Y:S08]  /*7260*/  MUFU.EX2 R153, R153 ;  /* 0x0000009900997308 */ /* 0x000e300000000800 */
[----:B------:R-:W2:Y:S01]  /*7270*/  MUFU.EX2 R101, R101 ;  /* 0x0000006500657308 */ /* 0x000ea20000000800 */
[----:B-1----:R-:W-:-:S01]  /*7280*/  FADD.FTZ R95, R102, R95 ;  /* 0x0000005f665f7221 */ /* 0x002fc20000010000 */
[----:B------:R-:W-:-:S02]  /*7290*/  WARPGROUP.DEPBAR.LE gsb0, 0x0 ;  /* 0x00008000000079c5 */ /* 0x000fc40000010000 */
[----:B------:R1:W-:Y:S06]  /*72a0*/  BAR.ARV R6, 0x100 ;  /* 0x000400060000751d */ /* 0x0003ec0000002000 */
[----:B-1----:R-:W-:-:S05]  /*72b0*/  @!P1 VIADD R6, R162, 0x29840 ;  /* 0x00029840a2069836 */ /* 0x002fca0000000000 */
[----:B------:R-:W-:-:S04]  /*72c0*/  @!P1 PRMT R6, RZ, 0x654, R6 ;  /* 0x00000654ff069816 */ /* 0x000fc80000000006 */
[----:B------:R1:W-:Y:S02]  /*72d0*/  @!P1 SYNCS.ARRIVE.TRANS64.RED.A1T0 RZ, [R6+URZ], RZ ;  /* 0x000000ff06ff99a7 */ /* 0x0003e4000810043f */
[----:B-1----:R-:W-:-:S04]  /*72e0*/  FADD.FTZ R6, R96, R7 ;  /* 0x0000000760067221 */ /* 0x002fc80000010000 */
[----:B------:R-:W-:-:S04]  /*72f0*/  FADD.FTZ R7, R97, R6 ;  /* 0x0000000661077221 */ /* 0x000fc80000010000 */
[----:B------:R-:W-:-:S04]  /*7300*/  FADD.FTZ R6, R100, R7 ;  /* 0x0000000764067221 */ /* 0x000fc80000010000 */
[----:B0-----:R-:W-:Y:S01]  /*7310*/  FADD.FTZ R7, R153, R6 ;  /* 0x0000000699077221 */ /* 0x001fe20000010000 */
[----:B--2---:R-:W-:-:S01]  /*7320*/  FADD.FTZ R6, R101, R95 ;  /* 0x0000005f65067221 */ /* 0x004fc20000010000 */
[----:B------:R-:W-:Y:S06]  /*7330*/  @!P0 BRA `(.L_x_264) ;  /* 0x0000000000048947 */ /* 0x000fec0003800000 */
[----:B------:R-:W-:Y:S01]  /*7340*/  BPT.TRAP 0x1 ;  /* 0x000000040000795c */ /* 0x000fe20000300000 */
.L_x_264:
[----:B------:R-:W-:Y:S01]  /*7350*/  F2FP.SATFINITE.E4M3.F32.PACK_AB_MERGE_C R12, R13, R12, RZ ;  /* 0x0000000c0d0c723e */ /* 0x000fe200048070ff */
[----:B------:R-:W-:Y:S02]  /*7360*/  UIADD3 UR6, UR47, -0x1, URZ ;  /* 0xffffffff2f067890 */ /* 0x000fe4000fffe03f */
[----:B------:R-:W-:Y:S01]  /*7370*/  ISETP.LT.AND P1, PT, RZ, UR47, PT ;  /* 0x0000002fff007c0c */ /* 0x000fe2000bf21270 */
[----:B------:R-:W-:Y:S01]  /*7380*/  UMOV UR52, UR43 ;  /* 0x0000002b00347c82 */ /* 0x000fe20008000000 */
[----:B------:R-:W-:Y:S01]  /*7390*/  F2FP.SATFINITE.E4M3.F32.PACK_AB_MERGE_C R172, R10, R11, R12 ;  /* 0x0000000b0aac723e */ /* 0x000fe2000480700c */
[----:B------:R-:W-:Y:S01]  /*73a0*/  IMAD.U32 R11, RZ, RZ, UR50 ;  /* 0x00000032ff0b7e24 */ /* 0x000fe2000f8e00ff */
[----:B------:R-:W-:Y:S01]  /*73b0*/  F2FP.SATFINITE.E4M3.F32.PACK_AB_MERGE_C R20, R21, R20, RZ ;  /* 0x000000141514723e */ /* 0x000fe200048070ff */
[----:B------:R-:W-:Y:S01]  /*73c0*/  UMOV UR50, UR51 ;  /* 0x0000003300327c82 */ /* 0x000fe20008000000 */
[----:B------:R-:W-:Y:S01]  /*73d0*/  F2FP.SATFINITE.E4M3.F32.PACK_AB_MERGE_C R154, R157, R154, RZ ;  /* 0x0000009a9d9a723e */ /* 0x000fe200048070ff */
[----:B------:R-:W-:Y:S01]  /*73e0*/  IMAD R10, R11, 0x8, R0 ;  /* 0x000000080b0a7824 */ /* 0x000fe200078e0200 */
[----:B------:R-:W-:Y:S01]  /*73f0*/  F2FP.SATFINITE.E4M3.F32.PACK_AB_MERGE_C R158, R161, R158, RZ ;  /* 0x0000009ea19e723e */ /* 0x000fe200048070ff */
[----:B------:R-:W-:Y:S01]  /*7400*/  UMOV UR47, UR6 ;  /* 0x00000006002f7c82 */ /* 0x000fe20008000000 */
[----:B------:R-:W-:Y:S01]  /*7410*/  F2FP.SATFINITE.E4M3.F32.PACK_AB_MERGE_C R140, R141, R140, RZ ;  /* 0x0000008c8d8c723e */ /* 0x000fe200048070ff */
[----:B------:R-:W-:Y:S01]  /*7420*/  VIADD R10, R10, 0x29860 ;  /* 0x000298600a0a7836 */ /* 0x000fe20000000000 */
[----:B------:R-:W-:Y:S01]  /*7430*/  F2FP.SATFINITE.E4M3.F32.PACK_AB_MERGE_C R142, R143, R142, RZ ;  /* 0x0000008e8f8e723e */ /* 0x000fe200048070ff */
[----:B------:R-:W-:Y:S01]  /*7440*/  FMUL.FTZ R24, R24, R8 ;  /* 0x0000000818187220 */ /* 0x000fe20000410000 */
[----:B------:R-:W-:Y:S01]  /*7450*/  F2FP.SATFINITE.E4M3.F32.PACK_AB_MERGE_C R148, R149, R148, RZ ;  /* 0x000000949594723e */ /* 0x000fe200048070ff */
[-C--:B------:R-:W-:Y:S01]  /*7460*/  FMUL.FTZ R25, R25, R8.reuse ;  /* 0x0000000819197220 */ /* 0x080fe20000410000 */
[----:B------:R-:W-:Y:S01]  /*7470*/  PRMT R10, R3, 0x654, R10 ;  /* 0x00000654030a7816 */ /* 0x000fe2000000000a */
[----:B------:R-:W-:Y:S01]  /*7480*/  FMUL.FTZ R28, R28, R8 ;  /* 0x000000081c1c7220 */ /* 0x000fe20000410000 */
[----:B------:R-:W-:Y:S01]  /*7490*/  F2FP.SATFINITE.E4M3.F32.PACK_AB_MERGE_C R150, R151, R150, RZ ;  /* 0x000000969796723e */ /* 0x000fe200048070ff */
[----:B------:R-:W-:Y:S01]  /*74a0*/  FMUL.FTZ R29, R29, R8 ;  /* 0x000000081d1d7220 */ /* 0x000fe20000410000 */
[----:B------:R-:W-:Y:S01]  /*74b0*/  F2FP.SATFINITE.E4M3.F32.PACK_AB_MERGE_C R124, R125, R124, RZ ;  /* 0x0000007c7d7c723e */ /* 0x000fe200048070ff */
[----:B------:R0:W-:Y:S01]  /*74c0*/  SYNCS.ARRIVE.TRANS64.RED.A1T0 RZ, [R10+URZ], RZ ;  /* 0x000000ff0aff79a7 */ /* 0x0001e2000810043f */
[----:B------:R-:W-:Y:S01]  /*74d0*/  F2FP.SATFINITE.E4M3.F32.PACK_AB_MERGE_C R126, R127, R126, RZ ;  /* 0x0000007e7f7e723e */ /* 0x000fe200048070ff */
[----:B------:R-:W-:Y:S01]  /*74e0*/  FMUL.FTZ R32, R32, R8 ;  /* 0x0000000820207220 */ /* 0x000fe20000410000 */
        /* <DEDUP_REMOVED lines=13> */
[-C--:B------:R-:W-:Y:S01]  /*75c0*/  FMUL.FTZ R45, R45, R8.reuse ;  /* 0x000000082d2d7220 */ /* 0x080fe20000410000 */
[----:B------:R-:W-:Y:S01]  /*75d0*/  F2FP.SATFINITE.E4M3.F32.PACK_AB_MERGE_C R13, R164, R165, RZ ;  /* 0x000000a5a40d723e */ /* 0x000fe200048070ff */
[----:B------:R-:W-:Y:S01]  /*75e0*/  FMUL.FTZ R48, R48, R8 ;  /* 0x0000000830307220 */ /* 0x000fe20000410000 */
        /* <DEDUP_REMOVED lines=73> */
[----:B------:R-:W-:Y:S01]  /*7a80*/  F2FP.SATFINITE.E4M3.F32.PACK_AB_MERGE_C R191, R166, R94, R21 ;  /* 0x0000005ea6bf723e */ /* 0x000fe20004807015 */
[----:B0-----:R-:W-:Y:S06]  /*7a90*/  @P1 BRA `(.L_x_265) ;  /* 0xffffffd000b01947 */ /* 0x001fec000383ffff */
.L_x_255:
[----:B------:R-:W-:Y:S06]  /*7aa0*/  BAR.ARV 0x8, 0x120 ;  /* 0x0204800000007b1d */ /* 0x000fec0000002000 */
[----:B------:R-:W-:Y:S05]  /*7ab0*/  @!P0 BRA `(.L_x_266) ;  /* 0x0000000000048947 */ /* 0x000fea0003800000 */
[----:B------:R-:W-:Y:S01]  /*7ac0*/  BPT.TRAP 0x1 ;  /* 0x000000040000795c */ /* 0x000fe20000300000 */
.L_x_266:
[----:B------:R-:W-:Y:S02]  /*7ad0*/  IMAD.U32 R8, RZ, RZ, UR43 ;  /* 0x0000002bff087e24 */ /* 0x000fe4000f8e00ff */
[----:B------:R-:W-:-:S03]  /*7ae0*/  IMAD.U32 R15, RZ, RZ, UR51 ;  /* 0x00000033ff0f7e24 */ /* 0x000fc6000f8e00ff */
[----:B------:R-:W-:Y:S01]  /*7af0*/  SHF.L.U32 R8, R8, 0x1f, RZ ;  /* 0x0000001f08087819 */ /* 0x000fe200000006ff */
[----:B------:R-:W-:-:S04]  /*7b00*/  IMAD R15, R15, 0x8, R0 ;  /* 0x000000080f0f7824 */ /* 0x000fc800078e0200 */
[----:B------:R0:W1:Y:S01]  /*7b10*/  SYNCS.PHASECHK.TRANS64.TRYWAIT P1, [R15+URZ+0x29850], R8 ;  /* 0x029850080f0075a7 */ /* 0x000062000802017f */
[----:B------:R-:W-:Y:S05]  /*7b20*/  @!P0 BRA `(.L_x_267) ;  /* 0x0000000000048947 */ /* 0x000fea0003800000 */
[----:B------:R-:W-:Y:S01]  /*7b30*/  BPT.TRAP 0x1 ;  /* 0x000000040000795c */ /* 0x000fe20000300000 */
.L_x_267:
[----:B------:R-:W-:Y:S02]  /*7b40*/  VIADD R0, R0, 0x400 ;  /* 0x0000040000007836 */ /* 0x000fe40000000000 */
[----:B------:R-:W-:-:S03]  /*7b50*/  IMAD.U32 R9, RZ, RZ, UR51 ;  /* 0x00000033ff097e24 */ /* 0x000fc6000f8e00ff */
[----:B------:R-:W-:-:S04]  /*7b60*/  SHF.R.U32.HI R0, RZ, 0x4, R0 ;  /* 0x00000004ff007819 */ /* 0x000fc80000011600 */
[----:B------:R-:W-:-:S04]  /*7b70*/  LOP3.LUT R0, R0, 0x3fff, RZ, 0xc0, !PT ;  /* 0x00003fff00007812 */ /* 0x000fc800078ec0ff */
[----:B------:R-:W-:Y:S01]  /*7b80*/  LOP3.LUT R0, R0, 0x10000, RZ, 0xfc, !PT ;  /* 0x0001000000007812 */ /* 0x000fe200078efcff */
[----:B-1----:R-:W-:Y:S06]  /*7b90*/  @P1 BRA `(.L_x_268) ;  /* 0x0000000000081947 */ /* 0x002fec0003800000 */
[----:B------:R-:W1:Y:S02]  /*7ba0*/  SYNCS.PHASECHK.TRANS64.TRYWAIT P1, [R15+URZ+0x29850], R8 ;  /* 0x029850080f0075a7 */ /* 0x000e64000802017f */
[----:B-1----:R-:W-:Y:S05]  /*7bb0*/  @!P1 BRA `(.L_x_269) ;  /* 0x0000007c001c9947 */ /* 0x002fea0003800000 */
.L_x_268:
[----:B01----:R-:W-:Y:S01]  /*7bc0*/  IMAD R8, R9, 0x500, R0 ;  /* 0x0000050009087824 */ /* 0x003fe200078e0200 */
[----:B------:R-:W-:Y:S05]  /*7bd0*/  WARPSYNC.ALL ;  /* 0x0000000000007948 */ /* 0x000fea0003800000 */
[----:B------:R-:W-:Y:S01]  /*7be0*/  IMAD.MOV.U32 R9, RZ, RZ, -0x3ffffff0 ;  /* 0xc0000010ff097424 */ /* 0x000fe200078e00ff */
[C---:B------:R-:W-:Y:S01]  /*7bf0*/  R2UR UR6, R8.reuse ;  /* 0x00000000080672ca */ /* 0x040fe200000e0000 */
[----:B------:R-:W-:Y:S01]  /*7c00*/  WARPGROUP.ARRIVE ;  /* 0x00000000000079c5 */ /* 0x000fe20000000000 */
[----:B------:R-:W-:Y:S01]  /*7c10*/  VIADD R10, R8, 0x100 ;  /* 0x00000100080a7836 */ /* 0x000fe20000000000 */
[----:B------:R-:W-:Y:S01]  /*7c20*/  ULDC.64 UR8, c[0x0][0x9a0] ;  /* 0x0002680000087ab9 */ /* 0x000fe20000000a00 */
[----:B------:R-:W-:Y:S01]  /*7c30*/  R2UR UR7, R9 ;  /* 0x00000000090772ca */ /* 0x000fe200000e0000 */
[----:B------:R-:W-:Y:S01]  /*7c40*/  IMAD.MOV.U32 R11, RZ, RZ, -0x3ffffff0 ;  /* 0xc0000010ff0b7424 */ /* 0x000fe200078e00ff */
[----:B------:R-:W-:Y:S01]  /*7c50*/  UISETP.NE.U32.AND UP0, UPT, UR8, URZ, UPT ;  /* 0x0000003f0800728c */ /* 0x000fe2000bf05070 */
[----:B------:R-:W-:-:S03]  /*7c60*/  IMAD.MOV.U32 R14, RZ, RZ, 0x3f800000 ;  /* 0x3f800000ff0e7424 */ /* 0x000fc600078e00ff */
[----:B------:R-:W-:-:S06]  /*7c70*/  UISETP.NE.AND.EX UP0, UPT, UR9, URZ, UPT, UP0 ;  /* 0x0000003f0900728c */ /* 0x000fcc000bf05300 */
[----:B------:R-:W-:Y:S01]  /*7c80*/  PLOP3.LUT P1, PT, PT, PT, UP0, 0x80, 0x0 ;  /* 0x000000000000781c */ /* 0x000fe20003f2f008 */
[----:B------:R-:W-:Y:S01]  /*7c90*/  QGMMA.64x128x32.F32.E4M3.E4M3 R24, R172, gdesc[UR4], R24, gsb0 ;  /* 0x01e00004ac187df3 */ /* 0x000fe20008000818 */
[----:B------:R-:W-:Y:S01]  /*7ca0*/  R2UR UR6, R10 ;  /* 0x000000000a0672ca */ /* 0x000fe200000e0000 */
[----:B------:R-:W-:Y:S01]  /*7cb0*/  VIADD R10, R8, 0x200 ;  /* 0x00000200080a7836 */ /* 0x000fe20000000000 */
[----:B------:R-:W-:Y:S01]  /*7cc0*/  R2UR UR7, R11 ;  /* 0x000000000b0772ca */ /* 0x000fe200000e0000 */
[----:B------:R-:W-:Y:S02]  /*7cd0*/  @UP0 ULDC.64 UR10, c[0x0][0x9c8] ;  /* 0x00027200000a0ab9 */ /* 0x000fe40000000a00 */
[----:B------:R-:W-:Y:S01]  /*7ce0*/  @UP0 UIMAD.WIDE.U32 UR4, UR36, UR10, URZ ;  /* 0x0000000a240402a5 */ /* 0x000fe2000f8e003f */
[----:B------:R-:W-:Y:S01]  /*7cf0*/  IMAD.MOV.U32 R11, RZ, RZ, -0x3ffffff0 ;  /* 0xc0000010ff0b7424 */ /* 0x000fe200078e00ff */
[----:B------:R-:W-:Y:S02]  /*7d00*/  WARPGROUP.DEPBAR.LE gsb0, 0x0 ;  /* 0x00008000000079c5 */ /* 0x000fe40000010000 */
[----:B------:R-:W-:-:S06]  /*7d10*/  WARPGROUP.ARRIVE ;  /* 0x00000000000079c5 */ /* 0x000fcc0000000000 */
[----:B------:R-:W-:Y:S01]  /*7d20*/  QGMMA.64x128x32.F32.E4M3.E4M3 R24, R176, gdesc[UR4], R24, gsb0 ;  /* 0x01e00004b0187df3 */ /* 0x000fe20008000818 */
[----:B------:R-:W-:-:S04]  /*7d30*/  @UP0 UIMAD UR6, UR37, UR10, URZ ;  /* 0x0000000a250602a4 */ /* 0x000fc8000f8e023f */
[----:B------:R-:W-:Y:S02]  /*7d40*/  @UP0 UIMAD UR7, UR36, UR11, UR6 ;  /* 0x0000000b240702a4 */ /* 0x000fe4000f8e0206 */
[----:B------:R-:W-:Y:S01]  /*7d50*/  @UP0 USHF.R.S32.HI UR6, URZ, 0x1f, UR42 ;  /* 0x0000001f3f060899 */ /* 0x000fe2000801142a */
[----:B------:R-:W-:Y:S01]  /*7d60*/  @UP0 ULDC.64 UR10, c[0x0][0x9d0] ;  /* 0x00027400000a0ab9 */ /* 0x000fe20000000a00 */
[----:B------:R-:W-:Y:S02]  /*7d70*/  @UP0 UIADD3 UR5, UR5, UR7, URZ ;  /* 0x0000000705050290 */ /* 0x000fe4000fffe03f */
[----:B------:R-:W-:Y:S02]  /*7d80*/  @UP0 UIMAD UR6, UR6, UR10, URZ ;  /* 0x0000000a060602a4 */ /* 0x000fe4000f8e023f */
[----:B------:R-:W-:Y:S02]  /*7d90*/  @UP0 UIMAD.WIDE.U32 UR4, UR42, UR10, UR4 ;  /* 0x0000000a2a0402a5 */ /* 0x000fe4000f8e0004 */
[----:B------:R-:W-:-:S04]  /*7da0*/  @UP0 UIMAD UR6, UR42, UR11, UR6 ;  /* 0x0000000b2a0602a4 */ /* 0x000fc8000f8e0206 */
[----:B------:R-:W-:Y:S02]  /*7db0*/  @UP0 UIADD3 UR5, UR5, UR6, URZ ;  /* 0x0000000605050290 */ /* 0x000fe4000fffe03f */
[----:B------:R-:W-:Y:S01]  /*7dc0*/  @UP0 ULEA UR6, UP1, UR4, UR8, 0x2 ;  /* 0x0000000804060291 */ /* 0x000fe2000f82103f */
[----:B------:R-:W-:-:S03]  /*7dd0*/  R2UR UR7, R11 ;  /* 0x000000000b0772ca */ /* 0x000fc600000e0000 */
[----:B------:R-:W-:-:S03]  /*7de0*/  @UP0 ULEA.HI.X UR5, UR4, UR9, UR5, 0x2, UP1 ;  /* 0x0000000904050291 */ /* 0x000fc600088f1405 */
[----:B------:R-:W-:Y:S01]  /*7df0*/  @UP0 UMOV UR4, UR6 ;  /* 0x0000000600040c82 */ /* 0x000fe20008000000 */
[----:B------:R-:W-:Y:S01]  /*7e00*/  R2UR UR6, R10 ;  /* 0x000000000a0672ca */ /* 0x000fe200000e0000 */
[----:B------:R-:W-:Y:S02]  /*7e10*/  IMAD.U32 R12, RZ, RZ, UR4 ;  /* 0x00000004ff0c7e24 */ /* 0x000fe4000f8e00ff */
[----:B------:R-:W-:-:S05]  /*7e20*/  IMAD.U32 R13, RZ, RZ, UR5 ;  /* 0x00000005ff0d7e24 */ /* 0x000fca000f8e00ff */
[----:B------:R0:W2:Y:S01]  /*7e30*/  @P1 LDG.E R14, desc[UR48][R12.64] ;  /* 0x000000300c0e1981 */ /* 0x0000a2000c1e1900 */
[----:B------:R-:W-:Y:S02]  /*7e40*/  VIADD R10, R8, 0x300 ;  /* 0x00000300080a7836 */ /* 0x000fe40000000000 */
[----:B------:R-:W-:Y:S01]  /*7e50*/  IMAD.MOV.U32 R11, RZ, RZ, -0x3ffffff0 ;  /* 0xc0000010ff0b7424 */ /* 0x000fe200078e00ff */
[----:B------:R-:W-:Y:S02]  /*7e60*/  WARPGROUP.DEPBAR.LE gsb0, 0x0 ;  /* 0x00008000000079c5 */ /* 0x000fe40000010000 */
[----:B------:R-:W-:-:S06]  /*7e70*/  WARPGROUP.ARRIVE ;  /* 0x00000000000079c5 */ /* 0x000fcc0000000000 */
[----:B------:R-:W-:Y:S01]  /*7e80*/  QGMMA.64x128x32.F32.E4M3.E4M3 R24, R180, gdesc[UR4], R24, gsb0 ;  /* 0x01e00004b4187df3 */ /* 0x000fe20008000818 */
[----:B------:R-:W-:Y:S02]  /*7e90*/  R2UR UR6, R10 ;  /* 0x000000000a0672ca */ /* 0x000fe400000e0000 */
[----:B------:R-:W-:Y:S01]  /*7ea0*/  R2UR UR7, R11 ;  /* 0x000000000b0772ca */ /* 0x000fe200000e0000 */
[----:B------:R-:W-:Y:S02]  /*7eb0*/  VIADD R8, R8, 0x400 ;  /* 0x0000040008087836 */ /* 0x000fe40000000000 */
[----:B------:R-:W-:Y:S01]  /*7ec0*/  IMAD.MOV.U32 R9, RZ, RZ, -0x3ffffff0 ;  /* 0xc0000010ff097424 */ /* 0x000fe200078e00ff */
[----:B------:R-:W1:Y:S04]  /*7ed0*/  SHFL.BFLY PT, R0, R7, 0x2, 0x1f ;  /* 0x0c401f0007007f89 */ /* 0x000e6800000e0000 */
[----:B------:R-:W3:Y:S01]  /*7ee0*/  SHFL.BFLY PT, R11, R6, 0x2, 0x1f ;  /* 0x0c401f00060b7f89 */ /* 0x000ee200000e0000 */
[----:B------:R-:W-:-:S02]  /*7ef0*/  WARPGROUP.DEPBAR.LE gsb0, 0x0 ;  /* 0x00008000000079c5 */ /* 0x000fc40000010000 */
[----:B------:R-:W-:-:S06]  /*7f00*/  WARPGROUP.ARRIVE ;  /* 0x00000000000079c5 */ /* 0x000fcc0000000000 */
[----:B------:R-:W-:Y:S01]  /*7f10*/  QGMMA.64x128x32.F32.E4M3.E4M3 R24, R184, gdesc[UR4], R24, gsb0 ;  /* 0x01e00004b8187df3 */ /* 0x000fe20008000818 */
[----:B------:R-:W-:Y:S02]  /*7f20*/  R2UR UR6, R8 ;  /* 0x00000000080672ca */ /* 0x000fe400000e0000 */
[----:B------:R-:W-:Y:S01]  /*7f30*/  R2UR UR7, R9 ;  /* 0x00000000090772ca */ /* 0x000fe200000e0000 */
[----:B-1----:R-:W-:-:S01]  /*7f40*/  FADD.FTZ R0, R0, R7 ;  /* 0x0000000700007221 */ /* 0x002fc20000010000 */
[----:B---3--:R-:W-:-:S04]  /*7f50*/  FADD.FTZ R11, R11, R6 ;  /* 0x000000060b0b7221 */ /* 0x008fc80000010000 */
[----:B------:R-:W1:Y:S04]  /*7f60*/  SHFL.BFLY PT, R9, R0, 0x1, 0x1f ;  /* 0x0c201f0000097f89 */ /* 0x000e6800000e0000 */
[----:B------:R-:W0:Y:S01]  /*7f70*/  SHFL.BFLY PT, R8, R11, 0x1, 0x1f ;  /* 0x0c201f000b087f89 */ /* 0x000e2200000e0000 */
[----:B------:R-:W-:Y:S02]  /*7f80*/  IMAD.MOV.U32 R7, RZ, RZ, RZ ;  /* 0x000000ffff077224 */ /* 0x000fe400078e00ff */
[----:B-1----:R-:W-:Y:S01]  /*7f90*/  FADD.FTZ R9, R0, R9 ;  /* 0x0000000900097221 */ /* 0x002fe20000010000 */
[----:B0-----:R-:W-:-:S04]  /*7fa0*/  FADD.FTZ R12, R11, R8 ;  /* 0x000000080b0c7221 */ /* 0x001fc80000010000 */
[C---:B------:R-:W-:Y:S01]  /*7fb0*/  FSETP.NE.FTZ.AND P1, PT, R9.reuse, RZ, PT ;  /* 0x000000ff0900720b */ /* 0x040fe20003f35000 */
[----:B------:R-:W-:Y:S01]  /*7fc0*/  FMUL.FTZ R13, R9, 0.00390625 ;  /* 0x3b800000090d7820 */ /* 0x000fe20000410000 */
[----:B------:R-:W-:-:S04]  /*7fd0*/  FMUL.FTZ R20, R12, 0.00390625 ;  /* 0x3b8000000c147820 */ /* 0x000fc80000410000 */
[----:B------:R-:W-:Y:S02]  /*7fe0*/  FSETP.NE.FTZ.AND P2, PT, R13, RZ, PT ;  /* 0x000000ff0d00720b */ /* 0x000fe40003f55000 */
[----:B------:R-:W-:-:S05]  /*7ff0*/  FSETP.NE.FTZ.AND P3, PT, R20, RZ, PT ;  /* 0x000000ff1400720b */ /* 0x000fca0003f75000 */
[----:B------:R0:W-:Y:S01]  /*8000*/  @P1 MUFU.RCP R7, R9 ;  /* 0x0000000900071308 */ /* 0x0001e20000001000 */
[----:B------:R-:W-:Y:S01]  /*8010*/  FSETP.NE.FTZ.AND P1, PT, R12, RZ, PT ;  /* 0x000000ff0c00720b */ /* 0x000fe20003f35000 */
[----:B------:R-:W-:Y:S01]  /*8020*/  IMAD.MOV.U32 R11, RZ, RZ, RZ ;  /* 0x000000ffff0b7224 */ /* 0x000fe200078e00ff */
[----:B------:R-:W-:Y:S02]  /*8030*/  WARPGROUP.DEPBAR.LE gsb0, 0x0 ;  /* 0x00008000000079c5 */ /* 0x000fe40000010000 */
[----:B------:R-:W-:-:S06]  /*8040*/  WARPGROUP.ARRIVE ;  /* 0x00000000000079c5 */ /* 0x000fcc0000000000 */
[----:B------:R-:W-:Y:S01]  /*8050*/  QGMMA.64x128x32.F32.E4M3.E4M3 R24, R188, gdesc[UR4], R24, gsb0 ;  /* 0x01e00004bc187df3 */ /* 0x000fe20008000818 */
[----:B------:R-:W1:Y:S08]  /*8060*/  @P3 MUFU.LG2 R10, R20 ;  /* 0x00000014000a3308 */ /* 0x000e700000000c00 */
[----:B------:R-:W3:Y:S01]  /*8070*/  @P2 MUFU.LG2 R8, R13 ;  /* 0x0000000d00082308 */ /* 0x000ee20000000c00 */
[----:B------:R-:W-:-:S07]  /*8080*/  IMAD.U32 R21, RZ, RZ, UR38 ;  /* 0x00000026ff157e24 */ /* 0x000fce000f8e00ff */
[----:B------:R-:W4:Y:S01]  /*8090*/  @P1 MUFU.RCP R11, R12 ;  /* 0x0000000c000b1308 */ /* 0x000f220000001000 */
[----:B------:R-:W-:Y:S02]  /*80a0*/  IMAD.U32 R88, RZ, RZ, UR38 ;  /* 0x00000026ff587e24 */ /* 0x000fe4000f8e00ff */
[----:B0-----:R-:W-:Y:S01]  /*80b0*/  @P2 FMUL.FTZ R9, R21, 0.69314718246459960938 ;  /* 0x3f31721815092820 */ /* 0x001fe20000410000 */
[----:B-1----:R-:W-:Y:S01]  /*80c0*/  @P3 FMUL.FTZ R10, R10, 0.69314718246459960938 ;  /* 0x3f3172180a0a3820 */ /* 0x002fe20000410000 */
[----:B------:R-:W-:Y:S01]  /*80d0*/  @P3 FMUL.FTZ R21, R88, 0.69314718246459960938 ;  /* 0x3f31721858153820 */ /* 0x000fe20000410000 */
[----:B------:R-:W-:Y:S02]  /*80e0*/  IMAD.MOV.U32 R0, RZ, RZ, -0x800000 ;  /* 0xff800000ff007424 */ /* 0x000fe400078e00ff */
[----:B---3--:R-:W-:Y:S01]  /*80f0*/  @P2 FMUL.FTZ R8, R8, 0.69314718246459960938 ;  /* 0x3f31721808082820 */ /* 0x008fe20000410000 */
[----:B------:R-:W-:Y:S02]  /*8100*/  IMAD.MOV.U32 R6, RZ, RZ, -0x800000 ;  /* 0xff800000ff067424 */ /* 0x000fe400078e00ff */
[----:B------:R-:W-:Y:S01]  /*8110*/  @P3 FFMA.FTZ R0, R21, R5, R10 ;  /* 0x0000000515003223 */ /* 0x000fe2000001000a */
[----:B--2---:R-:W-:Y:S01]  /*8120*/  FMUL.FTZ R7, R7, R14 ;  /* 0x0000000e07077220 */ /* 0x004fe20000410000 */
[----:B------:R-:W-:Y:S01]  /*8130*/  @P2 FFMA.FTZ R6, R9, R4, R8 ;  /* 0x0000000409062223 */ /* 0x000fe20000010008 */
[----:B----4-:R-:W-:Y:S01]  /*8140*/  FMUL.FTZ R5, R11, R14 ;  /* 0x0000000e0b057220 */ /* 0x010fe20000410000 */
[----:B------:R-:W-:-:S02]  /*8150*/  WARPGROUP.DEPBAR.LE gsb0, 0x0 ;  /* 0x00008000000079c5 */ /* 0x000fc40000010000 */
[----:B------:R-:W-:Y:S05]  /*8160*/  @!P0 BRA `(.L_x_270) ;  /* 0x0000000000048947 */ /* 0x000fea0003800000 */
[----:B------:R-:W-:Y:S01]  /*8170*/  BPT.TRAP 0x1 ;  /* 0x000000040000795c */ /* 0x000fe20000300000 */
.L_x_270:
[----:B------:R-:W-:Y:S01]  /*8180*/  VIADD R4, R15, 0x29860 ;  /* 0x000298600f047836 */ /* 0x000fe20000000000 */
[----:B------:R-:W-:Y:S01]  /*8190*/  UIADD3 UR51, UR51, 0x1, URZ ;  /* 0x0000000133337890 */ /* 0x000fe2000fffe03f */
[-C--:B------:R-:W-:Y:S01]  /*81a0*/  FMUL.FTZ R102, R24, R7.reuse ;  /* 0x0000000718667220 */ /* 0x080fe20000410000 */
[-C--:B------:R-:W-:Y:S01]  /*81b0*/  FMUL.FTZ R100, R25, R7.reuse ;  /* 0x0000000719647220 */ /* 0x080fe20000410000 */
[-C--:B------:R-:W-:Y:S01]  /*81c0*/  FMUL.FTZ R101, R28, R7.reuse ;  /* 0x000000071c657220 */ /* 0x080fe20000410000 */
[----:B------:R-:W-:Y:S01]  /*81d0*/  PRMT R4, R3, 0x654, R4 ;  /* 0x0000065403047816 */ /* 0x000fe20000000004 */
[----:B------:R-:W-:Y:S01]  /*81e0*/  UISETP.NE.AND UP0, UPT, UR51, 0x2, UPT ;  /* 0x000000023300788c */ /* 0x000fe2000bf05270 */
[-C--:B------:R-:W-:Y:S01]  /*81f0*/  FMUL.FTZ R99, R29, R7.reuse ;  /* 0x000000071d637220 */ /* 0x080fe20000410000 */
[-C--:B------:R-:W-:Y:S01]  /*8200*/  FMUL.FTZ R98, R32, R7.reuse ;  /* 0x0000000720627220 */ /* 0x080fe20000410000 */
[----:B------:R0:W-:Y:S01]  /*8210*/  SYNCS.ARRIVE.TRANS64.RED.A1T0 RZ, [R4+URZ], RZ ;  /* 0x000000ff04ff79a7 */ /* 0x0001e2000810043f */
        /* <DEDUP_REMOVED lines=38> */
[----:B------:R-:W-:Y:S01]  /*8480*/  USEL UR4, URZ, 0x1, UP0 ;  /* 0x000000013f047887 */ /* 0x000fe20008000000 */
        /* <DEDUP_REMOVED lines=16> */
[----:B------:R-:W-:Y:S01]  /*8590*/  PLOP3.LUT P0, PT, PT, PT, PT, 0x8, 0x0 ;  /* 0x000000000000781c */ /* 0x000fe20003f0e170 */
[-C--:B------:R-:W-:Y:S01]  /*85a0*/  FMUL.FTZ R13, R79, R5.reuse ;  /* 0x000000054f0d7220 */ /* 0x080fe20000410000 */
[-C--:B------:R-:W-:Y:S01]  /*85b0*/  FMUL.FTZ R12, R82, R5.reuse ;  /* 0x00000005520c7220 */ /* 0x080fe20000410000 */
[-C--:B------:R-:W-:Y:S01]  /*85c0*/  FMUL.FTZ R8, R83, R5.reuse ;  /* 0x0000000553087220 */ /* 0x080fe20000410000 */
[-C--:B------:R-:W-:Y:S01]  /*85d0*/  FMUL.FTZ R9, R86, R5.reuse ;  /* 0x0000000556097220 */ /* 0x080fe20000410000 */
[----:B------:R-:W-:Y:S01]  /*85e0*/  FMUL.FTZ R87, R87, R5 ;  /* 0x0000000557577220 */ /* 0x000fe20000410000 */
[----:B------:R-:W-:-:S02]  /*85f0*/  UIADD3 UR44, UR44, 0x1, URZ ;  /* 0x000000012c2c7890 */ /* 0x000fc4000fffe03f */
[----:B------:R-:W-:Y:S02]  /*8600*/  USEL UR51, UR51, URZ, UP0 ;  /* 0x0000003f33337287 */ /* 0x000fe40008000000 */
[----:B0-----:R-:W-:-:S12]  /*8610*/  ULOP3.LUT UR43, UR43, UR4, URZ, 0x3c, !UPT ;  /* 0x000000042b2b7292 */ /* 0x001fd8000f8e3c3f */
.L_x_248:
[----:B------:R-:W0:Y:S01]  /*8620*/  S2R R4, SR_CgaCtaId ;  /* 0x0000000000047919 */ /* 0x000e220000008800 */
[----:B------:R-:W-:Y:S01]  /*8630*/  MOV R3, 0x400 ;  /* 0x0000040000037802 */ /* 0x000fe20000000f00 */
[----:B------:R-:W-:Y:S01]  /*8640*/  BSSY B0, `(.L_x_271) ;  /* 0x0000255000007945 */ /* 0x000fe20003800000 */
[----:B------:R-:W-:Y:S02]  /*8650*/  BAR.SYNC.DEFER_BLOCKING 0x5, 0x180 ;  /* 0x0146000000007b1d */ /* 0x000fe40000010000 */
[----:B0-----:R-:W-:-:S05]  /*8660*/  LEA R3, R4, R3, 0x18 ;  /* 0x0000000304037211 */ /* 0x001fca00078ec0ff */
[----:B------:R-:W0:Y:S02]  /*8670*/  LDS.128 R48, [R3+0x298d0] ;  /* 0x0298d00003307984 */ /* 0x000e240000000c00 */
[----:B0-----:R-:W-:Y:S01]  /*8680*/  R2UR UR5, R50 ;  /* 0x00000000320572ca */ /* 0x001fe200000e0000 */
[----:B------:R-:W-:Y:S06]  /*8690*/  BAR.ARV 0x4, 0x180 ;  /* 0x0106000000007b1d */ /* 0x000fec0000002000 */
[----:B------:R-:W-:Y:S08]  /*86a0*/  @P0 BRA `(.L_x_272) ;  /* 0x00000018009c0947 */ /* 0x000ff00003800000 */
[----:B------:R-:W0:Y:S01]  /*86b0*/  S2R R54, SR_TID.X ;  /* 0x0000000000367919 */ /* 0x000e220000002100 */
[----:B------:R-:W-:Y:S01]  /*86c0*/  ULDC.64 UR6, c[0x4][0x40] ;  /* 0x0100100000067ab9 */ /* 0x000fe20000000a00 */
[----:B0-----:R-:W-:-:S05]  /*86d0*/  IMAD.SHL.U32 R4, R54, 0x4, RZ ;  /* 0x0000000436047824 */ /* 0x001fca00078e00ff */
[----:B------:R-:W-:-:S04]  /*86e0*/  LOP3.LUT R4, R4, 0xc, RZ, 0xc0, !PT ;  /* 0x0000000c04047812 */ /* 0x000fc800078ec0ff */
[----:B------:R-:W-:-:S05]  /*86f0*/  IADD3 R4, P0, R4, UR6, RZ ;  /* 0x0000000604047c10 */ /* 0x000fca000ff1e0ff */
[----:B------:R-:W-:Y:S01]  /*8700*/  IMAD.X R5, RZ, RZ, UR7, P0 ;  /* 0x00000007ff057e24 */ /* 0x000fe200080e06ff */
[----:B------:R-:W-:Y:S02]  /*8710*/  F2FP.BF16.F32.PACK_AB R21, R21, R26 ;  /* 0x0000001a1515723e */ /* 0x000fe400000010ff */
[----:B------:R-:W-:Y:S02]  /*8720*/  F2FP.BF16.F32.PACK_AB R65, R65, R68 ;  /* 0x000000444141723e */ /* 0x000fe400000010ff */
[----:B------:R-:W-:Y:S01]  /*8730*/  F2FP.BF16.F32.PACK_AB R64, R61, R64 ;  /* 0x000000403d40723e */ /* 0x000fe200000010ff */
[----:B------:R0:W2:Y:S01]  /*8740*/  LDG.E.CONSTANT R48, desc[UR48][R4.64] ;  /* 0x0000003004307981 */ /* 0x0000a2000c1e9900 */
[----:B------:R-:W-:Y:S01]  /*8750*/  F2FP.BF16.F32.PACK_AB R12, R9, R12 ;  /* 0x0000000c090c723e */ /* 0x000fe200000010ff */
[----:B------:R-:W-:Y:S01]  /*8760*/  USHF.L.U32 UR8, UR36, 0x2, URZ ;  /* 0x0000000224087899 */ /* 0x000fe2000800063f */
[----:B------:R-:W-:Y:S01]  /*8770*/  F2FP.BF16.F32.PACK_AB R87, R87, R8 ;  /* 0x000000085757723e */ /* 0x000fe200000010ff */
[----:B------:R-:W1:Y:S01]  /*8780*/  S2R R26, SR_SWINHI ;  /* 0x00000000001a7919 */ /* 0x000e620000002f00 */
[----:B------:R-:W-:Y:S01]  /*8790*/  F2FP.BF16.F32.PACK_AB R57, R57, R60 ;  /* 0x0000003c3939723e */ /* 0x000fe200000010ff */
[----:B------:R-:W-:Y:S01]  /*87a0*/  ULDC.64 UR6, c[0x0][0xbd8] ;  /* 0x0002f60000067ab9 */ /* 0x000fe20000000a00 */
[----:B------:R-:W-:Y:S01]  /*87b0*/  F2FP.BF16.F32.PACK_AB R56, R53, R56 ;  /* 0x000000383538723e */ /* 0x000fe200000010ff */
[----:B------:R-:W-:Y:S01]  /*87c0*/  USHF.L.U64.HI UR9, UR36, 0x2, UR37 ;  /* 0x0000000224097899 */ /* 0x000fe20008010225 */
[----:B------:R-:W-:Y:S01]  /*87d0*/  F2FP.BF16.F32.PACK_AB R47, R47, R52 ;  /* 0x000000342f2f723e */ /* 0x000fe200000010ff */
[----:B------:R-:W-:Y:S01]  /*87e0*/  UIADD3 UR4, UP1, UR8, UR6, URZ ;  /* 0x0000000608047290 */ /* 0x000fe2000ff3e03f */
[----:B0-----:R-:W-:Y:S01]  /*87f0*/  LOP3.LUT P0, R4, R54, 0x3, RZ, 0xc0, !PT ;  /* 0x0000000336047812 */ /* 0x001fe2000780c0ff */
[----:B------:R-:W-:Y:S01]  /*8800*/  UISETP.NE.U32.AND UP0, UPT, UR6, URZ, UPT ;  /* 0x0000003f0600728c */ /* 0x000fe2000bf05070 */
[----:B------:R-:W-:Y:S01]  /*8810*/  F2FP.BF16.F32.PACK_AB R46, R43, R46 ;  /* 0x0000002e2b2e723e */ /* 0x000fe200000010ff */
[----:B------:R-:W-:Y:S01]  /*8820*/  UIADD3.X UR6, UR9, UR7, URZ, UP1, !UPT ;  /* 0x0000000709067290 */ /* 0x000fe20008ffe43f */
[----:B------:R-:W-:Y:S01]  /*8830*/  ISETP.EQ.OR P0, PT, R4, 0x3, !P0 ;  /* 0x000000030400780c */ /* 0x000fe20004702670 */
[----:B------:R-:W-:Y:S01]  /*8840*/  UISETP.NE.AND.EX UP0, UPT, UR7, URZ, UPT, UP0 ;  /* 0x0000003f0700728c */ /* 0x000fe2000bf05300 */
[----:B------:R-:W-:-:S02]  /*8850*/  F2FP.BF16.F32.PACK_AB R10, R7, R10 ;  /* 0x0000000a070a723e */ /* 0x000fc400000010ff */
[----:B------:R-:W-:Y:S02]  /*8860*/  SEL R61, R65, R64, P0 ;  /* 0x00000040413d7207 */ /* 0x000fe40000000000 */
[----:B------:R-:W-:Y:S02]  /*8870*/  SEL R64, R64, R65, P0 ;  /* 0x0000004140407207 */ /* 0x000fe40000000000 */
[----:B------:R-:W-:Y:S02]  /*8880*/  F2FP.BF16.F32.PACK_AB R39, R39, R42 ;  /* 0x0000002a2727723e */ /* 0x000fe400000010ff */
[----:B------:R-:W-:Y:S02]  /*8890*/  F2FP.BF16.F32.PACK_AB R38, R35, R38 ;  /* 0x000000262326723e */ /* 0x000fe400000010ff */
[----:B------:R-:W-:Y:S02]  /*88a0*/  F2FP.BF16.F32.PACK_AB R11, R11, R14 ;  /* 0x0000000e0b0b723e */ /* 0x000fe400000010ff */
[----:B------:R-:W-:-:S02]  /*88b0*/  SEL R63, R57, R56, P0 ;  /* 0x00000038393f7207 */ /* 0x000fc40000000000 */
[----:B------:R-:W-:Y:S02]  /*88c0*/  SEL R65, R12, R87, P0 ;  /* 0x000000570c417207 */ /* 0x000fe40000000000 */
[----:B------:R-:W-:Y:S02]  /*88d0*/  SEL R54, R87, R12, P0 ;  /* 0x0000000c57367207 */ /* 0x000fe40000000000 */
[----:B------:R-:W-:Y:S02]  /*88e0*/  F2FP.BF16.F32.PACK_AB R73, R73, R76 ;  /* 0x0000004c4949723e */ /* 0x000fe400000010ff */
[----:B------:R-:W-:Y:S02]  /*88f0*/  MOV R4, R3 ;  /* 0x0000000300047202 */ /* 0x000fe40000000f00 */
[----:B-1----:R-:W-:Y:S02]  /*8900*/  MOV R5, R26 ;  /* 0x0000001a00057202 */ /* 0x002fe40000000f00 */
[----:B------:R-:W-:-:S02]  /*8910*/  F2FP.BF16.F32.PACK_AB R72, R69, R72 ;  /* 0x000000484548723e */ /* 0x000fc400000010ff */
[----:B------:R-:W-:Y:S01]  /*8920*/  SEL R56, R56, R57, P0 ;  /* 0x0000003938387207 */ /* 0x000fe20000000000 */
[----:B------:R-:W-:Y:S01]  /*8930*/  IMAD.WIDE R8, R170, 0x2, R4 ;  /* 0x00000002aa087825 */ /* 0x000fe200078e0204 */
[----:B------:R-:W-:Y:S02]  /*8940*/  F2FP.BF16.F32.PACK_AB R31, R31, R34 ;  /* 0x000000221f1f723e */ /* 0x000fe400000010ff */
[----:B------:R-:W-:Y:S02]  /*8950*/  F2FP.BF16.F32.PACK_AB R30, R27, R30 ;  /* 0x0000001e1b1e723e */ /* 0x000fe400000010ff */
[C---:B------:R-:W-:Y:S02]  /*8960*/  LOP3.LUT R7, R8.reuse, 0x380, RZ, 0xc0, !PT ;  /* 0x0000038008077812 */ /* 0x040fe400078ec0ff */
[----:B------:R-:W-:Y:S02]  /*8970*/  IADD3 R12, P6, R8, 0x20, RZ ;  /* 0x00000020080c7810 */ /* 0x000fe40007fde0ff */
[----:B------:R-:W-:-:S02]  /*8980*/  SEL R57, R47, R46, P0 ;  /* 0x0000002e2f397207 */ /* 0x000fc40000000000 */
[----:B------:R-:W-:Y:S02]  /*8990*/  F2FP.BF16.F32.PACK_AB R33, R33, R36 ;  /* 0x000000242121723e */ /* 0x000fe400000010ff */
[----:B------:R-:W-:Y:S02]  /*89a0*/  SEL R46, R46, R47, P0 ;  /* 0x0000002f2e2e7207 */ /* 0x000fe40000000000 */
[----:B------:R-:W-:Y:S02]  /*89b0*/  SEL R55, R11, R10, P0 ;  /* 0x0000000a0b377207 */ /* 0x000fe40000000000 */
[----:B------:R-:W-:Y:S02]  /*89c0*/  SEL R36, R10, R11, P0 ;  /* 0x0000000b0a247207 */ /* 0x000fe40000000000 */
[----:B------:R-:W-:Y:S02]  /*89d0*/  SEL R47, R39, R38, P0 ;  /* 0x00000026272f7207 */ /* 0x000fe40000000000 */
[----:B------:R-:W-:-:S02]  /*89e0*/  SHF.R.U64 R7, R7, 0x3, RZ ;  /* 0x0000000307077819 */ /* 0x000fc400000012ff */
[----:B------:R-:W-:Y:S01]  /*89f0*/  F2FP.BF16.F32.PACK_AB R32, R29, R32 ;  /* 0x000000201d20723e */ /* 0x000fe200000010ff */
[----:B------:R-:W-:Y:S01]  /*8a00*/  IMAD.X R29, RZ, RZ, R9, P6 ;  /* 0x000000ffff1d7224 */ /* 0x000fe200030e0609 */
[----:B------:R-:W-:Y:S02]  /*8a10*/  SEL R59, R73, R72, P0 ;  /* 0x00000048493b7207 */ /* 0x000fe40000000000 */
[----:B------:R-:W-:Y:S02]  /*8a20*/  SEL R38, R38, R39, P0 ;  /* 0x0000002726267207 */ /* 0x000fe40000000000 */
[----:B------:R-:W-:Y:S02]  /*8a30*/  LOP3.LUT R10, R12, 0x380, RZ, 0xc0, !PT ;  /* 0x000003800c0a7812 */ /* 0x000fe400078ec0ff */
[----:B------:R-:W-:Y:S02]  /*8a40*/  SEL R72, R72, R73, P0 ;  /* 0x0000004948487207 */ /* 0x000fe40000000000 */
[----:B------:R-:W-:-:S02]  /*8a50*/  SEL R39, R31, R30, P0 ;  /* 0x0000001e1f277207 */ /* 0x000fc40000000000 */
[----:B------:R-:W-:Y:S02]  /*8a60*/  SEL R50, R30, R31, P0 ;  /* 0x0000001f1e327207 */ /* 0x000fe40000000000 */
[C---:B------:R-:W-:Y:S02]  /*8a70*/  IADD3 R67, P1, R8.reuse, 0x40, RZ ;  /* 0x0000004008437810 */ /* 0x040fe40007f3e0ff */
[C---:B------:R-:W-:Y:S02]  /*8a80*/  IADD3 R69, P2, R8.reuse, 0x60, RZ ;  /* 0x0000006008457810 */ /* 0x040fe40007f5e0ff */
[C---:B------:R-:W-:Y:S01]  /*8a90*/  IADD3 R30, P3, R8.reuse, 0x4000, RZ ;  /* 0x00004000081e7810 */ /* 0x040fe20007f7e0ff */
[----:B------:R-:W-:Y:S01]  /*8aa0*/  IMAD.X R27, RZ, RZ, R9, P1 ;  /* 0x000000ffff1b7224 */ /* 0x000fe200008e0609 */
[C---:B------:R-:W-:Y:S02]  /*8ab0*/  IADD3 R71, P4, R8.reuse, 0x4020, RZ ;  /* 0x0000402008477810 */ /* 0x040fe40007f9e0ff */
[----:B------:R-:W-:-:S02]  /*8ac0*/  IADD3 R73, P5, R8, 0x4040, RZ ;  /* 0x0000404008497810 */ /* 0x000fc40007fbe0ff */
[----:B------:R-:W-:Y:S02]  /*8ad0*/  IADD3 R75, P6, R8, 0x4060, RZ ;  /* 0x00004060084b7810 */ /* 0x000fe40007fde0ff */
[----:B------:R-:W-:Y:S02]  /*8ae0*/  LOP3.LUT R8, R7, R8, RZ, 0x3c, !PT ;  /* 0x0000000807087212 */ /* 0x000fe400078e3cff */
[----:B------:R-:W-:Y:S01]  /*8af0*/  SHF.R.U64 R7, R10, 0x3, RZ ;  /* 0x000000030a077819 */ /* 0x000fe200000012ff */
[--C-:B------:R-:W-:Y:S01]  /*8b00*/  IMAD.X R11, RZ, RZ, R9.reuse, P6 ;  /* 0x000000ffff0b7224 */ /* 0x100fe200030e0609 */
[----:B------:R-:W-:Y:S02]  /*8b10*/  LOP3.LUT R14, R67, 0x380, RZ, 0xc0, !PT ;  /* 0x00000380430e7812 */ /* 0x000fe400078ec0ff */
[----:B------:R-:W-:Y:S02]  /*8b20*/  F2FP.BF16.F32.PACK_AB R25, R25, R28 ;  /* 0x0000001c1919723e */ /* 0x000fe400000010ff */
[----:B------:R-:W-:Y:S01]  /*8b30*/  F2FP.BF16.F32.PACK_AB R20, R13, R20 ;  /* 0x000000140d14723e */ /* 0x000fe200000010ff */
[----:B------:R-:W-:Y:S01]  /*8b40*/  IMAD.X R13, RZ, RZ, R9, P5 ;  /* 0x000000ffff0d7224 */ /* 0x000fe200028e0609 */
[----:B------:R-:W-:-:S02]  /*8b50*/  LOP3.LUT R28, R7, R12, RZ, 0x3c, !PT ;  /* 0x0000000c071c7212 */ /* 0x000fc400078e3cff */
[----:B------:R-:W-:Y:S02]  /*8b60*/  LOP3.LUT R7, R30, 0x380, RZ, 0xc0, !PT ;  /* 0x000003801e077812 */ /* 0x000fe400078ec0ff */
[----:B------:R-:W-:Y:S02]  /*8b70*/  SHF.R.U64 R10, R14, 0x3, RZ ;  /* 0x000000030e0a7819 */ /* 0x000fe400000012ff */
[----:B------:R-:W-:Y:S02]  /*8b80*/  F2FP.BF16.F32.PACK_AB R41, R41, R44 ;  /* 0x0000002c2929723e */ /* 0x000fe400000010ff */
[----:B------:R-:W-:Y:S02]  /*8b90*/  F2FP.BF16.F32.PACK_AB R40, R37, R40 ;  /* 0x000000282528723e */ /* 0x000fe400000010ff */
[----:B------:R-:W-:Y:S02]  /*8ba0*/  SEL R31, R21, R20, P0 ;  /* 0x00000014151f7207 */ /* 0x000fe40000000000 */
[----:B------:R-:W-:Y:S01]  /*8bb0*/  SEL R52, R20, R21, P0 ;  /* 0x0000001514347207 */ /* 0x000fe20000000000 */
[----:B------:R-:W-:Y:S01]  /*8bc0*/  IMAD.X R21, RZ, RZ, R9, P3 ;  /* 0x000000ffff157224 */ /* 0x000fe200018e0609 */
[----:B------:R-:W-:-:S02]  /*8bd0*/  F2FP.BF16.F32.PACK_AB R101, R101, R102 ;  /* 0x000000666565723e */ /* 0x000fc400000010ff */
[----:B------:R-:W-:Y:S02]  /*8be0*/  F2FP.BF16.F32.PACK_AB R100, R99, R100 ;  /* 0x000000646364723e */ /* 0x000fe400000010ff */
[----:B------:R-:W-:Y:S02]  /*8bf0*/  LOP3.LUT R20, R69, 0x380, RZ, 0xc0, !PT ;  /* 0x0000038045147812 */ /* 0x000fe400078ec0ff */
[----:B------:R-:W-:Y:S02]  /*8c00*/  F2FP.BF16.F32.PACK_AB R97, R97, R98 ;  /* 0x000000626161723e */ /* 0x000fe400000010ff */
[----:B------:R-:W-:Y:S02]  /*8c10*/  F2FP.BF16.F32.PACK_AB R96, R95, R96 ;  /* 0x000000605f60723e */ /* 0x000fe400000010ff */
[----:B------:R-:W-:Y:S02]  /*8c20*/  SHF.R.U64 R7, R7, 0x3, RZ ;  /* 0x0000000307077819 */ /* 0x000fe400000012ff */
[----:B------:R-:W-:-:S02]  /*8c30*/  F2FP.BF16.F32.PACK_AB R93, R93, R94 ;  /* 0x0000005e5d5d723e */ /* 0x000fc400000010ff */
[----:B------:R-:W-:Y:S02]  /*8c40*/  F2FP.BF16.F32.PACK_AB R92, R91, R92 ;  /* 0x0000005c5b5c723e */ /* 0x000fe400000010ff */
[----:B------:R-:W-:Y:S02]  /*8c50*/  LOP3.LUT R26, R10, R67, RZ, 0x3c, !PT ;  /* 0x000000430a1a7212 */ /* 0x000fe400078e3cff */
[----:B------:R-:W-:Y:S02]  /*8c60*/  F2FP.BF16.F32.PACK_AB R89, R89, R90 ;  /* 0x0000005a5959723e */ /* 0x000fe400000010ff */
[----:B------:R-:W-:Y:S02]  /*8c70*/  F2FP.BF16.F32.PACK_AB R88, R45, R88 ;  /* 0x000000582d58723e */ /* 0x000fe400000010ff */
[----:B------:R-:W-:Y:S01]  /*8c80*/  F2FP.BF16.F32.PACK_AB R24, R15, R24 ;  /* 0x000000180f18723e */ /* 0x000fe200000010ff */
[----:B------:R-:W-:Y:S01]  /*8c90*/  IMAD.X R15, RZ, RZ, R9, P4 ;  /* 0x000000ffff0f7224 */ /* 0x000fe200020e0609 */
[----:B------:R-:W-:-:S02]  /*8ca0*/  SEL R53, R41, R40, P0 ;  /* 0x0000002829357207 */ /* 0x000fc40000000000 */
[----:B------:R-:W-:Y:S02]  /*8cb0*/  LOP3.LUT R10, R71, 0x380, RZ, 0xc0, !PT ;  /* 0x00000380470a7812 */ /* 0x000fe400078ec0ff */
[----:B------:R-:W-:Y:S02]  /*8cc0*/  LOP3.LUT R42, R75, 0x380, RZ, 0xc0, !PT ;  /* 0x000003804b2a7812 */ /* 0x000fe400078ec0ff */
[----:B------:R-:W-:Y:S02]  /*8cd0*/  SEL R35, R101, R100, P0 ;  /* 0x0000006465237207 */ /* 0x000fe40000000000 */
[----:B------:R-:W-:Y:S02]  /*8ce0*/  SEL R40, R40, R41, P0 ;  /* 0x0000002928287207 */ /* 0x000fe40000000000 */
[----:B------:R-:W-:Y:S02]  /*8cf0*/  SHF.R.U64 R14, R20, 0x3, RZ ;  /* 0x00000003140e7819 */ /* 0x000fe400000012ff */
[----:B------:R-:W-:-:S02]  /*8d00*/  SEL R100, R100, R101, P0 ;  /* 0x0000006564647207 */ /* 0x000fc40000000000 */
[----:B------:R-:W-:Y:S02]  /*8d10*/  SEL R37, R97, R96, P0 ;  /* 0x0000006061257207 */ /* 0x000fe40000000000 */
[----:B------:R-:W-:Y:S02]  /*8d20*/  SEL R41, R33, R32, P0 ;  /* 0x0000002021297207 */ /* 0x000fe40000000000 */
[----:B------:R-:W-:Y:S02]  /*8d30*/  LOP3.LUT R20, R7, R30, RZ, 0x3c, !PT ;  /* 0x0000001e07147212 */ /* 0x000fe400078e3cff */
[----:B------:R-:W-:Y:S02]  /*8d40*/  SEL R96, R96, R97, P0 ;  /* 0x0000006160607207 */ /* 0x000fe40000000000 */
[----:B------:R-:W-:Y:S02]  /*8d50*/  SEL R43, R93, R92, P0 ;  /* 0x0000005c5d2b7207 */ /* 0x000fe40000000000 */
[----:B------:R-:W-:-:S02]  /*8d60*/  SEL R32, R32, R33, P0 ;  /* 0x0000002120207207 */ /* 0x000fc40000000000 */
[----:B------:R-:W-:Y:S02]  /*8d70*/  SEL R92, R92, R93, P0 ;  /* 0x0000005d5c5c7207 */ /* 0x000fe40000000000 */
[----:B------:R-:W-:Y:S02]  /*8d80*/  SEL R45, R89, R88, P0 ;  /* 0x00000058592d7207 */ /* 0x000fe40000000000 */
[----:B------:R-:W-:Y:S02]  /*8d90*/  SEL R33, R25, R24, P0 ;  /* 0x0000001819217207 */ /* 0x000fe40000000000 */
[----:B------:R-:W-:Y:S02]  /*8da0*/  SHF.R.U64 R10, R10, 0x3, RZ ;  /* 0x000000030a0a7819 */ /* 0x000fe400000012ff */
[----:B------:R-:W-:Y:S02]  /*8db0*/  SHF.R.U64 R42, R42, 0x3, RZ ;  /* 0x000000032a2a7819 */ /* 0x000fe400000012ff */
[----:B------:R-:W-:-:S02]  /*8dc0*/  SEL R88, R88, R89, P0 ;  /* 0x0000005958587207 */ /* 0x000fc40000000000 */
[----:B------:R-:W-:Y:S01]  /*8dd0*/  SEL R34, R24, R25, P0 ;  /* 0x0000001918227207 */ /* 0x000fe20000000000 */
[----:B------:R-:W-:Y:S01]  /*8de0*/  IMAD.X R25, RZ, RZ, R9, P2 ;  /* 0x000000ffff197224 */ /* 0x000fe200010e0609 */
[----:B------:R-:W-:Y:S02]  /*8df0*/  LOP3.LUT R24, R14, R69, RZ, 0x3c, !PT ;  /* 0x000000450e187212 */ /* 0x000fe400078e3cff */
[----:B------:R-:W-:Y:S02]  /*8e00*/  LOP3.LUT R14, R10, R71, RZ, 0x3c, !PT ;  /* 0x000000470a0e7212 */ /* 0x000fe400078e3cff */
[----:B------:R-:W-:Y:S02]  /*8e10*/  LOP3.LUT R10, R42, R75, RZ, 0x3c, !PT ;  /* 0x0000004b2a0a7212 */ /* 0x000fe400078e3cff */
[----:B------:R-:W-:Y:S02]  /*8e20*/  MOV R66, R20 ;  /* 0x0000001400427202 */ /* 0x000fe40000000f00 */
[----:B------:R-:W-:-:S02]  /*8e30*/  LOP3.LUT R12, R73, 0x380, RZ, 0xc0, !PT ;  /* 0x00000380490c7812 */ /* 0x000fc400078ec0ff */
[----:B------:R-:W-:Y:S02]  /*8e40*/  MOV R70, R8 ;  /* 0x0000000800467202 */ /* 0x000fe40000000f00 */
[----:B------:R-:W-:Y:S02]  /*8e50*/  SHF.R.U64 R12, R12, 0x3, RZ ;  /* 0x000000030c0c7819 */ /* 0x000fe400000012ff */
[----:B------:R-:W-:Y:S02]  /*8e60*/  MOV R58, R10 ;  /* 0x0000000a003a7202 */ /* 0x000fe40000000f00 */
[----:B------:R-:W-:Y:S02]  /*8e70*/  LOP3.LUT R12, R12, R73, RZ, 0x3c, !PT ;  /* 0x000000490c0c7212 */ /* 0x000fe400078e3cff */
[----:B------:R-:W-:Y:S02]  /*8e80*/  MOV R62, R14 ;  /* 0x0000000e003e7202 */ /* 0x000fe40000000f00 */
[----:B------:R-:W-:-:S02]  /*8e90*/  MOV R60, R12 ;  /* 0x0000000c003c7202 */ /* 0x000fc40000000f00 */
[----:B------:R-:W-:Y:S02]  /*8ea0*/  MOV R69, R28 ;  /* 0x0000001c00457202 */ /* 0x000fe40000000f00 */
[----:B------:R-:W-:Y:S02]  /*8eb0*/  MOV R68, R26 ;  /* 0x0000001a00447202 */ /* 0x000fe40000000f00 */
[----:B------:R-:W-:Y:S02]  /*8ec0*/  MOV R67, R24 ;  /* 0x0000001800437202 */ /* 0x000fe40000000f00 */
[----:B------:R-:W-:Y:S02]  /*8ed0*/  PLOP3.LUT P2, PT, PT, PT, UP0, 0x80, 0x0 ;  /* 0x000000000000781c */ /* 0x000fe40003f4f008 */
[----:B--2---:R-:W-:Y:S01]  /*8ee0*/  LOP3.LUT R7, R48, 0x2, RZ, 0x3c, !PT ;  /* 0x0000000230077812 */ /* 0x004fe200078e3cff */
[----:B------:R-:W-:Y:S04]  /*8ef0*/  SHFL.IDX PT, R35, R35, R48, 0x1c1f ;  /* 0x001c1f3023237589 */ /* 0x000fe800000e0000 */
[----:B------:R-:W0:Y:S04]  /*8f00*/  SHFL.IDX PT, R100, R100, R7, 0x1c1f ;  /* 0x001c1f0764647589 */ /* 0x000e2800000e0000 */
[----:B------:R-:W-:Y:S04]  /*8f10*/  SHFL.IDX PT, R59, R59, R48, 0x1c1f ;  /* 0x001c1f303b3b7589 */ /* 0x000fe800000e0000 */
[----:B------:R-:W1:Y:S04]  /*8f20*/  SHFL.IDX PT, R72, R72, R7, 0x1c1f ;  /* 0x001c1f0748487589 */ /* 0x000e6800000e0000 */
[----:B------:R-:W-:Y:S04]  /*8f30*/  SHFL.IDX PT, R37, R37, R48, 0x1c1f ;  /* 0x001c1f3025257589 */ /* 0x000fe800000e0000 */
[----:B------:R-:W-:Y:S04]  /*8f40*/  SHFL.IDX PT, R53, R53, R48, 0x1c1f ;  /* 0x001c1f3035357589 */ /* 0x000fe800000e0000 */
[----:B------:R-:W-:Y:S04]  /*8f50*/  SHFL.IDX PT, R61, R61, R48, 0x1c1f ;  /* 0x001c1f303d3d7589 */ /* 0x000fe800000e0000 */
[----:B------:R-:W2:Y:S01]  /*8f60*/  SHFL.IDX PT, R96, R96, R7, 0x1c1f ;  /* 0x001c1f0760607589 */ /* 0x000ea200000e0000 */
[----:B0-----:R-:W-:-:S02]  /*8f70*/  SEL R8, R35, R100, P0 ;  /* 0x0000006423087207 */ /* 0x001fc40000000000 */
[----:B------:R-:W-:Y:S01]  /*8f80*/  SEL R10, R100, R35, P0 ;  /* 0x00000023640a7207 */ /* 0x000fe20000000000 */
[----:B------:R-:W0:Y:S04]  /*8f90*/  SHFL.IDX PT, R64, R64, R7, 0x1c1f ;  /* 0x001c1f0740407589 */ /* 0x000e2800000e0000 */
[----:B------:R-:W3:Y:S01]  /*8fa0*/  SHFL.IDX PT, R40, R40, R7, 0x1c1f ;  /* 0x001c1f0728287589 */ /* 0x000ee200000e0000 */
[----:B-1----:R-:W-:Y:S02]  /*8fb0*/  SEL R9, R59, R72, P0 ;  /* 0x000000483b097207 */ /* 0x002fe40000000000 */
[----:B------:R-:W-:Y:S01]  /*8fc0*/  SEL R11, R72, R59, P0 ;  /* 0x0000003b480b7207 */ /* 0x000fe20000000000 */
[----:B------:R-:W-:Y:S04]  /*8fd0*/  SHFL.IDX PT, R43, R43, R48, 0x1c1f ;  /* 0x001c1f302b2b7589 */ /* 0x000fe800000e0000 */
[----:B------:R-:W-:Y:S04]  /*8fe0*/  SHFL.IDX PT, R33, R33, R48, 0x1c1f ;  /* 0x001c1f3021217589 */ /* 0x000fe800000e0000 */
[----:B------:R-:W-:Y:S04]  /*8ff0*/  SHFL.IDX PT, R63, R63, R48, 0x1c1f ;  /* 0x001c1f303f3f7589 */ /* 0x000fe800000e0000 */
[----:B------:R-:W1:Y:S01]  /*9000*/  SHFL.IDX PT, R92, R92, R7, 0x1c1f ;  /* 0x001c1f075c5c7589 */ /* 0x000e6200000e0000 */
[----:B--2---:R-:W-:-:S02]  /*9010*/  SEL R12, R37, R96, P0 ;  /* 0x00000060250c7207 */ /* 0x004fc40000000000 */
[----:B------:R-:W-:Y:S01]  /*9020*/  SEL R14, R96, R37, P0 ;  /* 0x00000025600e7207 */ /* 0x000fe20000000000 */
[----:B------:R-:W2:Y:S01]  /*9030*/  SHFL.IDX PT, R56, R56, R7, 0x1c1f ;  /* 0x001c1f0738387589 */ /* 0x000ea200000e0000 */
[----:B0-----:R-:W-:Y:S02]  /*9040*/  SEL R13, R61, R64, P0 ;  /* 0x000000403d0d7207 */ /* 0x001fe40000000000 */
[----:B------:R-:W-:Y:S01]  /*9050*/  SEL R15, R64, R61, P0 ;  /* 0x0000003d400f7207 */ /* 0x000fe20000000000 */
[----:B------:R3:W-:Y:S04]  /*9060*/  SHFL.IDX PT, R42, R34, R7, 0x1c1f ;  /* 0x001c1f07222a7589 */ /* 0x0007e800000e0000 */
[----:B------:R-:W-:Y:S04]  /*9070*/  SHFL.IDX PT, R45, R45, R48, 0x1c1f ;  /* 0x001c1f302d2d7589 */ /* 0x000fe800000e0000 */
[----:B------:R-:W-:Y:S01]  /*9080*/  SHFL.IDX PT, R41, R41, R48, 0x1c1f ;  /* 0x001c1f3029297589 */ /* 0x000fe200000e0000 */
[----:B---3--:R-:W-:-:S03]  /*9090*/  SEL R34, R40, R53, P0 ;  /* 0x0000003528227207 */ /* 0x008fc60000000000 */
[----:B------:R-:W-:Y:S04]  /*90a0*/  SHFL.IDX PT, R55, R55, R48, 0x1c1f ;  /* 0x001c1f3037377589 */ /* 0x000fe800000e0000 */
[----:B------:R-:W-:Y:S01]  /*90b0*/  SHFL.IDX PT, R57, R57, R48, 0x1c1f ;  /* 0x001c1f3039397589 */ /* 0x000fe200000e0000 */
[----:B-1----:R-:W-:Y:S02]  /*90c0*/  SEL R24, R43, R92, P0 ;  /* 0x0000005c2b187207 */ /* 0x002fe40000000000 */
[----:B------:R-:W-:Y:S01]  /*90d0*/  SEL R26, R92, R43, P0 ;  /* 0x0000002b5c1a7207 */ /* 0x000fe20000000000 */
[----:B------:R-:W-:Y:S01]  /*90e0*/  SHFL.IDX PT, R47, R47, R48, 0x1c1f ;  /* 0x001c1f302f2f7589 */ /* 0x000fe200000e0000 */
[----:B--2---:R-:W-:Y:S02]  /*90f0*/  SEL R25, R63, R56, P0 ;  /* 0x000000383f197207 */ /* 0x004fe40000000000 */
[----:B------:R-:W-:Y:S01]  /*9100*/  SEL R27, R56, R63, P0 ;  /* 0x0000003f381b7207 */ /* 0x000fe20000000000 */
[----:B------:R-:W-:Y:S04]  /*9110*/  SHFL.IDX PT, R39, R39, R48, 0x1c1f ;  /* 0x001c1f3027277589 */ /* 0x000fe800000e0000 */
[----:B------:R-:W0:Y:S04]  /*9120*/  SHFL.IDX PT, R88, R88, R7, 0x1c1f ;  /* 0x001c1f0758587589 */ /* 0x000e2800000e0000 */
[----:B------:R-:W-:Y:S04]  /*9130*/  SHFL.IDX PT, R21, R31, R48, 0x1c1f ;  /* 0x001c1f301f157589 */ /* 0x000fe800000e0000 */
[----:B------:R-:W-:Y:S04]  /*9140*/  SHFL.IDX PT, R65, R65, R48, 0x1c1f ;  /* 0x001c1f3041417589 */ /* 0x000fe800000e0000 */
[----:B------:R-:W1:Y:S04]  /*9150*/  SHFL.IDX PT, R46, R46, R7, 0x1c1f ;  /* 0x001c1f072e2e7589 */ /* 0x000e6800000e0000 */
[----:B------:R-:W2:Y:S04]  /*9160*/  SHFL.IDX PT, R48, R38, R7, 0x1c1f ;  /* 0x001c1f0726307589 */ /* 0x000ea800000e0000 */
[----:B------:R-:W3:Y:S04]  /*9170*/  SHFL.IDX PT, R50, R50, R7, 0x1c1f ;  /* 0x001c1f0732327589 */ /* 0x000ee800000e0000 */
[----:B------:R4:W3:Y:S01]  /*9180*/  SHFL.IDX PT, R20, R32, R7, 0x1c1f ;  /* 0x001c1f0720147589 */ /* 0x0008e200000e0000 */
[----:B0-----:R-:W-:-:S02]  /*9190*/  SEL R28, R45, R88, P0 ;  /* 0x000000582d1c7207 */ /* 0x001fc40000000000 */
[----:B------:R-:W-:Y:S01]  /*91a0*/  SEL R30, R88, R45, P0 ;  /* 0x0000002d581e7207 */ /* 0x000fe20000000000 */
[----:B------:R-:W-:Y:S01]  /*91b0*/  BAR.SYNC.DEFER_BLOCKING 0x1, 0x100 ;  /* 0x0044000000007b1d */ /* 0x000fe20000010000 */
[----:B----4-:R-:W-:-:S05]  /*91c0*/  SEL R32, R53, R40, P0 ;  /* 0x0000002835207207 */ /* 0x010fca0000000000 */
[----:B------:R-:W0:Y:S01]  /*91d0*/  SHFL.IDX PT, R52, R52, R7, 0x1c1f ;  /* 0x001c1f0734347589 */ /* 0x000e2200000e0000 */
[----:B------:R-:W-:Y:S02]  /*91e0*/  SEL R40, R33, R42, P0 ;  /* 0x0000002a21287207 */ /* 0x000fe40000000000 */
[----:B-1----:R-:W-:Y:S01]  /*91f0*/  SEL R29, R57, R46, P0 ;  /* 0x0000002e391d7207 */ /* 0x002fe20000000000 */
[----:B------:R1:W4:Y:S01]  /*9200*/  SHFL.IDX PT, R44, R36, R7, 0x1c1f ;  /* 0x001c1f07242c7589 */ /* 0x00032200000e0000 */
[----:B------:R-:W-:Y:S02]  /*9210*/  SEL R31, R46, R57, P0 ;  /* 0x000000392e1f7207 */ /* 0x000fe40000000000 */
[----:B------:R-:W-:Y:S01]  /*9220*/  SEL R42, R42, R33, P0 ;  /* 0x000000212a2a7207 */ /* 0x000fe20000000000 */
[----:B------:R-:W4:Y:S01]  /*9230*/  SHFL.IDX PT, R54, R54, R7, 0x1c1f ;  /* 0x001c1f0736367589 */ /* 0x000f2200000e0000 */
[----:B--2---:R-:W-:Y:S02]  /*9240*/  SEL R33, R47, R48, P0 ;  /* 0x000000302f217207 */ /* 0x004fe40000000000 */
[----:B------:R-:W-:-:S02]  /*9250*/  SEL R35, R48, R47, P0 ;  /* 0x0000002f30237207 */ /* 0x000fc40000000000 */
[----:B---3--:R-:W-:Y:S02]  /*9260*/  SEL R37, R39, R50, P0 ;  /* 0x0000003227257207 */ /* 0x008fe40000000000 */
[----:B-1----:R-:W-:Y:S01]  /*9270*/  SEL R36, R41, R20, P0 ;  /* 0x0000001429247207 */ /* 0x002fe20000000000 */
[----:B------:R1:W-:Y:S01]  /*9280*/  STSM.16.M88.4 [R70], R8 ;  /* 0x0000000846007844 */ /* 0x0003e20000000200 */
[----:B------:R-:W-:Y:S02]  /*9290*/  SEL R38, R20, R41, P0 ;  /* 0x0000002914267207 */ /* 0x000fe40000000000 */
[----:B------:R-:W-:Y:S01]  /*92a0*/  SEL R39, R50, R39, P0 ;  /* 0x0000002732277207 */ /* 0x000fe20000000000 */
[----:B------:R4:W-:Y:S01]  /*92b0*/  STSM.16.M88.4 [R69], R12 ;  /* 0x0000000c45007844 */ /* 0x0009e20000000200 */
[----:B0-----:R-:W-:-:S03]  /*92c0*/  SEL R41, R21, R52, P0 ;  /* 0x0000003415297207 */ /* 0x001fc60000000000 */
[----:B------:R-:W-:Y:S01]  /*92d0*/  STSM.16.M88.4 [R68], R24 ;  /* 0x0000001844007844 */ /* 0x000fe20000000200 */
[----:B------:R-:W-:-:S03]  /*92e0*/  SEL R43, R52, R21, P0 ;  /* 0x00000015342b7207 */ /* 0x000fc60000000000 */
[----:B------:R-:W-:Y:S01]  /*92f0*/  STSM.16.M88.4 [R67], R28 ;  /* 0x0000001c43007844 */ /* 0x000fe20000000200 */
[----:B-1----:R-:W-:-:S03]  /*9300*/  IMAD.U32 R9, RZ, RZ, UR6 ;  /* 0x00000006ff097e24 */ /* 0x002fc6000f8e00ff */
[----:B------:R0:W-:Y:S01]  /*9310*/  STSM.16.M88.4 [R66], R32 ;  /* 0x0000002042007844 */ /* 0x0001e20000000200 */
[----:B------:R-:W-:Y:S01]  /*9320*/  ULDC.64 UR6, c[0x0][0xbe0] ;  /* 0x0002f80000067ab9 */ /* 0x000fe20000000a00 */
[----:B------:R-:W1:Y:S01]  /*9330*/  LDC R53, c[0x0][0xa88] ;  /* 0x0002a200ff357b82 */ /* 0x000e620000000800 */
[----:B----4-:R-:W-:Y:S01]  /*9340*/  SEL R12, R55, R44, P0 ;  /* 0x0000002c370c7207 */ /* 0x010fe20000000000 */
[----:B------:R2:W-:Y:S01]  /*9350*/  STSM.16.M88.4 [R62], R36 ;  /* 0x000000243e007844 */ /* 0x0005e20000000200 */
[----:B------:R-:W-:Y:S01]  /*9360*/  SEL R14, R44, R55, P0 ;  /* 0x000000372c0e7207 */ /* 0x000fe20000000000 */
[----:B------:R-:W-:Y:S01]  /*9370*/  IMAD.U32 R8, RZ, RZ, UR4 ;  /* 0x00000004ff087e24 */ /* 0x000fe2000f8e00ff */
[----:B------:R-:W-:Y:S01]  /*9380*/  SEL R13, R65, R54, P0 ;  /* 0x00000036410d7207 */ /* 0x000fe20000000000 */
[----:B------:R2:W-:Y:S01]  /*9390*/  STSM.16.M88.4 [R60], R40 ;  /* 0x000000283c007844 */ /* 0x0005e20000000200 */
[----:B------:R-:W-:Y:S01]  /*93a0*/  SEL R15, R54, R65, P0 ;  /* 0x00000041360f7207 */ /* 0x000fe20000000000 */
[----:B------:R-:W-:-:S04]  /*93b0*/  UISETP.NE.U32.AND UP1, UPT, UR6, URZ, UPT ;  /* 0x0000003f0600728c */ /* 0x000fc8000bf25070 */
[----:B------:R2:W-:Y:S01]  /*93c0*/  STSM.16.M88.4 [R58], R12 ;  /* 0x0000000c3a007844 */ /* 0x0005e20000000200 */
[----:B------:R-:W-:Y:S01]  /*93d0*/  BAR.SYNC.DEFER_BLOCKING 0x1, 0x100 ;  /* 0x0044000000007b1d */ /* 0x000fe20000010000 */
[----:B------:R-:W-:Y:S01]  /*93e0*/  UISETP.NE.AND.EX UP1, UPT, UR7, URZ, UPT, UP1 ;  /* 0x0000003f0700728c */ /* 0x000fe2000bf25310 */
[----:B------:R-:W-:-:S05]  /*93f0*/  IMAD R11, R16, 0x40, R2 ;  /* 0x00000040100b7824 */ /* 0x000fca00078e0202 */
[----:B------:R-:W-:-:S05]  /*9400*/  PLOP3.LUT P0, PT, PT, PT, UP1, 0x80, 0x0 ;  /* 0x000000000000781c */ /* 0x000fca0003f0f018 */
[----:B------:R-:W-:-:S04]  /*9410*/  @UP1 UIADD3 UR6, UP2, UR8, UR6, URZ ;  /* 0x0000000608061290 */ /* 0x000fc8000ff5e03f */
[----:B------:R-:W-:Y:S01]  /*9420*/  @UP1 UIADD3.X UR7, UR9, UR7, URZ, UP2, !UPT ;  /* 0x0000000709071290 */ /* 0x000fe200097fe43f */
[----:B------:R-:W-:-:S04]  /*9430*/  IMAD.WIDE R4, R11, 0x2, R4 ;  /* 0x000000020b047825 */ /* 0x000fc800078e0204 */
[----:B------:R-:W-:Y:S01]  /*9440*/  IMAD.U32 R10, RZ, RZ, UR6 ;  /* 0x00000006ff0a7e24 */ /* 0x000fe2000f8e00ff */
[----:B------:R-:W3:Y:S01]  /*9450*/  @P2 LDG.E R7, desc[UR48][R8.64] ;  /* 0x0000003008072981 */ /* 0x000ee2000c1e1900 */
[----:B------:R-:W-:Y:S01]  /*9460*/  IMAD.U32 R11, RZ, RZ, UR7 ;  /* 0x00000007ff0b7e24 */ /* 0x000fe2000f8e00ff */
[----:B------:R-:W-:Y:S01]  /*9470*/  UMOV UR4, URZ ;  /* 0x0000003f00047c82 */ /* 0x000fe20008000000 */
[----:B0-----:R-:W-:-:S03]  /*9480*/  IADD3 R33, P1, R4, 0x1000, RZ ;  /* 0x0000100004217810 */ /* 0x001fc60007f3e0ff */
[----:B-1----:R2:W5:Y:S01]  /*9490*/  @P0 LDG.E R53, desc[UR48][R10.64] ;  /* 0x000000300a350981 */ /* 0x002562000c1e1900 */
[----:B---3--:R-:W-:Y:S01]  /*94a0*/  @P2 R2UR UR4, R7 ;  /* 0x00000000070422ca */ /* 0x008fe200000e0000 */
[----:B--2---:R-:W-:-:S14]  /*94b0*/  @P0 BRA `(.L_x_273) ;  /* 0x0000000000100947 */ /* 0x004fdc0003800000 */
[----:B------:R-:W-:Y:S05]  /*94c0*/  @!P2 BRA `(.L_x_273) ;  /* 0x00000000000ca947 */ /* 0x000fea0003800000 */
[----:B------:R-:W2:Y:S04]  /*94d0*/  LDG.E R10, desc[UR48][R8.64] ;  /* 0x00000030080a7981 */ /* 0x000ea8000c1e1900 */
[----:B-----5:R-:W2:Y:S02]  /*94e0*/  LDG.E R53, desc[UR48][R8.64+0x4] ;  /* 0x0000043008357981 */ /* 0x020ea4000c1e1900 */
[----:B--2---:R-:W-:-:S07]  /*94f0*/  IMAD.IADD R53, R53, 0x1, -R10 ;  /* 0x0000000135357824 */ /* 0x004fce00078e0a0a */
.L_x_273:
[----:B------:R-:W-:Y:S01]  /*9500*/  USHF.R.S32.HI UR11, URZ, 0x1f, UR39 ;  /* 0x0000001f3f0b7899 */ /* 0x000fe20008011427 */
[----:B------:R-:W-:Y:S01]  /*9510*/  IMAD R12, R18, 0x80, R169 ;  /* 0x00000080120c7824 */ /* 0x000fe200078e02a9 */
[----:B------:R-:W-:Y:S01]  /*9520*/  ULDC.64 UR12, c[0x0][0xb70] ;  /* 0x0002dc00000c7ab9 */ /* 0x000fe20000000a00 */
[----:B------:R-:W-:Y:S01]  /*9530*/  USHF.R.S32.HI UR9, URZ, 0x1f, UR4 ;  /* 0x0000001f3f097899 */ /* 0x000fe20008011404 */
[----:B------:R-:W-:Y:S01]  /*9540*/  IADD3 R25, P2, R4, 0x2000, RZ ;  /* 0x0000200004197810 */ /* 0x000fe20007f5e0ff */
[----:B------:R-:W-:Y:S01]  /*9550*/  UIMAD UR10, UR11, UR12, URZ ;  /* 0x0000000c0b0a72a4 */ /* 0x000fe2000f8e023f */
[----:B------:R-:W-:Y:S01]  /*9560*/  SHF.R.S32.HI R7, RZ, 0x1f, R12 ;  /* 0x0000001fff077819 */ /* 0x000fe2000001140c */
[----:B------:R-:W-:Y:S01]  /*9570*/  UMOV UR8, UR4 ;  /* 0x0000000400087c82 */ /* 0x000fe20008000000 */
[----:B------:R-:W-:Y:S01]  /*9580*/  USEL UR37, UR37, URZ, !UP0 ;  /* 0x0000003f25257287 */ /* 0x000fe2000c000000 */
[----:B------:R-:W-:Y:S01]  /*9590*/  LOP3.LUT R32, R33, 0x380, RZ, 0xc0, !PT ;  /* 0x0000038021207812 */ /* 0x000fe200078ec0ff */
[----:B------:R-:W-:Y:S01]  /*95a0*/  UIMAD.WIDE.U32 UR6, UR39, UR12, UR8 ;  /* 0x0000000c270672a5 */ /* 0x000fe2000f8e0008 */
[----:B------:R-:W-:Y:S01]  /*95b0*/  LOP3.LUT R24, R25, 0x380, RZ, 0xc0, !PT ;  /* 0x0000038019187812 */ /* 0x000fe200078ec0ff */
[----:B------:R-:W-:Y:S01]  /*95c0*/  UIMAD UR10, UR39, UR13, UR10 ;  /* 0x0000000d270a72a4 */ /* 0x000fe2000f8e020a */
[----:B------:R-:W-:Y:S01]  /*95d0*/  SHF.R.U64 R32, R32, 0x3, RZ ;  /* 0x0000000320207819 */ /* 0x000fe200000012ff */
[----:B------:R-:W-:Y:S01]  /*95e0*/  USEL UR36, UR36, URZ, !UP0 ;  /* 0x0000003f24247287 */ /* 0x000fe2000c000000 */
[----:B------:R-:W-:Y:S01]  /*95f0*/  SHF.R.U64 R24, R24, 0x3, RZ ;  /* 0x0000000318187819 */ /* 0x000fe200000012ff */
[----:B------:R-:W-:Y:S01]  /*9600*/  ULDC.64 UR12, c[0x0][0xb78] ;  /* 0x0002de00000c7ab9 */ /* 0x000fe20000000a00 */
[----:B------:R-:W-:Y:S01]  /*9610*/  UIADD3 UR7, UR7, UR10, URZ ;  /* 0x0000000a07077290 */ /* 0x000fe2000fffe03f */
[----:B------:R-:W-:Y:S01]  /*9620*/  LOP3.LUT R32, R32, R33, RZ, 0x3c, !PT ;  /* 0x0000002120207212 */ /* 0x000fe200078e3cff */
[----:B------:R-:W-:Y:S01]  /*9630*/  UIMAD UR8, UR37, UR12, URZ ;  /* 0x0000000c250872a4 */ /* 0x000fe2000f8e023f */
[--C-:B------:R-:W-:Y:S01]  /*9640*/  IMAD.X R33, RZ, RZ, R5.reuse, P1 ;  /* 0x000000ffff217224 */ /* 0x100fe200008e0605 */
[----:B------:R-:W-:Y:S01]  /*9650*/  UIMAD.WIDE.U32 UR6, UR36, UR12, UR6 ;  /* 0x0000000c240672a5 */ /* 0x000fe2000f8e0006 */
[----:B------:R-:W-:Y:S01]  /*9660*/  LOP3.LUT R24, R24, R25, RZ, 0x3c, !PT ;  /* 0x0000001918187212 */ /* 0x000fe200078e3cff */
[----:B------:R-:W-:Y:S01]  /*9670*/  UIMAD UR8, UR36, UR13, UR8 ;  /* 0x0000000d240872a4 */ /* 0x000fe2000f8e0208 */
[----:B------:R-:W-:Y:S01]  /*9680*/  IMAD.X R25, RZ, RZ, R5, P2 ;  /* 0x000000ffff197224 */ /* 0x000fe200010e0605 */
[----:B------:R-:W-:Y:S01]  /*9690*/  IADD3 R9, P6, R4, 0x3000, RZ ;  /* 0x0000300004097810 */ /* 0x000fe20007fde0ff */
[----:B------:R-:W-:Y:S01]  /*96a0*/  ULDC.64 UR12, c[0x0][0xaa0] ;  /* 0x0002a800000c7ab9 */ /* 0x000fe20000000a00 */
[----:B------:R-:W-:-:S02]  /*96b0*/  IADD3 R10, P0, R12, UR6, RZ ;  /* 0x000000060c0a7c10 */ /* 0x000fc4000ff1e0ff */
[----:B------:R-:W-:Y:S01]  /*96c0*/  IMAD.U32 R14, RZ, RZ, UR8 ;  /* 0x00000008ff0e7e24 */ /* 0x000fe2000f8e00ff */
[C---:B------:R-:W-:Y:S02]  /*96d0*/  IADD3 R41, P5, R4.reuse, 0x4000, RZ ;  /* 0x0000400004297810 */ /* 0x040fe40007fbe0ff */
[C---:B------:R-:W-:Y:S02]  /*96e0*/  IADD3 R45, P4, R4.reuse, 0x5000, RZ ;  /* 0x00005000042d7810 */ /* 0x040fe40007f9e0ff */
[----:B------:R-:W-:Y:S01]  /*96f0*/  IADD3.X R7, R7, UR7, R14, P0, !PT ;  /* 0x0000000707077c10 */ /* 0x000fe200087fe40e */
[----:B------:R-:W-:Y:S01]  /*9700*/  ULDC.64 UR6, c[0x0][0xb40] ;  /* 0x0002d00000067ab9 */ /* 0x000fe20000000a00 */
[----:B------:R-:W-:Y:S02]  /*9710*/  IADD3 R29, P3, R4, 0x6000, RZ ;  /* 0x00006000041d7810 */ /* 0x000fe40007f7e0ff */
[----:B------:R-:W-:Y:S02]  /*9720*/  LEA R20, P0, R10, UR6, 0x2 ;  /* 0x000000060a147c11 */ /* 0x000fe4000f8010ff */
[----:B------:R-:W-:-:S02]  /*9730*/  LOP3.LUT R11, R4, 0x380, RZ, 0xc0, !PT ;  /* 0x00000380040b7812 */ /* 0x000fc400078ec0ff */
[----:B------:R-:W-:Y:S01]  /*9740*/  LEA.HI.X R21, R10, UR7, R7, 0x2, P0 ;  /* 0x000000070a157c11 */ /* 0x000fe200080f1407 */
[C---:B------:R-:W-:Y:S01]  /*9750*/  VIADD R10, R12.reuse, 0x8 ;  /* 0x000000080c0a7836 */ /* 0x040fe20000000000 */
[----:B------:R-:W-:Y:S02]  /*9760*/  LOP3.LUT P0, RZ, R19, 0x3, RZ, 0xc0, !PT ;  /* 0x0000000313ff7812 */ /* 0x000fe4000780c0ff */
[----:B------:R-:W-:Y:S02]  /*9770*/  LOP3.LUT R8, R9, 0x380, RZ, 0xc0, !PT ;  /* 0x0000038009087812 */ /* 0x000fe400078ec0ff */
[-C--:B-----5:R-:W-:Y:S02]  /*9780*/  ISETP.GE.OR P1, PT, R12, R53.reuse, P0 ;  /* 0x000000350c00720c */ /* 0x0a0fe40000726670 */
[----:B------:R-:W-:Y:S02]  /*9790*/  ISETP.GE.OR P0, PT, R10, R53, P0 ;  /* 0x000000350a00720c */ /* 0x000fe40000706670 */
[----:B------:R-:W-:-:S02]  /*97a0*/  IADD3 R12, P2, R4, 0x7000, RZ ;  /* 0x00007000040c7810 */ /* 0x000fc40007f5e0ff */
[----:B------:R-:W-:Y:S02]  /*97b0*/  LOP3.LUT R40, R41, 0x380, RZ, 0xc0, !PT ;  /* 0x0000038029287812 */ /* 0x000fe400078ec0ff */
[----:B------:R-:W-:Y:S02]  /*97c0*/  LOP3.LUT R44, R45, 0x380, RZ, 0xc0, !PT ;  /* 0x000003802d2c7812 */ /* 0x000fe400078ec0ff */
[----:B------:R-:W-:Y:S01]  /*97d0*/  LOP3.LUT R28, R29, 0x380, RZ, 0xc0, !PT ;  /* 0x000003801d1c7812 */ /* 0x000fe200078ec0ff */
[----:B------:R-:W-:Y:S01]  /*97e0*/  UIMAD UR6, UR9, UR12, URZ ;  /* 0x0000000c090672a4 */ /* 0x000fe2000f8e023f */
[----:B------:R-:W-:Y:S01]  /*97f0*/  SHF.R.U64 R11, R11, 0x3, RZ ;  /* 0x000000030b0b7819 */ /* 0x000fe200000012ff */
[----:B------:R0:W-:Y:S01]  /*9800*/  @!P1 STG.E desc[UR48][R20.64], R6 ;  /* 0x0000000614009986 */ /* 0x0001e2000c101930 */
[----:B------:R-:W-:Y:S01]  /*9810*/  LOP3.LUT R7, R12, 0x380, RZ, 0xc0, !PT ;  /* 0x000003800c077812 */ /* 0x000fe200078ec0ff */
[----:B------:R-:W-:Y:S01]  /*9820*/  IMAD.X R13, RZ, RZ, R5, P2 ;  /* 0x000000ffff0d7224 */ /* 0x000fe200010e0605 */
[----:B------:R-:W-:Y:S01]  /*9830*/  SHF.R.U64 R8, R8, 0x3, RZ ;  /* 0x0000000308087819 */ /* 0x000fe200000012ff */
[----:B------:R1:W-:Y:S01]  /*9840*/  @!P0 STG.E desc[UR48][R20.64+0x20], R0 ;  /* 0x0000200014008986 */ /* 0x0003e2000c101930 */
[----:B------:R-:W-:-:S02]  /*9850*/  SHF.R.U64 R40, R40, 0x3, RZ ;  /* 0x0000000328287819 */ /* 0x000fc400000012ff */
[----:B------:R-:W-:Y:S02]  /*9860*/  SHF.R.U64 R44, R44, 0x3, RZ ;  /* 0x000000032c2c7819 */ /* 0x000fe400000012ff */
[----:B------:R-:W-:Y:S01]  /*9870*/  SHF.R.U64 R28, R28, 0x3, RZ ;  /* 0x000000031c1c7819 */ /* 0x000fe200000012ff */
[----:B------:R-:W-:Y:S01]  /*9880*/  UIMAD UR6, UR4, UR13, UR6 ;  /* 0x0000000d040672a4 */ /* 0x000fe2000f8e0206 */
[----:B------:R-:W-:Y:S01]  /*9890*/  LOP3.LUT R4, R11, R4, RZ, 0x3c, !PT ;  /* 0x000000040b047212 */ /* 0x000fe200078e3cff */
[--C-:B0-----:R-:W-:Y:S01]  /*98a0*/  IMAD.MOV.U32 R6, RZ, RZ, R2.reuse ;  /* 0x000000ffff067224 */ /* 0x101fe200078e0002 */
[----:B------:R-:W-:Y:S01]  /*98b0*/  SHF.R.U64 R7, R7, 0x3, RZ ;  /* 0x0000000307077819 */ /* 0x000fe200000012ff */
[----:B------:R-:W5:Y:S01]  /*98c0*/  LD.E.128 R32, desc[UR48][R32.64] ;  /* 0x0000003020207980 */ /* 0x000f62000c101d00 */
[----:B------:R-:W-:Y:S01]  /*98d0*/  LOP3.LUT R8, R8, R9, RZ, 0x3c, !PT ;  /* 0x0000000908087212 */ /* 0x000fe200078e3cff */
[--C-:B------:R-:W-:Y:S01]  /*98e0*/  IMAD.X R9, RZ, RZ, R5.reuse, P6 ;  /* 0x000000ffff097224 */ /* 0x100fe200030e0605 */
[----:B------:R-:W-:Y:S01]  /*98f0*/  LOP3.LUT R40, R40, R41, RZ, 0x3c, !PT ;  /* 0x0000002928287212 */ /* 0x000fe200078e3cff */
[--C-:B------:R-:W-:Y:S01]  /*9900*/  IMAD.X R41, RZ, RZ, R5.reuse, P5 ;  /* 0x000000ffff297224 */ /* 0x100fe200028e0605 */
[----:B------:R-:W-:Y:S01]  /*9910*/  LOP3.LUT R44, R44, R45, RZ, 0x3c, !PT ;  /* 0x0000002d2c2c7212 */ /* 0x000fe200078e3cff */
[--C-:B------:R-:W-:Y:S01]  /*9920*/  IMAD.X R45, RZ, RZ, R5.reuse, P4 ;  /* 0x000000ffff2d7224 */ /* 0x100fe200020e0605 */
[----:B------:R-:W-:Y:S01]  /*9930*/  LOP3.LUT R28, R28, R29, RZ, 0x3c, !PT ;  /* 0x0000001d1c1c7212 */ /* 0x000fe200078e3cff */
[----:B------:R-:W-:Y:S01]  /*9940*/  IMAD.X R29, RZ, RZ, R5, P3 ;  /* 0x000000ffff1d7224 */ /* 0x000fe200018e0605 */
[----:B------:R-:W-:Y:S01]  /*9950*/  LOP3.LUT R12, R7, R12, RZ, 0x3c, !PT ;  /* 0x0000000c070c7212 */ /* 0x000fe200078e3cff */
[----:B------:R0:W5:Y:S01]  /*9960*/  LD.E.128 R36, desc[UR48][R4.64] ;  /* 0x0000003004247980 */ /* 0x000162000c101d00 */
[----:B------:R-:W-:-:S03]  /*9970*/  SHF.R.S32.HI R7, RZ, 0x1f, R2 ;  /* 0x0000001fff077819 */ /* 0x000fc60000011402 */
[----:B------:R-:W5:Y:S04]  /*9980*/  LD.E.128 R24, desc[UR48][R24.64] ;  /* 0x0000003018187980 */ /* 0x000f68000c101d00 */
[----:B------:R-:W5:Y:S01]  /*9990*/  LD.E.128 R8, desc[UR48][R8.64] ;  /* 0x0000003008087980 */ /* 0x000f62000c101d00 */
[----:B0-----:R-:W-:-:S03]  /*99a0*/  IMAD.U32 R5, RZ, RZ, UR12 ;  /* 0x0000000cff057e24 */ /* 0x001fc6000f8e00ff */
[----:B------:R-:W5:Y:S01]  /*99b0*/  LD.E.128 R40, desc[UR48][R40.64] ;  /* 0x0000003028287980 */ /* 0x000f62000c101d00 */
[----:B------:R-:W-:-:S03]  /*99c0*/  IMAD.WIDE.U32 R4, R5, UR4, R6 ;  /* 0x0000000405047c25 */ /* 0x000fc6000f8e0006 */
[----:B------:R-:W5:Y:S01]  /*99d0*/  LD.E.128 R44, desc[UR48][R44.64] ;  /* 0x000000302c2c7980 */ /* 0x000f62000c101d00 */
[----:B------:R-:W-:Y:S01]  /*99e0*/  VIADD R5, R5, UR6 ;  /* 0x0000000605057c36 */ /* 0x000fe20008000000 */
[----:B------:R-:W-:Y:S02]  /*99f0*/  ULDC.64 UR6, c[0x0][0xae0] ;  /* 0x0002b80000067ab9 */ /* 0x000fe40000000a00 */
[----:B------:R-:W5:Y:S04]  /*9a00*/  LD.E.128 R28, desc[UR48][R28.64] ;  /* 0x000000301c1c7980 */ /* 0x000f68000c101d00 */
[----:B------:R-:W5:Y:S01]  /*9a10*/  LD.E.128 R12, desc[UR48][R12.64] ;  /* 0x000000300c0c7980 */ /* 0x000f62000c101d00 */
[----:B------:R-:W-:Y:S01]  /*9a20*/  UIMAD UR4, UR11, UR6, URZ ;  /* 0x000000060b0472a4 */ /* 0x000fe2000f8e023f */
[----:B------:R-:W-:Y:S01]  /*9a30*/  @!PT LDS RZ, [RZ] ;  /* 0x00000000fffff984 */ /* 0x000fe20000000800 */
[----:B------:R-:W-:Y:S01]  /*9a40*/  @!PT LDS RZ, [RZ] ;  /* 0x00000000fffff984 */ /* 0x000fe20000000800 */
[----:B------:R-:W-:Y:S01]  /*9a50*/  @!PT LDS RZ, [RZ] ;  /* 0x00000000fffff984 */ /* 0x000fe20000000800 */
[----:B------:R-:W-:Y:S01]  /*9a60*/  @!PT LDS RZ, [RZ] ;  /* 0x00000000fffff984 */ /* 0x000fe20000000800 */
[----:B------:R0:W-:Y:S06]  /*9a70*/  MEMBAR.ALL.CTA ;  /* 0x0000000000007992 */ /* 0x0001ec0000008000 */
[----:B0-----:R-:W0:Y:S01]  /*9a80*/  FENCE.VIEW.ASYNC.S ;  /* 0x00000000000073c6 */ /* 0x001e220000000000 */
[----:B------:R-:W-:Y:S01]  /*9a90*/  IMAD.U32 R7, RZ, RZ, UR6 ;  /* 0x00000006ff077e24 */ /* 0x000fe2000f8e00ff */
[----:B------:R-:W-:Y:S01]  /*9aa0*/  UIMAD UR4, UR39, UR7, UR4 ;  /* 0x00000007270472a4 */ /* 0x000fe2000f8e0204 */
[----:B------:R-:W-:-:S02]  /*9ab0*/  IMAD R53, R18, -0x80, R53 ;  /* 0xffffff8012357824 */ /* 0x000fc400078e0235 */
[----:B------:R-:W-:Y:S01]  /*9ac0*/  IMAD.WIDE.U32 R4, R7, UR39, R4 ;  /* 0x0000002707047c25 */ /* 0x000fe2000f8e0004 */
[----:B------:R-:W-:Y:S02]  /*9ad0*/  ULDC.64 UR6, c[0x0][0xae8] ;  /* 0x0002ba0000067ab9 */ /* 0x000fe40000000a00 */
[CC--:B------:R-:W-:Y:S01]  /*9ae0*/  ISETP.GE.AND P2, PT, R16.reuse, R53.reuse, PT ;  /* 0x000000351000720c */ /* 0x0c0fe20003f46270 */
[----:B------:R-:W-:Y:S01]  /*9af0*/  VIADD R5, R5, UR4 ;  /* 0x0000000405057c36 */ /* 0x000fe20008000000 */
[----:B------:R-:W-:Y:S01]  /*9b00*/  UIMAD UR4, UR37, UR6, URZ ;  /* 0x00000006250472a4 */ /* 0x000fe2000f8e023f */
[----:B------:R-:W-:Y:S02]  /*9b10*/  VIADD R3, R3, 0x29820 ;  /* 0x0002982003037836 */ /* 0x000fe40000000000 */
[C---:B-1----:R-:W-:Y:S02]  /*9b20*/  VIADD R0, R16.reuse, 0x20 ;  /* 0x0000002010007836 */ /* 0x042fe40000000000 */
[----:B------:R-:W-:Y:S01]  /*9b30*/  IMAD.U32 R21, RZ, RZ, UR6 ;  /* 0x00000006ff157e24 */ /* 0x000fe2000f8e00ff */
[----:B------:R-:W-:Y:S01]  /*9b40*/  UIMAD UR4, UR36, UR7, UR4 ;  /* 0x00000007240472a4 */ /* 0x000fe2000f8e0204 */
[----:B------:R-:W-:Y:S01]  /*9b50*/  PRMT R3, RZ, 0x654, R3 ;  /* 0x00000654ff037816 */ /* 0x000fe20000000003 */
[----:B------:R-:W-:Y:S01]  /*9b60*/  VIADD R6, R16, 0x60 ;  /* 0x0000006010067836 */ /* 0x000fe20000000000 */
[-C--:B------:R-:W-:Y:S01]  /*9b70*/  ISETP.GE.AND P4, PT, R0, R53.reuse, PT ;  /* 0x000000350000720c */ /* 0x080fe20003f86270 */
[----:B------:R-:W-:Y:S01]  /*9b80*/  IMAD.WIDE.U32 R20, R21, UR36, R4 ;  /* 0x0000002415147c25 */ /* 0x000fe2000f8e0004 */
[--C-:B------:R-:W-:Y:S01]  /*9b90*/  SHF.R.S32.HI R17, RZ, 0x1f, R16.reuse ;  /* 0x0000001fff117819 */ /* 0x100fe20000011410 */
[----:B------:R-:W-:Y:S02]  /*9ba0*/  BSSY B1, `(.L_x_274) ;  /* 0x0000018000017945 */ /* 0x000fe40003800000 */
[----:B------:R-:W-:Y:S01]  /*9bb0*/  VIADD R0, R16, 0x40 ;  /* 0x0000004010007836 */ /* 0x000fe20000000000 */
[----:B0-----:R0:W-:Y:S01]  /*9bc0*/  SYNCS.ARRIVE.TRANS64.RED.A1T0 RZ, [R3+URZ], RZ ;  /* 0x000000ff03ff79a7 */ /* 0x0011e2000810043f */
[----:B------:R-:W-:Y:S01]  /*9bd0*/  VIADD R55, R21, UR4 ;  /* 0x0000000415377c36 */ /* 0x000fe20008000000 */
[-C--:B------:R-:W-:Y:S01]  /*9be0*/  ISETP.GE.AND P1, PT, R6, R53.reuse, PT ;  /* 0x000000350600720c */ /* 0x080fe20003f26270 */
[----:B------:R-:W-:Y:S01]  /*9bf0*/  IMAD.WIDE R6, R18, 0x80, R16 ;  /* 0x0000008012067825 */ /* 0x000fe200078e0210 */
[----:B------:R-:W-:Y:S01]  /*9c00*/  ISETP.GE.AND P0, PT, R0, R53, PT ;  /* 0x000000350000720c */ /* 0x000fe20003f06270 */
[----:B------:R-:W-:-:S12]  /*9c10*/  @P2 BRA `(.L_x_275) ;  /* 0x0000000000402947 */ /* 0x000fd80003800000 */
[----:B------:R-:W-:Y:S01]  /*9c20*/  ULDC.64 UR6, c[0x0][0xad8] ;  /* 0x0002b60000067ab9 */ /* 0x000fe20000000a00 */
[C---:B------:R-:W-:Y:S01]  /*9c30*/  VIADD R0, R2.reuse, 0x40 ;  /* 0x0000004002007836 */ /* 0x040fe20000000000 */
[----:B------:R-:W-:Y:S01]  /*9c40*/  ULDC UR4, c[0x0][0xa8c] ;  /* 0x0002a30000047ab9 */ /* 0x000fe20000000800 */
[----:B0-----:R-:W-:Y:S01]  /*9c50*/  IMAD R3, R7, UR6, RZ ;  /* 0x0000000607037c24 */ /* 0x001fe2000f8e02ff */
[----:B------:R-:W-:Y:S01]  /*9c60*/  ISETP.GE.AND P2, PT, R2, UR4, PT ;  /* 0x0000000402007c0c */ /* 0x000fe2000bf46270 */
[----:B------:R-:W-:Y:S01]  /*9c70*/  IMAD.MOV.U32 R4, RZ, RZ, R20 ;  /* 0x000000ffff047224 */ /* 0x000fe200078e0014 */
[----:B------:R-:W-:Y:S01]  /*9c80*/  ISETP.GE.AND P3, PT, R0, UR4, PT ;  /* 0x0000000400007c0c */ /* 0x000fe2000bf66270 */
[----:B------:R-:W-:Y:S02]  /*9c90*/  IMAD.MOV.U32 R5, RZ, RZ, R55 ;  /* 0x000000ffff057224 */ /* 0x000fe400078e0037 */
[C---:B------:R-:W-:Y:S02]  /*9ca0*/  IMAD R3, R6.reuse, UR7, R3 ;  /* 0x0000000706037c24 */ /* 0x040fe4000f8e0203 */
[----:B------:R-:W-:Y:S01]  /*9cb0*/  IMAD.WIDE.U32 R4, R6, UR6, R4 ;  /* 0x0000000606047c25 */ /* 0x000fe2000f8e0004 */
[----:B------:R-:W-:-:S03]  /*9cc0*/  ULDC.64 UR6, c[0x0][0xa80] ;  /* 0x0002a00000067ab9 */ /* 0x000fc60000000a00 */
[----:B------:R-:W-:Y:S01]  /*9cd0*/  IMAD.IADD R3, R5, 0x1, R3 ;  /* 0x0000000105037824 */ /* 0x000fe200078e0203 */
[----:B------:R-:W-:-:S04]  /*9ce0*/  LEA R52, P5, R4, UR6, 0x1 ;  /* 0x0000000604347c11 */ /* 0x000fc8000f8a08ff */
[----:B------:R-:W-:-:S05]  /*9cf0*/  LEA.HI.X R53, R4, UR7, R3, 0x1, P5 ;  /* 0x0000000704357c11 */ /* 0x000fca000a8f0c03 */
[----:B-----5:R1:W-:Y:S04]  /*9d00*/  @!P2 STG.E.128 desc[UR48][R52.64], R36 ;  /* 0x000000243400a986 */ /* 0x0203e8000c101d30 */
[----:B------:R1:W-:Y:S02]  /*9d10*/  @!P3 STG.E.128 desc[UR48][R52.64+0x80], R40 ;  /* 0x000080283400b986 */ /* 0x0003e4000c101d30 */
.L_x_275:
[----:B------:R-:W-:Y:S05]  /*9d20*/  BSYNC B1 ;  /* 0x0000000000017941 */ /* 0x000fea0003800000 */
.L_x_274:
[----:B------:R-:W-:Y:S04]  /*9d30*/  BSSY B1, `(.L_x_276) ;  /* 0x0000014000017945 */ /* 0x000fe80003800000 */
[----:B------:R-:W-:Y:S05]  /*9d40*/  @P4 BRA `(.L_x_277) ;  /* 0x0000000000484947 */ /* 0x000fea0003800000 */
[----:B0-----:R-:W-:Y:S01]  /*9d50*/  IADD3 R3, P2, R6, 0x20, RZ ;  /* 0x0000002006037810 */ /* 0x001fe20007f5e0ff */
[----:B------:R-:W-:Y:S01]  /*9d60*/  ULDC.64 UR6, c[0x0][0xad8] ;  /* 0x0002b60000067ab9 */ /* 0x000fe20000000a00 */
[----:B------:R-:W-:Y:S01]  /*9d70*/  IMAD.MOV.U32 R4, RZ, RZ, R20 ;  /* 0x000000ffff047224 */ /* 0x000fe200078e0014 */
[----:B------:R-:W-:Y:S01]  /*9d80*/  ULDC UR4, c[0x0][0xa8c] ;  /* 0x0002a30000047ab9 */ /* 0x000fe20000000800 */
[----:B------:R-:W-:Y:S01]  /*9d90*/  IMAD.MOV.U32 R5, RZ, RZ, R55 ;  /* 0x000000ffff057224 */ /* 0x000fe200078e0037 */
[C---:B------:R-:W-:Y:S01]  /*9da0*/  ISETP.GE.AND P3, PT, R2.reuse, UR4, PT ;  /* 0x0000000402007c0c */ /* 0x040fe2000bf66270 */
[----:B------:R-:W-:Y:S02]  /*9db0*/  IMAD.X R0, RZ, RZ, R7, P2 ;  /* 0x000000ffff007224 */ /* 0x000fe400010e0607 */
[----:B------:R-:W-:Y:S02]  /*9dc0*/  VIADD R18, R2, 0x40 ;  /* 0x0000004002127836 */ /* 0x000fe40000000000 */
[----:B------:R-:W-:-:S02]  /*9dd0*/  IMAD R0, R0, UR6, RZ ;  /* 0x0000000600007c24 */ /* 0x000fc4000f8e02ff */
[----:B------:R-:W-:Y:S01]  /*9de0*/  IMAD.WIDE.U32 R4, R3, UR6, R4 ;  /* 0x0000000603047c25 */ /* 0x000fe2000f8e0004 */
[----:B------:R-:W-:-:S03]  /*9df0*/  ISETP.GE.AND P4, PT, R18, UR4, PT ;  /* 0x0000000412007c0c */ /* 0x000fc6000bf86270 */
[----:B------:R-:W-:Y:S01]  /*9e00*/  IMAD R3, R3, UR7, R0 ;  /* 0x0000000703037c24 */ /* 0x000fe2000f8e0200 */
[----:B------:R-:W-:Y:S02]  /*9e10*/  ULDC.64 UR6, c[0x0][0xa80] ;  /* 0x0002a00000067ab9 */ /* 0x000fe40000000a00 */
[----:B-1---5:R-:W-:Y:S01]  /*9e20*/  LEA R36, P2, R4, UR6, 0x1 ;  /* 0x0000000604247c11 */ /* 0x022fe2000f8408ff */
[----:B------:R-:W-:-:S05]  /*9e30*/  IMAD.IADD R3, R5, 0x1, R3 ;  /* 0x0000000105037824 */ /* 0x000fca00078e0203 */
[----:B------:R-:W-:-:S05]  /*9e40*/  LEA.HI.X R37, R4, UR7, R3, 0x1, P2 ;  /* 0x0000000704257c11 */ /* 0x000fca00090f0c03 */
[----:B------:R2:W-:Y:S04]  /*9e50*/  @!P3 STG.E.128 desc[UR48][R36.64], R32 ;  /* 0x000000202400b986 */ /* 0x0005e8000c101d30 */
[----:B------:R2:W-:Y:S02]  /*9e60*/  @!P4 STG.E.128 desc[UR48][R36.64+0x80], R44 ;  /* 0x0000802c2400c986 */ /* 0x0005e4000c101d30 */
.L_x_277:
[----:B------:R-:W-:Y:S05]  /*9e70*/  BSYNC B1 ;  /* 0x0000000000017941 */ /* 0x000fea0003800000 */
.L_x_276:
        /* <DEDUP_REMOVED lines=15> */
[----:B--2--5:R-:W-:Y:S01]  /*9f70*/  LEA R32, P0, R4, UR6, 0x1 ;  /* 0x0000000604207c11 */ /* 0x024fe2000f8008ff */
[----:B------:R-:W-:-:S05]  /*9f80*/  IMAD.IADD R3, R5, 0x1, R3 ;  /* 0x0000000105037824 */ /* 0x000fca00078e0203 */
[----:B------:R-:W-:-:S05]  /*9f90*/  LEA.HI.X R33, R4, UR7, R3, 0x1, P0 ;  /* 0x0000000704217c11 */ /* 0x000fca00080f0c03 */
[----:B------:R3:W-:Y:S04]  /*9fa0*/  @!P2 STG.E.128 desc[UR48][R32.64], R24 ;  /* 0x000000182000a986 */ /* 0x0007e8000c101d30 */
[----:B------:R3:W-:Y:S02]  /*9fb0*/  @!P3 STG.E.128 desc[UR48][R32.64+0x80], R28 ;  /* 0x0000801c2000b986 */ /* 0x0007e4000c101d30 */
.L_x_279:
[----:B------:R-:W-:Y:S05]  /*9fc0*/  BSYNC B1 ;  /* 0x0000000000017941 */ /* 0x000fea0003800000 */
.L_x_278:
[----:B------:R-:W-:Y:S05]  /*9fd0*/  @P1 BRA `(.L_x_280) ;  /* 0x0000000800ec1947 */ /* 0x000fea0003800000 */
[----:B0-----:R-:W-:Y:S01]  /*9fe0*/  IADD3 R3, P0, R6, 0x60, RZ ;  /* 0x0000006006037810 */ /* 0x001fe20007f1e0ff */
[----:B------:R-:W-:Y:S01]  /*9ff0*/  ULDC.64 UR6, c[0x0][0xad8] ;  /* 0x0002b60000067ab9 */ /* 0x000fe20000000a00 */
[----:B------:R-:W-:Y:S01]  /*a000*/  IMAD.MOV.U32 R4, RZ, RZ, R20 ;  /* 0x000000ffff047224 */ /* 0x000fe200078e0014 */
[----:B------:R-:W-:Y:S01]  /*a010*/  ULDC UR4, c[0x0][0xa8c] ;  /* 0x0002a30000047ab9 */ /* 0x000fe20000000800 */
[----:B------:R-:W-:Y:S01]  /*a020*/  IMAD.MOV.U32 R5, RZ, RZ, R55 ;  /* 0x000000ffff057224 */ /* 0x000fe200078e0037 */
[----:B------:R-:W-:Y:S01]  /*a030*/  ISETP.GE.AND P1, PT, R2, UR4, PT ;  /* 0x0000000402007c0c */ /* 0x000fe2000bf26270 */
[----:B------:R-:W-:Y:S02]  /*a040*/  IMAD.X R6, RZ, RZ, R7, P0 ;  /* 0x000000ffff067224 */ /* 0x000fe400000e0607 */
[----:B------:R-:W-:-:S04]  /*a050*/  IMAD.WIDE.U32 R4, R3, UR6, R4 ;  /* 0x0000000603047c25 */ /* 0x000fc8000f8e0004 */
[----:B------:R-:W-:Y:S02]  /*a060*/  IMAD R6, R6, UR6, RZ ;  /* 0x0000000606067c24 */ /* 0x000fe4000f8e02ff */
[----:B------:R-:W-:Y:S02]  /*a070*/  VIADD R0, R2, 0x40 ;  /* 0x0000004002007836 */ /* 0x000fe40000000000 */
[----:B------:R-:W-:Y:S01]  /*a080*/  IMAD R3, R3, UR7, R6 ;  /* 0x0000000703037c24 */ /* 0x000fe2000f8e0206 */
[----:B------:R-:W-:Y:S02]  /*a090*/  ULDC.64 UR6, c[0x0][0xa80] ;  /* 0x0002a00000067ab9 */ /* 0x000fe40000000a00 */
[----:B------:R-:W-:Y:S01]  /*a0a0*/  LEA R6, P0, R4, UR6, 0x1 ;  /* 0x0000000604067c11 */ /* 0x000fe2000f8008ff */
[----:B------:R-:W-:-:S05]  /*a0b0*/  IMAD.IADD R3, R5, 0x1, R3 ;  /* 0x0000000105037824 */ /* 0x000fca00078e0203 */
[----:B------:R-:W-:Y:S02]  /*a0c0*/  LEA.HI.X R7, R4, UR7, R3, 0x1, P0 ;  /* 0x0000000704077c11 */ /* 0x000fe400080f0c03 */
[----:B------:R-:W-:-:S03]  /*a0d0*/  ISETP.GE.AND P0, PT, R0, UR4, PT ;  /* 0x0000000400007c0c */ /* 0x000fc6000bf06270 */
[----:B-----5:R4:W-:Y:S10]  /*a0e0*/  @!P1 STG.E.128 desc[UR48][R6.64], R8 ;  /* 0x0000000806009986 */ /* 0x0209f4000c101d30 */
[----:B------:R-:W-:Y:S05]  /*a0f0*/  @P0 BRA `(.L_x_280) ;  /* 0x0000000800a40947 */ /* 0x000fea0003800000 */
[----:B------:R0:W-:Y:S01]  /*a100*/  STG.E.128 desc[UR48][R6.64+0x80], R12 ;  /* 0x0000800c06007986 */ /* 0x0001e2000c101d30 */
[----:B------:R-:W-:Y:S05]  /*a110*/  BRA `(.L_x_280) ;  /* 0x00000008009c7947 */ /* 0x000fea0003800000 */
.L_x_272:
[----:B------:R-:W-:Y:S01]  /*a120*/  ULDC.64 UR6, c[0x0][0xbd8] ;  /* 0x0002f60000067ab9 */ /* 0x000fe20000000a00 */
[----:B------:R-:W-:Y:S01]  /*a130*/  IMAD.MOV.U32 R11, RZ, RZ, RZ ;  /* 0x000000ffff0b7224 */ /* 0x000fe200078e00ff */
[----:B------:R-:W-:-:S04]  /*a140*/  UISETP.NE.U32.AND UP0, UPT, UR6, URZ, UPT ;  /* 0x0000003f0600728c */ /* 0x000fc8000bf05070 */
[----:B------:R-:W-:-:S03]  /*a150*/  UISETP.NE.AND.EX UP0, UPT, UR7, URZ, UPT, UP0 ;  /* 0x0000003f0700728c */ /* 0x000fc6000bf05300 */
[----:B------:R-:W-:Y:S02]  /*a160*/  ULDC.64 UR6, c[0x0][0xbd8] ;  /* 0x0002f60000067ab9 */ /* 0x000fe40000000a00 */
[----:B------:R-:W-:Y:S01]  /*a170*/  UIMAD.WIDE UR6, UR36, 0x4, UR6 ;  /* 0x00000004240678a5 */ /* 0x000fe2000f8e0206 */
[----:B------:R-:W0:Y:S01]  /*a180*/  LDC R9, c[0x0][0xa88] ;  /* 0x0002a200ff097b82 */ /* 0x000e220000000800 */
[----:B------:R-:W-:-:S04]  /*a190*/  PLOP3.LUT P1, PT, PT, PT, UP0, 0x80, 0x0 ;  /* 0x000000000000781c */ /* 0x000fc80003f2f008 */
[----:B------:R-:W-:Y:S02]  /*a1a0*/  IMAD.U32 R4, RZ, RZ, UR6 ;  /* 0x00000006ff047e24 */ /* 0x000fe4000f8e00ff */
[----:B------:R-:W-:Y:S01]  /*a1b0*/  IMAD.U32 R5, RZ, RZ, UR7 ;  /* 0x00000007ff057e24 */ /* 0x000fe2000f8e00ff */
[----:B------:R-:W-:Y:S02]  /*a1c0*/  ULDC.64 UR6, c[0x0][0xbe0] ;  /* 0x0002f80000067ab9 */ /* 0x000fe40000000a00 */
[----:B------:R-:W-:-:S04]  /*a1d0*/  UISETP.NE.U32.AND UP1, UPT, UR6, URZ, UPT ;  /* 0x0000003f0600728c */ /* 0x000fc8000bf25070 */
[----:B------:R-:W-:Y:S01]  /*a1e0*/  UISETP.NE.AND.EX UP1, UPT, UR7, URZ, UPT, UP1 ;  /* 0x0000003f0700728c */ /* 0x000fe2000bf25310 */
[----:B------:R1:W5:Y:S05]  /*a1f0*/  @P1 LDG.E R11, desc[UR48][R4.64] ;  /* 0x00000030040b1981 */ /* 0x00036a000c1e1900 */
[----:B------:R-:W-:-:S05]  /*a200*/  PLOP3.LUT P2, PT, PT, PT, UP1, 0x80, 0x0 ;  /* 0x000000000000781c */ /* 0x000fca0003f4f018 */
[----:B------:R-:W-:Y:S02]  /*a210*/  @UP1 ULDC.64 UR6, c[0x0][0xbe0] ;  /* 0x0002f80000061ab9 */ /* 0x000fe40000000a00 */
[----:B------:R-:W-:-:S06]  /*a220*/  @UP1 UIMAD.WIDE UR6, UR36, 0x4, UR6 ;  /* 0x00000004240618a5 */ /* 0x000fcc000f8e0206 */
[----:B------:R-:W-:Y:S02]  /*a230*/  IMAD.U32 R6, RZ, RZ, UR6 ;  /* 0x00000006ff067e24 */ /* 0x000fe4000f8e00ff */
[----:B------:R-:W-:-:S05]  /*a240*/  IMAD.U32 R7, RZ, RZ, UR7 ;  /* 0x00000007ff077e24 */ /* 0x000fca000f8e00ff */
[----:B0-----:R1:W5:Y:S01]  /*a250*/  @P2 LDG.E R9, desc[UR48][R6.64] ;  /* 0x0000003006092981 */ /* 0x001362000c1e1900 */
[----:B------:R-:W-:Y:S01]  /*a260*/  ISETP.GE.AND P0, PT, R171, 0x80, PT ;  /* 0x00000080ab00780c */ /* 0x000fe20003f06270 */
[----:B------:R-:W-:-:S12]  /*a270*/  @P2 BRA `(.L_x_281) ;  /* 0x0000000000102947 */ /* 0x000fd80003800000 */
[----:B------:R-:W-:Y:S05]  /*a280*/  @!P1 BRA `(.L_x_281) ;  /* 0x00000000000c9947 */ /* 0x000fea0003800000 */
[----:B------:R-:W2:Y:S04]  /*a290*/  LDG.E R0, desc[UR48][R4.64] ;  /* 0x0000003004007981 */ /* 0x000ea8000c1e1900 */
[----:B-----5:R-:W2:Y:S02]  /*a2a0*/  LDG.E R9, desc[UR48][R4.64+0x4] ;  /* 0x0000043004097981 */ /* 0x020ea4000c1e1900 */
[----:B--2---:R-:W-:-:S07]  /*a2b0*/  IMAD.IADD R9, R9, 0x1, -R0 ;  /* 0x0000000109097824 */ /* 0x004fce00078e0a00 */
.L_x_281:
[----:B------:R-:W-:Y:S01]  /*a2c0*/  USHF.R.S32.HI UR7, URZ, 0x1f, UR39 ;  /* 0x0000001f3f077899 */ /* 0x000fe20008011427 */
[----:B------:R-:W-:Y:S01]  /*a2d0*/  BSSY B1, `(.L_x_282) ;  /* 0x000001e000017945 */ /* 0x000fe20003800000 */
[----:B------:R-:W-:Y:S01]  /*a2e0*/  USEL UR36, UR36, URZ, !UP0 ;  /* 0x0000003f24247287 */ /* 0x000fe2000c000000 */
[----:B------:R-:W-:Y:S01]  /*a2f0*/  SHF.R.S32.HI R13, RZ, 0x1f, R2 ;  /* 0x0000001fff0d7819 */ /* 0x000fe20000011402 */
[----:B------:R-:W-:Y:S01]  /*a300*/  USEL UR37, UR37, URZ, !UP0 ;  /* 0x0000003f25257287 */ /* 0x000fe2000c000000 */
[----:B-----5:R-:W-:Y:S01]  /*a310*/  SHF.R.S32.HI R8, RZ, 0x1f, R11 ;  /* 0x0000001fff087819 */ /* 0x020fe2000001140b */
[----:B------:R-:W-:Y:S10]  /*a320*/  @P0 BRA `(.L_x_283) ;  /* 0x0000000000600947 */ /* 0x000ff40003800000 */
[----:B------:R-:W0:Y:S02]  /*a330*/  S2R R0, SR_TID.X ;  /* 0x0000000000007919 */ /* 0x000e240000002100 */
[----:B0-----:R-:W-:-:S04]  /*a340*/  IMAD R0, R18, 0x80, R0 ;  /* 0x0000008012007824 */ /* 0x001fc800078e0200 */
[----:B------:R-:W-:-:S05]  /*a350*/  VIADD R0, R0, 0xffffff80 ;  /* 0xffffff8000007836 */ /* 0x000fca0000000000 */
[----:B------:R-:W-:-:S13]  /*a360*/  ISETP.GE.AND P0, PT, R0, R9, PT ;  /* 0x000000090000720c */ /* 0x000fda0003f06270 */
[----:B------:R-:W-:Y:S05]  /*a370*/  @P0 BRA `(.L_x_283) ;  /* 0x00000000004c0947 */ /* 0x000fea0003800000 */
[C---:B-1----:R-:W-:Y:S01]  /*a380*/  IADD3 R4, P0, R0.reuse, R11, RZ ;  /* 0x0000000b00047210 */ /* 0x042fe20007f1e0ff */
[----:B------:R-:W-:Y:S02]  /*a390*/  ULDC.64 UR8, c[0x0][0xb70] ;  /* 0x0002dc0000087ab9 */ /* 0x000fe40000000a00 */
[----:B------:R-:W-:Y:S01]  /*a3a0*/  UIMAD UR4, UR7, UR8, URZ ;  /* 0x00000008070472a4 */ /* 0x000fe2000f8e023f */
[----:B------:R-:W-:Y:S01]  /*a3b0*/  LEA.HI.X.SX32 R5, R0, R8, 0x1, P0 ;  /* 0x0000000800057211 */ /* 0x000fe200000f0eff */
[----:B------:R-:W-:Y:S02]  /*a3c0*/  IMAD.U32 R3, RZ, RZ, UR8 ;  /* 0x00000008ff037e24 */ /* 0x000fe4000f8e00ff */
[----:B------:R-:W-:Y:S02]  /*a3d0*/  UIMAD UR4, UR39, UR9, UR4 ;  /* 0x00000009270472a4 */ /* 0x000fe4000f8e0204 */
[----:B------:R-:W-:Y:S01]  /*a3e0*/  IMAD.WIDE.U32 R4, R3, UR39, R4 ;  /* 0x0000002703047c25 */ /* 0x000fe2000f8e0004 */
[----:B------:R-:W-:-:S02]  /*a3f0*/  ULDC.64 UR8, c[0x0][0xb78] ;  /* 0x0002de0000087ab9 */ /* 0x000fc40000000a00 */
[----:B------:R-:W-:Y:S01]  /*a400*/  UIMAD UR6, UR37, UR8, URZ ;  /* 0x00000008250672a4 */ /* 0x000fe2000f8e023f */
[----:B------:R-:W-:Y:S02]  /*a410*/  VIADD R5, R5, UR4 ;  /* 0x0000000405057c36 */ /* 0x000fe40008000000 */
[----:B------:R-:W-:Y:S01]  /*a420*/  IMAD.U32 R3, RZ, RZ, UR8 ;  /* 0x00000008ff037e24 */ /* 0x000fe2000f8e00ff */
[----:B------:R-:W-:-:S03]  /*a430*/  UIMAD UR6, UR36, UR9, UR6 ;  /* 0x00000009240672a4 */ /* 0x000fc6000f8e0206 */
[----:B------:R-:W-:Y:S01]  /*a440*/  IMAD.WIDE.U32 R4, R3, UR36, R4 ;  /* 0x0000002403047c25 */ /* 0x000fe2000f8e0004 */
[----:B------:R-:W-:-:S03]  /*a450*/  ULDC.64 UR8, c[0x0][0xb40] ;  /* 0x0002d00000087ab9 */ /* 0x000fc60000000a00 */
[----:B------:R-:W-:Y:S01]  /*a460*/  VIADD R3, R5, UR6 ;  /* 0x0000000605037c36 */ /* 0x000fe20008000000 */
[----:B------:R-:W-:-:S04]  /*a470*/  LEA R6, P0, R4, UR8, 0x2 ;  /* 0x0000000804067c11 */ /* 0x000fc8000f8010ff */
[----:B------:R-:W-:Y:S01]  /*a480*/  LEA.HI.X R7, R4, UR9, R3, 0x2, P0 ;  /* 0x0000000904077c11 */ /* 0x000fe200080f1403 */
[----:B------:R-:W-:-:S05]  /*a490*/  IMAD.MOV.U32 R3, RZ, RZ, -0x800000 ;  /* 0xff800000ff037424 */ /* 0x000fca00078e00ff */
[----:B------:R0:W-:Y:S03]  /*a4a0*/  STG.E desc[UR48][R6.64], R3 ;  /* 0x0000000306007986 */ /* 0x0001e6000c101930 */
.L_x_283:
[----:B------:R-:W-:Y:S05]  /*a4b0*/  BSYNC B1 ;  /* 0x0000000000017941 */ /* 0x000fea0003800000 */
.L_x_282:
[----:B------:R-:W-:Y:S01]  /*a4c0*/  ULDC.64 UR8, c[0x0][0xaa0] ;  /* 0x0002a80000087ab9 */ /* 0x000fe20000000a00 */
[----:B0-----:R-:W-:Y:S01]  /*a4d0*/  IMAD.MOV.U32 R3, RZ, RZ, R13 ;  /* 0x000000ffff037224 */ /* 0x001fe200078e000d */
[----:B------:R-:W-:Y:S01]  /*a4e0*/  BSSY B1, `(.L_x_284) ;  /* 0x000002d000017945 */ /* 0x000fe20003800000 */
[----:B------:R-:W-:Y:S02]  /*a4f0*/  IMAD R0, R8, UR8, RZ ;  /* 0x0000000808007c24 */ /* 0x000fe4000f8e02ff */
[----:B-1----:R-:W-:-:S04]  /*a500*/  IMAD.WIDE.U32 R4, R11, UR8, R2 ;  /* 0x000000080b047c25 */ /* 0x002fc8000f8e0002 */
[----:B------:R-:W-:Y:S01]  /*a510*/  IMAD R11, R11, UR9, R0 ;  /* 0x000000090b0b7c24 */ /* 0x000fe2000f8e0200 */
[----:B------:R-:W-:Y:S01]  /*a520*/  ULDC.64 UR8, c[0x0][0xae0] ;  /* 0x0002b80000087ab9 */ /* 0x000fe20000000a00 */
[----:B------:R-:W-:Y:S01]  /*a530*/  IMAD R9, R18, -0x80, R9 ;  /* 0xffffff8012097824 */ /* 0x000fe200078e0209 */
[----:B------:R-:W-:Y:S01]  /*a540*/  UIMAD UR4, UR7, UR8, URZ ;  /* 0x00000008070472a4 */ /* 0x000fe2000f8e023f */
[----:B------:R-:W-:Y:S02]  /*a550*/  IMAD.IADD R5, R5, 0x1, R11 ;  /* 0x0000000105057824 */ /* 0x000fe400078e020b */
[----:B------:R-:W-:Y:S01]  /*a560*/  IMAD.U32 R3, RZ, RZ, UR8 ;  /* 0x00000008ff037e24 */ /* 0x000fe2000f8e00ff */
[----:B------:R-:W-:Y:S01]  /*a570*/  UIMAD UR4, UR39, UR9, UR4 ;  /* 0x00000009270472a4 */ /* 0x000fe2000f8e0204 */
[C---:B------:R-:W-:Y:S01]  /*a580*/  VIADD R0, R16.reuse, 0x20 ;  /* 0x0000002010007836 */ /* 0x040fe20000000000 */
[----:B------:R-:W-:Y:S01]  /*a590*/  ULDC.64 UR6, c[0x0][0xae8] ;  /* 0x0002ba0000067ab9 */ /* 0x000fe20000000a00 */
[----:B------:R-:W-:Y:S01]  /*a5a0*/  IMAD.WIDE.U32 R4, R3, UR39, R4 ;  /* 0x0000002703047c25 */ /* 0x000fe2000f8e0004 */
[----:B------:R-:W-:-:S02]  /*a5b0*/  ISETP.GE.AND P2, PT, R16, R9, PT ;  /* 0x000000091000720c */ /* 0x000fc40003f46270 */
[-C--:B------:R-:W-:Y:S01]  /*a5c0*/  ISETP.GE.AND P3, PT, R0, R9.reuse, PT ;  /* 0x000000090000720c */ /* 0x080fe20003f66270 */
[----:B------:R-:W-:Y:S01]  /*a5d0*/  VIADD R5, R5, UR4 ;  /* 0x0000000405057c36 */ /* 0x000fe20008000000 */
[----:B------:R-:W-:Y:S01]  /*a5e0*/  UIMAD UR4, UR37, UR6, URZ ;  /* 0x00000006250472a4 */ /* 0x000fe2000f8e023f */
[C---:B------:R-:W-:Y:S02]  /*a5f0*/  VIADD R6, R16.reuse, 0x40 ;  /* 0x0000004010067836 */ /* 0x040fe40000000000 */
[----:B------:R-:W-:Y:S01]  /*a600*/  VIADD R0, R16, 0x60 ;  /* 0x0000006010007836 */ /* 0x000fe20000000000 */
[----:B------:R-:W-:Y:S01]  /*a610*/  UIMAD UR4, UR36, UR7, UR4 ;  /* 0x00000007240472a4 */ /* 0x000fe2000f8e0204 */
[----:B------:R-:W-:Y:S01]  /*a620*/  IMAD.U32 R7, RZ, RZ, UR6 ;  /* 0x00000006ff077e24 */ /* 0x000fe2000f8e00ff */
[-C--:B------:R-:W-:Y:S01]  /*a630*/  ISETP.GE.AND P1, PT, R6, R9.reuse, PT ;  /* 0x000000090600720c */ /* 0x080fe20003f26270 */
[----:B------:R-:W-:Y:S01]  /*a640*/  IMAD.MOV.U32 R8, RZ, RZ, R16 ;  /* 0x000000ffff087224 */ /* 0x000fe200078e0010 */
[----:B------:R-:W-:Y:S01]  /*a650*/  ISETP.GE.AND P0, PT, R0, R9, PT ;  /* 0x000000090000720c */ /* 0x000fe20003f06270 */
[----:B------:R-:W-:Y:S01]  /*a660*/  IMAD.WIDE.U32 R6, R7, UR36, R4 ;  /* 0x0000002407067c25 */ /* 0x000fe2000f8e0004 */
[----:B------:R-:W-:-:S03]  /*a670*/  SHF.R.S32.HI R9, RZ, 0x1f, R16 ;  /* 0x0000001fff097819 */ /* 0x000fc60000011410 */
[----:B------:R-:W-:Y:S02]  /*a680*/  VIADD R11, R7, UR4 ;  /* 0x00000004070b7c36 */ /* 0x000fe40008000000 */
[----:B------:R-:W-:Y:S01]  /*a690*/  IMAD.WIDE R8, R18, 0x80, R8 ;  /* 0x0000008012087825 */ /* 0x000fe200078e0208 */
[----:B------:R-:W-:Y:S06]  /*a6a0*/  @P2 BRA `(.L_x_285) ;  /* 0x0000000000402947 */ /* 0x000fec0003800000 */
[----:B------:R-:W-:Y:S01]  /*a6b0*/  ULDC.64 UR6, c[0x0][0xad8] ;  /* 0x0002b60000067ab9 */ /* 0x000fe20000000a00 */
[C---:B------:R-:W-:Y:S01]  /*a6c0*/  VIADD R0, R2.reuse, 0x40 ;  /* 0x0000004002007836 */ /* 0x040fe20000000000 */
[----:B------:R-:W-:Y:S01]  /*a6d0*/  ULDC UR4, c[0x0][0xa8c] ;  /* 0x0002a30000047ab9 */ /* 0x000fe20000000800 */
[----:B------:R-:W-:Y:S01]  /*a6e0*/  IMAD R3, R9, UR6, RZ ;  /* 0x0000000609037c24 */ /* 0x000fe2000f8e02ff */
        /* <DEDUP_REMOVED lines=10> */
[----:B------:R0:W-:Y:S04]  /*a790*/  @!P4 STG.E.128 desc[UR48][R12.64], RZ ;  /* 0x000000ff0c00c986 */ /* 0x0001e8000c101d30 */
[----:B------:R0:W-:Y:S02]  /*a7a0*/  @!P5 STG.E.128 desc[UR48][R12.64+0x80], RZ ;  /* 0x000080ff0c00d986 */ /* 0x0001e4000c101d30 */
.L_x_285:
[----:B------:R-:W-:Y:S05]  /*a7b0*/  BSYNC B1 ;  /* 0x0000000000017941 */ /* 0x000fea0003800000 */
.L_x_284:
[----:B------:R-:W-:Y:S04]  /*a7c0*/  BSSY B1, `(.L_x_286) ;  /* 0x0000014000017945 */ /* 0x000fe80003800000 */
[----:B------:R-:W-:Y:S05]  /*a7d0*/  @P3 BRA `(.L_x_287) ;  /* 0x0000000000483947 */ /* 0x000fea0003800000 */
[----:B------:R-:W-:Y:S01]  /*a7e0*/  IADD3 R3, P2, R8, 0x20, RZ ;  /* 0x0000002008037810 */ /* 0x000fe20007f5e0ff */
        /* <DEDUP_REMOVED lines=12> */
[----:B0-----:R-:W-:Y:S01]  /*a8b0*/  LEA R12, P2, R4, UR6, 0x1 ;  /* 0x00000006040c7c11 */ /* 0x001fe2000f8408ff */
[----:B------:R-:W-:-:S05]  /*a8c0*/  IMAD.IADD R3, R5, 0x1, R3 ;  /* 0x0000000105037824 */ /* 0x000fca00078e0203 */
[----:B------:R-:W-:-:S05]  /*a8d0*/  LEA.HI.X R13, R4, UR7, R3, 0x1, P2 ;  /* 0x00000007040d7c11 */ /* 0x000fca00090f0c03 */
[----:B------:R1:W-:Y:S04]  /*a8e0*/  @!P3 STG.E.128 desc[UR48][R12.64], RZ ;  /* 0x000000ff0c00b986 */ /* 0x0003e8000c101d30 */
[----:B------:R1:W-:Y:S02]  /*a8f0*/  @!P4 STG.E.128 desc[UR48][R12.64+0x80], RZ ;  /* 0x000080ff0c00c986 */ /* 0x0003e4000c101d30 */
.L_x_287:
[----:B------:R-:W-:Y:S05]  /*a900*/  BSYNC B1 ;  /* 0x0000000000017941 */ /* 0x000fea0003800000 */
.L_x_286:
        /* <DEDUP_REMOVED lines=15> */
[----:B01----:R-:W-:Y:S01]  /*aa00*/  LEA R12, P1, R4, UR6, 0x1 ;  /* 0x00000006040c7c11 */ /* 0x003fe2000f8208ff */
[----:B------:R-:W-:-:S05]  /*aa10*/  IMAD.IADD R3, R5, 0x1, R3 ;  /* 0x0000000105037824 */ /* 0x000fca00078e0203 */
[----:B------:R-:W-:-:S05]  /*aa20*/  LEA.HI.X R13, R4, UR7, R3, 0x1, P1 ;  /* 0x00000007040d7c11 */ /* 0x000fca00088f0c03 */
[----:B------:R2:W-:Y:S04]  /*aa30*/  @!P2 STG.E.128 desc[UR48][R12.64], RZ ;  /* 0x000000ff0c00a986 */ /* 0x0005e8000c101d30 */
[----:B------:R2:W-:Y:S02]  /*aa40*/  @!P3 STG.E.128 desc[UR48][R12.64+0x80], RZ ;  /* 0x000080ff0c00b986 */ /* 0x0005e4000c101d30 */
.L_x_289:
[----:B------:R-:W-:Y:S05]  /*aa50*/  BSYNC B1 ;  /* 0x0000000000017941 */ /* 0x000fea0003800000 */
.L_x_288:
        /* <DEDUP_REMOVED lines=14> */
[----:B------:R-:W-:Y:S01]  /*ab40*/  LEA R6, P0, R4, UR6, 0x1 ;  /* 0x0000000604067c11 */ /* 0x000fe2000f8008ff */
[----:B------:R-:W-:-:S05]  /*ab50*/  IMAD.IADD R3, R5, 0x1, R3 ;  /* 0x0000000105037824 */ /* 0x000fca00078e0203 */
[----:B------:R-:W-:-:S05]  /*ab60*/  LEA.HI.X R7, R4, UR7, R3, 0x1, P0 ;  /* 0x0000000704077c11 */ /* 0x000fca00080f0c03 */
[----:B------:R3:W-:Y:S04]  /*ab70*/  @!P1 STG.E.128 desc[UR48][R6.64], RZ ;  /* 0x000000ff06009986 */ /* 0x0007e8000c101d30 */
[----:B------:R3:W-:Y:S02]  /*ab80*/  @!P2 STG.E.128 desc[UR48][R6.64+0x80], RZ ;  /* 0x000080ff0600a986 */ /* 0x0007e4000c101d30 */
.L_x_280:
[----:B------:R-:W-:Y:S05]  /*ab90*/  BSYNC B0 ;  /* 0x0000000000007941 */ /* 0x000fea0003800000 */
.L_x_271:
[----:B------:R-:W-:Y:S02]  /*aba0*/  ULDC UR4, c[0x0][0xc14] ;  /* 0x0003050000047ab9 */ /* 0x000fe40000000800 */
[----:B------:R-:W-:-:S13]  /*abb0*/  ISETP.GE.AND P0, PT, R51, UR4, PT ;  /* 0x0000000433007c0c */ /* 0x000fda000bf06270 */
[----:B------:R-:W-:Y:S05]  /*abc0*/  @!P0 BRA `(.L_x_290) ;  /* 0xffffff6000748947 */ /* 0x000fea000383ffff */
[----:B------:R-:W-:Y:S05]  /*abd0*/  EXIT ;  /* 0x000000000000794d */ /* 0x000fea0003800000 */
.L_x_245:
[----:B------:R-:W-:-:S08]  /*abe0*/  NOP ;  /* 0x0000000000007918 */ /* 0x000fd00000000000 */
[----:B------:R-:W0:-:S00]  /*abf0*/  USETMAXREG.DEALLOC.CTAPOOL 0x18 ;  /* 0x00000018000079c8 */ /* 0x000e0000080e0500 */
[----:B0-----:R-:W2:Y:S01]  /*ac00*/  LDL.LU R2, [R1+0x30] ;  /* 0x0000300001027983 */ /* 0x001ea20000300800 */
[----:B------:R-:W-:-:S06]  /*ac10*/  LOP3.LUT R0, R0, 0x3, RZ, 0xc0, !PT ;  /* 0x0000000300007812 */ /* 0x000fcc00078ec0ff */
[----:B------:R-:W0:Y:S02]  /*ac20*/  SHFL.IDX PT, R0, R0, RZ, 0x1f ;  /* 0x00001fff00007589 */ /* 0x000e2400000e0000 */
[----:B0-----:R-:W-:Y:S01]  /*ac30*/  ISETP.NE.AND P0, PT, R0, RZ, PT ;  /* 0x000000ff0000720c */ /* 0x001fe20003f05270 */
[----:B------:R-:W-:Y:S01]  /*ac40*/  IMAD.MOV.U32 R0, RZ, RZ, RZ ;  /* 0x000000ffff007224 */ /* 0x000fe200078e00ff */
[----:B--2---:R-:W-:-:S11]  /*ac50*/  LOP3.LUT R2, R2, 0xfffffffd, RZ, 0xc0, !PT ;  /* 0xfffffffd02027812 */ /* 0x004fd600078ec0ff */
[----:B------:R-:W-:-:S05]  /*ac60*/  @P0 LOP3.LUT R2, R2, 0x2, RZ, 0xfc, !PT ;  /* 0x0000000202020812 */ /* 0x000fca00078efcff */
[----:B------:R0:W-:Y:S01]  /*ac70*/  STL [R1+0x30], R2 ;  /* 0x0000300201007387 */ /* 0x0001e20000100800 */
[----:B------:R-:W-:Y:S05]  /*ac80*/  @!P0 BRA `(.L_x_291) ;  /* 0x00000000002c8947 */ /* 0x000fea0003800000 */
[----:B------:R-:W1:Y:S08]  /*ac90*/  S2UR UR5, SR_CgaCtaId ;  /* 0x00000000000579c3 */ /* 0x000e700000008800 */
[----:B------:R-:W-:Y:S06]  /*aca0*/  BAR.SYNC.DEFER_BLOCKING 0x5, 0x180 ;  /* 0x0146000000007b1d */ /* 0x000fec0000010000 */
[----:B------:R-:W-:-:S02]  /*acb0*/  UMOV UR4, 0x400 ;  /* 0x0000040000047882 */ /* 0x000fc40000000000 */
[----:B-1----:R-:W-:-:S09]  /*acc0*/  ULEA UR4, UR5, UR4, 0x18 ;  /* 0x0000000405047291 */ /* 0x002fd2000f8ec03f */
[----:B------:R-:W1:Y:S04]  /*acd0*/  LDS.128 R4, [UR4+0x298d0] ;  /* 0x0298d004ff047984 */ /* 0x000e680008000c00 */
[----:B-1----:R1:W-:Y:S01]  /*ace0*/  STL [R1+0x24], R5 ;  /* 0x0000240501007387 */ /* 0x0023e20000100800 */
[----:B------:R-:W-:Y:S02]  /*acf0*/  R2UR UR52, R7 ;  /* 0x00000000073472ca */ /* 0x000fe400000e0000 */
[----:B------:R-:W-:Y:S01]  /*ad00*/  R2UR UR38, R6 ;  /* 0x00000000062672ca */ /* 0x000fe200000e0000 */
[----:B------:R1:W-:Y:S01]  /*ad10*/  STL [R1+0x20], R4 ;  /* 0x0000200401007387 */ /* 0x0003e20000100800 */
[----:B------:R-:W-:Y:S06]  /*ad20*/  BAR.ARV 0x4, 0x180 ;  /* 0x0106000000007b1d */ /* 0x000fec0000002000 */
[----:B------:R-:W-:Y:S07]  /*ad30*/  BRA `(.L_x_292) ;  /* 0x0000000800247947 */ /* 0x000fee0003800000 */
.L_x_291:
[----:B0-----:R-:W0:Y:S01]  /*ad40*/  S2R R2, SR_TID.X ;  /* 0x0000000000027919 */ /* 0x001e220000002100 */
[----:B------:R-:W-:Y:S01]  /*ad50*/  ULDC UR4, c[0x0][0xc14] ;  /* 0x0003050000047ab9 */ /* 0x000fe20000000800 */
[----:B------:R-:W1:Y:S01]  /*ad60*/  LDC R9, c[0x0][0xc10] ;  /* 0x00030400ff097b82 */ /* 0x000e620000000800 */
[----:B0-----:R-:W-:-:S04]  /*ad70*/  LOP3.LUT R5, R2, 0x1f, RZ, 0xc0, !PT ;  /* 0x0000001f02057812 */ /* 0x001fc800078ec0ff */
[----:B------:R-:W-:-:S04]  /*ad80*/  ISETP.NE.AND P0, PT, R5, 0x1f, PT ;  /* 0x0000001f0500780c */ /* 0x000fc80003f05270 */
[----:B------:R-:W-:-:S13]  /*ad90*/  ISETP.GE.OR P1, PT, R5, UR4, !P0 ;  /* 0x0000000405007c0c */ /* 0x000fda000c726670 */
[----:B------:R-:W0:Y:S02]  /*ada0*/  @!P1 LDC.64 R2, c[0x0][0xc58] ;  /* 0x00031600ff029b82 */ /* 0x000e240000000a00 */
[----:B0-----:R-:W-:-:S05]  /*adb0*/  @!P1 IMAD.WIDE.U32 R2, R5, 0x4, R2 ;  /* 0x0000000405029825 */ /* 0x001fca00078e0002 */
[----:B------:R-:W2:Y:S01]  /*adc0*/  @!P1 LDG.E R0, desc[UR48][R2.64] ;  /* 0x0000003002009981 */ /* 0x000ea2000c1e1900 */
[C---:B------:R-:W-:Y:S01]  /*add0*/  ISETP.NE.AND P1, PT, R5.reuse, RZ, PT ;  /* 0x000000ff0500720c */ /* 0x040fe20003f25270 */
[----:B------:R-:W-:Y:S01]  /*ade0*/  UMOV UR52, URZ ;  /* 0x0000003f00347c82 */ /* 0x000fe20008000000 */
[C---:B------:R-:W-:Y:S02]  /*adf0*/  ISETP.GE.U32.AND P2, PT, R5.reuse, 0x2, PT ;  /* 0x000000020500780c */ /* 0x040fe40003f46070 */
[C---:B------:R-:W-:Y:S02]  /*ae00*/  ISETP.GE.U32.AND P3, PT, R5.reuse, 0x4, PT ;  /* 0x000000040500780c */ /* 0x040fe40003f66070 */
[C---:B------:R-:W-:Y:S02]  /*ae10*/  ISETP.GE.U32.AND P4, PT, R5.reuse, 0x8, PT ;  /* 0x000000080500780c */ /* 0x040fe40003f86070 */
[----:B------:R-:W-:Y:S01]  /*ae20*/  ISETP.GE.U32.AND P5, PT, R5, 0x10, PT ;  /* 0x000000100500780c */ /* 0x000fe20003fa6070 */
[----:B--2---:R-:W0:Y:S02]  /*ae30*/  SHFL.UP PT, R4, R0, 0x1, RZ ;  /* 0x0420000000047989 */ /* 0x004e2400000e00ff */
[----:B0-----:R-:W-:-:S05]  /*ae40*/  SEL R7, R4, RZ, P1 ;  /* 0x000000ff04077207 */ /* 0x001fca0000800000 */
[----:B------:R-:W-:-:S05]  /*ae50*/  IMAD.IADD R7, R0, 0x1, R7 ;  /* 0x0000000100077824 */ /* 0x000fca00078e0207 */
[----:B------:R-:W0:Y:S02]  /*ae60*/  SHFL.UP PT, R4, R7, 0x2, RZ ;  /* 0x0440000007047989 */ /* 0x000e2400000e00ff */
[----:B0-----:R-:W-:-:S05]  /*ae70*/  SEL R4, R4, RZ, P2 ;  /* 0x000000ff04047207 */ /* 0x001fca0001000000 */
[----:B------:R-:W-:-:S05]  /*ae80*/  IMAD.IADD R4, R7, 0x1, R4 ;  /* 0x0000000107047824 */ /* 0x000fca00078e0204 */
[----:B------:R-:W0:Y:S02]  /*ae90*/  SHFL.UP PT, R6, R4, 0x4, RZ ;  /* 0x0480000004067989 */ /* 0x000e2400000e00ff */
[----:B0-----:R-:W-:-:S05]  /*aea0*/  SEL R3, R6, RZ, P3 ;  /* 0x000000ff06037207 */ /* 0x001fca0001800000 */
[----:B------:R-:W-:Y:S02]  /*aeb0*/  IMAD.IADD R3, R4, 0x1, R3 ;  /* 0x0000000104037824 */ /* 0x000fe400078e0203 */
[----:B------:R-:W0:Y:S03]  /*aec0*/  S2R R4, SR_CTAID.X ;  /* 0x0000000000047919 */ /* 0x000e260000002500 */
[----:B------:R-:W2:Y:S02]  /*aed0*/  SHFL.UP PT, R2, R3, 0x8, RZ ;  /* 0x0500000003027989 */ /* 0x000ea400000e00ff */
[----:B--2---:R-:W-:-:S05]  /*aee0*/  SEL R2, R2, RZ, P4 ;  /* 0x000000ff02027207 */ /* 0x004fca0002000000 */
[----:B------:R-:W-:-:S05]  /*aef0*/  IMAD.IADD R8, R3, 0x1, R2 ;  /* 0x0000000103087824 */ /* 0x000fca00078e0202 */
[----:B------:R-:W2:Y:S02]  /*af00*/  SHFL.UP PT, R2, R8, 0x10, RZ ;  /* 0x0600000008027989 */ /* 0x000ea400000e00ff */
[----:B--2---:R-:W-:-:S05]  /*af10*/  SEL R7, R2, RZ, P5 ;  /* 0x000000ff02077207 */ /* 0x004fca0002800000 */
[----:B------:R-:W-:-:S05]  /*af20*/  IMAD.IADD R2, R8, 0x1, R7 ;  /* 0x0000000108027824 */ /* 0x000fca00078e0207 */
[----:B------:R-:W1:Y:S02]  /*af30*/  SHFL.IDX PT, R6, R2, 0x1f, 0x1f ;  /* 0x03e01f0002067f89 */ /* 0x000e6400000e0000 */
[----:B-1----:R-:W-:Y:S02]  /*af40*/  IMAD R7, R6, R9, RZ ;  /* 0x0000000906077224 */ /* 0x002fe400078e02ff */
[----:B------:R-:W-:Y:S02]  /*af50*/  IMAD.MOV.U32 R6, RZ, RZ, RZ ;  /* 0x000000ffff067224 */ /* 0x000fe400078e00ff */
[----:B------:R-:W-:Y:S01]  /*af60*/  IMAD.MOV.U32 R10, RZ, RZ, R7 ;  /* 0x000000ffff0a7224 */ /* 0x000fe200078e0007 */
[----:B0-----:R-:W-:-:S13]  /*af70*/  ISETP.GT.AND P6, PT, R7, R4, PT ;  /* 0x000000040700720c */ /* 0x001fda0003fc4270 */
[----:B------:R-:W-:Y:S05]  /*af80*/  @P6 BRA `(.L_x_293) ;  /* 0x0000000000a46947 */ /* 0x000fea0003800000 */
[----:B------:R-:W-:Y:S01]  /*af90*/  IMAD.MOV.U32 R7, RZ, RZ, R10 ;  /* 0x000000ffff077224 */ /* 0x000fe200078e000a */
[----:B------:R-:W-:Y:S01]  /*afa0*/  UMOV UR52, URZ ;  /* 0x0000003f00347c82 */ /* 0x000fe20008000000 */
[----:B------:R-:W-:Y:S01]  /*afb0*/  ULDC UR6, c[0x0][0xc14] ;  /* 0x0003050000067ab9 */ /* 0x000fe20000000800 */
[----:B------:R-:W-:-:S05]  /*afc0*/  ULDC UR5, c[0x0][0xc14] ;  /* 0x0003050000057ab9 */ /* 0x000fca0000000800 */
.L_x_297:
[----:B------:R-:W-:-:S03]  /*afd0*/  UIADD3 UR4, UR52, 0x1f, URZ ;  /* 0x0000001f34047890 */ /* 0x000fc6000fffe03f */
[----:B------:R-:W-:Y:S01]  /*afe0*/  UMOV UR52, UR5 ;  /* 0x0000000500347c82 */ /* 0x000fe20008000000 */
[----:B------:R-:W-:-:S06]  /*aff0*/  UISETP.GE.AND UP0, UPT, UR4, UR6, UPT ;  /* 0x000000060400728c */ /* 0x000fcc000bf06270 */
[----:B------:R-:W-:-:S13]  /*b000*/  PLOP3.LUT P6, PT, PT, PT, UP0, 0x40, 0x0 ;  /* 0x000000000000781c */ /* 0x000fda0003fce808 */
[----:B------:R-:W-:Y:S05]  /*b010*/  @!P6 BRA `(.L_x_294) ;  /* 0x000000040034e947 */ /* 0x000fea0003800000 */
[----:B------:R-:W-:Y:S01]  /*b020*/  UMOV UR52, UR4 ;  /* 0x0000000400347c82 */ /* 0x000fe20008000000 */
[----:B------:R-:W-:Y:S01]  /*b030*/  BSSY B0, `(.L_x_295) ;  /* 0x0000008000007945 */ /* 0x000fe20003800000 */
[----:B------:R-:W-:Y:S02]  /*b040*/  VIADD R9, R5, UR52 ;  /* 0x0000003405097c36 */ /* 0x000fe40008000000 */
[----:B------:R-:W-:-:S03]  /*b050*/  IMAD.MOV.U32 R0, RZ, RZ, RZ ;  /* 0x000000ffff007224 */ /* 0x000fc600078e00ff */
[----:B------:R-:W-:-:S13]  /*b060*/  ISETP.GE.OR P6, PT, R9, UR6, !P0 ;  /* 0x0000000609007c0c */ /* 0x000fda000c7c6670 */
[----:B------:R-:W-:Y:S05]  /*b070*/  @P6 BRA `(.L_x_296) ;  /* 0x00000000000c6947 */ /* 0x000fea0003800000 */
[----:B------:R-:W0:Y:S02]  /*b080*/  LDC.64 R2, c[0x0][0xc58] ;  /* 0x00031600ff027b82 */ /* 0x000e240000000a00 */
[----:B0-----:R-:W-:-:S05]  /*b090*/  IMAD.WIDE R2, R9, 0x4, R2 ;  /* 0x0000000409027825 */ /* 0x001fca00078e0202 */
[----:B------:R0:W5:Y:S02]  /*b0a0*/  LDG.E R0, desc[UR48][R2.64] ;  /* 0x0000003002007981 */ /* 0x000164000c1e1900 */
.L_x_296:
[----:B------:R-:W-:Y:S05]  /*b0b0*/  BSYNC B0 ;  /* 0x0000000000007941 */ /* 0x000fea0003800000 */
.L_x_295:
[----:B0----5:R-:W0:Y:S02]  /*b0c0*/  SHFL.UP PT, R2, R0, 0x1, RZ ;  /* 0x0420000000027989 */ /* 0x021e2400000e00ff */
[----:B0-----:R-:W-:-:S05]  /*b0d0*/  SEL R3, R2, RZ, P1 ;  /* 0x000000ff02037207 */ /* 0x001fca0000800000 */
[----:B------:R-:W-:-:S05]  /*b0e0*/  IMAD.IADD R3, R0, 0x1, R3 ;  /* 0x0000000100037824 */ /* 0x000fca00078e0203 */
[----:B------:R-:W0:Y:S02]  /*b0f0*/  SHFL.UP PT, R2, R3, 0x2, RZ ;  /* 0x0440000003027989 */ /* 0x000e2400000e00ff */
        /* <DEDUP_REMOVED lines=11> */
[----:B------:R-:W0:Y:S03]  /*b1b0*/  LDC R9, c[0x0][0xc10] ;  /* 0x00030400ff097b82 */ /* 0x000e260000000800 */
[----:B------:R-:W0:Y:S02]  /*b1c0*/  SHFL.IDX PT, R12, R2, 0x1f, 0x1f ;  /* 0x03e01f00020c7f89 */ /* 0x000e2400000e0000 */
[----:B0-----:R-:W-:-:S04]  /*b1d0*/  IMAD R12, R12, R9, RZ ;  /* 0x000000090c0c7224 */ /* 0x001fc800078e02ff */
[----:B------:R-:W-:-:S05]  /*b1e0*/  IMAD.IADD R7, R12, 0x1, R7 ;  /* 0x000000010c077824 */ /* 0x000fca00078e0207 */
[----:B------:R-:W-:-:S13]  /*b1f0*/  ISETP.GT.AND P6, PT, R7, R4, PT ;  /* 0x000000040700720c */ /* 0x000fda0003fc4270 */
[----:B------:R-:W-:Y:S05]  /*b200*/  @!P6 BRA `(.L_x_297) ;  /* 0xfffffffc0070e947 */ /* 0x000fea000383ffff */
[----:B------:R-:W-:-:S07]  /*b210*/  IMAD.MOV.U32 R10, RZ, RZ, R12 ;  /* 0x000000ffff0a7224 */ /* 0x000fce00078e000c */
.L_x_293:
[----:B------:R-:W-:-:S04]  /*b220*/  IMAD.IADD R8, R7, 0x1, -R10 ;  /* 0x0000000107087824 */ /* 0x000fc800078e0a0a */
[----:B------:R-:W-:-:S05]  /*b230*/  IMAD R3, R2, R9, R8 ;  /* 0x0000000902037224 */ /* 0x000fca00078e0208 */
[----:B------:R-:W-:-:S13]  /*b240*/  ISETP.GT.AND P0, PT, R3, R4, PT ;  /* 0x000000040300720c */ /* 0x000fda0003f04270 */
[----:B------:R-:W-:Y:S02]  /*b250*/  VOTEU.ANY UR5, UPT, !P0 ;  /* 0x0000000000057886 */ /* 0x000fe400040e0100 */
[----:B------:R-:W-:Y:S02]  /*b260*/  UPOPC UR4, UR5 ;  /* 0x00000005000472bf */ /* 0x000fe40008000000 */
[----:B------:R-:W-:-:S04]  /*b270*/  ISETP.NE.AND P0, PT, RZ, UR5, PT ;  /* 0x00000005ff007c0c */ /* 0x000fc8000bf05270 */
[----:B------:R-:W-:-:S05]  /*b280*/  IMAD.U32 R11, RZ, RZ, UR4 ;  /* 0x00000004ff0b7e24 */ /* 0x000fca000f8e00ff */
[----:B------:R-:W0:Y:S02]  /*b290*/  SHFL.IDX PT, R0, R0, R11, 0x1f ;  /* 0x00001f0b00007589 */ /* 0x000e2400000e0000 */
[----:B0-----:R-:W-:-:S04]  /*b2a0*/  IABS R7, R0 ;  /* 0x0000000000077213 */ /* 0x001fc80000000000 */
[----:B------:R-:W0:Y:S08]  /*b2b0*/  I2F.RP R10, R7 ;  /* 0x00000007000a7306 */ /* 0x000e300000209400 */
[----:B0-----:R-:W0:Y:S02]  /*b2c0*/  MUFU.RCP R10, R10 ;  /* 0x0000000a000a7308 */ /* 0x001e240000001000 */
[----:B0-----:R-:W-:-:S06]  /*b2d0*/  VIADD R3, R10, 0xffffffe ;  /* 0x0ffffffe0a037836 */ /* 0x001fcc0000000000 */
[----:B------:R-:W0:Y:S01]  /*b2e0*/  F2I.FTZ.U32.TRUNC.NTZ R3, R3 ;  /* 0x0000000300037305 */ /* 0x000e22000021f000 */
[----:B------:R-:W-:Y:S05]  /*b2f0*/  @!P0 BRA `(.L_x_298) ;  /* 0x00000000000c8947 */ /* 0x000fea0003800000 */
[----:B------:R-:W-:-:S06]  /*b300*/  UIADD3 UR5, UR4, -0x1, URZ ;  /* 0xffffffff04057890 */ /* 0x000fcc000fffe03f */
[----:B------:R-:W-:-:S05]  /*b310*/  IMAD.U32 R11, RZ, RZ, UR5 ;  /* 0x00000005ff0b7e24 */ /* 0x000fca000f8e00ff */
[----:B------:R1:W2:Y:S02]  /*b320*/  SHFL.IDX PT, R6, R2, R11, 0x1f ;  /* 0x00001f0b02067589 */ /* 0x0002a400000e0000 */
.L_x_298:
[--C-:B01----:R-:W-:Y:S01]  /*b330*/  IMAD.MOV R2, RZ, RZ, -R3.reuse ;  /* 0x000000ffff027224 */ /* 0x103fe200078e0a03 */
[----:B------:R-:W-:Y:S01]  /*b340*/  UIADD3 UR52, UR4, UR52, URZ ;  /* 0x0000003404347290 */ /* 0x000fe2000fffe03f */
[----:B--2---:R-:W-:Y:S02]  /*b350*/  IMAD R6, R6, R9, R8 ;  /* 0x0000000906067224 */ /* 0x004fe400078e0208 */
[----:B------:R-:W-:Y:S02]  /*b360*/  IMAD R9, R2, R7, RZ ;  /* 0x0000000702097224 */ /* 0x000fe400078e02ff */
[----:B------:R-:W-:Y:S01]  /*b370*/  IMAD.MOV.U32 R2, RZ, RZ, RZ ;  /* 0x000000ffff027224 */ /* 0x000fe200078e00ff */
[----:B------:R1:W-:Y:S03]  /*b380*/  STL [R1+0x20], R6 ;  /* 0x0000200601007387 */ /* 0x0003e60000100800 */
[----:B------:R-:W-:-:S04]  /*b390*/  IMAD.HI.U32 R2, R3, R9, R2 ;  /* 0x0000000903027227 */ /* 0x000fc800078e0002 */
[----:B------:R-:W-:Y:S01]  /*b3a0*/  IMAD.IADD R9, R4, 0x1, -R6 ;  /* 0x0000000104097824 */ /* 0x000fe200078e0a06 */
[----:B------:R-:W-:-:S04]  /*b3b0*/  IABS R4, R0 ;  /* 0x0000000000047213 */ /* 0x000fc80000000000 */
[----:B------:R-:W-:Y:S01]  /*b3c0*/  IABS R3, R9 ;  /* 0x0000000900037213 */ /* 0x000fe20000000000 */
[----:B------:R-:W-:-:S04]  /*b3d0*/  IMAD.MOV R4, RZ, RZ, -R4 ;  /* 0x000000ffff047224 */ /* 0x000fc800078e0a04 */
[----:B------:R-:W-:-:S04]  /*b3e0*/  IMAD.HI.U32 R2, R2, R3, RZ ;  /* 0x0000000302027227 */ /* 0x000fc800078e00ff */
[----:B------:R-:W-:Y:S01]  /*b3f0*/  IMAD R4, R2, R4, R3 ;  /* 0x0000000402047224 */ /* 0x000fe200078e0203 */
[----:B------:R-:W-:-:S04]  /*b400*/  LOP3.LUT R3, R9, R0, RZ, 0x3c, !PT ;  /* 0x0000000009037212 */ /* 0x000fc800078e3cff */
[----:B------:R-:W-:Y:S02]  /*b410*/  ISETP.GT.U32.AND P1, PT, R7, R4, PT ;  /* 0x000000040700720c */ /* 0x000fe40003f24070 */
[----:B------:R-:W-:-:S11]  /*b420*/  ISETP.GE.AND P2, PT, R3, RZ, PT ;  /* 0x000000ff0300720c */ /* 0x000fd60003f46270 */
[----:B------:R-:W-:Y:S02]  /*b430*/  @!P1 IMAD.IADD R4, R4, 0x1, -R7 ;  /* 0x0000000104049824 */ /* 0x000fe400078e0a07 */
[----:B------:R-:W-:Y:S01]  /*b440*/  @!P1 VIADD R2, R2, 0x1 ;  /* 0x0000000102029836 */ /* 0x000fe20000000000 */
[----:B------:R-:W-:Y:S02]  /*b450*/  ISETP.NE.AND P1, PT, R0, RZ, PT ;  /* 0x000000ff0000720c */ /* 0x000fe40003f25270 */
[----:B------:R-:W-:-:S13]  /*b460*/  ISETP.GE.U32.AND P0, PT, R4, R7, PT ;  /* 0x000000070400720c */ /* 0x000fda0003f06070 */
[----:B------:R-:W-:-:S04]  /*b470*/  @P0 VIADD R2, R2, 0x1 ;  /* 0x0000000102020836 */ /* 0x000fc80000000000 */
[----:B------:R-:W-:Y:S01]  /*b480*/  @!P2 IMAD.MOV R2, RZ, RZ, -R2 ;  /* 0x000000ffff02a224 */ /* 0x000fe200078e0a02 */
[----:B------:R-:W-:-:S04]  /*b490*/  @!P1 LOP3.LUT R2, RZ, R0, RZ, 0x33, !PT ;  /* 0x00000000ff029212 */ /* 0x000fc800078e33ff */
[----:B------:R-:W-:Y:S01]  /*b4a0*/  R2UR UR38, R2 ;  /* 0x00000000022672ca */ /* 0x000fe200000e0000 */
[----:B------:R-:W-:-:S04]  /*b4b0*/  IMAD.MOV R3, RZ, RZ, -R2 ;  /* 0x000000ffff037224 */ /* 0x000fc800078e0a02 */
[----:B------:R-:W-:-:S05]  /*b4c0*/  IMAD R0, R0, R3, R9 ;  /* 0x0000000300007224 */ /* 0x000fca00078e0209 */
[----:B------:R1:W-:Y:S01]  /*b4d0*/  STL [R1+0x24], R0 ;  /* 0x0000240001007387 */ /* 0x0003e20000100800 */
[----:B------:R-:W-:Y:S05]  /*b4e0*/  BRA `(.L_x_299) ;  /* 0x00000000000c7947 */ /* 0x000fea0003800000 */
.L_x_294:
[----:B------:R0:W-:Y:S01]  /*b4f0*/  STL [R1+0x20], R4 ;  /* 0x0000200401007387 */ /* 0x0001e20000100800 */
[----:B------:R-:W-:-:S03]  /*b500*/  UMOV UR38, URZ ;  /* 0x0000003f00267c82 */ /* 0x000fc60008000000 */
[----:B------:R0:W-:Y:S02]  /*b510*/  STL [R1+0x24], RZ ;  /* 0x000024ff01007387 */ /* 0x0001e40000100800 */
.L_x_299:
[----:B------:R-:W2:Y:S04]  /*b520*/  LDL R2, [R1+0x24] ;  /* 0x0000240001027983 */ /* 0x000ea80000100800 */
[----:B0-----:R-:W3:Y:S01]  /*b530*/  LDL R4, [R1+0x20] ;  /* 0x0000200001047983 */ /* 0x001ee20000100800 */
[----:B------:R-:W-:-:S13]  /*b540*/  ISETP.NE.AND P0, PT, R5, RZ, PT ;  /* 0x000000ff0500720c */ /* 0x000fda0003f05270 */
[----:B------:R-:W0:Y:S01]  /*b550*/  @!P0 S2R R3, SR_CgaCtaId ;  /* 0x0000000000038919 */ /* 0x000e220000008800 */
[----:B-1----:R-:W-:Y:S01]  /*b560*/  @!P0 MOV R0, 0x400 ;  /* 0x0000040000008802 */ /* 0x002fe20000000f00 */
[----:B------:R-:W-:Y:S02]  /*b570*/  IMAD.U32 R6, RZ, RZ, UR38 ;  /* 0x00000026ff067e24 */ /* 0x000fe4000f8e00ff */
[----:B------:R-:W-:Y:S01]  /*b580*/  IMAD.U32 R7, RZ, RZ, UR52 ;  /* 0x00000034ff077e24 */ /* 0x000fe2000f8e00ff */
[----:B0-----:R-:W-:Y:S01]  /*b590*/  @!P0 LEA R0, R3, R0, 0x18 ;  /* 0x0000000003008211 */ /* 0x001fe200078ec0ff */
[----:B--2---:R-:W-:-:S05]  /*b5a0*/  IMAD.MOV.U32 R5, RZ, RZ, R2 ;  /* 0x000000ffff057224 */ /* 0x004fca00078e0002 */
[----:B---3--:R2:W-:Y:S01]  /*b5b0*/  @!P0 STS.128 [R0+0x298d0], R4 ;  /* 0x0298d00400008388 */ /* 0x0085e20000000c00 */
[----:B------:R-:W-:Y:S06]  /*b5c0*/  BAR.ARV 0x5, 0x180 ;  /* 0x0146000000007b1d */ /* 0x000fec0000002000 */
.L_x_292:
[----:B--2---:R-:W-:Y:S01]  /*b5d0*/  IMAD.MOV.U32 R0, RZ, RZ, 0x1 ;  /* 0x00000001ff007424 */ /* 0x004fe200078e00ff */
[----:B------:R-:W-:Y:S01]  /*b5e0*/  ULDC UR4, c[0x0][0xc14] ;  /* 0x0003050000047ab9 */ /* 0x000fe20000000800 */
[----:B------:R2:W-:Y:S01]  /*b5f0*/  STL [R1+0x34], RZ ;  /* 0x000034ff01007387 */ /* 0x0005e20000100800 */
[----:B------:R-:W-:-:S03]  /*b600*/  UISETP.GE.AND UP0, UPT, UR52, UR4, UPT ;  /* 0x000000043400728c */ /* 0x000fc6000bf06270 */
[----:B------:R2:W-:Y:S03]  /*b610*/  STL [R1+0xc], R0 ;  /* 0x00000c0001007387 */ /* 0x0005e60000100800 */
[----:B------:R-:W-:Y:S01]  /*b620*/  PLOP3.LUT P0, PT, PT, PT, UP0, 0x80, 0x0 ;  /* 0x000000000000781c */ /* 0x000fe20003f0f008 */
[----:B------:R2:W-:-:S12]  /*b630*/  STL [R1], RZ ;  /* 0x000000ff01007387 */ /* 0x0005d80000100800 */
[----:B--2---:R-:W-:Y:S05]  /*b640*/  @P0 BRA `(.L_x_300) ;  /* 0x0000003c00100947 */ /* 0x004fea0003800000 */
[----:B------:R-:W0:Y:S01]  /*b650*/  S2R R0, SR_TID.X ;  /* 0x0000000000007919 */ /* 0x000e220000002100 */
[----:B------:R-:W-:Y:S01]  /*b660*/  ULDC UR50, c[0x0][0xc] ;  /* 0x0000030000327ab9 */ /* 0x000fe20000000800 */
[----:B------:R-:W-:Y:S01]  /*b670*/  ULOP3.LUT UR42, UR40, 0x1, URZ, 0xfc, !UPT ;  /* 0x00000001282a7892 */ /* 0x000fe2000f8efc3f */
[----:B------:R-:W2:Y:S01]  /*b680*/  S2R R7, SR_TID.X ;  /* 0x0000000000077919 */ /* 0x000ea20000002100 */
[----:B------:R-:W-:Y:S01]  /*b690*/  ULOP3.LUT UR51, UR40, 0x2, URZ, 0xfc, !UPT ;  /* 0x0000000228337892 */ /* 0x000fe2000f8efc3f */
[----:B------:R-:W-:Y:S01]  /*b6a0*/  ULDC.64 UR54, c[0x0][0x198] ;  /* 0x0000660000367ab9 */ /* 0x000fe20000000a00 */
[----:B0-----:R-:W-:Y:S01]  /*b6b0*/  LOP3.LUT R2, R0, 0x7f, RZ, 0xc0, !PT ;  /* 0x0000007f00027812 */ /* 0x001fe200078ec0ff */
[----:B--2---:R-:W-:-:S03]  /*b6c0*/  IMAD.SHL.U32 R0, R7, 0x80, RZ ;  /* 0x0000008007007824 */ /* 0x004fc600078e00ff */
[----:B------:R-:W-:Y:S01]  /*b6d0*/  SHF.R.U32.HI R3, RZ, 0x5, R2 ;  /* 0x00000005ff037819 */ /* 0x000fe20000011602 */
[C---:B-1----:R-:W-:Y:S01]  /*b6e0*/  IMAD.SHL.U32 R4, R7.reuse, 0x20, RZ ;  /* 0x0000002007047824 */ /* 0x042fe200078e00ff */
[C---:B------:R-:W-:Y:S01]  /*b6f0*/  LOP3.LUT P0, RZ, R7.reuse, 0x4, RZ, 0xc0, !PT ;  /* 0x0000000407ff7812 */ /* 0x040fe2000780c0ff */
[----:B------:R-:W-:Y:S01]  /*b700*/  IMAD.SHL.U32 R5, R7, 0x4, RZ ;  /* 0x0000000407057824 */ /* 0x000fe200078e00ff */
[----:B------:R-:W-:Y:S02]  /*b710*/  LOP3.LUT R2, R0, 0x380, RZ, 0xc0, !PT ;  /* 0x0000038000027812 */ /* 0x000fe400078ec0ff */
        /* <DEDUP_REMOVED lines=12> */
[----:B------:R0:W-:Y:S02]  /*b7e0*/  STL [R1+0x28], R0 ;  /* 0x0000280001007387 */ /* 0x0001e40000100800 */
[----:B0-----:R-:W-:-:S05]  /*b7f0*/  IMAD.MOV.U32 R0, RZ, RZ, 0x40 ;  /* 0x00000040ff007424 */ /* 0x001fca00078e00ff */
[----:B------:R-:W-:Y:S01]  /*b800*/  SEL R2, R0, 0xffffffc0, !P0 ;  /* 0xffffffc000027807 */ /* 0x000fe20004000000 */
[----:B------:R-:W-:-:S04]  /*b810*/  IMAD.MOV.U32 R0, RZ, RZ, 0x1 ;  /* 0x00000001ff007424 */ /* 0x000fc800078e00ff */
[----:B------:R0:W-:Y:S04]  /*b820*/  STL [R1+0x2c], R2 ;  /* 0x00002c0201007387 */ /* 0x0001e80000100800 */
[----:B------:R0:W-:Y:S04]  /*b830*/  STL [R1], RZ ;  /* 0x000000ff01007387 */ /* 0x0001e80000100800 */
[----:B------:R0:W-:Y:S04]  /*b840*/  STL [R1+0xc], R0 ;  /* 0x00000c0001007387 */ /* 0x0001e80000100800 */
[----:B------:R0:W-:Y:S02]  /*b850*/  STL [R1+0x34], RZ ;  /* 0x000034ff01007387 */ /* 0x0001e40000100800 */
.L_x_360:
[----:B------:R-:W-:Y:S01]  /*b860*/  ULDC.64 UR4, c[0x0][0xc60] ;  /* 0x0003180000047ab9 */ /* 0x000fe20000000a00 */
[----:B------:R-:W-:Y:S01]  /*b870*/  ULDC.64 UR6, c[0x0][0xa28] ;  /* 0x00028a0000067ab9 */ /* 0x000fe20000000a00 */
[----:B------:R-:W-:Y:S01]  /*b880*/  UIMAD.WIDE UR4, UR52, 0x4, UR4 ;  /* 0x00000004340478a5 */ /* 0x000fe2000f8e0204 */
[----:B------:R-:W-:Y:S01]  /*b890*/  ULDC.64 UR10, c[0x0][0xa20] ;  /* 0x00028800000a7ab9 */ /* 0x000fe20000000a00 */
[----:B------:R-:W-:Y:S01]  /*b8a0*/  IMAD.MOV.U32 R17, RZ, RZ, RZ ;  /* 0x000000ffff117224 */ /* 0x000fe200078e00ff */
[----:B------:R-:W-:-:S03]  /*b8b0*/  ULDC UR44, c[0x0][0x2e0] ;  /* 0x0000b800002c7ab9 */ /* 0x000fc60000000800 */
[----:B0-----:R-:W-:Y:S02]  /*b8c0*/  IMAD.U32 R2, RZ, RZ, UR4 ;  /* 0x00000004ff027e24 */ /* 0x001fe4000f8e00ff */
[----:B------:R-:W-:Y:S01]  /*b8d0*/  IMAD.U32 R3, RZ, RZ, UR5 ;  /* 0x00000005ff037e24 */ /* 0x000fe2000f8e00ff */
[----:B------:R-:W-:-:S04]  /*b8e0*/  ULDC.64 UR4, c[0x0][0xa00] ;  /* 0x0002800000047ab9 */ /* 0x000fc80000000a00 */
[----:B--2---:R-:W2:Y:S01]  /*b8f0*/  LDG.E R2, desc[UR48][R2.64] ;  /* 0x0000003002027981 */ /* 0x004ea2000c1e1900 */
[----:B------:R-:W-:Y:S02]  /*b900*/  UISETP.NE.U32.AND UP0, UPT, UR4, URZ, UPT ;  /* 0x0000003f0400728c */ /* 0x000fe4000bf05070 */
[----:B------:R-:W-:Y:S02]  /*b910*/  UISETP.NE.U32.AND UP1, UPT, UR6, URZ, UPT ;  /* 0x0000003f0600728c */ /* 0x000fe4000bf25070 */
[----:B------:R-:W-:Y:S02]  /*b920*/  UISETP.NE.AND.EX UP0, UPT, UR5, URZ, UPT, UP0 ;  /* 0x0000003f0500728c */ /* 0x000fe4000bf05300 */
[----:B------:R-:W-:-:S04]  /*b930*/  UISETP.NE.AND.EX UP1, UPT, UR7, URZ, UPT, UP1 ;  /* 0x0000003f0700728c */ /* 0x000fc8000bf25310 */
[----:B------:R-:W-:Y:S02]  /*b940*/  PLOP3.LUT P0, PT, PT, PT, UP0, 0x80, 0x0 ;  /* 0x000000000000781c */ /* 0x000fe40003f0f008 */
[----:B------:R-:W-:Y:S01]  /*b950*/  PLOP3.LUT P1, PT, PT, PT, UP1, 0x80, 0x0 ;  /* 0x000000000000781c */ /* 0x000fe20003f2f018 */
[----:B-1----:R-:W-:Y:S01]  /*b960*/  IMAD.MOV.U32 R4, RZ, RZ, RZ ;  /* 0x000000ffff047224 */ /* 0x002fe200078e00ff */
[----:B--2---:R-:W-:-:S13]  /*b970*/  R2UR UR47, R2 ;  /* 0x00000000022f72ca */ /* 0x004fda00000e0000 */
[----:B------:R-:W-:Y:S02]  /*b980*/  USHF.R.S32.HI UR8, URZ, 0x1f, UR47 ;  /* 0x0000001f3f087899 */ /* 0x000fe4000801142f */
[----:B------:R-:W-:-:S04]  /*b990*/  @UP0 ULEA UR4, UP2, UR47, UR4, 0x2 ;  /* 0x000000042f040291 */ /* 0x000fc8000f84103f */
[----:B------:R-:W-:Y:S02]  /*b9a0*/  @UP0 ULEA.HI.X UR5, UR47, UR5, UR8, 0x2, UP2 ;  /* 0x000000052f050291 */ /* 0x000fe400090f1408 */
[----:B------:R-:W-:Y:S01]  /*b9b0*/  UISETP.NE.U32.AND UP0, UPT, UR10, URZ, UPT ;  /* 0x0000003f0a00728c */ /* 0x000fe2000bf05070 */
[----:B------:R-:W-:-:S03]  /*b9c0*/  IMAD.U32 R2, RZ, RZ, UR4 ;  /* 0x00000004ff027e24 */ /* 0x000fc6000f8e00ff */
[----:B------:R-:W-:Y:S01]  /*b9d0*/  UISETP.NE.AND.EX UP0, UPT, UR11, URZ, UPT, UP0 ;  /* 0x0000003f0b00728c */ /* 0x000fe2000bf05300 */
[----:B------:R-:W-:Y:S01]  /*b9e0*/  IMAD.U32 R3, RZ, RZ, UR5 ;  /* 0x00000005ff037e24 */ /* 0x000fe2000f8e00ff */
[----:B------:R-:W-:Y:S02]  /*b9f0*/  @UP1 ULEA UR4, UP2, UR47, UR6, 0x2 ;  /* 0x000000062f041291 */ /* 0x000fe4000f84103f */
[----:B------:R-:W-:Y:S02]  /*ba00*/  USHF.L.U32 UR45, UR47, 0x2, URZ ;  /* 0x000000022f2d7899 */ /* 0x000fe4000800063f */
[----:B------:R-:W-:Y:S02]  /*ba10*/  @UP1 ULEA.HI.X UR5, UR47, UR7, UR8, 0x2, UP2 ;  /* 0x000000072f051291 */ /* 0x000fe400090f1408 */
[----:B------:R-:W-:Y:S01]  /*ba20*/  USHF.L.U64.HI UR46, UR47, 0x2, UR8 ;  /* 0x000000022f2e7899 */ /* 0x000fe20008010208 */
[----:B------:R-:W-:Y:S01]  /*ba30*/  PLOP3.LUT P2, PT, PT, PT, UP0, 0x80, 0x0 ;  /* 0x000000000000781c */ /* 0x000fe20003f4f008 */
[----:B------:R0:W5:Y:S01]  /*ba40*/  @P0 LDG.E R17, desc[UR48][R2.64] ;  /* 0x0000003002110981 */ /* 0x000162000c1e1900 */
[----:B------:R-:W-:Y:S01]  /*ba50*/  @UP0 UIADD3 UR6, UP3, UR45, UR10, URZ ;  /* 0x0000000a2d060290 */ /* 0x000fe2000ff7e03f */
[----:B------:R-:W-:-:S03]  /*ba60*/  ULDC.64 UR8, c[0x0][0xa08] ;  /* 0x0002820000087ab9 */ /* 0x000fc60000000a00 */
[----:B------:R-:W-:Y:S01]  /*ba70*/  @UP0 UIADD3.X UR7, UR46, UR11, URZ, UP3, !UPT ;  /* 0x0000000b2e070290 */ /* 0x000fe20009ffe43f */
[----:B------:R-:W-:Y:S01]  /*ba80*/  ISETP.NE.U32.AND P0, PT, RZ, UR8, PT ;  /* 0x00000008ff007c0c */ /* 0x000fe2000bf05070 */
[----:B------:R-:W-:Y:S01]  /*ba90*/  UIADD3 UR8, UP0, UR45, UR8, URZ ;  /* 0x000000082d087290 */ /* 0x000fe2000ff1e03f */
[----:B0-----:R-:W-:Y:S02]  /*baa0*/  IMAD.U32 R2, RZ, RZ, UR4 ;  /* 0x00000004ff027e24 */ /* 0x001fe4000f8e00ff */
[----:B------:R-:W-:Y:S01]  /*bab0*/  IMAD.U32 R3, RZ, RZ, UR5 ;  /* 0x00000005ff037e24 */ /* 0x000fe2000f8e00ff */
[----:B------:R-:W-:Y:S01]  /*bac0*/  ISETP.NE.AND.EX P0, PT, RZ, UR9, PT, P0 ;  /* 0x00000009ff007c0c */ /* 0x000fe2000bf05300 */
[----:B------:R-:W-:-:S03]  /*bad0*/  UIADD3.X UR4, UR46, UR9, URZ, UP0, !UPT ;  /* 0x000000092e047290 */ /* 0x000fc600087fe43f */
[----:B------:R0:W2:Y:S02]  /*bae0*/  @P1 LDG.E R0, desc[UR48][R2.64] ;  /* 0x0000003002001981 */ /* 0x0000a4000c1e1900 */
[----:B0-----:R-:W-:Y:S02]  /*baf0*/  IMAD.U32 R2, RZ, RZ, UR6 ;  /* 0x00000006ff027e24 */ /* 0x001fe4000f8e00ff */
[----:B------:R-:W-:-:S05]  /*bb00*/  IMAD.U32 R3, RZ, RZ, UR7 ;  /* 0x00000007ff037e24 */ /* 0x000fca000f8e00ff */
[----:B------:R0:W3:Y:S02]  /*bb10*/  @P2 LDG.E R5, desc[UR48][R2.64] ;  /* 0x0000003002052981 */ /* 0x0000e4000c1e1900 */
[----:B0-----:R-:W-:Y:S02]  /*bb20*/  IMAD.U32 R2, RZ, RZ, UR8 ;  /* 0x00000008ff027e24 */ /* 0x001fe4000f8e00ff */
[----:B------:R-:W-:Y:S01]  /*bb30*/  IMAD.U32 R3, RZ, RZ, UR4 ;  /* 0x00000004ff037e24 */ /* 0x000fe2000f8e00ff */
[----:B------:R-:W-:-:S04]  /*bb40*/  ULDC.64 UR4, c[0x0][0x3f8] ;  /* 0x0000fe0000047ab9 */ /* 0x000fc80000000a00 */
[----:B------:R0:W5:Y:S01]  /*bb50*/  @P0 LDG.E R4, desc[UR48][R2.64] ;  /* 0x0000003002040981 */ /* 0x000162000c1e1900 */
[----:B------:R-:W-:-:S03]  /*bb60*/  UISETP.NE.U32.AND UP0, UPT, UR4, URZ, UPT ;  /* 0x0000003f0400728c */ /* 0x000fc6000bf05070 */
[----:B------:R-:W-:Y:S01]  /*bb70*/  UMOV UR4, URZ ;  /* 0x0000003f00047c82 */ /* 0x000fe20008000000 */
[----:B------:R-:W-:-:S03]  /*bb80*/  UISETP.NE.AND.EX UP0, UPT, UR5, URZ, UPT, UP0 ;  /* 0x0000003f0500728c */ /* 0x000fc6000bf05300 */
[----:B------:R-:W-:Y:S02]  /*bb90*/  ULDC UR5, c[0x0][0x404] ;  /* 0x0001010000057ab9 */ /* 0x000fe40000000800 */
[----:B------:R-:W-:-:S04]  /*bba0*/  USEL UR5, UR5, 0x1, UP0 ;  /* 0x0000000105057887 */ /* 0x000fc80008000000 */
[----:B------:R-:W-:Y:S01]  /*bbb0*/  UIMAD UR44, UR5, UR44, URZ ;  /* 0x0000002c052c72a4 */ /* 0x000fe2000f8e023f */
[----:B--2---:R-:W-:-:S06]  /*bbc0*/  @P1 R2UR UR4, R0 ;  /* 0x00000000000412ca */ /* 0x004fcc00000e0000 */
[----:B---3--:R-:W-:Y:S01]  /*bbd0*/  @P2 R2UR UR44, R5 ;  /* 0x00000000052c22ca */ /* 0x008fe200000e0000 */
[----:B0-----:R-:W-:-:S14]  /*bbe0*/  @P2 BRA `(.L_x_301) ;  /* 0x0000000000182947 */ /* 0x001fdc0003800000 */
[----:B------:R-:W-:Y:S05]  /*bbf0*/  @!P0 BRA `(.L_x_301) ;  /* 0x0000000000148947 */ /* 0x000fea0003800000 */
[----:B------:R-:W2:Y:S04]  /*bc00*/  LDG.E R5, desc[UR48][R2.64] ;  /* 0x0000003002057981 */ /* 0x000ea8000c1e1900 */
[----:B------:R-:W3:Y:S01]  /*bc10*/  LDG.E R0, desc[UR48][R2.64+0x4] ;  /* 0x0000043002007981 */ /* 0x000ee2000c1e1900 */
[----:B--2---:R-:W-:Y:S02]  /*bc20*/  R2UR UR5, R5 ;  /* 0x00000000050572ca */ /* 0x004fe400000e0000 */
[----:B---3--:R-:W-:-:S13]  /*bc30*/  R2UR UR44, R0 ;  /* 0x00000000002c72ca */ /* 0x008fda00000e0000 */
[----:B------:R-:W-:-:S12]  /*bc40*/  UIADD3 UR44, -UR5, UR44, URZ ;  /* 0x0000002c052c7290 */ /* 0x000fd8000fffe13f */
.L_x_301:
[----:B-----5:R-:W-:Y:S01]  /*bc50*/  VIADD R0, R4, UR4 ;  /* 0x0000000404007c36 */ /* 0x020fe20008000000 */
[----:B------:R-:W-:Y:S01]  /*bc60*/  UIADD3 UR44, -UR4, UR44, URZ ;  /* 0x0000002c042c7290 */ /* 0x000fe2000fffe13f */
[----:B------:R-:W-:Y:S03]  /*bc70*/  BSSY B6, `(.L_x_302) ;  /* 0x00002bf000067945 */ /* 0x000fe60003800000 */
[----:B------:R0:W-:Y:S01]  /*bc80*/  STL [R1+0x18], R0 ;  /* 0x0000180001007387 */ /* 0x0001e20000100800 */
[----:B------:R-:W-:Y:S02]  /*bc90*/  UIADD3 UR6, UR44, 0x9f, URZ ;  /* 0x0000009f2c067890 */ /* 0x000fe4000fffe03f */
[----:B------:R-:W-:Y:S02]  /*bca0*/  ISETP.LT.AND P0, PT, RZ, UR44, PT ;  /* 0x0000002cff007c0c */ /* 0x000fe4000bf01270 */
[----:B------:R-:W-:-:S04]  /*bcb0*/  UIMAD.WIDE UR6, UR6, 0x66666667, URZ ;  /* 0x66666667060678a5 */ /* 0x000fc8000f8e023f */
[----:B------:R-:W-:-:S04]  /*bcc0*/  USHF.R.U32.HI UR43, URZ, 0x1f, UR7 ;  /* 0x0000001f3f2b7899 */ /* 0x000fc80008011607 */
[----:B------:R-:W-:-:S03]  /*bcd0*/  ULEA.HI.SX32 UR43, UR7, UR43, 0x1a ;  /* 0x0000002b072b7291 */ /* 0x000fc6000f8fd23f */
[----:B0-----:R-:W-:Y:S09]  /*bce0*/  @P0 BRA `(.L_x_303) ;  /* 0x0000000000480947 */ /* 0x001ff20003800000 */
[----:B------:R-:W0:Y:S02]  /*bcf0*/  S2R R0, SR_TID.X ;  /* 0x0000000000007919 */ /* 0x000e240000002100 */
[----:B0-----:R-:W-:-:S04]  /*bd00*/  LOP3.LUT R0, R0, 0x7f, RZ, 0xc0, !PT ;  /* 0x0000007f00007812 */ /* 0x001fc800078ec0ff */
[----:B------:R-:W-:-:S13]  /*bd10*/  ISETP.NE.AND P0, PT, R0, RZ, PT ;  /* 0x000000ff0000720c */ /* 0x000fda0003f05270 */
[----:B------:R-:W-:Y:S05]  /*bd20*/  @P0 BRA `(.L_x_304) ;  /* 0x0000002800cc0947 */ /* 0x000fea0003800000 */
[----:B------:R-:W0:Y:S01]  /*bd30*/  S2R R5, SR_LANEID ;  /* 0x0000000000057919 */ /* 0x000e220000000000 */
[----:B------:R-:W-:Y:S01]  /*bd40*/  VOTEU.ANY UR4, UPT, PT ;  /* 0x0000000000047886 */ /* 0x000fe200038e0100 */
[----:B------:R-:W1:Y:S01]  /*bd50*/  LDC.64 R2, c[0x0][0xc38] ;  /* 0x00030e00ff027b82 */ /* 0x000e620000000a00 */
[----:B------:R-:W0:Y:S02]  /*bd60*/  FLO.U32 R0, UR4 ;  /* 0x0000000400007d00 */ /* 0x000e2400080e0000 */
[----:B0-----:R-:W-:-:S06]  /*bd70*/  ISETP.EQ.U32.AND P0, PT, R0, R5, PT ;  /* 0x000000050000720c */ /* 0x001fcc0003f02070 */
[----:B------:R-:W1:Y:S07]  /*bd80*/  POPC R5, UR4 ;  /* 0x0000000400057d09 */ /* 0x000e6e0008000000 */
[----:B-1----:R-:W2:Y:S01]  /*bd90*/  @P0 ATOMG.E.ADD.STRONG.GPU PT, R3, desc[UR48][R2.64], R5 ;  /* 0x00000005020309a8 */ /* 0x002ea200081ee1f0 */
[----:B------:R-:W0:Y:S02]  /*bda0*/  S2R R4, SR_LTMASK ;  /* 0x0000000000047919 */ /* 0x000e240000003900 */
[----:B0-----:R-:W-:-:S04]  /*bdb0*/  LOP3.LUT R4, R4, UR4, RZ, 0xc0, !PT ;  /* 0x0000000404047c12 */ /* 0x001fc8000f8ec0ff */
[----:B------:R-:W0:Y:S01]  /*bdc0*/  POPC R7, R4 ;  /* 0x0000000400077309 */ /* 0x000e220000000000 */
[----:B--2---:R-:W0:Y:S02]  /*bdd0*/  SHFL.IDX PT, R0, R3, R0, 0x1f ;  /* 0x00001f0003007589 */ /* 0x004e2400000e0000 */
[----:B0-----:R-:W-:-:S05]  /*bde0*/  IADD3 R0, R0, UR50, R7 ;  /* 0x0000003200007c10 */ /* 0x001fca000fffe007 */
[----:B------:R2:W-:Y:S01]  /*bdf0*/  STL [R1+0x20], R0 ;  /* 0x0000200001007387 */ /* 0x0005e20000100800 */
[----:B------:R-:W-:Y:S05]  /*be00*/  BRA `(.L_x_304) ;  /* 0x0000002800947947 */ /* 0x000fea0003800000 */
.L_x_303:
[----:B------:R-:W0:Y:S01]  /*be10*/  S2UR UR4, SR_CgaCtaId ;  /* 0x00000000000479c3 */ /* 0x000e220000008800 */
[----:B------:R-:W-:Y:S02]  /*be20*/  UMOV UR41, 0x400 ;  /* 0x0000040000297882 */ /* 0x000fe40000000000 */
[----:B0-----:R-:W-:-:S04]  /*be30*/  ULEA UR41, UR4, UR41, 0x18 ;  /* 0x0000002904297291 */ /* 0x001fc8000f8ec03f */
        /* <DEDUP_REMOVED lines=9> */
[----:B------:R-:W0:Y:S01]  /*bed0*/  LDC.64 R2, c[0x4][R2] ;  /* 0x0100000002027b82 */ /* 0x000e220000000a00 */
        /* <DEDUP_REMOVED lines=9> */
[----:B0-----:R-:W-:Y:S05]  /*bf70*/  CALL.ABS.NOINC R2 ;  /* 0x0000000002007343 */ /* 0x001fea0003c00000 */
.L_x_305:
        /* <DEDUP_REMOVED lines=8> */
[----:B0-----:R-:W-:Y:S01]  /*c000*/  MOV R2, 0x0 ;  /* 0x0000000000027802 */ /* 0x001fe20000000f00 */
        /* <DEDUP_REMOVED lines=15> */
.L_x_306:
[----:B------:R-:W-:-:S04]  /*c100*/  UIADD3 UR4, UR41, 0x400, URZ ;  /* 0x0000040029047890 */ /* 0x000fc8000fffe03f */
[----:B------:R-:W-:-:S06]  /*c110*/  ULOP3.LUT UP0, URZ, UR4, 0x9f, URZ, 0xc0, !UPT ;  /* 0x0000009f043f7892 */ /* 0x000fcc000f80c03f */
[----:B------:R-:W-:-:S13]  /*c120*/  PLOP3.LUT P0, PT, PT, PT, UP0, 0x80, 0x0 ;  /* 0x000000000000781c */ /* 0x000fda0003f0f008 */
        /* <DEDUP_REMOVED lines=17> */
.L_x_307:
[----:B------:R-:W-:-:S13]  /*c240*/  LOP3.LUT P6, RZ, R16, 0x3ff, RZ, 0xc0, !PT ;  /* 0x000003ff10ff7812 */ /* 0x000fda00078cc0ff */
        /* <DEDUP_REMOVED lines=17> */
.L_x_308:
[----:B------:R-:W1:Y:S01]  /*c360*/  LDC R0, c[0x0][0x428] ;  /* 0x00010a00ff007b82 */ /* 0x000e620000000800 */
[----:B------:R-:W-:Y:S01]  /*c370*/  ULDC.64 UR4, c[0x0][0x9f8] ;  /* 0x00027e0000047ab9 */ /* 0x000fe20000000a00 */
[----:B0-----:R-:W-:Y:S01]  /*c380*/  IMAD.U32 R2, RZ, RZ, UR38 ;  /* 0x00000026ff027e24 */ /* 0x001fe2000f8e00ff */
[----:B------:R-:W2:Y:S01]  /*c390*/  LDL.LU R18, [R1+0x24] ;  /* 0x0000240001127983 */ /* 0x000ea20000300800 */
[----:B------:R-:W-:Y:S01]  /*c3a0*/  UISETP.NE.U32.AND UP0, UPT, UR4, URZ, UPT ;  /* 0x0000003f0400728c */ /* 0x000fe2000bf05070 */
[----:B------:R-:W-:Y:S01]  /*c3b0*/  IMAD.U32 R10, RZ, RZ, UR47 ;  /* 0x0000002fff0a7e24 */ /* 0x000fe2000f8e00ff */
[----:B------:R-:W-:Y:S01]  /*c3c0*/  ULDC.64 UR14, c[0x0][0xa08] ;  /* 0x00028200000e7ab9 */ /* 0x000fe20000000a00 */
[----:B------:R-:W0:Y:S01]  /*c3d0*/  S2R R19, SR_TID.X ;  /* 0x0000000000137919 */ /* 0x000e220000002100 */
[----:B------:R-:W-:-:S06]  /*c3e0*/  UISETP.NE.AND.EX UP0, UPT, UR5, URZ, UPT, UP0 ;  /* 0x0000003f0500728c */ /* 0x000fcc000bf05300 */
[----:B------:R-:W-:-:S05]  /*c3f0*/  PLOP3.LUT P1, PT, PT, PT, UP0, 0x80, 0x0 ;  /* 0x000000000000781c */ /* 0x000fca0003f2f008 */
[----:B------:R-:W-:-:S04]  /*c400*/  @UP0 UIADD3 UR4, UP1, UR45, UR4, URZ ;  /* 0x000000042d040290 */ /* 0x000fc8000ff3e03f */
[----:B------:R-:W-:Y:S01]  /*c410*/  @UP0 UIADD3.X UR5, UR46, UR5, URZ, UP1, !UPT ;  /* 0x000000052e050290 */ /* 0x000fe20008ffe43f */
[----:B-1----:R-:W-:-:S13]  /*c420*/  ISETP.NE.AND P0, PT, R0, 0x1, PT ;  /* 0x000000010000780c */ /* 0x002fda0003f05270 */
[----:B------:R-:W1:Y:S01]  /*c430*/  @P0 LDC R0, c[0x0][0x42c] ;  /* 0x00010b00ff000b82 */ /* 0x000e620000000800 */
[----:B0-----:R-:W-:-:S07]  /*c440*/  LOP3.LUT R16, R19, 0x7f, RZ, 0xc0, !PT ;  /* 0x0000007f13107812 */ /* 0x001fce00078ec0ff */
[----:B------:R-:W0:Y:S01]  /*c450*/  @P0 LDC R3, c[0x0][0x430] ;  /* 0x00010c00ff030b82 */ /* 0x000e220000000800 */
[----:B-1----:R-:W-:-:S05]  /*c460*/  @P0 IMAD.HI.U32 R0, R0, UR38, RZ ;  /* 0x0000002600000c27 */ /* 0x002fca000f8e00ff */
[----:B0-----:R-:W-:Y:S01]  /*c470*/  @P0 SHF.R.U32.HI R2, RZ, R3, R0 ;  /* 0x00000003ff020219 */ /* 0x001fe20000011600 */
[----:B------:R-:W-:-:S04]  /*c480*/  IMAD.U32 R3, RZ, RZ, UR5 ;  /* 0x00000005ff037e24 */ /* 0x000fc8000f8e00ff */
[----:B------:R0:W-:Y:S02]  /*c490*/  STL [R1+0x8], R2 ;  /* 0x0000080201007387 */ /* 0x0001e40000100800 */
[----:B0-----:R-:W-:Y:S01]  /*c4a0*/  IMAD.U32 R2, RZ, RZ, UR4 ;  /* 0x00000004ff027e24 */ /* 0x001fe2000f8e00ff */
[----:B------:R-:W-:-:S04]  /*c4b0*/  ULDC.64 UR4, c[0x0][0xa00] ;  /* 0x0002800000047ab9 */ /* 0x000fc80000000a00 */
[----:B------:R0:W3:Y:S01]  /*c4c0*/  @P1 LDG.E R10, desc[UR48][R2.64] ;  /* 0x00000030020a1981 */ /* 0x0000e2000c1e1900 */
[----:B------:R-:W-:Y:S01]  /*c4d0*/  ISETP.NE.AND P1, PT, R16, RZ, PT ;  /* 0x000000ff1000720c */ /* 0x000fe20003f25270 */
[----:B------:R-:W-:Y:S01]  /*c4e0*/  UMOV UR36, URZ ;  /* 0x0000003f00247c82 */ /* 0x000fe20008000000 */
[----:B------:R-:W-:Y:S01]  /*c4f0*/  ISETP.NE.U32.AND P0, PT, RZ, UR4, PT ;  /* 0x00000004ff007c0c */ /* 0x000fe2000bf05070 */
[----:B------:R-:W-:Y:S01]  /*c500*/  UMOV UR4, 0x40 ;  /* 0x0000004000047882 */ /* 0x000fe20000000000 */
[----:B------:R-:W-:Y:S01]  /*c510*/  UMOV UR6, UR38 ;  /* 0x0000002600067c82 */ /* 0x000fe20008000000 */
[----:B------:R-:W-:Y:S01]  /*c520*/  UMOV UR8, 0x80 ;  /* 0x0000008000087882 */ /* 0x000fe20000000000 */
[----:B------:R-:W-:Y:S01]  /*c530*/  ISETP.NE.AND.EX P0, PT, RZ, UR5, PT, P0 ;  /* 0x00000005ff007c0c */ /* 0x000fe2000bf05300 */
[----:B------:R-:W-:Y:S01]  /*c540*/  UMOV UR10, UR38 ;  /* 0x00000026000a7c82 */ /* 0x000fe20008000000 */
[----:B------:R-:W-:Y:S01]  /*c550*/  SHF.R.U32.HI R4, RZ, 0x5, R19 ;  /* 0x00000005ff047819 */ /* 0x000fe20000011613 */
[----:B0-----:R-:W0:Y:S01]  /*c560*/  LDC.64 R2, c[0x0][0x3f8] ;  /* 0x0000fe00ff027b82 */ /* 0x001e220000000a00 */
[----:B------:R-:W-:-:S02]  /*c570*/  SEL R7, RZ, UR47, P0 ;  /* 0x0000002fff077c07 */ /* 0x000fc40008000000 */
[----:B------:R-:W-:Y:S01]  /*c580*/  LOP3.LUT R4, R4, 0x3, RZ, 0xc0, !PT ;  /* 0x0000000304047812 */ /* 0x000fe200078ec0ff */
[----:B------:R-:W-:Y:S01]  /*c590*/  VOTEU.ALL UP1, P1 ;  /* 0x00000000003f7886 */ /* 0x000fe20000820000 */
[----:B------:R-:W-:-:S04]  /*c5a0*/  R2UR UR39, R7 ;  /* 0x00000000072772ca */ /* 0x000fc800000e0000 */
[----:B------:R-:W-:-:S04]  /*c5b0*/  @!UP1 UIADD3 UR12, UP0, UR54, 0x270, URZ ;  /* 0x00000270360c9890 */ /* 0x000fc8000ff1e03f */
[----:B------:R-:W-:-:S05]  /*c5c0*/  @!UP1 UIADD3.X UR13, URZ, UR55, URZ, UP0, !UPT ;  /* 0x000000373f0d9290 */ /* 0x000fca00087fe43f */
[----:B------:R-:W-:Y:S01]  /*c5d0*/  UMOV UR7, UR39 ;  /* 0x0000002700077c82 */ /* 0x000fe20008000000 */
[----:B------:R-:W-:Y:S01]  /*c5e0*/  UMOV UR11, UR39 ;  /* 0x00000027000b7c82 */ /* 0x000fe20008000000 */
[----:B0-----:R-:W-:Y:S01]  /*c5f0*/  LOP3.LUT P0, RZ, R2, UR14, RZ, 0xfc, !PT ;  /* 0x0000000e02ff7c12 */ /* 0x001fe2000f80fcff */
[----:B------:R-:W-:-:S03]  /*c600*/  UMOV UR14, 0xffffffff ;  /* 0xffffffff000e7882 */ /* 0x000fc60000000000 */
[----:B------:R-:W-:Y:S01]  /*c610*/  LOP3.LUT P0, RZ, R3, UR15, RZ, 0xfc, P0 ;  /* 0x0000000f03ff7c12 */ /* 0x000fe2000800fcff */
[----:B--2---:R-:W-:-:S05]  /*c620*/  IMAD R6, R18, 0x80, R17 ;  /* 0x0000008012067824 */ /* 0x004fca00078e0211 */
[----:B------:R-:W-:-:S13]  /*c630*/  R2UR UR37, R6 ;  /* 0x00000000062572ca */ /* 0x000fda00000e0000 */
[----:B------:R-:W-:Y:S01]  /*c640*/  UMOV UR5, UR37 ;  /* 0x0000002500057c82 */ /* 0x000fe20008000000 */
[----:B------:R-:W-:Y:S01]  /*c650*/  UMOV UR9, UR37 ;  /* 0x0000002500097c82 */ /* 0x000fe20008000000 */
[----:B------:R0:W-:Y:S01]  /*c660*/  @!UP1 UTMAPF.L2.4D [UR36], [UR12] ;  /* 0x000000240c0095b8 */ /* 0x0001e20008018000 */
[----:B------:R0:W-:Y:S01]  /*c670*/  @!UP1 UTMAPF.L2.4D [UR4], [UR12] ;  /* 0x000000040c0095b8 */ /* 0x0001e20008018000 */
[----:B------:R0:W-:Y:S01]  /*c680*/  @!UP1 UTMAPF.L2.4D [UR8], [UR12] ;  /* 0x000000080c0095b8 */ /* 0x0001e20008018000 */
[----:B---3--:R-:W-:Y:S01]  /*c690*/  SHF.R.S32.HI R18, RZ, 0x1f, R10 ;  /* 0x0000001fff127819 */ /* 0x008fe2000001140a */
[----:B------:R0:W-:Y:S01]  /*c6a0*/  STL [R1+0x10], R10 ;  /* 0x0000100a01007387 */ /* 0x0001e20000100800 */
[----:B------:R-:W-:-:S03]  /*c6b0*/  SEL R0, R10, RZ, !P0 ;  /* 0x000000ff0a007207 */ /* 0x000fc60004000000 */
[----:B------:R0:W-:Y:S01]  /*c6c0*/  STL [R1+0x14], R18 ;  /* 0x0000141201007387 */ /* 0x0001e20000100800 */
[----:B------:R-:W-:Y:S05]  /*c6d0*/  BRA.DIV UR14, `(.L_x_309) ;  /* 0x000000320e687947 */ /* 0x000fea000b800000 */
[----:B------:R1:W2:Y:S02]  /*c6e0*/  SHFL.IDX PT, R14, R4, RZ, 0x1f ;  /* 0x00001fff040e7589 */ /* 0x0002a400000e0000 */
.L_x_379:
[----:B--2---:R-:W-:Y:S02]  /*c6f0*/  ISETP.NE.AND P0, PT, R14, RZ, PT ;  /* 0x000000ff0e00720c */ /* 0x004fe40003f05270 */
[----:B------:R-:W-:-:S11]  /*c700*/  PLOP3.LUT P6, PT, PT, PT, PT, 0x8, 0x0 ;  /* 0x000000000000781c */ /* 0x000fd60003fce170 */
[----:B------:R-:W-:Y:S05]  /*c710*/  @P0 BRA `(.L_x_310) ;  /* 0x0000000800040947 */ /* 0x000fea0003800000 */
[----:B0-----:R-:W-:-:S06]  /*c720*/  UIADD3 UR4, UR43, -0x1, URZ ;  /* 0xffffffff2b047890 */ /* 0x001fcc000fffe03f */
[----:B------:R-:W-:Y:S01]  /*c730*/  IMAD.U32 R8, RZ, RZ, UR4 ;  /* 0x00000004ff087e24 */ /* 0x000fe2000f8e00ff */
[----:B------:R-:W-:-:S03]  /*c740*/  UMOV UR4, 0xffffffff ;  /* 0xffffffff00047882 */ /* 0x000fc60000000000 */
[----:B------:R-:W-:Y:S05]  /*c750*/  BRA.DIV UR4, `(.L_x_311) ;  /* 0x0000003204687947 */ /* 0x000fea000b800000 */
[----:B------:R-:W-:-:S13]  /*c760*/  ELECT P6, URZ, PT ;  /* 0x00000000003f782f */ /* 0x000fda00038c0000 */
.L_x_382:
[----:B------:R-:W-:Y:S05]  /*c770*/  @!P6 BRA `(.L_x_312) ;  /* 0x000000040070e947 */ /* 0x000fea0003800000 */
[----:B------:R-:W-:-:S04]  /*c780*/  ISETP.NE.U32.AND P0, PT, R2, RZ, PT ;  /* 0x000000ff0200720c */ /* 0x000fc80003f05070 */
[----:B------:R-:W-:-:S13]  /*c790*/  ISETP.NE.AND.EX P0, PT, R3, RZ, PT, P0 ;  /* 0x000000ff0300720c */ /* 0x000fda0003f05300 */
[----:B------:R-:W-:Y:S05]  /*c7a0*/  @!P0 BRA `(.L_x_313) ;  /* 0x0000000000488947 */ /* 0x000fea0003800000 */
[----:B------:R-:W0:Y:S01]  /*c7b0*/  LDC R9, c[0x0][0x41c] ;  /* 0x00010700ff097b82 */ /* 0x000e220000000800 */
[----:B------:R-:W-:Y:S01]  /*c7c0*/  IMAD.MOV.U32 R0, RZ, RZ, R8 ;  /* 0x000000ffff007224 */ /* 0x000fe200078e0008 */
[----:B------:R-:W-:Y:S01]  /*c7d0*/  ULDC.64 UR4, c[0x0][0x408] ;  /* 0x0001020000047ab9 */ /* 0x000fe20000000a00 */
[----:B0-----:R-:W-:-:S13]  /*c7e0*/  ISETP.NE.AND P0, PT, R9, 0x1, PT ;  /* 0x000000010900780c */ /* 0x001fda0003f05270 */
[----:B-1----:R-:W0:Y:S02]  /*c7f0*/  @P0 LDC.64 R4, c[0x0][0x420] ;  /* 0x00010800ff040b82 */ /* 0x002e240000000a00 */
[----:B0-----:R-:W-:-:S05]  /*c800*/  @P0 IMAD.HI.U32 R4, R8, R4, RZ ;  /* 0x0000000408040227 */ /* 0x001fca00078e00ff */
[----:B------:R-:W-:-:S04]  /*c810*/  @P0 SHF.R.U32.HI R0, RZ, R5, R4 ;  /* 0x00000005ff000219 */ /* 0x000fc80000011604 */
[--C-:B------:R-:W-:Y:S01]  /*c820*/  SHF.R.S32.HI R5, RZ, 0x1f, R0.reuse ;  /* 0x0000001fff057819 */ /* 0x100fe20000011400 */
[----:B------:R-:W-:-:S04]  /*c830*/  IMAD.MOV R4, RZ, RZ, -R0 ;  /* 0x000000ffff047224 */ /* 0x000fc800078e0a00 */
[----:B------:R-:W-:Y:S02]  /*c840*/  IMAD R8, R9, R4, R8 ;  /* 0x0000000409087224 */ /* 0x000fe400078e0208 */
[----:B------:R-:W-:Y:S02]  /*c850*/  IMAD R9, R18, UR4, RZ ;  /* 0x0000000412097c24 */ /* 0x000fe4000f8e02ff */
[----:B------:R-:W-:Y:S02]  /*c860*/  IMAD.MOV.U32 R4, RZ, RZ, R0 ;  /* 0x000000ffff047224 */ /* 0x000fe400078e0000 */
[C---:B------:R-:W-:Y:S02]  /*c870*/  IMAD R0, R10.reuse, UR5, R9 ;  /* 0x000000050a007c24 */ /* 0x040fe4000f8e0209 */
[----:B------:R-:W-:-:S04]  /*c880*/  IMAD.WIDE.U32 R4, R10, UR4, R4 ;  /* 0x000000040a047c25 */ /* 0x000fc8000f8e0004 */
[----:B------:R-:W-:Y:S01]  /*c890*/  IMAD.IADD R0, R5, 0x1, R0 ;  /* 0x0000000105007824 */ /* 0x000fe200078e0200 */
[----:B------:R-:W-:-:S04]  /*c8a0*/  LEA R2, P0, R4, R2, 0x2 ;  /* 0x0000000204027211 */ /* 0x000fc800078010ff */
[----:B------:R-:W-:-:S05]  /*c8b0*/  LEA.HI.X R3, R4, R3, R0, 0x2, P0 ;  /* 0x0000000304037211 */ /* 0x000fca00000f1400 */
[----:B------:R0:W5:Y:S04]  /*c8c0*/  LDG.E R0, desc[UR48][R2.64] ;  /* 0x0000003002007981 */ /* 0x000168000c1e1900 */
.L_x_313:
[----:B0-----:R-:W2:Y:S04]  /*c8d0*/  LDL R2, [R1] ;  /* 0x0000000001027983 */ /* 0x001ea80000100800 */
[----:B------:R-:W3:Y:S01]  /*c8e0*/  LDL R3, [R1+0xc] ;  /* 0x00000c0001037983 */ /* 0x000ee20000100800 */
[----:B------:R-:W-:Y:S02]  /*c8f0*/  ISETP.NE.AND P0, PT, R16, RZ, PT ;  /* 0x000000ff1000720c */ /* 0x000fe40003f05270 */
[----:B--2---:R-:W-:Y:S02]  /*c900*/  LEA R2, R2, UR41, 0x3 ;  /* 0x0000002902027c11 */ /* 0x004fe4000f8e18ff */
[----:B---3--:R-:W-:-:S04]  /*c910*/  SHF.L.U32 R3, R3, 0x1f, RZ ;  /* 0x0000001f03037819 */ /* 0x008fc800000006ff */
[----:B------:R-:W0:Y:S02]  /*c920*/  SYNCS.PHASECHK.TRANS64.TRYWAIT P2, [R2+URZ+0x29880], R3 ;  /* 0x02988003020075a7 */ /* 0x000e24000804017f */
[----:B0-----:R-:W-:Y:S05]  /*c930*/  @!P2 BRA `(.L_x_314) ;  /* 0x000000300010a947 */ /* 0x001fea0003800000 */
.L_x_383:
[----:B------:R-:W-:Y:S05]  /*c940*/  @P0 BRA `(.L_x_315) ;  /* 0x00000000001c0947 */ /* 0x000fea0003800000 */
[----:B-1----:R-:W1:Y:S01]  /*c950*/  S2R R4, SR_TID.X ;  /* 0x0000000000047919 */ /* 0x002e620000002100 */
[----:B------:R-:W-:-:S04]  /*c960*/  IMAD.MOV.U32 R5, RZ, RZ, 0x5000 ;  /* 0x00005000ff057424 */ /* 0x000fc800078e00ff */
[----:B------:R2:W-:Y:S01]  /*c970*/  SYNCS.ARRIVE.TRANS64 RZ, [R2+URZ+0x29870], R5 ;  /* 0x0298700502ff79a7 */ /* 0x0005e2000800003f */
[----:B-1----:R-:W-:-:S04]  /*c980*/  LOP3.LUT R4, R4, 0x1f, RZ, 0xc0, !PT ;  /* 0x0000001f04047812 */ /* 0x002fc800078ec0ff */
[----:B------:R-:W-:-:S13]  /*c990*/  ISETP.NE.AND P2, PT, R4, RZ, PT ;  /* 0x000000ff0400720c */ /* 0x000fda0003f45270 */
[----:B--2---:R-:W-:Y:S05]  /*c9a0*/  @!P2 BRA `(.L_x_315) ;  /* 0x000000000004a947 */ /* 0x004fea0003800000 */
[----:B------:R-:W-:Y:S01]  /*c9b0*/  BPT.TRAP 0x1 ;  /* 0x000000040000795c */ /* 0x000fe20000300000 */
.L_x_315:
[----:B------:R-:W2:Y:S04]  /*c9c0*/  LDL R9, [R1] ;  /* 0x0000000001097983 */ /* 0x000ea80000100800 */
[----:B------:R-:W3:Y:S04]  /*c9d0*/  LDL R5, [R1+0x18] ;  /* 0x0000180001057983 */ /* 0x000ee80000100800 */
[----:B-1----:R-:W4:Y:S01]  /*c9e0*/  LDL R4, [R1+0x8] ;  /* 0x0000080001047983 */ /* 0x002f220000100800 */
[----:B------:R-:W-:Y:S01]  /*c9f0*/  R2UR UR9, R2 ;  /* 0x00000000020972ca */ /* 0x000fe200000e0000 */
[----:B------:R-:W-:Y:S01]  /*ca00*/  UIADD3 UR4, UP0, UR54, 0x470, URZ ;  /* 0x0000047036047890 */ /* 0x000fe2000ff1e03f */
[----:B-----5:R-:W-:Y:S01]  /*ca10*/  R2UR UR13, R0 ;  /* 0x00000000000d72ca */ /* 0x020fe200000e0000 */
[----:B------:R-:W-:Y:S01]  /*ca20*/  UMOV UR6, 0x0 ;  /* 0x0000000000067882 */ /* 0x000fe20000000000 */
[----:B------:R-:W-:Y:S01]  /*ca30*/  UMOV UR7, 0x14f00000 ;  /* 0x14f0000000077882 */ /* 0x000fe20000000000 */
[----:B------:R-:W-:Y:S01]  /*ca40*/  UIADD3.X UR5, URZ, UR55, URZ, UP0, !UPT ;  /* 0x000000373f057290 */ /* 0x000fe200087fe43f */
[----:B------:R-:W-:-:S07]  /*ca50*/  UMOV UR10, URZ ;  /* 0x0000003f000a7c82 */ /* 0x000fce0008000000 */
[----:B------:R-:W-:Y:S01]  /*ca60*/  UIADD3 UR9, UR9, 0x29870, URZ ;  /* 0x0002987009097890 */ /* 0x000fe2000fffe03f */
[----:B--2---:R-:W-:Y:S01]  /*ca70*/  R2UR UR8, R9 ;  /* 0x00000000090872ca */ /* 0x004fe200000e0000 */
[----:B---3--:R-:W-:Y:S01]  /*ca80*/  IMAD R8, R8, 0xa0, R5 ;  /* 0x000000a008087824 */ /* 0x008fe200078e0205 */
[----:B----4-:R-:W-:-:S04]  /*ca90*/  R2UR UR12, R4 ;  /* 0x00000000040c72ca */ /* 0x010fc800000e0000 */
[----:B------:R-:W-:-:S07]  /*caa0*/  R2UR UR11, R8 ;  /* 0x00000000080b72ca */ /* 0x000fce00000e0000 */
[----:B------:R-:W-:-:S04]  /*cab0*/  UIMAD UR8, UR8, 0x5000, UR41 ;  /* 0x00005000080878a4 */ /* 0x000fc8000f8e0229 */
[----:B------:R-:W-:-:S09]  /*cac0*/  UIADD3 UR8, UR8, 0xa400, URZ ;  /* 0x0000a40008087890 */ /* 0x000fd2000fffe03f */
[----:B------:R1:W-:Y:S01]  /*cad0*/  UTMALDG.4D [UR8], [UR4], desc[UR6] ;  /* 0x00000608040075b4 */ /* 0x0003e20008019000 */
[----:B------:R-:W2:Y:S02]  /*cae0*/  SYNCS.PHASECHK.TRANS64.TRYWAIT P2, [R2+URZ+0x29840], R3 ;  /* 0x02984003020075a7 */ /* 0x000ea4000804017f */
[----:B-12---:R-:W-:Y:S05]  /*caf0*/  @!P2 BRA `(.L_x_316) ;  /* 0x0000002c00b4a947 */ /* 0x006fea0003800000 */
.L_x_384:
[----:B------:R-:W-:Y:S05]  /*cb00*/  @P0 BRA `(.L_x_317) ;  /* 0x00000000001c0947 */ /* 0x000fea0003800000 */
[----:B------:R-:W2:Y:S01]  /*cb10*/  S2R R4, SR_TID.X ;  /* 0x0000000000047919 */ /* 0x000ea20000002100 */
[----:B01----:R-:W-:-:S04]  /*cb20*/  IMAD.MOV.U32 R3, RZ, RZ, 0x7800 ;  /* 0x00007800ff037424 */ /* 0x003fc800078e00ff */
[----:B------:R3:W-:Y:S01]  /*cb30*/  SYNCS.ARRIVE.TRANS64 RZ, [R2+URZ+0x29830], R3 ;  /* 0x0298300302ff79a7 */ /* 0x0007e2000800003f */
[----:B--2---:R-:W-:-:S04]  /*cb40*/  LOP3.LUT R4, R4, 0x1f, RZ, 0xc0, !PT ;  /* 0x0000001f04047812 */ /* 0x004fc800078ec0ff */
[----:B------:R-:W-:-:S13]  /*cb50*/  ISETP.NE.AND P0, PT, R4, RZ, PT ;  /* 0x000000ff0400720c */ /* 0x000fda0003f05270 */
[----:B---3--:R-:W-:Y:S05]  /*cb60*/  @!P0 BRA `(.L_x_317) ;  /* 0x0000000000048947 */ /* 0x008fea0003800000 */
[----:B------:R-:W-:Y:S01]  /*cb70*/  BPT.TRAP 0x1 ;  /* 0x000000040000795c */ /* 0x000fe20000300000 */
.L_x_317:
[----:B------:R-:W2:Y:S04]  /*cb80*/  LDL R4, [R1] ;  /* 0x0000000001047983 */ /* 0x000ea80000100800 */
[----:B01----:R-:W3:Y:S01]  /*cb90*/  LDL R3, [R1+0x8] ;  /* 0x0000080001037983 */ /* 0x003ee20000100800 */
        /* <DEDUP_REMOVED lines=10> */
[----:B--2---:R-:W-:Y:S02]  /*cc40*/  R2UR UR8, R4 ;  /* 0x00000000040872ca */ /* 0x004fe400000e0000 */
[----:B---3--:R-:W-:-:S11]  /*cc50*/  R2UR UR12, R3 ;  /* 0x00000000030c72ca */ /* 0x008fd600000e0000 */
[----:B------:R-:W-:-:S04]  /*cc60*/  UIMAD UR8, UR8, 0x7800, UR41 ;  /* 0x00007800080878a4 */ /* 0x000fc8000f8e0229 */
[----:B------:R-:W-:Y:S02]  /*cc70*/  UIADD3 UR14, UR8, 0x1a400, URZ ;  /* 0x0001a400080e7890 */ /* 0x000fe4000fffe03f */
[----:B------:R-:W-:Y:S02]  /*cc80*/  UIADD3 UR15, UR8, 0x1cc00, URZ ;  /* 0x0001cc00080f7890 */ /* 0x000fe4000fffe03f */
[----:B------:R-:W-:-:S03]  /*cc90*/  UIADD3 UR17, UR8, 0x1f400, URZ ;  /* 0x0001f40008117890 */ /* 0x000fc6000fffe03f */
[----:B------:R-:W-:Y:S01]  /*cca0*/  UMOV UR8, UR14 ;  /* 0x0000000e00087c82 */ /* 0x000fe20008000000 */
[----:B------:R-:W-:Y:S01]  /*ccb0*/  UMOV UR14, 0x80 ;  /* 0x00000080000e7882 */ /* 0x000fe20000000000 */
[----:B------:R0:W-:Y:S02]  /*ccc0*/  UTMALDG.4D [UR8], [UR4], desc[UR6] ;  /* 0x00000608040075b4 */ /* 0x0001e40008019000 */
[----:B0-----:R-:W-:Y:S01]  /*ccd0*/  UMOV UR8, UR15 ;  /* 0x0000000f00087c82 */ /* 0x001fe20008000000 */
[----:B------:R-:W-:Y:S02]  /*cce0*/  UMOV UR10, UR16 ;  /* 0x00000010000a7c82 */ /* 0x000fe40008000000 */
[----:B------:R0:W-:Y:S02]  /*ccf0*/  UTMALDG.4D [UR8], [UR4], desc[UR6] ;  /* 0x00000608040075b4 */ /* 0x0001e40008019000 */
[----:B0-----:R-:W-:Y:S01]  /*cd00*/  UMOV UR8, UR17 ;  /* 0x0000001100087c82 */ /* 0x001fe20008000000 */
[----:B------:R-:W-:-:S02]  /*cd10*/  UMOV UR10, UR14 ;  /* 0x0000000e000a7c82 */ /* 0x000fc40008000000 */
[----:B------:R0:W-:Y:S02]  /*cd20*/  UTMALDG.4D [UR8], [UR4], desc[UR6] ;  /* 0x00000608040075b4 */ /* 0x0001e40008019000 */
[----:B0-----:R-:W-:Y:S01]  /*cd30*/  NOP ;  /* 0x0000000000007918 */ /* 0x001fe20000000000 */
.L_x_312:
        /* <DEDUP_REMOVED lines=13> */
[C---:B------:R-:W-:Y:S01]  /*ce10*/  @P0 R2UR UR27, R6.reuse ;  /* 0x00000000061b02ca */ /* 0x040fe200000e0000 */
[----:B------:R-:W-:Y:S01]  /*ce20*/  UMOV UR7, 0x12f00000 ;  /* 0x12f0000000077882 */ /* 0x000fe20000000000 */
[C---:B------:R-:W-:Y:S01]  /*ce30*/  @P0 R2UR UR29, R7.reuse ;  /* 0x00000000071d02ca */ /* 0x040fe200000e0000 */
[----:B------:R-:W-:Y:S01]  /*ce40*/  UMOV UR10, URZ ;  /* 0x0000003f000a7c82 */ /* 0x000fe20008000000 */
[----:B------:R-:W-:Y:S01]  /*ce50*/  @P0 R2UR UR19, R6 ;  /* 0x00000000061302ca */ /* 0x000fe200000e0000 */
[----:B------:R-:W-:Y:S01]  /*ce60*/  UMOV UR12, UR38 ;  /* 0x00000026000c7c82 */ /* 0x000fe20008000000 */
[----:B------:R-:W-:Y:S01]  /*ce70*/  @P0 R2UR UR21, R7 ;  /* 0x00000000071502ca */ /* 0x000fe200000e0000 */
[----:B------:R-:W-:Y:S01]  /*ce80*/  UMOV UR26, 0x40 ;  /* 0x00000040001a7882 */ /* 0x000fe20000000000 */
[----:B------:R2:W-:Y:S01]  /*ce90*/  @P0 SYNCS.ARRIVE.TRANS64 RZ, [UR41+0x29800], R2 ;  /* 0x02980002ffff09a7 */ /* 0x0005e20008000029 */
[----:B------:R-:W-:Y:S01]  /*cea0*/  UMOV UR28, UR38 ;  /* 0x00000026001c7c82 */ /* 0x000fe20008000000 */
[----:B------:R-:W-:Y:S01]  /*ceb0*/  UMOV UR25, UR9 ;  /* 0x0000000900197c82 */ /* 0x000fe20008000000 */
[----:B------:R-:W-:Y:S01]  /*cec0*/  UMOV UR18, 0x80 ;  /* 0x0000008000127882 */ /* 0x000fe20000000000 */
[----:B------:R-:W-:Y:S01]  /*ced0*/  UMOV UR20, UR38 ;  /* 0x0000002600147c82 */ /* 0x000fe20008000000 */
[----:B------:R2:W-:Y:S01]  /*cee0*/  UTMALDG.4D [UR8], [UR4], desc[UR6] ;  /* 0x00000608040075b4 */ /* 0x0005e20008019000 */
[----:B------:R-:W-:Y:S01]  /*cef0*/  UMOV UR17, UR9 ;  /* 0x0000000900117c82 */ /* 0x000fe20008000000 */
[----:B------:R2:W-:Y:S04]  /*cf00*/  UTMALDG.4D [UR24], [UR4], desc[UR6] ;  /* 0x00000618040075b4 */ /* 0x0005e80008019000 */
[----:B------:R2:W-:Y:S02]  /*cf10*/  UTMALDG.4D [UR16], [UR4], desc[UR6] ;  /* 0x00000610040075b4 */ /* 0x0005e40008019000 */
[----:B--2---:R-:W-:Y:S01]  /*cf20*/  NOP ;  /* 0x0000000000007918 */ /* 0x004fe20000000000 */
.L_x_310:
[----:B------:R-:W2:Y:S01]  /*cf30*/  LDL.LU R3, [R1+0x34] ;  /* 0x0000340001037983 */ /* 0x000ea20000300800 */
[----:B------:R-:W-:Y:S01]  /*cf40*/  BSSY B0, `(.L_x_318) ;  /* 0x0000009000007945 */ /* 0x000fe20003800000 */
[----:B--2---:R-:W-:-:S05]  /*cf50*/  VIADD R3, R3, 0x1 ;  /* 0x0000000103037836 */ /* 0x004fca0000000000 */
[----:B------:R-:W-:Y:S01]  /*cf60*/  LEA.HI R2, R3, R3, RZ, 0x1 ;  /* 0x0000000303027211 */ /* 0x000fe200078f08ff */
[----:B------:R2:W-:Y:S03]  /*cf70*/  STL [R1+0x34], R3 ;  /* 0x0000340301007387 */ /* 0x0005e60000100800 */
[----:B------:R-:W-:-:S05]  /*cf80*/  LOP3.LUT R2, R2, 0xfffffffe, RZ, 0xc0, !PT ;  /* 0xfffffffe02027812 */ /* 0x000fca00078ec0ff */
[----:B------:R-:W-:-:S05]  /*cf90*/  IMAD.IADD R2, R3, 0x1, -R2 ;  /* 0x0000000103027824 */ /* 0x000fca00078e0a02 */
[----:B------:R-:W-:-:S04]  /*cfa0*/  SHF.L.U32 R2, R2, 0x1f, RZ ;  /* 0x0000001f02027819 */ /* 0x000fc800000006ff */
[----:B------:R-:W3:Y:S02]  /*cfb0*/  SYNCS.PHASECHK.TRANS64.TRYWAIT P0, [UR41+0x29820], R2 ;  /* 0x02982002ff0075a7 */ /* 0x000ee40008000169 */
[----:B--23--:R-:W-:Y:S05]  /*cfc0*/  @!P0 BRA `(.L_x_319) ;  /* 0x0000002800948947 */ /* 0x00cfea0003800000 */
.L_x_385:
[----:B0-----:R-:W-:Y:S05]  /*cfd0*/  BSYNC B0 ;  /* 0x0000000000007941 */ /* 0x001fea0003800000 */
.L_x_318:
[----:B------:R-:W-:-:S06]  /*cfe0*/  UISETP.GE.AND UP0, UPT, UR44, 0xa1, UPT ;  /* 0x000000a12c00788c */ /* 0x000fcc000bf06270 */
[----:B------:R-:W-:-:S13]  /*cff0*/  PLOP3.LUT P0, PT, PT, PT, UP0, 0x80, 0x0 ;  /* 0x000000000000781c */ /* 0x000fda0003f0f008 */
[----:B------:R-:W-:Y:S05]  /*d000*/  @!P0 BRA `(.L_x_320) ;  /* 0x0000001000108947 */ /* 0x000fea0003800000 */
[----:B------:R0:W5:Y:S01]  /*d010*/  LDL.LU R6, [R1+0xc] ;  /* 0x00000c0001067983 */ /* 0x0001620000300800 */
[----:B------:R-:W-:-:S03]  /*d020*/  UIADD3 UR4, UR43, -0x2, URZ ;  /* 0xfffffffe2b047890 */ /* 0x000fc6000fffe03f */
[----:B------:R0:W5:Y:S03]  /*d030*/  LDL.LU R7, [R1] ;  /* 0x0000000001077983 */ /* 0x0001660000300800 */
[----:B------:R-:W-:-:S07]  /*d040*/  IMAD.U32 R20, RZ, RZ, UR4 ;  /* 0x00000004ff147e24 */ /* 0x000fce000f8e00ff */
.L_x_342:
[----:B--23-5:R-:W-:Y:S01]  /*d050*/  VIADD R2, R7, 0x1 ;  /* 0x0000000107027836 */ /* 0x02cfe20000000000 */
[----:B------:R-:W-:Y:S05]  /*d060*/  YIELD ;  /* 0x0000000000007946 */ /* 0x000fea0003800000 */
[----:B------:R-:W-:Y:S01]  /*d070*/  ISETP.NE.AND P0, PT, R2, 0x2, PT ;  /* 0x000000020200780c */ /* 0x000fe20003f05270 */
[----:B------:R-:W-:Y:S03]  /*d080*/  BSSY B0, `(.L_x_321) ;  /* 0x0000090000007945 */ /* 0x000fe60003800000 */
[----:B------:R-:W-:-:S02]  /*d090*/  SEL R3, RZ, 0x1, P0 ;  /* 0x00000001ff037807 */ /* 0x000fc40000000000 */
[----:B------:R-:W-:Y:S02]  /*d0a0*/  SEL R10, R2, RZ, P0 ;  /* 0x000000ff020a7207 */ /* 0x000fe40000000000 */
[----:B------:R-:W-:-:S05]  /*d0b0*/  LOP3.LUT R9, R6, R3, RZ, 0x3c, !PT ;  /* 0x0000000306097212 */ /* 0x000fca00078e3cff */
[----:B------:R2:W-:Y:S04]  /*d0c0*/  STL [R1+0xc], R9 ;  /* 0x00000c0901007387 */ /* 0x0005e80000100800 */
[----:B------:R2:W-:Y:S01]  /*d0d0*/  STL [R1], R10 ;  /* 0x0000000a01007387 */ /* 0x0005e20000100800 */
[----:B------:R-:W-:Y:S05]  /*d0e0*/  @!P6 BRA `(.L_x_322) ;  /* 0x000000080024e947 */ /* 0x000fea0003800000 */
[----:B------:R-:W-:Y:S01]  /*d0f0*/  ULDC.64 UR4, c[0x0][0x3f8] ;  /* 0x0000fe0000047ab9 */ /* 0x000fe20000000a00 */
[----:B------:R-:W-:Y:S01]  /*d100*/  IMAD.MOV.U32 R8, RZ, RZ, R20 ;  /* 0x000000ffff087224 */ /* 0x000fe200078e0014 */
[----:B------:R-:W-:-:S04]  /*d110*/  ISETP.NE.U32.AND P0, PT, RZ, UR4, PT ;  /* 0x00000004ff007c0c */ /* 0x000fc8000bf05070 */
[----:B------:R-:W-:-:S13]  /*d120*/  ISETP.NE.AND.EX P0, PT, RZ, UR5, PT, P0 ;  /* 0x00000005ff007c0c */ /* 0x000fda000bf05300 */
[----:B------:R-:W-:Y:S05]  /*d130*/  @!P0 BRA `(.L_x_323) ;  /* 0x00000000004c8947 */ /* 0x000fea0003800000 */
[----:B------:R-:W3:Y:S01]  /*d140*/  LDL R5, [R1+0x14] ;  /* 0x0000140001057983 */ /* 0x000ee20000100800 */
[----:B------:R-:W4:Y:S01]  /*d150*/  LDC R8, c[0x0][0x41c] ;  /* 0x00010700ff087b82 */ /* 0x000f220000000800 */
[----:B------:R-:W-:Y:S02]  /*d160*/  ULDC.64 UR6, c[0x0][0x408] ;  /* 0x0001020000067ab9 */ /* 0x000fe40000000a00 */
[----:B-1----:R-:W2:Y:S01]  /*d170*/  LDL R4, [R1+0x10] ;  /* 0x0000100001047983 */ /* 0x002ea20000100800 */
[----:B----4-:R-:W-:-:S13]  /*d180*/  ISETP.NE.AND P0, PT, R8, 0x1, PT ;  /* 0x000000010800780c */ /* 0x010fda0003f05270 */
[----:B------:R-:W1:Y:S02]  /*d190*/  @P0 LDC.64 R2, c[0x0][0x420] ;  /* 0x00010800ff020b82 */ /* 0x000e640000000a00 */
[----:B-1----:R-:W-:-:S04]  /*d1a0*/  @P0 IMAD.HI.U32 R0, R20, R2, RZ ;  /* 0x0000000214000227 */ /* 0x002fc800078e00ff */
[----:B------:R-:W-:Y:S01]  /*d1b0*/  IMAD.MOV.U32 R2, RZ, RZ, R20 ;  /* 0x000000ffff027224 */ /* 0x000fe200078e0014 */
[----:B------:R-:W-:-:S05]  /*d1c0*/  @P0 SHF.R.U32.HI R2, RZ, R3, R0 ;  /* 0x00000003ff020219 */ /* 0x000fca0000011600 */
[----:B------:R-:W-:-:S04]  /*d1d0*/  IMAD.MOV R3, RZ, RZ, -R2 ;  /* 0x000000ffff037224 */ /* 0x000fc800078e0a02 */
[----:B------:R-:W-:Y:S01]  /*d1e0*/  IMAD R8, R8, R3, R20 ;  /* 0x0000000308087224 */ /* 0x000fe200078e0214 */
[----:B------:R-:W-:Y:S01]  /*d1f0*/  SHF.R.S32.HI R3, RZ, 0x1f, R2 ;  /* 0x0000001fff037819 */ /* 0x000fe20000011402 */
[----:B---3--:R-:W-:-:S04]  /*d200*/  IMAD R0, R5, UR6, RZ ;  /* 0x0000000605007c24 */ /* 0x008fc8000f8e02ff */
[C---:B--2---:R-:W-:Y:S02]  /*d210*/  IMAD R0, R4.reuse, UR7, R0 ;  /* 0x0000000704007c24 */ /* 0x044fe4000f8e0200 */
[----:B------:R-:W-:-:S04]  /*d220*/  IMAD.WIDE.U32 R2, R4, UR6, R2 ;  /* 0x0000000604027c25 */ /* 0x000fc8000f8e0002 */
[----:B------:R-:W-:Y:S01]  /*d230*/  IMAD.IADD R0, R0, 0x1, R3 ;  /* 0x0000000100007824 */ /* 0x000fe200078e0203 */
[----:B------:R-:W-:-:S04]  /*d240*/  LEA R4, P0, R2, UR4, 0x2 ;  /* 0x0000000402047c11 */ /* 0x000fc8000f8010ff */
[----:B------:R-:W-:-:S05]  /*d250*/  LEA.HI.X R5, R2, UR5, R0, 0x2, P0 ;  /* 0x0000000502057c11 */ /* 0x000fca00080f1400 */
[----:B------:R3:W5:Y:S04]  /*d260*/  LDG.E R0, desc[UR48][R4.64] ;  /* 0x0000003004007981 */ /* 0x000768000c1e1900 */
.L_x_323:
[----:B-1-3--:R-:W-:Y:S01]  /*d270*/  LEA R4, R10, UR41, 0x3 ;  /* 0x000000290a047c11 */ /* 0x00afe2000f8e18ff */
[----:B------:R-:W1:Y:S01]  /*d280*/  S2R R2, SR_TID.X ;  /* 0x0000000000027919 */ /* 0x000e620000002100 */
[----:B------:R-:W-:Y:S01]  /*d290*/  SHF.L.U32 R3, R9, 0x1f, RZ ;  /* 0x0000001f09037819 */ /* 0x000fe200000006ff */
[----:B------:R-:W-:Y:S03]  /*d2a0*/  BSSY B1, `(.L_x_324) ;  /* 0x0000005000017945 */ /* 0x000fe60003800000 */
[----:B------:R-:W3:Y:S01]  /*d2b0*/  SYNCS.PHASECHK.TRANS64.TRYWAIT P0, [R4+URZ+0x29880], R3 ;  /* 0x02988003040075a7 */ /* 0x000ee2000800017f */
[----:B-1----:R-:W-:-:S04]  /*d2c0*/  LOP3.LUT R2, R2, 0x7f, RZ, 0xc0, !PT ;  /* 0x0000007f02027812 */ /* 0x002fc800078ec0ff */
[----:B------:R-:W-:Y:S01]  /*d2d0*/  ISETP.NE.AND P2, PT, R2, RZ, PT ;  /* 0x000000ff0200720c */ /* 0x000fe20003f45270 */
[----:B---3--:R-:W-:-:S12]  /*d2e0*/  @!P0 BRA `(.L_x_325) ;  /* 0x0000002400e48947 */ /* 0x008fd80003800000 */
.L_x_386:
[----:B------:R-:W-:Y:S05]  /*d2f0*/  BSYNC B1 ;  /* 0x0000000000017941 */ /* 0x000fea0003800000 */
.L_x_324:
[----:B------:R-:W-:Y:S04]  /*d300*/  BSSY B1, `(.L_x_326) ;  /* 0x0000009000017945 */ /* 0x000fe80003800000 */
[----:B------:R-:W-:Y:S05]  /*d310*/  @P2 BRA `(.L_x_327) ;  /* 0x00000000001c2947 */ /* 0x000fea0003800000 */
[----:B------:R-:W3:Y:S02]  /*d320*/  S2R R2, SR_TID.X ;  /* 0x0000000000027919 */ /* 0x000ee40000002100 */
[----:B---3--:R-:W-:Y:S01]  /*d330*/  LOP3.LUT R5, R2, 0x1f, RZ, 0xc0, !PT ;  /* 0x0000001f02057812 */ /* 0x008fe200078ec0ff */
[----:B------:R-:W-:-:S03]  /*d340*/  IMAD.MOV.U32 R2, RZ, RZ, 0x5000 ;  /* 0x00005000ff027424 */ /* 0x000fc600078e00ff */
[----:B------:R-:W-:Y:S01]  /*d350*/  ISETP.NE.AND P0, PT, R5, RZ, PT ;  /* 0x000000ff0500720c */ /* 0x000fe20003f05270 */
[----:B------:R3:W-:-:S12]  /*d360*/  SYNCS.ARRIVE.TRANS64 RZ, [R4+URZ+0x29870], R2 ;  /* 0x0298700204ff79a7 */ /* 0x0007d8000800003f */
[----:B---3--:R-:W-:Y:S05]  /*d370*/  @!P0 BRA `(.L_x_327) ;  /* 0x0000000000048947 */ /* 0x008fea0003800000 */
[----:B------:R-:W-:Y:S01]  /*d380*/  BPT.TRAP 0x1 ;  /* 0x000000040000795c */ /* 0x000fe20000300000 */
.L_x_327:
[----:B------:R-:W-:Y:S05]  /*d390*/  BSYNC B1 ;  /* 0x0000000000017941 */ /* 0x000fea0003800000 */
.L_x_326:
[----:B------:R-:W3:Y:S04]  /*d3a0*/  LDL R11, [R1+0x8] ;  /* 0x00000800010b7983 */ /* 0x000ee80000100800 */
[----:B--2---:R-:W2:Y:S04]  /*d3b0*/  LDL R9, [R1] ;  /* 0x0000000001097983 */ /* 0x004ea80000100800 */
[----:B------:R-:W4:Y:S01]  /*d3c0*/  LDL R5, [R1+0x18] ;  /* 0x0000180001057983 */ /* 0x000f220000100800 */
[----:B------:R-:W-:Y:S01]  /*d3d0*/  IMAD.MOV.U32 R10, RZ, RZ, RZ ;  /* 0x000000ffff0a7224 */ /* 0x000fe200078e00ff */
[----:B------:R-:W-:Y:S01]  /*d3e0*/  UIADD3 UR4, UP0, UR54, 0x470, URZ ;  /* 0x0000047036047890 */ /* 0x000fe2000ff1e03f */
[----:B------:R-:W-:Y:S01]  /*d3f0*/  IMAD.U32 R2, RZ, RZ, UR41 ;  /* 0x00000029ff027e24 */ /* 0x000fe2000f8e00ff */
[----:B------:R-:W-:Y:S01]  /*d400*/  PLOP3.LUT P0, PT, PT, PT, PT, 0x80, 0x0 ;  /* 0x000000000000781c */ /* 0x000fe20003f0f070 */
[----:B------:R-:W-:Y:S01]  /*d410*/  UMOV UR6, 0x0 ;  /* 0x0000000000067882 */ /* 0x000fe20000000000 */
[----:B------:R-:W-:Y:S01]  /*d420*/  R2UR UR10, R10 ;  /* 0x000000000a0a72ca */ /* 0x000fe200000e0000 */
[----:B------:R-:W-:Y:S01]  /*d430*/  UIADD3.X UR5, URZ, UR55, URZ, UP0, !UPT ;  /* 0x000000373f057290 */ /* 0x000fe200087fe43f */
[----:B------:R-:W-:Y:S01]  /*d440*/  UMOV UR7, 0x14f00000 ;  /* 0x14f0000000077882 */ /* 0x000fe20000000000 */
[----:B---3--:R-:W-:Y:S01]  /*d450*/  R2UR UR12, R11 ;  /* 0x000000000b0c72ca */ /* 0x008fe200000e0000 */
[----:B--2---:R-:W-:-:S02]  /*d460*/  IMAD R9, R9, 0x5000, R2 ;  /* 0x0000500009097824 */ /* 0x004fc400078e0202 */
[----:B----4-:R-:W-:Y:S02]  /*d470*/  IMAD R5, R8, 0xa0, R5 ;  /* 0x000000a008057824 */ /* 0x010fe400078e0205 */
[----:B------:R-:W-:Y:S02]  /*d480*/  VIADD R8, R9, 0xa400 ;  /* 0x0000a40009087836 */ /* 0x000fe40000000000 */
[----:B------:R-:W-:-:S08]  /*d490*/  VIADD R9, R4, 0x29870 ;  /* 0x0002987004097836 */ /* 0x000fd00000000000 */
.L_x_328:
        /* <DEDUP_REMOVED lines=12> */
.L_x_387:
[----:B------:R-:W-:Y:S05]  /*d560*/  BSYNC B1 ;  /* 0x0000000000017941 */ /* 0x000fea0003800000 */
.L_x_329:
[----:B------:R-:W-:Y:S01]  /*d570*/  BSSY B1, `(.L_x_331) ;  /* 0x000000b000017945 */ /* 0x000fe20003800000 */
[----:B------:R-:W-:Y:S02]  /*d580*/  IMAD.MOV.U32 R8, RZ, RZ, 0x0 ;  /* 0x00000000ff087424 */ /* 0x000fe400078e00ff */
[----:B------:R-:W-:Y:S01]  /*d590*/  IMAD.MOV.U32 R9, RZ, RZ, 0x14f00000 ;  /* 0x14f00000ff097424 */ /* 0x000fe200078e00ff */
[----:B------:R-:W-:Y:S06]  /*d5a0*/  @P2 BRA `(.L_x_332) ;  /* 0x00000000001c2947 */ /* 0x000fec0003800000 */
[----:B------:R-:W3:Y:S01]  /*d5b0*/  S2R R11, SR_TID.X ;  /* 0x00000000000b7919 */ /* 0x000ee20000002100 */
[----:B-12---:R-:W-:-:S04]  /*d5c0*/  IMAD.MOV.U32 R3, RZ, RZ, 0x7800 ;  /* 0x00007800ff037424 */ /* 0x006fc800078e00ff */
[----:B------:R4:W-:Y:S01]  /*d5d0*/  SYNCS.ARRIVE.TRANS64 RZ, [R4+URZ+0x29830], R3 ;  /* 0x0298300304ff79a7 */ /* 0x0009e2000800003f */
[----:B---3--:R-:W-:-:S04]  /*d5e0*/  LOP3.LUT R11, R11, 0x1f, RZ, 0xc0, !PT ;  /* 0x0000001f0b0b7812 */ /* 0x008fc800078ec0ff */
[----:B------:R-:W-:-:S13]  /*d5f0*/  ISETP.NE.AND P0, PT, R11, RZ, PT ;  /* 0x000000ff0b00720c */ /* 0x000fda0003f05270 */
[----:B----4-:R-:W-:Y:S05]  /*d600*/  @!P0 BRA `(.L_x_332) ;  /* 0x0000000000048947 */ /* 0x010fea0003800000 */
[----:B------:R-:W-:Y:S01]  /*d610*/  BPT.TRAP 0x1 ;  /* 0x000000040000795c */ /* 0x000fe20000300000 */
.L_x_332:
[----:B------:R-:W-:Y:S05]  /*d620*/  BSYNC B1 ;  /* 0x0000000000017941 */ /* 0x000fea0003800000 */
.L_x_331:
[----:B------:R-:W3:Y:S04]  /*d630*/  LDL R11, [R1+0x8] ;  /* 0x00000800010b7983 */ /* 0x000ee80000100800 */
[----:B-12---:R-:W2:Y:S01]  /*d640*/  LDL R3, [R1] ;  /* 0x0000000001037983 */ /* 0x006ea20000100800 */
[----:B------:R-:W-:Y:S01]  /*d650*/  R2UR UR10, R10 ;  /* 0x000000000a0a72ca */ /* 0x000fe200000e0000 */
[----:B------:R-:W-:Y:S01]  /*d660*/  UIADD3 UR4, UP0, UR54, 0x370, URZ ;  /* 0x0000037036047890 */ /* 0x000fe2000ff1e03f */
[----:B------:R-:W-:Y:S01]  /*d670*/  R2UR UR6, R8 ;  /* 0x00000000080672ca */ /* 0x000fe200000e0000 */
[----:B------:R-:W-:Y:S01]  /*d680*/  VIADD R4, R4, 0x29830 ;  /* 0x0002983004047836 */ /* 0x000fe20000000000 */
[----:B------:R-:W-:Y:S01]  /*d690*/  R2UR UR7, R9 ;  /* 0x00000000090772ca */ /* 0x000fe200000e0000 */
[----:B------:R-:W-:Y:S01]  /*d6a0*/  UIADD3.X UR5, URZ, UR55, URZ, UP0, !UPT ;  /* 0x000000373f057290 */ /* 0x000fe200087fe43f */
[----:B------:R-:W-:-:S02]  /*d6b0*/  PLOP3.LUT P0, PT, PT, PT, PT, 0x80, 0x0 ;  /* 0x000000000000781c */ /* 0x000fc40003f0f070 */
[----:B---3--:R-:W-:Y:S01]  /*d6c0*/  R2UR UR12, R11 ;  /* 0x000000000b0c72ca */ /* 0x008fe200000e0000 */
[----:B--2---:R-:W-:-:S04]  /*d6d0*/  IMAD R2, R3, 0x7800, R2 ;  /* 0x0000780003027824 */ /* 0x004fc800078e0202 */
[----:B------:R-:W-:-:S10]  /*d6e0*/  VIADD R3, R2, 0x1a400 ;  /* 0x0001a40002037836 */ /* 0x000fd40000000000 */
.L_x_333:
        /* <DEDUP_REMOVED lines=16> */
.L_x_334:
        /* <DEDUP_REMOVED lines=16> */
.L_x_335:
        /* <DEDUP_REMOVED lines=8> */
[----:B---3--:R-:W-:Y:S05]  /*d970*/  @P0 BRA.U.ANY `(.L_x_335) ;  /* 0xfffffffd00dc0947 */ /* 0x008fea000393ffff */
.L_x_322:
[----:B------:R-:W-:Y:S05]  /*d980*/  BSYNC B0 ;  /* 0x0000000000007941 */ /* 0x000fea0003800000 */
.L_x_321:
[----:B------:R-:W-:-:S06]  /*d990*/  UISETP.NE.AND UP0, UPT, UR42, 0x3, UPT ;  /* 0x000000032a00788c */ /* 0x000fcc000bf05270 */
[----:B------:R-:W-:-:S13]  /*d9a0*/  PLOP3.LUT P0, PT, PT, PT, UP0, 0x80, 0x0 ;  /* 0x000000000000781c */ /* 0x000fda0003f0f008 */
[----:B------:R-:W-:Y:S05]  /*d9b0*/  @!P0 BRA `(.L_x_336) ;  /* 0x0000000000048947 */ /* 0x000fea0003800000 */
[----:B------:R-:W-:Y:S01]  /*d9c0*/  BPT.TRAP 0x1 ;  /* 0x000000040000795c */ /* 0x000fe20000300000 */
.L_x_336:
[----:B------:R-:W-:Y:S01]  /*d9d0*/  IMAD.U32 R2, RZ, RZ, UR51 ;  /* 0x00000033ff027e24 */ /* 0x000fe2000f8e00ff */
[----:B------:R-:W-:Y:S01]  /*d9e0*/  LEA R3, R7, UR41, 0x3 ;  /* 0x0000002907037c11 */ /* 0x000fe2000f8e18ff */
[----:B------:R-:W-:Y:S03]  /*d9f0*/  BSSY B0, `(.L_x_337) ;  /* 0x0000007000007945 */ /* 0x000fe60003800000 */
[----:B------:R-:W-:Y:S01]  /*da00*/  ISETP.NE.AND P0, PT, R2, 0x3, PT ;  /* 0x000000030200780c */ /* 0x000fe20003f05270 */
[----:B------:R3:W-:Y:S01]  /*da10*/  STL [R1+0x4], R3 ;  /* 0x0000040301007387 */ /* 0x0007e20000100800 */
[----:B------:R-:W-:-:S04]  /*da20*/  LOP3.LUT R2, R6, 0x1, RZ, 0x3c, !PT ;  /* 0x0000000106027812 */ /* 0x000fc800078e3cff */
[----:B------:R-:W-:-:S04]  /*da30*/  SHF.L.U32 R2, R2, 0x1f, RZ ;  /* 0x0000001f02027819 */ /* 0x000fc800000006ff */
[----:B------:R-:W4:Y:S02]  /*da40*/  SYNCS.PHASECHK.TRANS64.TRYWAIT P2, [R3+URZ+0x29870], R2 ;  /* 0x02987002030075a7 */ /* 0x000f24000804017f */
[----:B---34-:R-:W-:Y:S05]  /*da50*/  @!P2 BRA `(.L_x_338) ;  /* 0x000000200030a947 */ /* 0x018fea0003800000 */
.L_x_388:
[----:B------:R-:W-:Y:S05]  /*da60*/  BSYNC B0 ;  /* 0x0000000000007941 */ /* 0x000fea0003800000 */
.L_x_337:
[----:B------:R-:W-:Y:S05]  /*da70*/  @!P0 BRA `(.L_x_339) ;  /* 0x0000000000048947 */ /* 0x000fea0003800000 */
[----:B------:R-:W-:Y:S01]  /*da80*/  BPT.TRAP 0x1 ;  /* 0x000000040000795c */ /* 0x000fe20000300000 */
.L_x_339:
[----:B---3--:R-:W3:Y:S01]  /*da90*/  LDL R2, [R1+0x4] ;  /* 0x0000040001027983 */ /* 0x008ee20000100800 */
[----:B------:R-:W-:-:S04]  /*daa0*/  SHF.L.U32 R3, R6, 0x1f, RZ ;  /* 0x0000001f06037819 */ /* 0x000fc800000006ff */
[----:B---3--:R3:W4:Y:S02]  /*dab0*/  SYNCS.PHASECHK.TRANS64.TRYWAIT P2, [R2+URZ+0x29860], R3 ;  /* 0x02986003020075a7 */ /* 0x008724000804017f */
[----:B---3--:R-:W-:Y:S01]  /*dac0*/  IMAD R2, R7, 0x5000, RZ ;  /* 0x0000500007027824 */ /* 0x008fe200078e02ff */
[----:B----4-:R-:W-:Y:S06]  /*dad0*/  @!P2 BRA `(.L_x_340) ;  /* 0x000000200028a947 */ /* 0x010fec0003800000 */
.L_x_389:
[----:B-1----:R-:W3:Y:S04]  /*dae0*/  LDL R4, [R1+0x28] ;  /* 0x0000280001047983 */ /* 0x002ee80000100800 */
[----:B--2---:R-:W2:Y:S04]  /*daf0*/  LDL R10, [R1+0x2c] ;  /* 0x00002c00010a7983 */ /* 0x004ea80000100800 */
[----:B------:R-:W4:Y:S01]  /*db00*/  LDL R12, [R1+0x1c] ;  /* 0x00001c00010c7983 */ /* 0x000f220000100800 */
[----:B------:R-:W-:Y:S05]  /*db10*/  WARPSYNC.ALL ;  /* 0x0000000000007948 */ /* 0x000fea0003800000 */
[----:B---3--:R-:W-:-:S05]  /*db20*/  LOP3.LUT R3, R2, R4, RZ, 0xfc, !PT ;  /* 0x0000000402037212 */ /* 0x008fca00078efcff */
[----:B------:R-:W1:Y:S01]  /*db30*/  LDSM.16.MT88.4 R4, [R3+UR41+0xa400] ;  /* 0x00a400290304783b */ /* 0x000e620008004200 */
[----:B------:R-:W-:Y:S01]  /*db40*/  VIADD R21, R3, UR41 ;  /* 0x0000002903157c36 */ /* 0x000fe20008000000 */
[----:B----4-:R-:W-:-:S03]  /*db50*/  IADD3 R2, R2, UR41, R12 ;  /* 0x0000002902027c10 */ /* 0x010fc6000fffe00c */
        /* <DEDUP_REMOVED lines=68> */
.L_x_341:
        /* <DEDUP_REMOVED lines=11> */
.L_x_320:
[----:B------:R-:W-:Y:S04]  /*e050*/  BSSY B0, `(.L_x_343) ;  /* 0x000000f000007945 */ /* 0x000fe80003800000 */
[----:B------:R-:W-:Y:S05]  /*e060*/  @P1 BRA `(.L_x_344) ;  /* 0x0000000000341947 */ /* 0x000fea0003800000 */
[----:B------:R-:W4:Y:S01]  /*e070*/  S2R R5, SR_LANEID ;  /* 0x0000000000057919 */ /* 0x000f220000000000 */
[----:B------:R-:W-:Y:S01]  /*e080*/  VOTEU.ANY UR4, UPT, PT ;  /* 0x0000000000047886 */ /* 0x000fe200038e0100 */
[----:B--23--:R-:W2:Y:S01]  /*e090*/  LDC.64 R2, c[0x0][0xc38] ;  /* 0x00030e00ff027b82 */ /* 0x00cea20000000a00 */
[----:B------:R-:W4:Y:S02]  /*e0a0*/  FLO.U32 R0, UR4 ;  /* 0x0000000400007d00 */ /* 0x000f2400080e0000 */
[----:B----4-:R-:W-:-:S06]  /*e0b0*/  ISETP.EQ.U32.AND P0, PT, R0, R5, PT ;  /* 0x000000050000720c */ /* 0x010fcc0003f02070 */
[----:B------:R-:W2:Y:S07]  /*e0c0*/  POPC R5, UR4 ;  /* 0x0000000400057d09 */ /* 0x000eae0008000000 */
[----:B--2---:R-:W2:Y:S01]  /*e0d0*/  @P0 ATOMG.E.ADD.STRONG.GPU PT, R3, desc[UR48][R2.64], R5 ;  /* 0x00000005020309a8 */ /* 0x004ea200081ee1f0 */
[----:B-1----:R-:W1:Y:S02]  /*e0e0*/  S2R R4, SR_LTMASK ;  /* 0x0000000000047919 */ /* 0x002e640000003900 */
[----:B-1----:R-:W-:-:S04]  /*e0f0*/  LOP3.LUT R4, R4, UR4, RZ, 0xc0, !PT ;  /* 0x0000000404047c12 */ /* 0x002fc8000f8ec0ff */
[----:B-----5:R-:W1:Y:S01]  /*e100*/  POPC R7, R4 ;  /* 0x0000000400077309 */ /* 0x020e620000000000 */
[----:B--2---:R-:W1:Y:S02]  /*e110*/  SHFL.IDX PT, R0, R3, R0, 0x1f ;  /* 0x00001f0003007589 */ /* 0x004e6400000e0000 */
[----:B-1----:R-:W-:-:S05]  /*e120*/  IADD3 R0, R0, UR50, R7 ;  /* 0x0000003200007c10 */ /* 0x002fca000fffe007 */
[----:B------:R4:W-:Y:S02]  /*e130*/  STL [R1+0x20], R0 ;  /* 0x0000200001007387 */ /* 0x0009e40000100800 */
.L_x_344:
[----:B------:R-:W-:Y:S05]  /*e140*/  BSYNC B0 ;  /* 0x0000000000007941 */ /* 0x000fea0003800000 */
.L_x_343:
[----:B------:R-:W-:-:S06]  /*e150*/  UISETP.NE.AND UP0, UPT, UR42, 0x3, UPT ;  /* 0x000000032a00788c */ /* 0x000fcc000bf05270 */
[----:B------:R-:W-:-:S13]  /*e160*/  PLOP3.LUT P0, PT, PT, PT, UP0, 0x80, 0x0 ;  /* 0x000000000000781c */ /* 0x000fda0003f0f008 */
[----:B------:R-:W-:Y:S05]  /*e170*/  @!P0 BRA `(.L_x_345) ;  /* 0x0000000000048947 */ /* 0x000fea0003800000 */
[----:B------:R-:W-:Y:S01]  /*e180*/  BPT.TRAP 0x1 ;  /* 0x000000040000795c */ /* 0x000fe20000300000 */
.L_x_345:
[----:B--23--:R-:W2:Y:S04]  /*e190*/  LDL R2, [R1+0xc] ;  /* 0x00000c0001027983 */ /* 0x00cea80000100800 */
[----:B----4-:R-:W3:Y:S01]  /*e1a0*/  LDL R0, [R1] ;  /* 0x0000000001007983 */ /* 0x010ee20000100800 */
[----:B------:R-:W-:Y:S01]  /*e1b0*/  BSSY B0, `(.L_x_346) ;  /* 0x0000008000007945 */ /* 0x000fe20003800000 */
[----:B--2---:R-:W-:-:S04]  /*e1c0*/  LOP3.LUT R3, R2, 0x1, RZ, 0x3c, !PT ;  /* 0x0000000102037812 */ /* 0x004fc800078e3cff */
[----:B------:R-:W-:Y:S02]  /*e1d0*/  SHF.L.U32 R3, R3, 0x1f, RZ ;  /* 0x0000001f03037819 */ /* 0x000fe400000006ff */
[----:B---3--:R-:W-:-:S04]  /*e1e0*/  LEA R20, R0, UR41, 0x3 ;  /* 0x0000002900147c11 */ /* 0x008fc8000f8e18ff */
[----:B------:R-:W2:Y:S01]  /*e1f0*/  SYNCS.PHASECHK.TRANS64.TRYWAIT P0, [R20+URZ+0x29870], R3 ;  /* 0x02987003140075a7 */ /* 0x000ea2000800017f */
[----:B------:R-:W-:-:S05]  /*e200*/  IMAD.U32 R0, RZ, RZ, UR51 ;  /* 0x00000033ff007e24 */ /* 0x000fca000f8e00ff */
[----:B------:R-:W-:Y:S01]  /*e210*/  ISETP.NE.AND P2, PT, R0, 0x3, PT ;  /* 0x000000030000780c */ /* 0x000fe20003f45270 */
[----:B--2---:R-:W-:-:S12]  /*e220*/  @!P0 BRA `(.L_x_347) ;  /* 0x00000018006c8947 */ /* 0x004fd80003800000 */
.L_x_390:
[----:B------:R-:W-:Y:S05]  /*e230*/  BSYNC B0 ;  /* 0x0000000000007941 */ /* 0x000fea0003800000 */
.L_x_346:
[----:B------:R-:W-:Y:S05]  /*e240*/  @!P2 BRA `(.L_x_348) ;  /* 0x000000000004a947 */ /* 0x000fea0003800000 */
[----:B------:R-:W-:Y:S01]  /*e250*/  BPT.TRAP 0x1 ;  /* 0x000000040000795c */ /* 0x000fe20000300000 */
.L_x_348:
[----:B------:R-:W2:Y:S02]  /*e260*/  LDL R0, [R1+0xc] ;  /* 0x00000c0001007983 */ /* 0x000ea40000100800 */
[----:B--2---:R-:W-:-:S04]  /*e270*/  SHF.L.U32 R3, R0, 0x1f, RZ ;  /* 0x0000001f00037819 */ /* 0x004fc800000006ff */
[----:B------:R-:W2:Y:S02]  /*e280*/  SYNCS.PHASECHK.TRANS64.TRYWAIT P0, [R20+URZ+0x29860], R3 ;  /* 0x02986003140075a7 */ /* 0x000ea4000800017f */
[----:B--2---:R-:W-:Y:S05]  /*e290*/  @!P0 BRA `(.L_x_349) ;  /* 0x0000001800648947 */ /* 0x004fea0003800000 */
.L_x_391:
[----:B------:R-:W3:Y:S04]  /*e2a0*/  LDL R0, [R1] ;  /* 0x0000000001007983 */ /* 0x000ee80000100800 */
[----:B------:R-:W4:Y:S04]  /*e2b0*/  LDL R2, [R1+0x28] ;  /* 0x0000280001027983 */ /* 0x000f280000100800 */
[----:B------:R-:W2:Y:S04]  /*e2c0*/  LDL R10, [R1+0x2c] ;  /* 0x00002c00010a7983 */ /* 0x000ea80000100800 */
[----:B------:R-:W2:Y:S01]  /*e2d0*/  LDL R12, [R1+0x1c] ;  /* 0x00001c00010c7983 */ /* 0x000ea20000100800 */
[----:B------:R-:W-:Y:S05]  /*e2e0*/  WARPSYNC.ALL ;  /* 0x0000000000007948 */ /* 0x000fea0003800000 */
[----:B---3--:R-:W-:-:S05]  /*e2f0*/  IMAD R0, R0, 0x5000, RZ ;  /* 0x0000500000007824 */ /* 0x008fca00078e02ff */
[----:B----4-:R-:W-:-:S05]  /*e300*/  LOP3.LUT R2, R0, R2, RZ, 0xfc, !PT ;  /* 0x0000000200027212 */ /* 0x010fca00078efcff */
[----:B-1---5:R-:W1:Y:S01]  /*e310*/  LDSM.16.MT88.4 R4, [R2+UR41+0xa400] ;  /* 0x00a400290204783b */ /* 0x022e620008004200 */
[----:B--2---:R-:W-:Y:S01]  /*e320*/  VIADD R3, R2, UR41 ;  /* 0x0000002902037c36 */ /* 0x004fe20008000000 */
[----:B------:R-:W-:-:S03]  /*e330*/  IADD3 R0, R0, UR41, R12 ;  /* 0x0000002900007c10 */ /* 0x000fc6000fffe00c */
        /* <DEDUP_REMOVED lines=68> */
.L_x_350:
[----:B------:R-:W3:Y:S01]  /*e780*/  LDL.LU R2, [R1] ;  /* 0x0000000001027983 */ /* 0x000ee20000300800 */
[----:B-1----:R-:W-:Y:S03]  /*e790*/  SYNCS.ARRIVE.TRANS64.A1T0 RZ, [R20+URZ+0x29850], RZ ;  /* 0x029850ff14ff79a7 */ /* 0x002fe6000810003f */
[----:B------:R-:W4:Y:S01]  /*e7a0*/  LDL.LU R3, [R1+0xc] ;  /* 0x00000c0001037983 */ /* 0x000f220000300800 */
[----:B--2---:R-:W-:-:S05]  /*e7b0*/  @!P1 VIADD R0, R20, 0x29880 ;  /* 0x0002988014009836 */ /* 0x004fca0000000000 */
[----:B------:R-:W-:Y:S01]  /*e7c0*/  @!P1 PRMT R0, RZ, 0x654, R0 ;  /* 0x00000654ff009816 */ /* 0x000fe20000000000 */
[----:B------:R-:W-:Y:S06]  /*e7d0*/  BAR.SYNC.DEFER_BLOCKING 0x2, 0x80 ;  /* 0x0082000000007b1d */ /* 0x000fec0000010000 */
[----:B------:R3:W-:Y:S02]  /*e7e0*/  @!P1 SYNCS.ARRIVE.TRANS64.RED.A1T0 RZ, [R0+URZ], RZ ;  /* 0x000000ff00ff99a7 */ /* 0x0007e4000810043f */
[----:B---3--:R-:W-:-:S05]  /*e7f0*/  VIADD R0, R2, 0x1 ;  /* 0x0000000102007836 */ /* 0x008fca0000000000 */
[----:B------:R-:W-:-:S04]  /*e800*/  ISETP.NE.AND P0, PT, R0, 0x2, PT ;  /* 0x000000020000780c */ /* 0x000fc80003f05270 */
[----:B------:R-:W-:Y:S02]  /*e810*/  SEL R2, RZ, 0x1, P0 ;  /* 0x00000001ff027807 */ /* 0x000fe40000000000 */
[----:B------:R-:W-:Y:S02]  /*e820*/  SEL R0, R0, RZ, P0 ;  /* 0x000000ff00007207 */ /* 0x000fe40000000000 */
[----:B----4-:R-:W-:-:S03]  /*e830*/  LOP3.LUT R3, R3, R2, RZ, 0x3c, !PT ;  /* 0x0000000203037212 */ /* 0x010fc600078e3cff */
[----:B------:R1:W-:Y:S04]  /*e840*/  STL [R1], R0 ;  /* 0x0000000001007387 */ /* 0x0003e80000100800 */
[----:B------:R1:W-:Y:S02]  /*e850*/  STL [R1+0xc], R3 ;  /* 0x00000c0301007387 */ /* 0x0003e40000100800 */
.L_x_304:
[----:B------:R-:W-:Y:S05]  /*e860*/  BSYNC B6 ;  /* 0x0000000000067941 */ /* 0x000fea0003800000 */
.L_x_302:
[----:B-12---:R-:W2:Y:S02]  /*e870*/  LDL R0, [R1+0x30] ;  /* 0x0000300001007983 */ /* 0x006ea40000100800 */
[----:B--2---:R-:W-:-:S13]  /*e880*/  LOP3.LUT P0, RZ, R0, 0x2, RZ, 0xc0, !PT ;  /* 0x0000000200ff7812 */ /* 0x004fda000780c0ff */
[----:B------:R-:W-:Y:S05]  /*e890*/  @!P0 BRA `(.L_x_351) ;  /* 0x0000000000308947 */ /* 0x000fea0003800000 */
[----:B------:R-:W1:Y:S08]  /*e8a0*/  S2UR UR5, SR_CgaCtaId ;  /* 0x00000000000579c3 */ /* 0x000e700000008800 */
[----:B------:R-:W-:Y:S06]  /*e8b0*/  BAR.SYNC.DEFER_BLOCKING 0x5, 0x180 ;  /* 0x0146000000007b1d */ /* 0x000fec0000010000 */
[----:B------:R-:W-:-:S02]  /*e8c0*/  UMOV UR4, 0x400 ;  /* 0x0000040000047882 */ /* 0x000fc40000000000 */
[----:B-1----:R-:W-:-:S09]  /*e8d0*/  ULEA UR4, UR5, UR4, 0x18 ;  /* 0x0000000405047291 */ /* 0x002fd2000f8ec03f */
[----:B------:R-:W1:Y:S04]  /*e8e0*/  LDS.128 R4, [UR4+0x298d0] ;  /* 0x0298d004ff047984 */ /* 0x000e680008000c00 */
[----:B-1----:R2:W-:Y:S01]  /*e8f0*/  STL.64 [R1+0x20], R4 ;  /* 0x0000200401007387 */ /* 0x0025e20000100a00 */
[----:B------:R-:W-:Y:S02]  /*e900*/  IMAD.MOV.U32 R2, RZ, RZ, R7 ;  /* 0x000000ffff027224 */ /* 0x000fe400078e0007 */
[----:B------:R-:W-:-:S03]  /*e910*/  IMAD.MOV.U32 R0, RZ, RZ, R6 ;  /* 0x000000ffff007224 */ /* 0x000fc600078e0006 */
[----:B------:R-:W-:Y:S02]  /*e920*/  R2UR UR52, R2 ;  /* 0x00000000023472ca */ /* 0x000fe400000e0000 */
[----:B------:R-:W-:Y:S01]  /*e930*/  R2UR UR38, R0 ;  /* 0x00000000002672ca */ /* 0x000fe200000e0000 */
[----:B------:R-:W-:Y:S06]  /*e940*/  BAR.ARV 0x4, 0x180 ;  /* 0x0106000000007b1d */ /* 0x000fec0000002000 */
[----:B------:R-:W-:Y:S08]  /*e950*/  BRA `(.L_x_352) ;  /* 0x00000008003c7947 */ /* 0x000ff00003800000 */
.L_x_351:
[----:B------:R-:W1:Y:S01]  /*e960*/  S2R R2, SR_TID.X ;  /* 0x0000000000027919 */ /* 0x000e620000002100 */
[----:B------:R-:W-:Y:S01]  /*e970*/  ULDC UR4, c[0x0][0xc14] ;  /* 0x0003050000047ab9 */ /* 0x000fe20000000800 */
[----:B------:R-:W2:Y:S01]  /*e980*/  LDL.LU R0, [R1+0x20] ;  /* 0x0000200001007983 */ /* 0x000ea20000300800 */
[----:B------:R-:W-:Y:S01]  /*e990*/  IMAD.MOV.U32 R4, RZ, RZ, RZ ;  /* 0x000000ffff047224 */ /* 0x000fe200078e00ff */
[----:B-1----:R-:W-:-:S04]  /*e9a0*/  LOP3.LUT R9, R2, 0x1f, RZ, 0xc0, !PT ;  /* 0x0000001f02097812 */ /* 0x002fc800078ec0ff */
[C---:B------:R-:W-:Y:S01]  /*e9b0*/  ISETP.NE.AND P0, PT, R9.reuse, 0x1f, PT ;  /* 0x0000001f0900780c */ /* 0x040fe20003f05270 */
[----:B------:R-:W-:-:S05]  /*e9c0*/  VIADD R5, R9, UR52 ;  /* 0x0000003409057c36 */ /* 0x000fca0008000000 */
[----:B------:R-:W-:Y:S01]  /*e9d0*/  ISETP.GE.OR P1, PT, R5, UR4, !P0 ;  /* 0x0000000405007c0c */ /* 0x000fe2000c726670 */
[----:B------:R-:W-:-:S12]  /*e9e0*/  ULDC UR4, c[0x0][0xc14] ;  /* 0x0003050000047ab9 */ /* 0x000fd80000000800 */
[----:B------:R-:W1:Y:S02]  /*e9f0*/  @!P1 LDC.64 R2, c[0x0][0xc58] ;  /* 0x00031600ff029b82 */ /* 0x000e640000000a00 */
[----:B-1----:R-:W-:-:S05]  /*ea00*/  @!P1 IMAD.WIDE R2, R5, 0x4, R2 ;  /* 0x0000000405029825 */ /* 0x002fca00078e0202 */
[----:B------:R-:W3:Y:S01]  /*ea10*/  @!P1 LDG.E R4, desc[UR48][R2.64] ;  /* 0x0000003002049981 */ /* 0x000ee2000c1e1900 */
[C---:B------:R-:W-:Y:S02]  /*ea20*/  ISETP.NE.AND P1, PT, R9.reuse, RZ, PT ;  /* 0x000000ff0900720c */ /* 0x040fe40003f25270 */
[C---:B------:R-:W-:Y:S02]  /*ea30*/  ISETP.GE.U32.AND P2, PT, R9.reuse, 0x2, PT ;  /* 0x000000020900780c */ /* 0x040fe40003f46070 */
[C---:B------:R-:W-:Y:S02]  /*ea40*/  ISETP.GE.U32.AND P3, PT, R9.reuse, 0x4, PT ;  /* 0x000000040900780c */ /* 0x040fe40003f66070 */
[C---:B------:R-:W-:Y:S02]  /*ea50*/  ISETP.GE.U32.AND P4, PT, R9.reuse, 0x8, PT ;  /* 0x000000080900780c */ /* 0x040fe40003f86070 */
[----:B------:R-:W-:Y:S01]  /*ea60*/  ISETP.GE.U32.AND P5, PT, R9, 0x10, PT ;  /* 0x000000100900780c */ /* 0x000fe20003fa6070 */
[----:B--2---:R-:W-:-:S02]  /*ea70*/  IMAD.MOV.U32 R8, RZ, RZ, R0 ;  /* 0x000000ffff087224 */ /* 0x004fc400078e0000 */
[----:B---3--:R-:W1:Y:S02]  /*ea80*/  SHFL.UP PT, R0, R4, 0x1, RZ ;  /* 0x0420000004007989 */ /* 0x008e6400000e00ff */
[----:B-1----:R-:W-:-:S05]  /*ea90*/  SEL R5, R0, RZ, P1 ;  /* 0x000000ff00057207 */ /* 0x002fca0000800000 */
[----:B------:R-:W-:-:S05]  /*eaa0*/  IMAD.IADD R5, R4, 0x1, R5 ;  /* 0x0000000104057824 */ /* 0x000fca00078e0205 */
[----:B------:R-:W1:Y:S02]  /*eab0*/  SHFL.UP PT, R0, R5, 0x2, RZ ;  /* 0x0440000005007989 */ /* 0x000e6400000e00ff */
        /* <DEDUP_REMOVED lines=8> */
[----:B------:R-:W1:Y:S04]  /*eb40*/  SHFL.UP PT, R2, R7, 0x10, RZ ;  /* 0x0600000007027989 */ /* 0x000e6800000e00ff */
[----:B------:R-:W-:Y:S01]  /*eb50*/  SHFL.IDX PT, R9, R8, 0x1, 0x1f ;  /* 0x00201f0008097f89 */ /* 0x000fe200000e0000 */
[----:B-1----:R-:W-:-:S05]  /*eb60*/  SEL R2, R2, RZ, P5 ;  /* 0x000000ff02027207 */ /* 0x002fca0002800000 */
[----:B------:R-:W-:Y:S02]  /*eb70*/  IMAD.IADD R3, R7, 0x1, R2 ;  /* 0x0000000107037824 */ /* 0x000fe400078e0202 */
[----:B------:R-:W1:Y:S03]  /*eb80*/  LDC R2, c[0x0][0xc10] ;  /* 0x00030400ff027b82 */ /* 0x000e660000000800 */
[----:B------:R-:W1:Y:S04]  /*eb90*/  SHFL.IDX PT, R5, R3, 0x1f, 0x1f ;  /* 0x03e01f0003057f89 */ /* 0x000e6800000e0000 */
[----:B------:R-:W2:Y:S01]  /*eba0*/  SHFL.IDX PT, R0, R8, RZ, 0x1f ;  /* 0x00001fff08007589 */ /* 0x000ea200000e0000 */
[----:B-1----:R-:W-:-:S04]  /*ebb0*/  IMAD R6, R5, R2, RZ ;  /* 0x0000000205067224 */ /* 0x002fc800078e02ff */
[----:B------:R-:W-:-:S05]  /*ebc0*/  IMAD.IADD R5, R9, 0x1, R6 ;  /* 0x0000000109057824 */ /* 0x000fca00078e0206 */
[----:B--2---:R-:W-:-:S13]  /*ebd0*/  ISETP.GT.AND P6, PT, R5, R0, PT ;  /* 0x000000000500720c */ /* 0x004fda0003fc4270 */
[----:B------:R-:W-:Y:S05]  /*ebe0*/  @P6 BRA `(.L_x_353) ;  /* 0x0000000000906947 */ /* 0x000fea0003800000 */
.L_x_357:
[----:B------:R-:W-:-:S04]  /*ebf0*/  UIADD3 UR52, UR52, 0x1f, URZ ;  /* 0x0000001f34347890 */ /* 0x000fc8000fffe03f */
[----:B------:R-:W-:-:S06]  /*ec00*/  UISETP.GE.AND UP0, UPT, UR52, UR4, UPT ;  /* 0x000000043400728c */ /* 0x000fcc000bf06270 */
[----:B------:R-:W-:-:S13]  /*ec10*/  PLOP3.LUT P6, PT, PT, PT, UP0, 0x40, 0x0 ;  /* 0x000000000000781c */ /* 0x000fda0003fce808 */
[----:B------:R-:W-:Y:S05]  /*ec20*/  @!P6 BRA `(.L_x_354) ;  /* 0x00000004003ce947 */ /* 0x000fea0003800000 */
[----:B------:R-:W1:Y:S01]  /*ec30*/  S2R R2, SR_TID.X ;  /* 0x0000000000027919 */ /* 0x000e620000002100 */
[----:B------:R-:W-:Y:S01]  /*ec40*/  BSSY B0, `(.L_x_355) ;  /* 0x0000009000007945 */ /* 0x000fe20003800000 */
[----:B------:R-:W-:Y:S01]  /*ec50*/  IMAD.MOV.U32 R4, RZ, RZ, RZ ;  /* 0x000000ffff047224 */ /* 0x000fe200078e00ff */
[----:B-1----:R-:W-:-:S05]  /*ec60*/  LOP3.LUT R2, R2, 0x1f, RZ, 0xc0, !PT ;  /* 0x0000001f02027812 */ /* 0x002fca00078ec0ff */
[----:B------:R-:W-:-:S05]  /*ec70*/  VIADD R7, R2, UR52 ;  /* 0x0000003402077c36 */ /* 0x000fca0008000000 */
[----:B------:R-:W-:-:S13]  /*ec80*/  ISETP.GE.OR P6, PT, R7, UR4, !P0 ;  /* 0x0000000407007c0c */ /* 0x000fda000c7c6670 */
[----:B------:R-:W-:Y:S05]  /*ec90*/  @P6 BRA `(.L_x_356) ;  /* 0x00000000000c6947 */ /* 0x000fea0003800000 */
[----:B------:R-:W1:Y:S02]  /*eca0*/  LDC.64 R2, c[0x0][0xc58] ;  /* 0x00031600ff027b82 */ /* 0x000e640000000a00 */
[----:B-1----:R-:W-:-:S05]  /*ecb0*/  IMAD.WIDE R2, R7, 0x4, R2 ;  /* 0x0000000407027825 */ /* 0x002fca00078e0202 */
[----:B------:R1:W5:Y:S02]  /*ecc0*/  LDG.E R4, desc[UR48][R2.64] ;  /* 0x0000003002047981 */ /* 0x000364000c1e1900 */
.L_x_356:
[----:B------:R-:W-:Y:S05]  /*ecd0*/  BSYNC B0 ;  /* 0x0000000000007941 */ /* 0x000fea0003800000 */
.L_x_355:
[----:B-1---5:R-:W1:Y:S02]  /*ece0*/  SHFL.UP PT, R2, R4, 0x1, RZ ;  /* 0x0420000004027989 */ /* 0x022e6400000e00ff */
        /* <DEDUP_REMOVED lines=12> */
[----:B-1----:R-:W-:Y:S02]  /*edb0*/  SEL R9, R2, RZ, P5 ;  /* 0x000000ff02097207 */ /* 0x002fe40002800000 */
[----:B------:R-:W1:Y:S03]  /*edc0*/  LDC R2, c[0x0][0xc10] ;  /* 0x00030400ff027b82 */ /* 0x000e660000000800 */
[----:B------:R-:W-:-:S05]  /*edd0*/  IMAD.IADD R3, R8, 0x1, R9 ;  /* 0x0000000108037824 */ /* 0x000fca00078e0209 */
[----:B------:R-:W1:Y:S02]  /*ede0*/  SHFL.IDX PT, R9, R3, 0x1f, 0x1f ;  /* 0x03e01f0003097f89 */ /* 0x000e6400000e0000 */
[----:B-1----:R-:W-:-:S04]  /*edf0*/  IMAD R6, R9, R2, RZ ;  /* 0x0000000209067224 */ /* 0x002fc800078e02ff */
[----:B------:R-:W-:-:S05]  /*ee00*/  IMAD.IADD R5, R6, 0x1, R5 ;  /* 0x0000000106057824 */ /* 0x000fca00078e0205 */
[----:B------:R-:W-:-:S13]  /*ee10*/  ISETP.GT.AND P6, PT, R5, R0, PT ;  /* 0x000000000500720c */ /* 0x000fda0003fc4270 */
[----:B------:R-:W-:Y:S05]  /*ee20*/  @!P6 BRA `(.L_x_357) ;  /* 0xfffffffc0070e947 */ /* 0x000fea000383ffff */
.L_x_353:
[----:B------:R-:W-:Y:S02]  /*ee30*/  IMAD.IADD R7, R5, 0x1, -R6 ;  /* 0x0000000105077824 */ /* 0x000fe400078e0a06 */
[----:B------:R-:W-:Y:S02]  /*ee40*/  IMAD.MOV.U32 R6, RZ, RZ, RZ ;  /* 0x000000ffff067224 */ /* 0x000fe400078e00ff */
[----:B------:R-:W-:-:S05]  /*ee50*/  IMAD R5, R3, R2, R7 ;  /* 0x0000000203057224 */ /* 0x000fca00078e0207 */
[----:B------:R-:W-:-:S13]  /*ee60*/  ISETP.GT.AND P0, PT, R5, R0, PT ;  /* 0x000000000500720c */ /* 0x000fda0003f04270 */
[----:B------:R-:W-:Y:S02]  /*ee70*/  VOTEU.ANY UR5, UPT, !P0 ;  /* 0x0000000000057886 */ /* 0x000fe400040e0100 */
[----:B------:R-:W-:Y:S02]  /*ee80*/  UPOPC UR4, UR5 ;  /* 0x00000005000472bf */ /* 0x000fe40008000000 */
[----:B------:R-:W-:-:S04]  /*ee90*/  ISETP.NE.AND P0, PT, RZ, UR5, PT ;  /* 0x00000005ff007c0c */ /* 0x000fc8000bf05270 */
[----:B------:R-:W-:-:S05]  /*eea0*/  IMAD.U32 R11, RZ, RZ, UR4 ;  /* 0x00000004ff0b7e24 */ /* 0x000fca000f8e00ff */
[----:B------:R-:W1:Y:S02]  /*eeb0*/  SHFL.IDX PT, R4, R4, R11, 0x1f ;  /* 0x00001f0b04047589 */ /* 0x000e6400000e0000 */
[----:B-1----:R-:W-:-:S04]  /*eec0*/  IABS R5, R4 ;  /* 0x0000000400057213 */ /* 0x002fc80000000000 */
[----:B------:R-:W1:Y:S08]  /*eed0*/  I2F.RP R8, R5 ;  /* 0x0000000500087306 */ /* 0x000e700000209400 */
[----:B-1----:R-:W1:Y:S02]  /*eee0*/  MUFU.RCP R8, R8 ;  /* 0x0000000800087308 */ /* 0x002e640000001000 */
[----:B-1----:R-:W-:-:S06]  /*eef0*/  VIADD R9, R8, 0xffffffe ;  /* 0x0ffffffe08097836 */ /* 0x002fcc0000000000 */
[----:B------:R-:W1:Y:S01]  /*ef00*/  F2I.FTZ.U32.TRUNC.NTZ R9, R9 ;  /* 0x0000000900097305 */ /* 0x000e62000021f000 */
[----:B------:R-:W-:Y:S05]  /*ef10*/  @!P0 BRA `(.L_x_358) ;  /* 0x00000000000c8947 */ /* 0x000fea0003800000 */
[----:B------:R-:W-:-:S06]  /*ef20*/  UIADD3 UR5, UR4, -0x1, URZ ;  /* 0xffffffff04057890 */ /* 0x000fcc000fffe03f */
[----:B------:R-:W-:-:S06]  /*ef30*/  IMAD.U32 R6, RZ, RZ, UR5 ;  /* 0x00000005ff067e24 */ /* 0x000fcc000f8e00ff */
[----:B------:R2:W3:Y:S02]  /*ef40*/  SHFL.IDX PT, R6, R3, R6, 0x1f ;  /* 0x00001f0603067589 */ /* 0x0004e400000e0000 */
.L_x_358:
[----:B---3--:R-:W-:Y:S01]  /*ef50*/  IMAD R7, R6, R2, R7 ;  /* 0x0000000206077224 */ /* 0x008fe200078e0207 */
[----:B------:R-:W-:Y:S01]  /*ef60*/  UIADD3 UR52, UR4, UR52, URZ ;  /* 0x0000003404347290 */ /* 0x000fe2000fffe03f */
[--C-:B-1----:R-:W-:Y:S02]  /*ef70*/  IMAD.MOV R6, RZ, RZ, -R9.reuse ;  /* 0x000000ffff067224 */ /* 0x102fe400078e0a09 */
[----:B------:R-:W-:Y:S01]  /*ef80*/  IMAD.MOV.U32 R2, RZ, RZ, RZ ;  /* 0x000000ffff027224 */ /* 0x000fe200078e00ff */
[----:B------:R3:W-:Y:S01]  /*ef90*/  STL [R1+0x20], R7 ;  /* 0x0000200701007387 */ /* 0x0007e20000100800 */
[----:B------:R-:W-:Y:S02]  /*efa0*/  IMAD R6, R6, R5, RZ ;  /* 0x0000000506067224 */ /* 0x000fe400078e02ff */
[----:B--2---:R-:W-:Y:S02]  /*efb0*/  IMAD.MOV.U32 R3, RZ, RZ, R9 ;  /* 0x000000ffff037224 */ /* 0x004fe400078e0009 */
[----:B------:R-:W-:Y:S01]  /*efc0*/  IMAD.HI.U32 R9, R9, R6, R2 ;  /* 0x0000000609097227 */ /* 0x000fe200078e0002 */
[----:B------:R-:W-:-:S03]  /*efd0*/  IABS R2, R4 ;  /* 0x0000000400027213 */ /* 0x000fc60000000000 */
[----:B------:R-:W-:Y:S02]  /*efe0*/  IMAD.IADD R3, R0, 0x1, -R7 ;  /* 0x0000000100037824 */ /* 0x000fe400078e0a07 */
[----:B------:R-:W-:-:S03]  /*eff0*/  IMAD.MOV R2, RZ, RZ, -R2 ;  /* 0x000000ffff027224 */ /* 0x000fc600078e0a02 */
[----:B------:R-:W-:-:S05]  /*f000*/  IABS R0, R3 ;  /* 0x0000000300007213 */ /* 0x000fca0000000000 */
[----:B------:R-:W-:-:S04]  /*f010*/  IMAD.HI.U32 R9, R9, R0, RZ ;  /* 0x0000000009097227 */ /* 0x000fc800078e00ff */
[----:B------:R-:W-:-:S05]  /*f020*/  IMAD R0, R9, R2, R0 ;  /* 0x0000000209007224 */ /* 0x000fca00078e0200 */
[----:B------:R-:W-:-:S13]  /*f030*/  ISETP.GT.U32.AND P1, PT, R5, R0, PT ;  /* 0x000000000500720c */ /* 0x000fda0003f24070 */
[----:B------:R-:W-:Y:S02]  /*f040*/  @!P1 IMAD.IADD R0, R0, 0x1, -R5 ;  /* 0x0000000100009824 */ /* 0x000fe400078e0a05 */
[----:B------:R-:W-:Y:S01]  /*f050*/  @!P1 VIADD R9, R9, 0x1 ;  /* 0x0000000109099836 */ /* 0x000fe20000000000 */
[----:B------:R-:W-:Y:S02]  /*f060*/  ISETP.NE.AND P1, PT, R4, RZ, PT ;  /* 0x000000ff0400720c */ /* 0x000fe40003f25270 */
[----:B------:R-:W-:Y:S02]  /*f070*/  ISETP.GE.U32.AND P0, PT, R0, R5, PT ;  /* 0x000000050000720c */ /* 0x000fe40003f06070 */
[----:B------:R-:W-:-:S04]  /*f080*/  LOP3.LUT R0, R3, R4, RZ, 0x3c, !PT ;  /* 0x0000000403007212 */ /* 0x000fc800078e3cff */
[----:B------:R-:W-:-:S07]  /*f090*/  ISETP.GE.AND P2, PT, R0, RZ, PT ;  /* 0x000000ff0000720c */ /* 0x000fce0003f46270 */
[----:B------:R-:W-:-:S06]  /*f0a0*/  @P0 VIADD R9, R9, 0x1 ;  /* 0x0000000109090836 */ /* 0x000fcc0000000000 */
[----:B------:R-:W-:Y:S01]  /*f0b0*/  @!P2 IMAD.MOV R9, RZ, RZ, -R9 ;  /* 0x000000ffff09a224 */ /* 0x000fe200078e0a09 */
[----:B------:R-:W-:-:S04]  /*f0c0*/  @!P1 LOP3.LUT R9, RZ, R4, RZ, 0x33, !PT ;  /* 0x00000004ff099212 */ /* 0x000fc800078e33ff */
[----:B------:R-:W-:Y:S01]  /*f0d0*/  R2UR UR38, R9 ;  /* 0x00000000092672ca */ /* 0x000fe200000e0000 */
[----:B------:R-:W-:-:S04]  /*f0e0*/  IMAD.MOV R9, RZ, RZ, -R9 ;  /* 0x000000ffff097224 */ /* 0x000fc800078e0a09 */
[----:B------:R-:W-:-:S05]  /*f0f0*/  IMAD R0, R4, R9, R3 ;  /* 0x0000000904007224 */ /* 0x000fca00078e0203 */
[----:B------:R3:W-:Y:S01]  /*f100*/  STL [R1+0x24], R0 ;  /* 0x0000240001007387 */ /* 0x0007e20000100800 */
[----:B------:R-:W-:Y:S05]  /*f110*/  BRA `(.L_x_359) ;  /* 0x0000000000107947 */ /* 0x000fea0003800000 */
.L_x_354:
[----:B------:R1:W-:Y:S01]  /*f120*/  STL [R1+0x20], R0 ;  /* 0x0000200001007387 */ /* 0x0003e20000100800 */
[----:B------:R-:W-:Y:S01]  /*f130*/  ULDC UR52, c[0x0][0xc14] ;  /* 0x0003050000347ab9 */ /* 0x000fe20000000800 */
[----:B------:R-:W-:Y:S02]  /*f140*/  UMOV UR38, URZ ;  /* 0x0000003f00267c82 */ /* 0x000fe40008000000 */
[----:B------:R1:W-:Y:S03]  /*f150*/  STL [R1+0x24], RZ ;  /* 0x000024ff01007387 */ /* 0x0003e60000100800 */
.L_x_359:
[----:B------:R-:W2:Y:S04]  /*f160*/  LDL R3, [R1+0x20] ;  /* 0x0000200001037983 */ /* 0x000ea80000100800 */
[----:B------:R-:W4:Y:S01]  /*f170*/  LDL R2, [R1+0x24] ;  /* 0x0000240001027983 */ /* 0x000f220000100800 */
[----:B------:R-:W-:Y:S02]  /*f180*/  IMAD.U32 R6, RZ, RZ, UR38 ;  /* 0x00000026ff067e24 */ /* 0x000fe4000f8e00ff */
[----:B---3--:R-:W-:Y:S01]  /*f190*/  IMAD.U32 R7, RZ, RZ, UR52 ;  /* 0x00000034ff077e24 */ /* 0x008fe2000f8e00ff */
[----:B-1----:R-:W1:Y:S02]  /*f1a0*/  S2R R0, SR_TID.X ;  /* 0x0000000000007919 */ /* 0x002e640000002100 */
[----:B-1----:R-:W-:Y:S01]  /*f1b0*/  LOP3.LUT R0, R0, 0x1f, RZ, 0xc0, !PT ;  /* 0x0000001f00007812 */ /* 0x002fe200078ec0ff */
[----:B------:R-:W-:Y:S03]  /*f1c0*/  BAR.SYNC.DEFER_BLOCKING 0x4, 0x180 ;  /* 0x0106000000007b1d */ /* 0x000fe60000010000 */
[----:B------:R-:W-:-:S13]  /*f1d0*/  ISETP.NE.AND P0, PT, R0, RZ, PT ;  /* 0x000000ff0000720c */ /* 0x000fda0003f05270 */
[----:B------:R-:W-:Y:S01]  /*f1e0*/  @!P0 MOV R0, 0x400 ;  /* 0x0000040000008802 */ /* 0x000fe20000000f00 */
[----:B--2---:R-:W-:Y:S02]  /*f1f0*/  IMAD.MOV.U32 R4, RZ, RZ, R3 ;  /* 0x000000ffff047224 */ /* 0x004fe400078e0003 */
[----:B------:R-:W1:Y:S01]  /*f200*/  @!P0 S2R R3, SR_CgaCtaId ;  /* 0x0000000000038919 */ /* 0x000e620000008800 */
[----:B----4-:R-:W-:Y:S01]  /*f210*/  IMAD.MOV.U32 R5, RZ, RZ, R2 ;  /* 0x000000ffff057224 */ /* 0x010fe200078e0002 */
[----:B-1----:R-:W-:-:S05]  /*f220*/  @!P0 LEA R0, R3, R0, 0x18 ;  /* 0x0000000003008211 */ /* 0x002fca00078ec0ff */
[----:B------:R1:W-:Y:S01]  /*f230*/  @!P0 STS.128 [R0+0x298d0], R4 ;  /* 0x0298d00400008388 */ /* 0x0003e20000000c00 */
[----:B------:R-:W-:Y:S06]  /*f240*/  BAR.ARV 0x5, 0x180 ;  /* 0x0146000000007b1d */ /* 0x000fec0000002000 */
.L_x_352:
[----:B------:R-:W-:Y:S02]  /*f250*/  ULDC UR4, c[0x0][0xc14] ;  /* 0x0003050000047ab9 */ /* 0x000fe40000000800 */
[----:B------:R-:W-:-:S06]  /*f260*/  UISETP.GE.AND UP0, UPT, UR52, UR4, UPT ;  /* 0x000000043400728c */ /* 0x000fcc000bf06270 */
[----:B------:R-:W-:-:S13]  /*f270*/  PLOP3.LUT P0, PT, PT, PT, UP0, 0x80, 0x0 ;  /* 0x000000000000781c */ /* 0x000fda0003f0f008 */
[----:B------:R-:W-:Y:S05]  /*f280*/  @!P0 BRA `(.L_x_360) ;  /* 0xffffffc400748947 */ /* 0x000fea000383ffff */
.L_x_300:
[----:B-1----:R-:W3:Y:S01]  /*f290*/  LDL.LU R0, [R1+0x34] ;  /* 0x0000340001007983 */ /* 0x002ee20000300800 */
[----:B------:R-:W-:Y:S01]  /*f2a0*/  BSSY B0, `(.L_x_361) ;  /* 0x000000b000007945 */ /* 0x000fe20003800000 */
[----:B--2---:R-:W1:Y:S01]  /*f2b0*/  S2R R5, SR_CgaCtaId ;  /* 0x0000000000057919 */ /* 0x004e620000008800 */
[----:B---3--:R-:W-:-:S05]  /*f2c0*/  VIADD R0, R0, 0x1 ;  /* 0x0000000100007836 */ /* 0x008fca0000000000 */
[----:B0-----:R-:W-:-:S04]  /*f2d0*/  LEA.HI R2, R0, R0, RZ, 0x1 ;  /* 0x0000000000027211 */ /* 0x001fc800078f08ff */
[----:B------:R-:W-:-:S05]  /*f2e0*/  LOP3.LUT R3, R2, 0xfffffffe, RZ, 0xc0, !PT ;  /* 0xfffffffe02037812 */ /* 0x000fca00078ec0ff */
[----:B------:R-:W-:Y:S01]  /*f2f0*/  IMAD.IADD R3, R0, 0x1, -R3 ;  /* 0x0000000100037824 */ /* 0x000fe200078e0a03 */
[----:B------:R-:W-:-:S04]  /*f300*/  MOV R0, 0x400 ;  /* 0x0000040000007802 */ /* 0x000fc80000000f00 */
[----:B-1----:R-:W-:Y:S02]  /*f310*/  LEA R0, R5, R0, 0x18 ;  /* 0x0000000005007211 */ /* 0x002fe400078ec0ff */
[----:B------:R-:W-:-:S04]  /*f320*/  SHF.L.U32 R3, R3, 0x1f, RZ ;  /* 0x0000001f03037819 */ /* 0x000fc800000006ff */
[----:B------:R-:W0:Y:S02]  /*f330*/  SYNCS.PHASECHK.TRANS64.TRYWAIT P0, [R0+URZ+0x29820], R3 ;  /* 0x02982003000075a7 */ /* 0x000e24000800017f */
[----:B0-----:R-:W-:Y:S05]  /*f340*/  @!P0 BRA `(.L_x_362) ;  /* 0x00000008004c8947 */ /* 0x001fea0003800000 */
.L_x_392:
[----:B------:R-:W-:Y:S05]  /*f350*/  BSYNC B0 ;  /* 0x0000000000007941 */ /* 0x000fea0003800000 */
.L_x_361:
[----:B------:R-:W-:-:S03]  /*f360*/  UMOV UR4, 0xffffffff ;  /* 0xffffffff00047882 */ /* 0x000fc60000000000 */
[----:B------:R-:W-:Y:S05]  /*f370*/  BRA.DIV UR4, `(.L_x_363) ;  /* 0x0000000a04547947 */ /* 0x000fea000b800000 */
[----:B------:R-:W1:Y:S02]  /*f380*/  S2R R2, SR_TID.X ;  /* 0x0000000000027919 */ /* 0x000e640000002100 */
[----:B-1----:R-:W-:-:S04]  /*f390*/  SHF.R.U32.HI R2, RZ, 0x5, R2 ;  /* 0x00000005ff027819 */ /* 0x002fc80000011602 */
[----:B------:R-:W-:-:S05]  /*f3a0*/  LOP3.LUT R2, R2, 0x3, RZ, 0xc0, !PT ;  /* 0x0000000302027812 */ /* 0x000fca00078ec0ff */
[----:B------:R1:W2:Y:S02]  /*f3b0*/  SHFL.IDX PT, R14, R2, RZ, 0x1f ;  /* 0x00001fff020e7589 */ /* 0x0002a400000e0000 */
.L_x_395:
[----:B--2---:R-:W-:Y:S01]  /*f3c0*/  ISETP.NE.AND P0, PT, R14, RZ, PT ;  /* 0x000000ff0e00720c */ /* 0x004fe20003f05270 */
[----:B------:R-:W-:-:S12]  /*f3d0*/  BSSY B0, `(.L_x_364) ;  /* 0x000002e000007945 */ /* 0x000fd80003800000 */
[----:B------:R-:W-:Y:S05]  /*f3e0*/  @P0 BRA `(.L_x_365) ;  /* 0x0000000000b00947 */ /* 0x000fea0003800000 */
[----:B------:R-:W-:-:S03]  /*f3f0*/  UMOV UR4, 0xffffffff ;  /* 0xffffffff00047882 */ /* 0x000fc60000000000 */
[----:B------:R-:W-:Y:S05]  /*f400*/  BRA.DIV UR4, `(.L_x_366) ;  /* 0x0000000a04647947 */ /* 0x000fea000b800000 */
[----:B------:R-:W-:-:S13]  /*f410*/  ELECT P6, URZ, PT ;  /* 0x00000000003f782f */ /* 0x000fda00038c0000 */
.L_x_398:
[----:B------:R-:W-:Y:S05]  /*f420*/  @!P6 BRA `(.L_x_365) ;  /* 0x0000000000a0e947 */ /* 0x000fea0003800000 */
[----:B------:R-:W-:-:S06]  /*f430*/  ULOP3.LUT UR4, UR40, 0x2, URZ, 0xfc, !UPT ;  /* 0x0000000228047892 */ /* 0x000fcc000f8efc3f */
[----:B-1----:R-:W-:-:S05]  /*f440*/  IMAD.U32 R2, RZ, RZ, UR4 ;  /* 0x00000004ff027e24 */ /* 0x002fca000f8e00ff */
[----:B------:R-:W-:-:S13]  /*f450*/  ISETP.NE.AND P0, PT, R2, 0x3, PT ;  /* 0x000000030200780c */ /* 0x000fda0003f05270 */
[----:B------:R-:W-:Y:S05]  /*f460*/  @!P0 BRA `(.L_x_367) ;  /* 0x0000000000048947 */ /* 0x000fea0003800000 */
[----:B------:R-:W-:Y:S01]  /*f470*/  BPT.TRAP 0x1 ;  /* 0x000000040000795c */ /* 0x000fe20000300000 */
.L_x_367:
[----:B0-----:R-:W2:Y:S04]  /*f480*/  LDL R3, [R1] ;  /* 0x0000000001037983 */ /* 0x001ea80000100800 */
[----:B------:R-:W3:Y:S01]  /*f490*/  LDL.LU R7, [R1+0xc] ;  /* 0x00000c0001077983 */ /* 0x000ee20000300800 */
[----:B------:R-:W-:-:S04]  /*f4a0*/  VIADD R2, R0, 0x29840 ;  /* 0x0002984000027836 */ /* 0x000fc80000000000 */
[C---:B--2---:R-:W-:Y:S02]  /*f4b0*/  IMAD R6, R3.reuse, 0x8, R2 ;  /* 0x0000000803067824 */ /* 0x044fe400078e0202 */
[----:B------:R-:W-:Y:S01]  /*f4c0*/  VIADD R3, R3, 0x1 ;  /* 0x0000000103037836 */ /* 0x000fe20000000000 */
[----:B---3--:R-:W-:-:S04]  /*f4d0*/  SHF.L.U32 R5, R7, 0x1f, RZ ;  /* 0x0000001f07057819 */ /* 0x008fc800000006ff */
[C---:B------:R-:W-:Y:S01]  /*f4e0*/  ISETP.NE.AND P2, PT, R3.reuse, 0x2, PT ;  /* 0x000000020300780c */ /* 0x040fe20003f45270 */
[----:B------:R-:W0:Y:S03]  /*f4f0*/  SYNCS.PHASECHK.TRANS64.TRYWAIT P1, [R6+URZ], R5 ;  /* 0x00000005060075a7 */ /* 0x000e26000802017f */
[----:B------:R-:W-:Y:S02]  /*f500*/  SEL R4, RZ, 0x1, P2 ;  /* 0x00000001ff047807 */ /* 0x000fe40001000000 */
[----:B------:R-:W-:Y:S02]  /*f510*/  SEL R3, R3, RZ, P2 ;  /* 0x000000ff03037207 */ /* 0x000fe40001000000 */
[----:B------:R-:W-:-:S03]  /*f520*/  LOP3.LUT R4, R7, R4, RZ, 0x3c, !PT ;  /* 0x0000000407047212 */ /* 0x000fc600078e3cff */
[----:B------:R-:W-:Y:S01]  /*f530*/  IMAD R7, R3, 0x8, R2 ;  /* 0x0000000803077824 */ /* 0x000fe200078e0202 */
[----:B------:R-:W-:Y:S01]  /*f540*/  SHF.L.U32 R2, R4, 0x1f, RZ ;  /* 0x0000001f04027819 */ /* 0x000fe200000006ff */
[----:B0-----:R-:W-:Y:S06]  /*f550*/  @!P1 BRA `(.L_x_368) ;  /* 0x0000000800309947 */ /* 0x001fec0003800000 */
.L_x_399:
[----:B------:R-:W1:Y:S02]  /*f560*/  SYNCS.PHASECHK.TRANS64.TRYWAIT P1, [R7+URZ], R2 ;  /* 0x00000002070075a7 */ /* 0x000e64000802017f */
[----:B-1----:R-:W-:Y:S05]  /*f570*/  @!P1 BRA `(.L_x_369) ;  /* 0x00000008003c9947 */ /* 0x002fea0003800000 */
.L_x_400:
[----:B------:R-:W-:Y:S05]  /*f580*/  @!P0 BRA `(.L_x_370) ;  /* 0x0000000000048947 */ /* 0x000fea0003800000 */
[----:B------:R-:W-:Y:S01]  /*f590*/  BPT.TRAP 0x1 ;  /* 0x000000040000795c */ /* 0x000fe20000300000 */
.L_x_370:
[----:B------:R-:W2:Y:S02]  /*f5a0*/  LDL.LU R4, [R1] ;  /* 0x0000000001047983 */ /* 0x000ea40000300800 */
[----:B--2---:R-:W-:-:S04]  /*f5b0*/  IMAD R4, R4, 0x8, R0 ;  /* 0x0000000804047824 */ /* 0x004fc800078e0200 */
[----:B------:R-:W2:Y:S02]  /*f5c0*/  SYNCS.PHASECHK.TRANS64.TRYWAIT P1, [R4+URZ+0x29860], R5 ;  /* 0x02986005040075a7 */ /* 0x000ea4000802017f */
[----:B--2---:R-:W-:Y:S05]  /*f5d0*/  @!P1 BRA `(.L_x_371) ;  /* 0x0000000800389947 */ /* 0x004fea0003800000 */
.L_x_401:
[----:B------:R-:W-:Y:S05]  /*f5e0*/  @!P0 BRA `(.L_x_372) ;  /* 0x0000000000048947 */ /* 0x000fea0003800000 */
[----:B------:R-:W-:Y:S01]  /*f5f0*/  BPT.TRAP 0x1 ;  /* 0x000000040000795c */ /* 0x000fe20000300000 */
.L_x_372:
[----:B------:R-:W-:-:S04]  /*f600*/  IMAD R3, R3, 0x8, R0 ;  /* 0x0000000803037824 */ /* 0x000fc800078e0200 */
[----:B------:R-:W3:Y:S02]  /*f610*/  SYNCS.PHASECHK.TRANS64.TRYWAIT P1, [R3+URZ+0x29860], R2 ;  /* 0x02986002030075a7 */ /* 0x000ee4000802017f */
[----:B---3--:R-:W-:Y:S05]  /*f620*/  @!P1 BRA `(.L_x_373) ;  /* 0x0000000800389947 */ /* 0x008fea0003800000 */
.L_x_402:
[----:B------:R-:W-:Y:S05]  /*f630*/  @!P0 BRA `(.L_x_374) ;  /* 0x0000000000048947 */ /* 0x000fea0003800000 */
[----:B------:R-:W-:Y:S01]  /*f640*/  BPT.TRAP 0x1 ;  /* 0x000000040000795c */ /* 0x000fe20000300000 */
.L_x_374:
[----:B------:R-:W4:Y:S02]  /*f650*/  SYNCS.PHASECHK.TRANS64.TRYWAIT P0, [R4+URZ+0x29880], R5 ;  /* 0x02988005040075a7 */ /* 0x000f24000800017f */
[----:B----4-:R-:W-:Y:S05]  /*f660*/  @!P0 BRA `(.L_x_375) ;  /* 0x00000008003c8947 */ /* 0x010fea0003800000 */
.L_x_376:
[----:B------:R0:W0:Y:S02]  /*f670*/  SYNCS.PHASECHK.TRANS64.TRYWAIT P0, [R3+URZ+0x29880], R2 ;  /* 0x02988002030075a7 */ /* 0x000024000800017f */
[----:B0-----:R-:W-:Y:S05]  /*f680*/  @!P0 NANOSLEEP.SYNCS 0x989680 ;  /* 0x009896800000895d */ /* 0x001fea0003900000 */
[----:B------:R-:W0:Y:S02]  /*f690*/  @!P0 SYNCS.PHASECHK.TRANS64 P0, [R3+URZ+0x29880], R2 ;  /* 0x02988002030085a7 */ /* 0x000e24000800007f */
[----:B0-----:R-:W-:Y:S05]  /*f6a0*/  @!P0 BRA `(.L_x_376) ;  /* 0xfffffffc00f08947 */ /* 0x001fea000383ffff */
.L_x_365:
[----:B------:R-:W-:Y:S05]  /*f6b0*/  BSYNC B0 ;  /* 0x0000000000007941 */ /* 0x000fea0003800000 */
.L_x_364:
[----:B------:R-:W-:Y:S05]  /*f6c0*/  EXIT ;  /* 0x000000000000794d */ /* 0x000fea0003800000 */
.L_x_250:
[----:B0-----:R0:W1:Y:S02]  /*f6d0*/  SYNCS.PHASECHK.TRANS64.TRYWAIT P1, [R0+URZ+0x29800], R5 ;  /* 0x02980005000075a7 */ /* 0x001064000802017f */
[----:B-1----:R-:W-:Y:S05]  /*f6e0*/  @!P1 NANOSLEEP.SYNCS 0x989680 ;  /* 0x009896800000995d */ /* 0x002fea0003900000 */
[----:B------:R-:W1:Y:S02]  /*f6f0*/  @!P1 SYNCS.PHASECHK.TRANS64 P1, [R0+URZ+0x29800], R5 ;  /* 0x02980005000095a7 */ /* 0x000e64000802007f */
[----:B-1----:R-:W-:Y:S05]  /*f700*/  @!P1 BRA `(.L_x_250) ;  /* 0xfffffffc00f09947 */ /* 0x002fea000383ffff */
[----:B------:R-:W-:Y:S05]  /*f710*/  BRA `(.L_x_377) ;  /* 0xffffff2000b47947 */ /* 0x000fea000383ffff */
.L_x_254:
[----:B-1----:R1:W2:Y:S02]  /*f720*/  SYNCS.PHASECHK.TRANS64.TRYWAIT P1, [R6+URZ+0x29830], R5 ;  /* 0x02983005060075a7 */ /* 0x0022a4000802017f */
[----:B--2---:R-:W-:Y:S05]  /*f730*/  @!P1 NANOSLEEP.SYNCS 0x989680 ;  /* 0x009896800000995d */ /* 0x004fea0003900000 */
[----:B------:R-:W2:Y:S02]  /*f740*/  @!P1 SYNCS.PHASECHK.TRANS64 P1, [R6+URZ+0x29830], R5 ;  /* 0x02983005060095a7 */ /* 0x000ea4000802007f */
[----:B--2---:R-:W-:Y:S05]  /*f750*/  @!P1 BRA `(.L_x_254) ;  /* 0xfffffffc00f09947 */ /* 0x004fea000383ffff */
[----:B------:R-:W-:Y:S05]  /*f760*/  BRA `(.L_x_253) ;  /* 0xffffff2000dc7947 */ /* 0x000fea000383ffff */
.L_x_259:
[----:B-1----:R-:W-:-:S04]  /*f770*/  IMAD.U32 R3, RZ, RZ, UR6 ;  /* 0x00000006ff037e24 */ /* 0x002fc8000f8e00ff */
[----:B------:R1:W2:Y:S03]  /*f780*/  SYNCS.PHASECHK.TRANS64.TRYWAIT P1, [R3+URZ+0x29830], R0 ;  /* 0x02983000030075a7 */ /* 0x0002a6000802017f */
[----:B--2---:R-:W-:Y:S05]  /*f790*/  @!P1 NANOSLEEP.SYNCS 0x989680 ;  /* 0x009896800000995d */ /* 0x004fea0003900000 */
[----:B------:R-:W2:Y:S02]  /*f7a0*/  @!P1 SYNCS.PHASECHK.TRANS64 P1, [R3+URZ+0x29830], R0 ;  /* 0x02983000030095a7 */ /* 0x000ea4000802007f */
[----:B--2---:R-:W-:Y:S05]  /*f7b0*/  @!P1 BRA `(.L_x_259) ;  /* 0xfffffffc00ec9947 */ /* 0x004fea000383ffff */
[----:B------:R-:W-:Y:S05]  /*f7c0*/  BRA `(.L_x_256) ;  /* 0xffffff5400bc7947 */ /* 0x000fea000383ffff */
.L_x_263:
[----:B-1----:R-:W-:-:S04]  /*f7d0*/  IMAD.U32 R3, RZ, RZ, UR6 ;  /* 0x00000006ff037e24 */ /* 0x002fc8000f8e00ff */
[----:B------:R1:W2:Y:S03]  /*f7e0*/  SYNCS.PHASECHK.TRANS64.TRYWAIT P1, [R3+URZ+0x29850], R0 ;  /* 0x02985000030075a7 */ /* 0x0002a6000802017f */
[----:B--2---:R-:W-:Y:S05]  /*f7f0*/  @!P1 NANOSLEEP.SYNCS 0x989680 ;  /* 0x009896800000995d */ /* 0x004fea0003900000 */
[----:B------:R-:W2:Y:S02]  /*f800*/  @!P1 SYNCS.PHASECHK.TRANS64 P1, [R3+URZ+0x29850], R0 ;  /* 0x02985000030095a7 */ /* 0x000ea4000802007f */
[----:B--2---:R-:W-:Y:S05]  /*f810*/  @!P1 BRA `(.L_x_263) ;  /* 0xfffffffc00ec9947 */ /* 0x004fea000383ffff */
[----:B------:R-:W-:Y:S05]  /*f820*/  BRA `(.L_x_260) ;  /* 0xffffff6000c87947 */ /* 0x000fea000383ffff */
.L_x_269:
[----:B-1----:R1:W2:Y:S02]  /*f830*/  SYNCS.PHASECHK.TRANS64.TRYWAIT P1, [R15+URZ+0x29850], R8 ;  /* 0x029850080f0075a7 */ /* 0x0022a4000802017f */
[----:B--2---:R-:W-:Y:S05]  /*f840*/  @!P1 NANOSLEEP.SYNCS 0x989680 ;  /* 0x009896800000995d */ /* 0x004fea0003900000 */
[----:B------:R-:W2:Y:S02]  /*f850*/  @!P1 SYNCS.PHASECHK.TRANS64 P1, [R15+URZ+0x29850], R8 ;  /* 0x029850080f0095a7 */ /* 0x000ea4000802007f */
[----:B--2---:R-:W-:Y:S05]  /*f860*/  @!P1 BRA `(.L_x_269) ;  /* 0xfffffffc00f09947 */ /* 0x004fea000383ffff */
[----:B------:R-:W-:Y:S05]  /*f870*/  BRA `(.L_x_268) ;  /* 0xffffff8000d07947 */ /* 0x000fea000383ffff */
.L_x_309:
[----:B------:R-:W-:Y:S02]  /*f880*/  IMAD.MOV.U32 R13, RZ, RZ, R4 ;  /* 0x000000ffff0d7224 */ /* 0x000fe400078e0004 */
[----:B------:R-:W-:Y:S02]  /*f890*/  IMAD.MOV.U32 R12, RZ, RZ, RZ ;  /* 0x000000ffff0c7224 */ /* 0x000fe400078e00ff */
[----:B------:R-:W-:Y:S02]  /*f8a0*/  IMAD.MOV.U32 R11, RZ, RZ, 0x1f ;  /* 0x0000001fff0b7424 */ /* 0x000fe400078e00ff */
[----:B------:R-:W-:-:S07]  /*f8b0*/  IMAD.MOV.U32 R15, RZ, RZ, -0x1 ;  /* 0xffffffffff0f7424 */ /* 0x000fce00078e00ff */
[----:B0-----:R-:W-:Y:S05]  /*f8c0*/  WARPSYNC.COLLECTIVE R15, `(.L_x_378) ;  /* 0x000000000f087348 */ /* 0x001fea0003c00000 */
[----:B------:R1:W2:Y:S02]  /*f8d0*/  SHFL.IDX P6, R14, R13, R12, R11 ;  /* 0x0000000c0d0e7389 */ /* 0x0002a400000c000b */
[----:B012---:R-:W-:Y:S01]  /*f8e0*/  ENDCOLLECTIVE ;  /* 0x000000000000791b */ /* 0x007fe20003800000 */
.L_x_378:
[----:B------:R-:W-:Y:S05]  /*f8f0*/  BRA `(.L_x_379) ;  /* 0xffffffcc007c7947 */ /* 0x000fea000383ffff */
.L_x_311:
[----:B------:R-:W-:Y:S01]  /*f900*/  BSSY B0, `(.L_x_380) ;  /* 0x0000006000007945 */ /* 0x000fe20003800000 */
[----:B------:R-:W-:-:S07]  /*f910*/  IMAD.MOV.U32 R15, RZ, RZ, -0x1 ;  /* 0xffffffffff0f7424 */ /* 0x000fce00078e00ff */
[----:B-1----:R-:W-:Y:S05]  /*f920*/  WARPSYNC.COLLECTIVE R15, `(.L_x_381) ;  /* 0x000000000f0c7348 */ /* 0x002fea0003c00000 */
[----:B------:R-:W-:Y:S02]  /*f930*/  ELECT P6, UR62, PT ;  /* 0x00000000003e782f */ /* 0x000fe400038c0000 */
[----:B------:R-:W-:Y:S01]  /*f940*/  MOV R14, UR62 ;  /* 0x0000003e000e7c02 */ /* 0x000fe20008000f00 */
[----:B-1----:R-:W-:Y:S10]  /*f950*/  ENDCOLLECTIVE ;  /* 0x000000000000791b */ /* 0x002ff40003800000 */
.L_x_381:
[----:B------:R-:W-:Y:S05]  /*f960*/  BSYNC B0 ;  /* 0x0000000000007941 */ /* 0x000fea0003800000 */
.L_x_380:
[----:B------:R-:W-:Y:S05]  /*f970*/  BRA `(.L_x_382) ;  /* 0xffffffcc007c7947 */ /* 0x000fea000383ffff */
.L_x_314:
[----:B0-----:R0:W2:Y:S02]  /*f980*/  SYNCS.PHASECHK.TRANS64.TRYWAIT P2, [R2+URZ+0x29880], R3 ;  /* 0x02988003020075a7 */ /* 0x0010a4000804017f */
[----:B--2---:R-:W-:Y:S05]  /*f990*/  @!P2 NANOSLEEP.SYNCS 0x989680 ;  /* 0x009896800000a95d */ /* 0x004fea0003900000 */
[----:B------:R-:W2:Y:S02]  /*f9a0*/  @!P2 SYNCS.PHASECHK.TRANS64 P2, [R2+URZ+0x29880], R3 ;  /* 0x029880030200a5a7 */ /* 0x000ea4000804007f */
[----:B--2---:R-:W-:Y:S05]  /*f9b0*/  @!P2 BRA `(.L_x_314) ;  /* 0xfffffffc00f0a947 */ /* 0x004fea000383ffff */
[----:B------:R-:W-:Y:S05]  /*f9c0*/  BRA `(.L_x_383) ;  /* 0xffffffcc00dc7947 */ /* 0x000fea000383ffff */
.L_x_316:
[----:B-1----:R1:W2:Y:S02]  /*f9d0*/  SYNCS.PHASECHK.TRANS64.TRYWAIT P2, [R2+URZ+0x29840], R3 ;  /* 0x02984003020075a7 */ /* 0x0022a4000804017f */
[----:B--2---:R-:W-:Y:S05]  /*f9e0*/  @!P2 NANOSLEEP.SYNCS 0x989680 ;  /* 0x009896800000a95d */ /* 0x004fea0003900000 */
[----:B------:R-:W2:Y:S02]  /*f9f0*/  @!P2 SYNCS.PHASECHK.TRANS64 P2, [R2+URZ+0x29840], R3 ;  /* 0x029840030200a5a7 */ /* 0x000ea4000804007f */
[----:B--2---:R-:W-:Y:S05]  /*fa00*/  @!P2 BRA `(.L_x_316) ;  /* 0xfffffffc00f0a947 */ /* 0x004fea000383ffff */
[----:B------:R-:W-:Y:S05]  /*fa10*/  BRA `(.L_x_384) ;  /* 0xffffffd000387947 */ /* 0x000fea000383ffff */
.L_x_319:
[----:B--2---:R-:W-:-:S04]  /*fa20*/  IMAD.U32 R3, RZ, RZ, UR41 ;  /* 0x00000029ff037e24 */ /* 0x004fc8000f8e00ff */
[----:B------:R2:W3:Y:S03]  /*fa30*/  SYNCS.PHASECHK.TRANS64.TRYWAIT P0, [R3+URZ+0x29820], R2 ;  /* 0x02982002030075a7 */ /* 0x0004e6000800017f */
[----:B---3--:R-:W-:Y:S05]  /*fa40*/  @!P0 NANOSLEEP.SYNCS 0x989680 ;  /* 0x009896800000895d */ /* 0x008fea0003900000 */
[----:B------:R-:W3:Y:S02]  /*fa50*/  @!P0 SYNCS.PHASECHK.TRANS64 P0, [R3+URZ+0x29820], R2 ;  /* 0x02982002030085a7 */ /* 0x000ee4000800007f */
[----:B---3--:R-:W-:Y:S05]  /*fa60*/  @!P0 BRA `(.L_x_319) ;  /* 0xfffffffc00ec8947 */ /* 0x008fea000383ffff */
[----:B------:R-:W-:Y:S05]  /*fa70*/  BRA `(.L_x_385) ;  /* 0xffffffd400547947 */ /* 0x000fea000383ffff */
.L_x_325:
[----:B-1----:R1:W3:Y:S02]  /*fa80*/  SYNCS.PHASECHK.TRANS64.TRYWAIT P0, [R4+URZ+0x29880], R3 ;  /* 0x02988003040075a7 */ /* 0x0022e4000800017f */
[----:B---3--:R-:W-:Y:S05]  /*fa90*/  @!P0 NANOSLEEP.SYNCS 0x989680 ;  /* 0x009896800000895d */ /* 0x008fea0003900000 */
[----:B------:R-:W3:Y:S02]  /*faa0*/  @!P0 SYNCS.PHASECHK.TRANS64 P0, [R4+URZ+0x29880], R3 ;  /* 0x02988003040085a7 */ /* 0x000ee4000800007f */
[----:B---3--:R-:W-:Y:S05]  /*fab0*/  @!P0 BRA `(.L_x_325) ;  /* 0xfffffffc00f08947 */ /* 0x008fea000383ffff */
[----:B------:R-:W-:Y:S05]  /*fac0*/  BRA `(.L_x_386) ;  /* 0xffffffd800087947 */ /* 0x000fea000383ffff */
.L_x_330:
[----:B--2---:R2:W3:Y:S02]  /*fad0*/  SYNCS.PHASECHK.TRANS64.TRYWAIT P0, [R4+URZ+0x29840], R3 ;  /* 0x02984003040075a7 */ /* 0x0044e4000800017f */
[----:B---3--:R-:W-:Y:S05]  /*fae0*/  @!P0 NANOSLEEP.SYNCS 0x989680 ;  /* 0x009896800000895d */ /* 0x008fea0003900000 */
[----:B------:R-:W3:Y:S02]  /*faf0*/  @!P0 SYNCS.PHASECHK.TRANS64 P0, [R4+URZ+0x29840], R3 ;  /* 0x02984003040085a7 */ /* 0x000ee4000800007f */
[----:B---3--:R-:W-:Y:S05]  /*fb00*/  @!P0 BRA `(.L_x_330) ;  /* 0xfffffffc00f08947 */ /* 0x008fea000383ffff */
[----:B------:R-:W-:Y:S05]  /*fb10*/  BRA `(.L_x_387) ;  /* 0xffffffd800907947 */ /* 0x000fea000383ffff */
.L_x_338:
[----:B---3--:R-:W3:Y:S02]  /*fb20*/  LDL R3, [R1+0x4] ;  /* 0x0000040001037983 */ /* 0x008ee40000100800 */
[----:B---3--:R3:W4:Y:S02]  /*fb30*/  SYNCS.PHASECHK.TRANS64.TRYWAIT P2, [R3+URZ+0x29870], R2 ;  /* 0x02987002030075a7 */ /* 0x008724000804017f */
[----:B----4-:R-:W-:Y:S05]  /*fb40*/  @!P2 NANOSLEEP.SYNCS 0x989680 ;  /* 0x009896800000a95d */ /* 0x010fea0003900000 */
[----:B------:R-:W4:Y:S02]  /*fb50*/  @!P2 SYNCS.PHASECHK.TRANS64 P2, [R3+URZ+0x29870], R2 ;  /* 0x029870020300a5a7 */ /* 0x000f24000804007f */
[----:B----4-:R-:W-:Y:S05]  /*fb60*/  @!P2 BRA `(.L_x_338) ;  /* 0xfffffffc00eca947 */ /* 0x010fea000383ffff */
[----:B------:R-:W-:Y:S05]  /*fb70*/  BRA `(.L_x_388) ;  /* 0xffffffdc00b87947 */ /* 0x000fea000383ffff */
.L_x_340:
[----:B-1----:R-:W3:Y:S02]  /*fb80*/  LDL R4, [R1+0x4] ;  /* 0x0000040001047983 */ /* 0x002ee40000100800 */
[----:B---3--:R1:W3:Y:S02]  /*fb90*/  SYNCS.PHASECHK.TRANS64.TRYWAIT P2, [R4+URZ+0x29860], R3 ;  /* 0x02986003040075a7 */ /* 0x0082e4000804017f */
[----:B---3--:R-:W-:Y:S05]  /*fba0*/  @!P2 NANOSLEEP.SYNCS 0x989680 ;  /* 0x009896800000a95d */ /* 0x008fea0003900000 */
[----:B------:R-:W3:Y:S02]  /*fbb0*/  @!P2 SYNCS.PHASECHK.TRANS64 P2, [R4+URZ+0x29860], R3 ;  /* 0x029860030400a5a7 */ /* 0x000ee4000804007f */
[----:B---3--:R-:W-:Y:S05]  /*fbc0*/  @!P2 BRA `(.L_x_340) ;  /* 0xfffffffc00eca947 */ /* 0x008fea000383ffff */
[----:B------:R-:W-:Y:S05]  /*fbd0*/  BRA `(.L_x_389) ;  /* 0xffffffdc00c07947 */ /* 0x000fea000383ffff */
.L_x_347:
[----:B--2---:R2:W3:Y:S02]  /*fbe0*/  SYNCS.PHASECHK.TRANS64.TRYWAIT P0, [R20+URZ+0x29870], R3 ;  /* 0x02987003140075a7 */ /* 0x0044e4000800017f */
[----:B---3--:R-:W-:Y:S05]  /*fbf0*/  @!P0 NANOSLEEP.SYNCS 0x989680 ;  /* 0x009896800000895d */ /* 0x008fea0003900000 */
[----:B------:R-:W3:Y:S02]  /*fc00*/  @!P0 SYNCS.PHASECHK.TRANS64 P0, [R20+URZ+0x29870], R3 ;  /* 0x02987003140085a7 */ /* 0x000ee4000800007f */
[----:B---3--:R-:W-:Y:S05]  /*fc10*/  @!P0 BRA `(.L_x_347) ;  /* 0xfffffffc00f08947 */ /* 0x008fea000383ffff */
[----:B------:R-:W-:Y:S05]  /*fc20*/  BRA `(.L_x_390) ;  /* 0xffffffe400807947 */ /* 0x000fea000383ffff */
.L_x_349:
[----:B--2---:R2:W3:Y:S02]  /*fc30*/  SYNCS.PHASECHK.TRANS64.TRYWAIT P0, [R20+URZ+0x29860], R3 ;  /* 0x02986003140075a7 */ /* 0x0044e4000800017f */
[----:B---3--:R-:W-:Y:S05]  /*fc40*/  @!P0 NANOSLEEP.SYNCS 0x989680 ;  /* 0x009896800000895d */ /* 0x008fea0003900000 */
[----:B------:R-:W3:Y:S02]  /*fc50*/  @!P0 SYNCS.PHASECHK.TRANS64 P0, [R20+URZ+0x29860], R3 ;  /* 0x02986003140085a7 */ /* 0x000ee4000800007f */
[----:B---3--:R-:W-:Y:S05]  /*fc60*/  @!P0 BRA `(.L_x_349) ;  /* 0xfffffffc00f08947 */ /* 0x008fea000383ffff */
[----:B------:R-:W-:Y:S05]  /*fc70*/  BRA `(.L_x_391) ;  /* 0xffffffe400887947 */ /* 0x000fea000383ffff */
.L_x_362:
[----:B0-----:R0:W1:Y:S02]  /*fc80*/  SYNCS.PHASECHK.TRANS64.TRYWAIT P0, [R0+URZ+0x29820], R3 ;  /* 0x02982003000075a7 */ /* 0x001064000800017f */
[----:B-1----:R-:W-:Y:S05]  /*fc90*/  @!P0 NANOSLEEP.SYNCS 0x989680 ;  /* 0x009896800000895d */ /* 0x002fea0003900000 */
[----:B------:R-:W1:Y:S02]  /*fca0*/  @!P0 SYNCS.PHASECHK.TRANS64 P0, [R0+URZ+0x29820], R3 ;  /* 0x02982003000085a7 */ /* 0x000e64000800007f */
[----:B-1----:R-:W-:Y:S05]  /*fcb0*/  @!P0 BRA `(.L_x_362) ;  /* 0xfffffffc00f08947 */ /* 0x002fea000383ffff */
[----:B------:R-:W-:Y:S05]  /*fcc0*/  BRA `(.L_x_392) ;  /* 0xfffffff400a07947 */ /* 0x000fea000383ffff */
.L_x_363:
[----:B------:R-:W1:Y:S01]  /*fcd0*/  S2R R2, SR_TID.X ;  /* 0x0000000000027919 */ /* 0x000e620000002100 */
[----:B------:R-:W-:Y:S01]  /*fce0*/  BSSY B0, `(.L_x_393) ;  /* 0x000000a000007945 */ /* 0x000fe20003800000 */
[----:B------:R-:W-:Y:S02]  /*fcf0*/  IMAD.MOV.U32 R12, RZ, RZ, RZ ;  /* 0x000000ffff0c7224 */ /* 0x000fe400078e00ff */
[----:B------:R-:W-:Y:S02]  /*fd00*/  IMAD.MOV.U32 R11, RZ, RZ, 0x1f ;  /* 0x0000001fff0b7424 */ /* 0x000fe400078e00ff */
[----:B------:R-:W-:Y:S01]  /*fd10*/  IMAD.MOV.U32 R15, RZ, RZ, -0x1 ;  /* 0xffffffffff0f7424 */ /* 0x000fe200078e00ff */
[----:B-1----:R-:W-:-:S04]  /*fd20*/  SHF.R.U32.HI R2, RZ, 0x5, R2 ;  /* 0x00000005ff027819 */ /* 0x002fc80000011602 */
[----:B------:R-:W-:-:S05]  /*fd30*/  LOP3.LUT R2, R2, 0x3, RZ, 0xc0, !PT ;  /* 0x0000000302027812 */ /* 0x000fca00078ec0ff */
[----:B------:R-:W-:-:S07]  /*fd40*/  IMAD.MOV.U32 R13, RZ, RZ, R2 ;  /* 0x000000ffff0d7224 */ /* 0x000fce00078e0002 */
[----:B0-----:R-:W-:Y:S05]  /*fd50*/  WARPSYNC.COLLECTIVE R15, `(.L_x_394) ;  /* 0x000000000f087348 */ /* 0x001fea0003c00000 */
[----:B------:R1:W2:Y:S02]  /*fd60*/  SHFL.IDX P6, R14, R13, R12, R11 ;  /* 0x0000000c0d0e7389 */ /* 0x0002a400000c000b */
[----:B012---:R-:W-:Y:S01]  /*fd70*/  ENDCOLLECTIVE ;  /* 0x000000000000791b */ /* 0x007fe20003800000 */
.L_x_394:
[----:B------:R-:W-:Y:S05]  /*fd80*/  BSYNC B0 ;  /* 0x0000000000007941 */ /* 0x000fea0003800000 */
.L_x_393:
[----:B------:R-:W-:Y:S05]  /*fd90*/  BRA `(.L_x_395) ;  /* 0xfffffff400887947 */ /* 0x000fea000383ffff */
.L_x_366:
[----:B------:R-:W-:Y:S01]  /*fda0*/  BSSY B1, `(.L_x_396) ;  /* 0x0000006000017945 */ /* 0x000fe20003800000 */
[----:B------:R-:W-:-:S07]  /*fdb0*/  IMAD.MOV.U32 R15, RZ, RZ, -0x1 ;  /* 0xffffffffff0f7424 */ /* 0x000fce00078e00ff */
[----:B01----:R-:W-:Y:S05]  /*fdc0*/  WARPSYNC.COLLECTIVE R15, `(.L_x_397) ;  /* 0x000000000f0c7348 */ /* 0x003fea0003c00000 */
[----:B------:R-:W-:Y:S02]  /*fdd0*/  ELECT P6, UR62, PT ;  /* 0x00000000003e782f */ /* 0x000fe400038c0000 */
[----:B------:R-:W-:Y:S01]  /*fde0*/  MOV R14, UR62 ;  /* 0x0000003e000e7c02 */ /* 0x000fe20008000f00 */
[----:B01----:R-:W-:Y:S10]  /*fdf0*/  ENDCOLLECTIVE ;  /* 0x000000000000791b */ /* 0x003ff40003800000 */
.L_x_397:
[----:B------:R-:W-:Y:S05]  /*fe00*/  BSYNC B1 ;  /* 0x0000000000017941 */ /* 0x000fea0003800000 */
.L_x_396:
[----:B------:R-:W-:Y:S05]  /*fe10*/  BRA `(.L_x_398) ;  /* 0xfffffff400807947 */ /* 0x000fea000383ffff */
.L_x_368:
[----:B0-----:R0:W1:Y:S02]  /*fe20*/  SYNCS.PHASECHK.TRANS64.TRYWAIT P1, [R6+URZ], R5 ;  /* 0x00000005060075a7 */ /* 0x001064000802017f */
[----:B-1----:R-:W-:Y:S05]  /*fe30*/  @!P1 NANOSLEEP.SYNCS 0x989680 ;  /* 0x009896800000995d */ /* 0x002fea0003900000 */
[----:B------:R-:W1:Y:S02]  /*fe40*/  @!P1 SYNCS.PHASECHK.TRANS64 P1, [R6+URZ], R5 ;  /* 0x00000005060095a7 */ /* 0x000e64000802007f */
[----:B-1----:R-:W-:Y:S05]  /*fe50*/  @!P1 BRA `(.L_x_368) ;  /* 0xfffffffc00f09947 */ /* 0x002fea000383ffff */
[----:B------:R-:W-:Y:S05]  /*fe60*/  BRA `(.L_x_399) ;  /* 0xfffffff400bc7947 */ /* 0x000fea000383ffff */
.L_x_369:
[----:B-1----:R1:W2:Y:S02]  /*fe70*/  SYNCS.PHASECHK.TRANS64.TRYWAIT P1, [R7+URZ], R2 ;  /* 0x00000002070075a7 */ /* 0x0022a4000802017f */
[----:B--2---:R-:W-:Y:S05]  /*fe80*/  @!P1 NANOSLEEP.SYNCS 0x989680 ;  /* 0x009896800000995d */ /* 0x004fea0003900000 */
[----:B------:R-:W2:Y:S02]  /*fe90*/  @!P1 SYNCS.PHASECHK.TRANS64 P1, [R7+URZ], R2 ;  /* 0x00000002070095a7 */ /* 0x000ea4000802007f */
[----:B--2---:R-:W-:Y:S05]  /*fea0*/  @!P1 BRA `(.L_x_369) ;  /* 0xfffffffc00f09947 */ /* 0x004fea000383ffff */
[----:B------:R-:W-:Y:S05]  /*feb0*/  BRA `(.L_x_400) ;  /* 0xfffffff400b07947 */ /* 0x000fea000383ffff */
.L_x_371:
[----:B--2---:R2:W3:Y:S02]  /*fec0*/  SYNCS.PHASECHK.TRANS64.TRYWAIT P1, [R4+URZ+0x29860], R5 ;  /* 0x02986005040075a7 */ /* 0x0044e4000802017f */
[----:B---3--:R-:W-:Y:S05]  /*fed0*/  @!P1 NANOSLEEP.SYNCS 0x989680 ;  /* 0x009896800000995d */ /* 0x008fea0003900000 */
[----:B------:R-:W3:Y:S02]  /*fee0*/  @!P1 SYNCS.PHASECHK.TRANS64 P1, [R4+URZ+0x29860], R5 ;  /* 0x02986005040095a7 */ /* 0x000ee4000802007f */
[----:B---3--:R-:W-:Y:S05]  /*fef0*/  @!P1 BRA `(.L_x_371) ;  /* 0xfffffffc00f09947 */ /* 0x008fea000383ffff */
[----:B------:R-:W-:Y:S05]  /*ff00*/  BRA `(.L_x_401) ;  /* 0xfffffff400b47947 */ /* 0x000fea000383ffff */
.L_x_373:
[----:B---3--:R3:W4:Y:S02]  /*ff10*/  SYNCS.PHASECHK.TRANS64.TRYWAIT P1, [R3+URZ+0x29860], R2 ;  /* 0x02986002030075a7 */ /* 0x008724000802017f */
[----:B----4-:R-:W-:Y:S05]  /*ff20*/  @!P1 NANOSLEEP.SYNCS 0x989680 ;  /* 0x009896800000995d */ /* 0x010fea0003900000 */
[----:B------:R-:W4:Y:S02]  /*ff30*/  @!P1 SYNCS.PHASECHK.TRANS64 P1, [R3+URZ+0x29860], R2 ;  /* 0x02986002030095a7 */ /* 0x000f24000802007f */
[----:B----4-:R-:W-:Y:S05]  /*ff40*/  @!P1 BRA `(.L_x_373) ;  /* 0xfffffffc00f09947 */ /* 0x010fea000383ffff */
[----:B------:R-:W-:Y:S05]  /*ff50*/  BRA `(.L_x_402) ;  /* 0xfffffff400b47947 */ /* 0x000fea000383ffff */
.L_x_375:
[----:B----4-:R4:W0:Y:S02]  /*ff60*/  SYNCS.PHASECHK.TRANS64.TRYWAIT P0, [R4+URZ+0x29880], R5 ;  /* 0x02988005040075a7 */ /* 0x010824000800017f */
[----:B0-----:R-:W-:Y:S05]  /*ff70*/  @!P0 NANOSLEEP.SYNCS 0x989680 ;  /* 0x009896800000895d */ /* 0x001fea0003900000 */
[----:B------:R-:W0:Y:S02]  /*ff80*/  @!P0 SYNCS.PHASECHK.TRANS64 P0, [R4+URZ+0x29880], R5 ;  /* 0x02988005040085a7 */ /* 0x000e24000800007f */
[----:B0-----:R-:W-:Y:S05]  /*ff90*/  @!P0 BRA `(.L_x_375) ;  /* 0xfffffffc00f08947 */ /* 0x001fea000383ffff */
[----:B------:R-:W-:Y:S05]  /*ffa0*/  BRA `(.L_x_376) ;  /* 0xfffffff400b07947 */ /* 0x000fea000383ffff */
.L_x_403:
        /* <DEDUP_REMOVED lines=13> */
.L_x_2669:


//--------------------- .text._ZN7cutlass13device_kernelIN5flash11enable_sm90INS1_16FlashAttnFwdSm90INS1_25CollectiveMainloopFwdSm90ILi2EN4cute5tupleIJNS5_1CILi1EEES8_S8_EEENS6_IJNS7_ILi128EEENS7_ILi160EEENS7_ILi192EEEEEELi128ENS_12float_e4m3_tEfNS_4arch4Sm90ELb0ELb0ELb0ELb1ELb0ELb1ELb0ELb1ELb1ELb0ELb0ELb0EEENS1_21CollectiveEpilogueFwdINS6_IJSA_SA_SB_EEES9_NS_10bfloat16_tESG_Li256ELb1ELb0ELb0ELb1EEENS1_36VarlenDynamicPersistentTileSchedulerILi128ELi160ELi256ELi128ELb0ELb0ELb1ELb0ELb1ELb1EEEEEEEEEvNT_6ParamsE --------------------------
	.section	.text._ZN7cutlass13device_kernelIN5flash11enable_sm90INS1_16FlashAttnFwdSm90INS1_25CollectiveMainloopFwdSm90ILi2EN4cute5tupleIJNS5_1CILi1EEES8_S8_EEENS6_IJNS7_ILi128EEENS7_ILi160EEENS7_ILi192EEEEEELi128ENS_12float_e4m3_tEfNS_4arch4Sm90ELb0ELb0ELb0ELb1ELb0ELb1ELb0ELb1ELb1ELb0ELb0ELb0EEENS1_21CollectiveEpilogueFwdINS6_IJSA_SA_SB_EEES9_NS_10bfloat16_tESG_Li256ELb1ELb0ELb0ELb1EEENS1_36VarlenDynamicPersistentTileSchedulerILi128ELi160ELi256ELi128ELb0ELb0ELb1ELb0ELb1ELb1EEEEEEEEEvNT_6ParamsE,"ax",@progbits
	.align	128
.text._ZN7cutlass13device_kernelIN5flash11enable_sm90INS1_16FlashAttnFwdSm90INS1_25CollectiveMainloopFwdSm90ILi2EN4cute5tupleIJNS5_1CILi1EEES8_S8_EEENS6_IJNS7_ILi128EEENS7_ILi160EEENS7_ILi192EEEEEELi128ENS_12float_e4m3_tEfNS_4arch4Sm90ELb0ELb0ELb0ELb1ELb0ELb1ELb0ELb1ELb1ELb0ELb0ELb0EEENS1_21CollectiveEpilogueFwdINS6_IJSA_SA_SB_EEES9_NS_10bfloat16_tESG_Li256ELb1ELb0ELb0ELb1EEENS1_36VarlenDynamicPersistentTileSchedulerILi128ELi160ELi256ELi128ELb0ELb0ELb1ELb0ELb1ELb1EEEEEEEEEvNT_6ParamsE:
        .type           _ZN7cutlass13device_kernelIN5flash11enable_sm90INS1_16FlashAttnFwdSm90INS1_25CollectiveMainloopFwdSm90ILi2EN4cute5tupleIJNS5_1CILi1EEES8_S8_EEENS6_IJNS7_ILi128EEENS7_ILi160EEENS7_ILi192EEEEEELi128ENS_12float_e4m3_tEfNS_4arch4Sm90ELb0ELb0ELb0ELb1ELb0ELb1ELb0ELb1ELb1ELb0ELb0ELb0EEENS1_21CollectiveEpilogueFwdINS6_IJSA_SA_SB_EEES9_NS_10bfloat16_tESG_Li256ELb1ELb0ELb0ELb1EEENS1_36VarlenDynamicPersistentTileSchedulerILi128ELi160ELi256ELi128ELb0ELb0ELb1ELb0ELb1ELb1EEEEEEEEEvNT_6ParamsE,@function
        .size           _ZN7cutlass13device_kernelIN5flash11enable_sm90INS1_16FlashAttnFwdSm90INS1_25CollectiveMainloopFwdSm90ILi2EN4cute5tupleIJNS5_1CILi1EEES8_S8_EEENS6_IJNS7_ILi128EEENS7_ILi160EEENS7_ILi192EEEEEELi128ENS_12float_e4m3_tEfNS_4arch4Sm90ELb0ELb0ELb0ELb1ELb0ELb1ELb0ELb1ELb1ELb0ELb0ELb0EEENS1_21CollectiveEpilogueFwdINS6_IJSA_SA_SB_EEES9_NS_10bfloat16_tESG_Li256ELb1ELb0ELb0ELb1EEENS1_36VarlenDynamicPersistentTileSchedulerILi128ELi160ELi256ELi128ELb0ELb0ELb1ELb0ELb1ELb1EEEEEEEEEvNT_6ParamsE,(.L_x_2670 - _ZN7cutlass13device_kernelIN5flash11enable_sm90INS1_16FlashAttnFwdSm90INS1_25CollectiveMainloopFwdSm90ILi2EN4cute5tupleIJNS5_1CILi1EEES8_S8_EEENS6_IJNS7_ILi128EEENS7_ILi160EEENS7_ILi192EEEEEELi128ENS_12float_e4m3_tEfNS_4arch4Sm90ELb0ELb0ELb0ELb1ELb0ELb1ELb0ELb1ELb1ELb0ELb0ELb0EEENS1_21CollectiveEpilogueFwdINS6_IJSA_SA_SB_EEES9_NS_10bfloat16_tESG_Li256ELb1ELb0ELb0ELb1EEENS1_36VarlenDynamicPersistentTileSchedulerILi128ELi160ELi256ELi128ELb0ELb0ELb1ELb0ELb1ELb1EEEEEEEEEvNT_6ParamsE)
        .other          _ZN7cutlass13device_kernelIN5flash11enable_sm90INS1_16FlashAttnFwdSm90INS1_25CollectiveMainloopFwdSm90ILi2EN4cute5tupleIJNS5_1CILi1EEES8_S8_EEENS6_IJNS7_ILi128EEENS7_ILi160EEENS7_ILi192EEEEEELi128ENS_12float_e4m3_tEfNS_4arch4Sm90ELb0ELb0ELb0ELb1ELb0ELb1ELb0ELb1ELb1ELb0ELb0ELb0EEENS1_21CollectiveEpilogueFwdINS6_IJSA_SA_SB_EEES9_NS_10bfloat16_tESG_Li256ELb1ELb0ELb0ELb1EEENS1_36VarlenDynamicPersistentTileSchedulerILi128ELi160ELi256ELi128ELb0ELb0ELb1ELb0ELb1ELb1EEEEEEEEEvNT_6ParamsE,@"STO_CUDA_ENTRY STV_DEFAULT"
_ZN7cutlass13device_kernelIN5flash11enable_sm90INS1_16FlashAttnFwdSm90INS1_25CollectiveMainloopFwdSm90ILi2EN4cute5tupleIJNS5_1CILi1EEES8_S8_EEENS6_IJNS7_ILi128EEENS7_ILi160EEENS7_ILi192EEEEEELi128ENS_12float_e4m3_tEfNS_4arch4Sm90ELb0ELb0ELb0ELb1ELb0ELb1ELb0ELb1ELb1ELb0ELb0ELb0EEENS1_21CollectiveEpilogueFwdINS6_IJSA_SA_SB_EEES9_NS_10bfloat16_tESG_Li256ELb1ELb0ELb0ELb1EEENS1_36VarlenDynamicPersistentTileSchedulerILi128ELi160ELi256ELi128ELb0ELb0ELb1ELb0ELb1ELb1EEEEEEEEEvNT_6ParamsE:
        /* <DEDUP_REMOVED lines=14> */
[----:B------:R-:W-:Y:S02]  /*00e0*/  UIADD3 UR12, UP3, UR4, 0x570, URZ ;  /* 0x00000570040c7890 */ /* 0x000fe4000ff7e03f */
[----:B------:R-:W-:-:S02]  /*00f0*/  UIADD3 UR4, UP4, UR4, 0x670, URZ ;  /* 0x0000067004047890 */ /* 0x000fc4000ff9e03f */
[----:B------:R-:W-:Y:S02]  /*0100*/  UIADD3.X UR7, URZ, UR5, URZ, UP0, !UPT ;  /* 0x000000053f077290 */ /* 0x000fe400087fe43f */
[----:B------:R-:W-:Y:S02]  /*0110*/  UIADD3.X UR9, URZ, UR5, URZ, UP1, !UPT ;  /* 0x000000053f097290 */ /* 0x000fe40008ffe43f */
[----:B------:R-:W-:Y:S02]  /*0120*/  UIADD3.X UR11, URZ, UR5, URZ, UP2, !UPT ;  /* 0x000000053f0b7290 */ /* 0x000fe400097fe43f */
[----:B------:R-:W-:Y:S02]  /*0130*/  UIADD3.X UR13, URZ, UR5, URZ, UP3, !UPT ;  /* 0x000000053f0d7290 */ /* 0x000fe40009ffe43f */
[----:B------:R-:W-:Y:S01]  /*0140*/  UIADD3.X UR5, URZ, UR5, URZ, UP4, !UPT ;  /* 0x000000053f057290 */ /* 0x000fe2000a7fe43f */
[----:B------:R0:W-:Y:S02]  /*0150*/  UTMACCTL.PF [UR6] ;  /* 0x00000000060079b9 */ /* 0x0001e40008040000 */
[----:B------:R0:W-:Y:S02]  /*0160*/  UTMACCTL.PF [UR8] ;  /* 0x00000000080079b9 */ /* 0x0001e40008040000 */
[----:B------:R0:W-:Y:S02]  /*0170*/  UTMACCTL.PF [UR10] ;  /* 0x000000000a0079b9 */ /* 0x0001e40008040000 */
[----:B------:R0:W-:Y:S02]  /*0180*/  UTMACCTL.PF [UR12] ;  /* 0x000000000c0079b9 */ /* 0x0001e40008040000 */
[----:B------:R0:W-:Y:S02]  /*0190*/  UTMACCTL.PF [UR4] ;  /* 0x00000000040079b9 */ /* 0x0001e40008040000 */
[----:B0-----:R-:W-:Y:S01]  /*01a0*/  NOP ;  /* 0x0000000000007918 */ /* 0x001fe20000000000 */
.L_x_405:
[----:B------:R-:W-:Y:S05]  /*01b0*/  BSYNC B0 ;  /* 0x0000000000007941 */ /* 0x000fea0003800000 */
.L_x_404:
        /* <DEDUP_REMOVED lines=41> */
.L_x_406:
        /* <DEDUP_REMOVED lines=22> */
.L_x_407:
        /* <DEDUP_REMOVED lines=18> */
.L_x_408:
        /* <DEDUP_REMOVED lines=22> */
.L_x_409:
        /* <DEDUP_REMOVED lines=22> */
.L_x_410:
[----:B------:R-:W-:Y:S01]  /*0990*/  PLOP3.LUT P0, PT, PT, PT, UP0, 0x80, 0x0 ;  /* 0x000000000000781c */ /* 0x000fe20003f0f008 */
[----:B------:R-:W-:Y:S01]  /*09a0*/  UMOV UR36, 0x1 ;  /* 0x0000000100247882 */ /* 0x000fe20000000000 */
[----:B------:R-:W-:Y:S01]  /*09b0*/  NOP ;  /* 0x0000000000007918 */ /* 0x000fe20000000000 */
[----:B------:R-:W-:Y:S01]  /*09c0*/  USEL UR36, UR36, 0x2, !UP0 ;  /* 0x0000000224247887 */ /* 0x000fe2000c000000 */
[----:B------:R-:W-:Y:S01]  /*09d0*/  BSSY B8, `(.L_x_411) ;  /* 0x0002603000087945 */ /* 0x000fe20003800000 */
[----:B------:R-:W-:Y:S01]  /*09e0*/  ULDC.64 UR54, c[0x0][0x208] ;  /* 0x0000820000367ab9 */ /* 0x000fe20000000a00 */
[----:B012-4-:R-:W-:Y:S07]  /*09f0*/  BAR.SYNC.DEFER_BLOCKING 0x0 ;  /* 0x0000000000007b1d */ /* 0x017fee0000010000 */
[----:B------:R-:W-:Y:S05]  /*0a00*/  @!P0 BRA `(.L_x_412) ;  /* 0x000001fc00248947 */ /* 0x000fea0003800000 */
.L_x_413:
[----:B------:R-:W-:-:S08]  /*0a10*/  NOP ;  /* 0x0000000000007918 */ /* 0x000fd00000000000 */
[----:B------:R-:W0:Y:S02]  /*0a20*/  USETMAXREG.TRY_ALLOC.CTAPOOL UP0, 0xf0 ;  /* 0x000000f0000079c8 */ /* 0x000e240008000600 */
[----:B0-----:R-:W-:-:S13]  /*0a30*/  PLOP3.LUT P0, PT, PT, PT, UP0, 0x80, 0x0 ;  /* 0x000000000000781c */ /* 0x001fda0003f0f008 */
[----:B------:R-:W-:Y:S05]  /*0a40*/  @!P0 BRA `(.L_x_413) ;  /* 0xfffffffc00f08947 */ /* 0x000fea000383ffff */
[----:B------:R-:W2:Y:S01]  /*0a50*/  LDL.LU R0, [R1+0x18] ;  /* 0x0000180001007983 */ /* 0x000ea20000300800 */
[----:B------:R-:W0:Y:S01]  /*0a60*/  S2R R2, SR_TID.X ;  /* 0x0000000000027919 */ /* 0x000e220000002100 */
[----:B------:R-:W1:Y:S01]  /*0a70*/  S2UR UR37, SR_CgaCtaId ;  /* 0x00000000002579c3 */ /* 0x000e620000008800 */
[----:B------:R-:W-:Y:S01]  /*0a80*/  UMOV UR4, 0x400 ;  /* 0x0000040000047882 */ /* 0x000fe20000000000 */
[----:B0-----:R-:W-:-:S06]  /*0a90*/  SHF.R.U32.HI R2, RZ, 0x7, R2 ;  /* 0x00000007ff027819 */ /* 0x001fcc0000011602 */
[----:B------:R-:W-:Y:S06]  /*0aa0*/  BAR.ARV 0x8, 0x120 ;  /* 0x0204800000007b1d */ /* 0x000fec0000002000 */
[----:B------:R-:W-:-:S13]  /*0ab0*/  ISETP.NE.AND P0, PT, R2, 0x1, PT ;  /* 0x000000010200780c */ /* 0x000fda0003f05270 */
[----:B------:R-:W-:Y:S08]  /*0ac0*/  @!P0 BAR.ARV 0x9, 0x100 ;  /* 0x0244000000008b1d */ /* 0x000ff00000002000 */
[----:B------:R-:W-:Y:S01]  /*0ad0*/  BAR.SYNC.DEFER_BLOCKING 0x5, 0x180 ;  /* 0x0146000000007b1d */ /* 0x000fe20000010000 */
[----:B-1----:R-:W-:-:S06]  /*0ae0*/  ULEA UR4, UR37, UR4, 0x18 ;  /* 0x0000000425047291 */ /* 0x002fcc000f8ec03f */
[----:B------:R-:W-:Y:S01]  /*0af0*/  IMAD.U32 R18, RZ, RZ, UR4 ;  /* 0x00000004ff127e24 */ /* 0x000fe2000f8e00ff */
[----:B------:R-:W-:-:S04]  /*0b00*/  ULDC UR4, c[0x0][0xc14] ;  /* 0x0003050000047ab9 */ /* 0x000fc80000000800 */
[----:B------:R-:W0:Y:S01]  /*0b10*/  LDS.128 R144, [R18+0x298d0] ;  /* 0x0298d00012907984 */ /* 0x000e220000000c00 */
[----:B------:R-:W-:Y:S06]  /*0b20*/  BAR.ARV 0x4, 0x180 ;  /* 0x0106000000007b1d */ /* 0x000fec0000002000 */
[----:B--2---:R-:W-:-:S04]  /*0b30*/  LOP3.LUT R0, R0, 0xffffffef, RZ, 0xc0, !PT ;  /* 0xffffffef00007812 */ /* 0x004fc800078ec0ff */
[----:B------:R-:W-:-:S05]  /*0b40*/  @P0 LOP3.LUT R0, R0, 0x10, RZ, 0xfc, !PT ;  /* 0x0000001000000812 */ /* 0x000fca00078efcff */
[----:B------:R1:W-:Y:S01]  /*0b50*/  STL [R1+0x18], R0 ;  /* 0x0000180001007387 */ /* 0x0003e20000100800 */
[----:B0-----:R-:W-:-:S13]  /*0b60*/  ISETP.GE.AND P0, PT, R147, UR4, PT ;  /* 0x0000000493007c0c */ /* 0x001fda000bf06270 */
[----:B-1----:R-:W-:Y:S05]  /*0b70*/  @P0 BRA `(.L_x_414) ;  /* 0x0000025c00a00947 */ /* 0x002fea0003800000 */
[----:B------:R-:W0:Y:S01]  /*0b80*/  S2R R0, SR_TID.X ;  /* 0x0000000000007919 */ /* 0x000e220000002100 */
[----:B------:R-:W-:Y:S01]  /*0b90*/  MOV R223, 0xfffffffe ;  /* 0xfffffffe00df7802 */ /* 0x000fe20000000f00 */
[----:B------:R-:W-:Y:S01]  /*0ba0*/  IMAD.MOV.U32 R213, RZ, RZ, 0x20 ;  /* 0x00000020ffd57424 */ /* 0x000fe200078e00ff */
[----:B------:R-:W-:Y:S01]  /*0bb0*/  R2UR UR52, R18 ;  /* 0x00000000123472ca */ /* 0x000fe200000e0000 */
[----:B------:R-:W-:Y:S01]  /*0bc0*/  IMAD.MOV.U32 R19, RZ, RZ, RZ ;  /* 0x000000ffff137224 */ /* 0x000fe200078e00ff */
[----:B------:R-:W-:Y:S01]  /*0bd0*/  MOV R171, RZ ;  /* 0x000000ff00ab7202 */ /* 0x000fe20000000f00 */
[----:B------:R-:W-:Y:S01]  /*0be0*/  IMAD.MOV.U32 R175, RZ, RZ, RZ ;  /* 0x000000ffffaf7224 */ /* 0x000fe200078e00ff */
[----:B------:R-:W-:Y:S01]  /*0bf0*/  ULOP3.LUT UR53, UR36, 0x1, URZ, 0xfc, !UPT ;  /* 0x0000000124357892 */ /* 0x000fe2000f8efc3f */
[----:B------:R-:W-:Y:S01]  /*0c00*/  IMAD.MOV.U32 R148, RZ, RZ, RZ ;  /* 0x000000ffff947224 */ /* 0x000fe200078e00ff */
[----:B------:R-:W-:-:S07]  /*0c10*/  UMOV UR43, URZ ;  /* 0x0000003f002b7c82 */ /* 0x000fce0008000000 */
[----:B------:R-:W-:Y:S01]  /*0c20*/  UIADD3 UR52, UR52, 0x14400, URZ ;  /* 0x0001440034347890 */ /* 0x000fe2000fffe03f */
[----:B0-----:R-:W-:-:S05]  /*0c30*/  VIADD R235, R0, 0xffffff80 ;  /* 0xffffff8000eb7836 */ /* 0x001fca0000000000 */
[----:B------:R-:W-:-:S04]  /*0c40*/  SHF.R.S32.HI R0, RZ, 0x1f, R235 ;  /* 0x0000001fff007819 */ /* 0x000fc800000114eb */
[CC--:B------:R-:W-:Y:S02]  /*0c50*/  LEA.HI R5, R0.reuse, R235.reuse, RZ, 0x4 ;  /* 0x000000eb00057211 */ /* 0x0c0fe400078f20ff */
[CC--:B------:R-:W-:Y:S02]  /*0c60*/  LEA.HI R3, R0.reuse, R235.reuse, RZ, 0x5 ;  /* 0x000000eb00037211 */ /* 0x0c0fe400078f28ff */
[----:B------:R-:W-:Y:S02]  /*0c70*/  LEA.HI R2, R0, R235, RZ, 0x2 ;  /* 0x000000eb00027211 */ /* 0x000fe400078f10ff */
[----:B------:R-:W-:Y:S01]  /*0c80*/  SHF.R.S32.HI R204, RZ, 0x4, R5 ;  /* 0x00000004ffcc7819 */ /* 0x000fe20000011405 */
[----:B------:R-:W-:Y:S01]  /*0c90*/  IMAD.SHL.U32 R7, R3, 0x20, RZ ;  /* 0x0000002003077824 */ /* 0x000fe200078e00ff */
[----:B------:R-:W-:Y:S02]  /*0ca0*/  LOP3.LUT R6, R5, 0x3fffff0, RZ, 0xc0, !PT ;  /* 0x03fffff005067812 */ /* 0x000fe400078ec0ff */
[----:B------:R-:W-:-:S02]  /*0cb0*/  SHF.R.S32.HI R4, RZ, 0x2, R2 ;  /* 0x00000002ff047819 */ /* 0x000fc40000011402 */
[----:B------:R-:W-:Y:S02]  /*0cc0*/  SHF.R.S32.HI R3, RZ, 0x1f, R2 ;  /* 0x0000001fff037819 */ /* 0x000fe40000011402 */
[----:B------:R-:W-:Y:S02]  /*0cd0*/  LEA.HI R5, R5, R204, RZ, 0x1 ;  /* 0x000000cc05057211 */ /* 0x000fe400078f08ff */
[----:B------:R-:W-:Y:S02]  /*0ce0*/  LOP3.LUT R9, R7, 0xfffffc00, RZ, 0xc0, !PT ;  /* 0xfffffc0007097812 */ /* 0x000fe400078ec0ff */
[----:B------:R-:W-:Y:S02]  /*0cf0*/  IADD3 R6, R235, -R6, RZ ;  /* 0x80000006eb067210 */ /* 0x000fe40007ffe0ff */
[----:B------:R-:W-:Y:S02]  /*0d00*/  LEA.HI R3, R3, R4, RZ, 0x2 ;  /* 0x0000000403037211 */ /* 0x000fe400078f10ff */
[----:B------:R-:W-:Y:S01]  /*0d10*/  LOP3.LUT R7, R5, 0x1ffffffe, RZ, 0xc0, !PT ;  /* 0x1ffffffe05077812 */ /* 0x000fe200078ec0ff */
[----:B------:R-:W-:Y:S01]  /*0d20*/  IMAD R6, R6, 0x40, R9 ;  /* 0x0000004006067824 */ /* 0x000fe200078e0209 */
[----:B------:R-:W-:-:S02]  /*0d30*/  LOP3.LUT R5, R3, 0xfffffffc, RZ, 0xc0, !PT ;  /* 0xfffffffc03057812 */ /* 0x000fc400078ec0ff */
[-C--:B------:R-:W-:Y:S01]  /*0d40*/  LEA.HI R3, R235, R235.reuse, RZ, 0x1 ;  /* 0x000000ebeb037211 */ /* 0x080fe200078f08ff */
[----:B------:R-:W-:Y:S01]  /*0d50*/  IMAD.IADD R7, R204, 0x1, -R7 ;  /* 0x00000001cc077824 */ /* 0x000fe200078e0a07 */
[----:B------:R-:W-:Y:S01]  /*0d60*/  LEA.HI R2, R0, R235, RZ, 0x7 ;  /* 0x000000eb00027211 */ /* 0x000fe200078f38ff */
[----:B------:R-:W-:Y:S01]  /*0d70*/  IMAD.IADD R5, R4, 0x1, -R5 ;  /* 0x0000000104057824 */ /* 0x000fe200078e0a05 */
[--C-:B------:R-:W-:Y:S01]  /*0d80*/  SHF.R.S32.HI R168, RZ, 0x1, R3.reuse ;  /* 0x00000001ffa87819 */ /* 0x100fe20000011403 */
[----:B------:R-:W-:Y:S01]  /*0d90*/  IMAD R234, R7, 0x8, R6 ;  /* 0x0000000807ea7824 */ /* 0x000fe200078e0206 */
[----:B------:R-:W-:Y:S01]  /*0da0*/  SHF.R.S32.HI R7, RZ, 0x1f, R3 ;  /* 0x0000001fff077819 */ /* 0x000fe20000011403 */
[----:B------:R-:W-:Y:S01]  /*0db0*/  IMAD.SHL.U32 R172, R5, 0x80, RZ ;  /* 0x0000008005ac7824 */ /* 0x000fe200078e00ff */
[----:B------:R-:W-:Y:S01]  /*0dc0*/  LOP3.LUT R4, R2, 0xffffff80, RZ, 0xc0, !PT ;  /* 0xffffff8002047812 */ /* 0x000fe200078ec0ff */
[----:B------:R-:W-:Y:S01]  /*0dd0*/  VIADD R211, R168, 0x80 ;  /* 0x00000080a8d37836 */ /* 0x000fe20000000000 */
[----:B------:R-:W-:-:S02]  /*0de0*/  LEA.HI R7, R7, R168, RZ, 0x3 ;  /* 0x000000a807077211 */ /* 0x000fc400078f18ff */
[----:B------:R-:W-:Y:S01]  /*0df0*/  LOP3.LUT R214, R3, 0xfffffffe, RZ, 0xc0, !PT ;  /* 0xfffffffe03d67812 */ /* 0x000fe200078ec0ff */
[----:B------:R-:W-:Y:S01]  /*0e00*/  IMAD.IADD R215, R235, 0x1, -R4 ;  /* 0x00000001ebd77824 */ /* 0x000fe200078e0a04 */
[----:B------:R-:W-:Y:S02]  /*0e10*/  LOP3.LUT R7, R7, 0xfffffff8, RZ, 0xc0, !PT ;  /* 0xfffffff807077812 */ /* 0x000fe400078ec0ff */
[----:B------:R-:W-:Y:S01]  /*0e20*/  SHF.R.S32.HI R4, RZ, 0x1f, R211 ;  /* 0x0000001fff047819 */ /* 0x000fe200000114d3 */
[----:B------:R-:W-:Y:S01]  /*0e30*/  IMAD.IADD R214, R235, 0x1, -R214 ;  /* 0x00000001ebd67824 */ /* 0x000fe200078e0ad6 */
[----:B------:R-:W-:Y:S02]  /*0e40*/  IADD3 R220, R168, -R7, RZ ;  /* 0x80000007a8dc7210 */ /* 0x000fe40007ffe0ff */
[-C--:B------:R-:W-:Y:S01]  /*0e50*/  LEA.HI R7, R4, R211.reuse, RZ, 0x3 ;  /* 0x000000d304077211 */ /* 0x080fe200078f18ff */
[----:B------:R-:W-:Y:S01]  /*0e60*/  IMAD.SHL.U32 R22, R214, 0x10, RZ ;  /* 0x00000010d6167824 */ /* 0x000fe200078e00ff */
[----:B------:R-:W-:Y:S01]  /*0e70*/  LEA.HI R11, R211, R211, RZ, 0x1 ;  /* 0x000000d3d30b7211 */ /* 0x000fe200078f08ff */
[----:B------:R-:W-:Y:S01]  /*0e80*/  IMAD.SHL.U32 R4, R220, 0x80, RZ ;  /* 0x00000080dc047824 */ /* 0x000fe200078e00ff */
[----:B------:R-:W-:Y:S01]  /*0e90*/  SHF.R.S32.HI R6, RZ, 0x1f, R215 ;  /* 0x0000001fff067819 */ /* 0x000fe200000114d7 */
[----:B------:R-:W-:Y:S01]  /*0ea0*/  IMAD.SHL.U32 R9, R7, 0x40, RZ ;  /* 0x0000004007097824 */ /* 0x000fe200078e00ff */
[----:B------:R-:W-:Y:S01]  /*0eb0*/  LOP3.LUT R10, R11, 0x3fffffe, RZ, 0xc0, !PT ;  /* 0x03fffffe0b0a7812 */ /* 0x000fe200078ec0ff */
[----:B------:R-:W-:Y:S01]  /*0ec0*/  VIADD R170, R22, 0x40 ;  /* 0x0000004016aa7836 */ /* 0x000fe20000000000 */
[----:B------:R-:W-:-:S02]  /*0ed0*/  LEA.HI R8, R6, R215, RZ, 0x2 ;  /* 0x000000d706087211 */ /* 0x000fc400078f10ff */
[----:B------:R-:W-:Y:S01]  /*0ee0*/  LOP3.LUT R12, R9, 0xfffffe00, RZ, 0xc0, !PT ;  /* 0xfffffe00090c7812 */ /* 0x000fe200078ec0ff */
[----:B------:R-:W-:Y:S01]  /*0ef0*/  IMAD.IADD R197, R211, 0x1, -R10 ;  /* 0x00000001d3c57824 */ /* 0x000fe200078e0a0a */
[--C-:B------:R-:W-:Y:S02]  /*0f00*/  SHF.R.S32.HI R9, RZ, 0x2, R8.reuse ;  /* 0x00000002ff097819 */ /* 0x100fe40000011408 */
[----:B------:R-:W-:Y:S02]  /*0f10*/  LOP3.LUT R10, R8, 0x7ffffffc, RZ, 0xc0, !PT ;  /* 0x7ffffffc080a7812 */ /* 0x000fe400078ec0ff */
[----:B------:R-:W-:Y:S02]  /*0f20*/  SHF.R.S32.HI R8, RZ, 0x1f, R8 ;  /* 0x0000001fff087819 */ /* 0x000fe40000011408 */
[----:B------:R-:W-:Y:S01]  /*0f30*/  LEA.HI R3, R3, R168, RZ, 0x1 ;  /* 0x000000a803037211 */ /* 0x000fe200078f08ff */
[----:B------:R-:W-:Y:S01]  /*0f40*/  IMAD.IADD R10, R215, 0x1, -R10 ;  /* 0x00000001d70a7824 */ /* 0x000fe200078e0a0a */
[----:B------:R-:W-:-:S02]  /*0f50*/  LOP3.LUT R7, R4, 0x380, RZ, 0xc0, !PT ;  /* 0x0000038004077812 */ /* 0x000fc400078ec0ff */
[----:B------:R-:W-:Y:S01]  /*0f60*/  LEA.HI R8, R8, R9, RZ, 0x3 ;  /* 0x0000000908087211 */ /* 0x000fe200078f18ff */
[----:B------:R-:W-:Y:S01]  /*0f70*/  IMAD R223, R10, R223, 0xa0 ;  /* 0x000000a00adf7424 */ /* 0x000fe200078e02df */
[----:B------:R-:W-:Y:S02]  /*0f80*/  SHF.R.S32.HI R219, RZ, 0x7, R2 ;  /* 0x00000007ffdb7819 */ /* 0x000fe40000011402 */
[----:B------:R-:W-:Y:S02]  /*0f90*/  LOP3.LUT R3, R3, 0x3fffffe, RZ, 0xc0, !PT ;  /* 0x03fffffe03037812 */ /* 0x000fe400078ec0ff */
[----:B------:R-:W-:Y:S02]  /*0fa0*/  SHF.R.U32.HI R4, RZ, 0x3, R7 ;  /* 0x00000003ff047819 */ /* 0x000fe40000011607 */
[----:B------:R-:W-:Y:S01]  /*0fb0*/  LOP3.LUT R8, R8, 0xfffffff8, RZ, 0xc0, !PT ;  /* 0xfffffff808087812 */ /* 0x000fe200078ec0ff */
[----:B------:R-:W-:Y:S01]  /*0fc0*/  IMAD.IADD R3, R168, 0x1, -R3 ;  /* 0x00000001a8037824 */ /* 0x000fe200078e0a03 */
[----:B------:R-:W-:-:S02]  /*0fd0*/  LEA.HI R2, R2, R219, RZ, 0x1 ;  /* 0x000000db02027211 */ /* 0x000fc400078f08ff */
[----:B------:R-:W-:Y:S01]  /*0fe0*/  LEA.HI R6, R6, R215, RZ, 0x5 ;  /* 0x000000d706067211 */ /* 0x000fe200078f28ff */
[----:B------:R-:W-:Y:S01]  /*0ff0*/  IMAD.IADD R9, R9, 0x1, -R8 ;  /* 0x0000000109097824 */ /* 0x000fe200078e0a08 */
[----:B------:R-:W-:Y:S01]  /*1000*/  LOP3.LUT R7, R7, 0x10, R22, 0xf8, !PT ;  /* 0x0000001007077812 */ /* 0x000fe200078ef816 */
[----:B------:R-:W-:Y:S01]  /*1010*/  IMAD R3, R204, 0x8, R3 ;  /* 0x00000008cc037824 */ /* 0x000fe200078e0203 */
[----:B------:R-:W-:Y:S02]  /*1020*/  IADD3 R169, R22, 0x20, RZ ;  /* 0x0000002016a97810 */ /* 0x000fe40007ffe0ff */
[----:B------:R-:W-:Y:S01]  /*1030*/  LOP3.LUT R2, R2, 0x3fffffe, RZ, 0xc0, !PT ;  /* 0x03fffffe02027812 */ /* 0x000fe200078ec0ff */
[----:B------:R-:W-:Y:S01]  /*1040*/  IMAD.SHL.U32 R174, R3, 0x40, RZ ;  /* 0x0000004003ae7824 */ /* 0x000fe200078e00ff */
[----:B------:R-:W-:Y:S02]  /*1050*/  SHF.R.S32.HI R6, RZ, 0x5, R6 ;  /* 0x00000005ff067819 */ /* 0x000fe40000011406 */
[----:B------:R-:W-:Y:S01]  /*1060*/  LOP3.LUT R7, R7, R4, RZ, 0x3c, !PT ;  /* 0x0000000407077212 */ /* 0x000fe200078e3cff */
[----:B------:R-:W-:Y:S01]  /*1070*/  IMAD.IADD R2, R219, 0x1, -R2 ;  /* 0x00000001db027824 */ /* 0x000fe200078e0a02 */
[----:B------:R-:W-:Y:S01]  /*1080*/  SHF.R.S32.HI R4, RZ, 0x1f, R169 ;  /* 0x0000001fff047819 */ /* 0x000fe200000114a9 */
[----:B------:R-:W-:Y:S01]  /*1090*/  IMAD R9, R6, 0x10, R9 ;  /* 0x0000001006097824 */ /* 0x000fe200078e0209 */
[----:B------:R-:W-:Y:S01]  /*10a0*/  LEA.HI R0, R0, R235, RZ, 0x3 ;  /* 0x000000eb00007211 */ /* 0x000fe200078f18ff */
[----:B------:R-:W-:Y:S01]  /*10b0*/  IMAD R204, R204, 0x400, R7 ;  /* 0x00000400cccc7824 */ /* 0x000fe200078e0207 */
[----:B------:R-:W-:Y:S01]  /*10c0*/  SHF.R.S32.HI R7, RZ, 0x1f, R170 ;  /* 0x0000001fff077819 */ /* 0x000fe200000114aa */
[----:B------:R-:W-:Y:S01]  /*10d0*/  IMAD R224, R2, 0x40, R9 ;  /* 0x0000004002e07824 */ /* 0x000fe200078e0209 */
[----:B------:R-:W-:-:S02]  /*10e0*/  LEA.HI R3, R4, R169, RZ, 0x4 ;  /* 0x000000a904037211 */ /* 0x000fc400078f20ff */
[----:B------:R-:W-:Y:S02]  /*10f0*/  LEA.HI R4, R4, R169, RZ, 0x6 ;  /* 0x000000a904047211 */ /* 0x000fe400078f30ff */
[----:B------:R-:W-:Y:S02]  /*1100*/  LOP3.LUT R172, R172, 0x180, RZ, 0xc0, !PT ;  /* 0x00000180acac7812 */ /* 0x000fe400078ec0ff */
[----:B------:R-:W-:Y:S02]  /*1110*/  LOP3.LUT R2, R0, 0x1ffffff8, RZ, 0xc0, !PT ;  /* 0x1ffffff800027812 */ /* 0x000fe400078ec0ff */
[CC--:B------:R-:W-:Y:S02]  /*1120*/  LEA.HI R8, R7.reuse, R170.reuse, RZ, 0x6 ;  /* 0x000000aa07087211 */ /* 0x0c0fe400078f30ff */
[----:B------:R-:W-:Y:S01]  /*1130*/  LEA.HI R7, R7, R170, RZ, 0x4 ;  /* 0x000000aa07077211 */ /* 0x000fe200078f20ff */
[----:B------:R-:W-:Y:S01]  /*1140*/  IMAD.IADD R2, R235, 0x1, -R2 ;  /* 0x00000001eb027824 */ /* 0x000fe200078e0a02 */
[----:B------:R-:W-:Y:S01]  /*1150*/  LOP3.LUT P0, RZ, R5, 0x2, RZ, 0xc0, !PT ;  /* 0x0000000205ff7812 */ /* 0x000fe2000780c0ff */
[----:B------:R-:W-:Y:S01]  /*1160*/  IMAD.SHL.U32 R5, R4, 0x80, RZ ;  /* 0x0000008004057824 */ /* 0x000fe200078e00ff */
[----:B------:R-:W-:Y:S01]  /*1170*/  SHF.R.S32.HI R200, RZ, 0x3, R0 ;  /* 0x00000003ffc87819 */ /* 0x000fe20000011400 */
[----:B------:R-:W-:Y:S01]  /*1180*/  IMAD.SHL.U32 R199, R2, 0x8, RZ ;  /* 0x0000000802c77824 */ /* 0x000fe200078e00ff */
[----:B------:R-:W-:-:S02]  /*1190*/  SHF.R.U32.HI R173, RZ, 0x3, R172 ;  /* 0x00000003ffad7819 */ /* 0x000fc400000116ac */
[----:B------:R-:W-:Y:S02]  /*11a0*/  LOP3.LUT R0, R172, 0x10, R22, 0xf8, !PT ;  /* 0x00000010ac007812 */ /* 0x000fe400078ef816 */
[----:B------:R-:W-:Y:S02]  /*11b0*/  SHF.L.U32 R10, R8, 0x7, RZ ;  /* 0x00000007080a7819 */ /* 0x000fe400000006ff */
[C---:B------:R-:W-:Y:S02]  /*11c0*/  LOP3.LUT R4, R172.reuse, 0x30, R3, 0xf8, !PT ;  /* 0x00000030ac047812 */ /* 0x040fe400078ef803 */
[----:B------:R-:W-:Y:S02]  /*11d0*/  LOP3.LUT R8, R172, 0x30, R7, 0xf8, !PT ;  /* 0x00000030ac087812 */ /* 0x000fe400078ef807 */
[----:B------:R-:W-:Y:S02]  /*11e0*/  SHF.R.S32.HI R222, RZ, 0x4, R3 ;  /* 0x00000004ffde7819 */ /* 0x000fe40000011403 */
[----:B------:R-:W-:-:S02]  /*11f0*/  SHF.R.S32.HI R11, RZ, 0x1, R11 ;  /* 0x00000001ff0b7819 */ /* 0x000fc4000001140b */
[-C--:B------:R-:W-:Y:S02]  /*1200*/  LOP3.LUT R3, R0, R173.reuse, RZ, 0x3c, !PT ;  /* 0x000000ad00037212 */ /* 0x080fe400078e3cff */
[----:B------:R-:W-:Y:S01]  /*1210*/  LOP3.LUT R5, R5, 0xffffe000, RZ, 0xc0, !PT ;  /* 0xffffe00005057812 */ /* 0x000fe200078ec0ff */
[----:B------:R-:W-:Y:S01]  /*1220*/  IMAD.SHL.U32 R11, R11, 0x80, RZ ;  /* 0x000000800b0b7824 */ /* 0x000fe200078e00ff */
[-C--:B------:R-:W-:Y:S01]  /*1230*/  LOP3.LUT R4, R4, R173.reuse, RZ, 0x3c, !PT ;  /* 0x000000ad04047212 */ /* 0x080fe200078e3cff */
[----:B------:R-:W-:Y:S01]  /*1240*/  IMAD.IADD R202, R174, 0x1, R3 ;  /* 0x00000001aeca7824 */ /* 0x000fe200078e0203 */
[----:B------:R-:W-:Y:S02]  /*1250*/  LOP3.LUT R13, R10, 0xffffe000, RZ, 0xc0, !PT ;  /* 0xffffe0000a0d7812 */ /* 0x000fe400078ec0ff */
[----:B------:R-:W-:Y:S02]  /*1260*/  LOP3.LUT R8, R8, R173, RZ, 0x3c, !PT ;  /* 0x000000ad08087212 */ /* 0x000fe400078e3cff */
[----:B------:R-:W-:-:S02]  /*1270*/  LOP3.LUT R2, R172, 0x30, R22, 0xf8, !PT ;  /* 0x00000030ac027812 */ /* 0x000fc400078ef816 */
[----:B------:R-:W-:Y:S02]  /*1280*/  SEL R213, R213, 0xffffffe0, !P0 ;  /* 0xffffffe0d5d57807 */ /* 0x000fe40004000000 */
[-C--:B------:R-:W-:Y:S02]  /*1290*/  IADD3 R217, R4, R174.reuse, R5 ;  /* 0x000000ae04d97210 */ /* 0x080fe40007ffe005 */
[----:B------:R-:W-:Y:S01]  /*12a0*/  IADD3 R13, R8, R174, R13 ;  /* 0x000000ae080d7210 */ /* 0x000fe20007ffe00d */
[----:B------:R-:W-:Y:S01]  /*12b0*/  IMAD.IADD R203, R213, 0x1, R202 ;  /* 0x00000001d5cb7824 */ /* 0x000fe200078e02ca */
[----:B------:R-:W-:Y:S01]  /*12c0*/  LOP3.LUT R5, R2, R173, RZ, 0x3c, !PT ;  /* 0x000000ad02057212 */ /* 0x000fe200078e3cff */
[----:B------:R-:W-:Y:S01]  /*12d0*/  IMAD.IADD R217, R18, 0x1, R217 ;  /* 0x0000000112d97824 */ /* 0x000fe200078e02d9 */
[----:B------:R-:W-:Y:S02]  /*12e0*/  LEA R197, R197, R12, 0x6 ;  /* 0x0000000cc5c57211 */ /* 0x000fe400078e30ff */
[----:B------:R-:W-:-:S02]  /*12f0*/  SHF.L.U32 R16, R214, 0x3, RZ ;  /* 0x00000003d6107819 */ /* 0x000fc400000006ff */
[----:B------:R-:W-:Y:S02]  /*1300*/  LOP3.LUT R196, R11, 0x180, RZ, 0xc0, !PT ;  /* 0x000001800bc47812 */ /* 0x000fe400078ec0ff */
[----:B------:R-:W-:Y:S02]  /*1310*/  SHF.R.S32.HI R221, RZ, 0x4, R7 ;  /* 0x00000004ffdd7819 */ /* 0x000fe40000011407 */
[C---:B------:R-:W-:Y:S02]  /*1320*/  IADD3 R218, R18.reuse, R174, R5 ;  /* 0x000000ae12da7210 */ /* 0x040fe40007ffe005 */
[----:B------:R-:W-:Y:S02]  /*1330*/  IADD3 R216, R18, R13, RZ ;  /* 0x0000000d12d87210 */ /* 0x000fe40007ffe0ff */
[----:B------:R-:W-:-:S07]  /*1340*/  IADD3 R213, R213, UR52, R202 ;  /* 0x00000034d5d57c10 */ /* 0x000fce000fffe0ca */
.L_x_608:
[----:B0-----:R-:W0:Y:S02]  /*1350*/  LDC.64 R2, c[0x0][0xc60] ;  /* 0x00031800ff027b82 */ /* 0x001e240000000a00 */
[----:B0-----:R-:W-:-:S05]  /*1360*/  IMAD.WIDE R2, R147, 0x4, R2 ;  /* 0x0000000493027825 */ /* 0x001fca00078e0202 */
[----:B--2---:R0:W2:Y:S01]  /*1370*/  LDG.E R205, desc[UR54][R2.64] ;  /* 0x0000003602cd7981 */ /* 0x0040a2000c1e1900 */
[----:B------:R-:W-:Y:S05]  /*1380*/  YIELD ;  /* 0x0000000000007946 */ /* 0x000fea0003800000 */
[----:B------:R-:W-:Y:S01]  /*1390*/  ULDC.64 UR4, c[0x0][0xa28] ;  /* 0x00028a0000047ab9 */ /* 0x000fe20000000a00 */
[----:B------:R-:W-:Y:S01]  /*13a0*/  ULDC.64 UR8, c[0x0][0xa18] ;  /* 0x0002860000087ab9 */ /* 0x000fe20000000a00 */
[----:B------:R-:W-:Y:S01]  /*13b0*/  ISETP.NE.U32.AND P1, PT, RZ, UR4, PT ;  /* 0x00000004ff007c0c */ /* 0x000fe2000bf25070 */
[----:B------:R-:W-:Y:S01]  /*13c0*/  ULDC.64 UR6, c[0x0][0xa08] ;  /* 0x0002820000067ab9 */ /* 0x000fe20000000a00 */
[----:B0-----:R-:W-:Y:S01]  /*13d0*/  IMAD.MOV.U32 R3, RZ, RZ, RZ ;  /* 0x000000ffff037224 */ /* 0x001fe200078e00ff */
[----:B------:R-:W-:Y:S01]  /*13e0*/  ISETP.NE.U32.AND P0, PT, RZ, UR6, PT ;  /* 0x00000006ff007c0c */ /* 0x000fe2000bf05070 */
[----:B---3-5:R-:W-:Y:S01]  /*13f0*/  IMAD.MOV.U32 R27, RZ, RZ, RZ ;  /* 0x000000ffff1b7224 */ /* 0x028fe200078e00ff */
[----:B------:R-:W-:-:S02]  /*1400*/  ISETP.NE.AND.EX P1, PT, RZ, UR5, PT, P1 ;  /* 0x00000005ff007c0c */ /* 0x000fc4000bf25310 */
[----:B------:R-:W-:Y:S02]  /*1410*/  ISETP.NE.AND.EX P0, PT, RZ, UR7, PT, P0 ;  /* 0x00000007ff007c0c */ /* 0x000fe4000bf05300 */
[----:B--2---:R-:W-:Y:S01]  /*1420*/  SHF.R.S32.HI R210, RZ, 0x1f, R205 ;  /* 0x0000001fffd27819 */ /* 0x004fe200000114cd */
[----:B------:R-:W-:-:S08]  /*1430*/  IMAD.SHL.U32 R208, R205, 0x4, RZ ;  /* 0x00000004cdd07824 */ /* 0x000fd000078e00ff */
[C---:B----4-:R-:W-:Y:S02]  /*1440*/  @P1 LEA R4, P2, R205.reuse, UR4, 0x2 ;  /* 0x00000004cd041c11 */ /* 0x050fe4000f8410ff */
[C-C-:B------:R-:W-:Y:S02]  /*1450*/  SHF.L.U64.HI R209, R205.reuse, 0x2, R210.reuse ;  /* 0x00000002cdd17819 */ /* 0x140fe400000102d2 */
[----:B------:R-:W-:Y:S02]  /*1460*/  @P1 LEA.HI.X R5, R205, UR5, R210, 0x2, P2 ;  /* 0x00000005cd051c11 */ /* 0x000fe400090f14d2 */
[----:B------:R-:W-:Y:S01]  /*1470*/  ISETP.NE.U32.AND P2, PT, RZ, UR8, PT ;  /* 0x00000008ff007c0c */ /* 0x000fe2000bf45070 */
[----:B------:R-:W-:Y:S01]  /*1480*/  ULDC UR4, c[0x0][0x288] ;  /* 0x0000a20000047ab9 */ /* 0x000fe20000000800 */
[----:B------:R-:W-:Y:S01]  /*1490*/  IADD3 R8, P3, R208, UR6, RZ ;  /* 0x00000006d0087c10 */ /* 0x000fe2000ff7e0ff */
[----:B------:R0:W5:Y:S01]  /*14a0*/  @P1 LDG.E R3, desc[UR54][R4.64] ;  /* 0x0000003604031981 */ /* 0x000162000c1e1900 */
[----:B------:R-:W-:-:S02]  /*14b0*/  ISETP.NE.AND.EX P2, PT, RZ, UR9, PT, P2 ;  /* 0x00000009ff007c0c */ /* 0x000fc4000bf45320 */
[----:B------:R-:W-:Y:S01]  /*14c0*/  MOV R159, UR4 ;  /* 0x00000004009f7c02 */ /* 0x000fe20008000f00 */
[----:B------:R-:W-:Y:S01]  /*14d0*/  ULDC.64 UR4, c[0x0][0x3f8] ;  /* 0x0000fe0000047ab9 */ /* 0x000fe20000000a00 */
[----:B------:R-:W-:-:S05]  /*14e0*/  IADD3.X R9, R209, UR7, RZ, P3, !PT ;  /* 0x00000007d1097c10 */ /* 0x000fca0009ffe4ff */
[----:B------:R0:W5:Y:S04]  /*14f0*/  @P0 LDG.E R27, desc[UR54][R8.64] ;  /* 0x00000036081b0981 */ /* 0x000168000c1e1900 */
[----:B------:R-:W-:-:S04]  /*1500*/  @P2 IADD3 R6, P1, R208, UR8, RZ ;  /* 0x00000008d0062c10 */ /* 0x000fc8000ff3e0ff */
[----:B------:R-:W-:-:S05]  /*1510*/  @P2 IADD3.X R7, R209, UR9, RZ, P1, !PT ;  /* 0x00000009d1072c10 */ /* 0x000fca0008ffe4ff */
[----:B------:R0:W5:Y:S01]  /*1520*/  @P2 LDG.E R159, desc[UR54][R6.64] ;  /* 0x00000036069f2981 */ /* 0x000162000c1e1900 */
[----:B------:R-:W-:-:S03]  /*1530*/  UISETP.NE.U32.AND UP0, UPT, UR4, URZ, UPT ;  /* 0x0000003f0400728c */ /* 0x000fc6000bf05070 */
[----:B------:R-:W-:Y:S01]  /*1540*/  ULDC UR4, c[0x0][0x404] ;  /* 0x0001010000047ab9 */ /* 0x000fe20000000800 */
[----:B------:R-:W-:-:S03]  /*1550*/  UISETP.NE.AND.EX UP0, UPT, UR5, URZ, UPT, UP0 ;  /* 0x0000003f0500728c */ /* 0x000fc6000bf05300 */
[----:B------:R-:W-:Y:S01]  /*1560*/  ULDC UR5, c[0x0][0x2e0] ;  /* 0x0000b80000057ab9 */ /* 0x000fe20000000800 */
[----:B------:R-:W-:-:S04]  /*1570*/  USEL UR4, UR4, 0x1, UP0 ;  /* 0x0000000104047887 */ /* 0x000fc80008000000 */
[----:B------:R-:W-:-:S03]  /*1580*/  UIMAD UR4, UR4, UR5, URZ ;  /* 0x00000005040472a4 */ /* 0x000fc6000f8e023f */
[----:B------:R-:W-:Y:S02]  /*1590*/  ULDC UR5, c[0x0][0x338] ;  /* 0x0000ce0000057ab9 */ /* 0x000fe40000000800 */
[----:B------:R-:W-:Y:S02]  /*15a0*/  IMAD.U32 R2, RZ, RZ, UR5 ;  /* 0x00000005ff027e24 */ /* 0x000fe4000f8e00ff */
[----:B------:R-:W-:Y:S02]  /*15b0*/  IMAD.U32 R26, RZ, RZ, UR4 ;  /* 0x00000004ff1a7e24 */ /* 0x000fe4000f8e00ff */
[----:B------:R-:W-:Y:S01]  /*15c0*/  IMAD.MOV.U32 R25, RZ, RZ, R205 ;  /* 0x000000ffff197224 */ /* 0x000fe200078e00cd */
[----:B0-----:R-:W-:Y:S06]  /*15d0*/  @P2 BRA `(.L_x_415) ;  /* 0x0000000000242947 */ /* 0x001fec0003800000 */
[----:B------:R-:W-:Y:S02]  /*15e0*/  ULDC.64 UR4, c[0x0][0xa00] ;  /* 0x0002800000047ab9 */ /* 0x000fe40000000a00 */
[----:B------:R-:W-:-:S04]  /*15f0*/  ISETP.NE.U32.AND P1, PT, RZ, UR4, PT ;  /* 0x00000004ff007c0c */ /* 0x000fc8000bf25070 */
[----:B------:R-:W-:-:S13]  /*1600*/  ISETP.NE.AND.EX P1, PT, RZ, UR5, PT, P1 ;  /* 0x00000005ff007c0c */ /* 0x000fda000bf25310 */
[----:B------:R-:W-:Y:S05]  /*1610*/  @!P1 BRA `(.L_x_415) ;  /* 0x0000000000149947 */ /* 0x000fea0003800000 */
[----:B------:R-:W0:Y:S02]  /*1620*/  LDC.64 R4, c[0x0][0xa00] ;  /* 0x00028000ff047b82 */ /* 0x000e240000000a00 */
[----:B0-----:R-:W-:-:S05]  /*1630*/  IMAD.WIDE R4, R25, 0x4, R4 ;  /* 0x0000000419047825 */ /* 0x001fca00078e0204 */
[----:B-----5:R-:W2:Y:S04]  /*1640*/  LDG.E R159, desc[UR54][R4.64] ;  /* 0x00000036049f7981 */ /* 0x020ea8000c1e1900 */
[----:B------:R-:W2:Y:S02]  /*1650*/  LDG.E R0, desc[UR54][R4.64+0x4] ;  /* 0x0000043604007981 */ /* 0x000ea4000c1e1900 */
[----:B--2---:R-:W-:-:S07]  /*1660*/  IMAD.IADD R159, R0, 0x1, -R159 ;  /* 0x00000001009f7824 */ /* 0x004fce00078e0a9f */
.L_x_415:
[----:B------:R-:W-:Y:S01]  /*1670*/  ULDC.64 UR4, c[0x0][0xa20] ;  /* 0x0002880000047ab9 */ /* 0x000fe20000000a00 */
[----:B------:R-:W-:Y:S01]  /*1680*/  MOV R212, R145 ;  /* 0x0000009100d47202 */ /* 0x000fe20000000f00 */
[----:B------:R-:W-:Y:S01]  /*1690*/  IMAD.MOV.U32 R207, RZ, RZ, R146 ;  /* 0x000000ffffcf7224 */ /* 0x000fe200078e0092 */
[----:B------:R-:W-:-:S04]  /*16a0*/  ISETP.NE.U32.AND P1, PT, RZ, UR4, PT ;  /* 0x00000004ff007c0c */ /* 0x000fc8000bf25070 */
[----:B------:R-:W-:-:S13]  /*16b0*/  ISETP.NE.AND.EX P1, PT, RZ, UR5, PT, P1 ;  /* 0x00000005ff007c0c */ /* 0x000fda000bf25310 */
[----:B------:R-:W-:Y:S05]  /*16c0*/  @!P1 BRA `(.L_x_416) ;  /* 0x0000000000109947 */ /* 0x000fea0003800000 */
[----:B------:R-:W-:-:S04]  /*16d0*/  IADD3 R4, P0, R208, UR4, RZ ;  /* 0x00000004d0047c10 */ /* 0x000fc8000ff1e0ff */
[----:B------:R-:W-:-:S05]  /*16e0*/  IADD3.X R5, R209, UR5, RZ, P0, !PT ;  /* 0x00000005d1057c10 */ /* 0x000fca00087fe4ff */
[----:B------:R0:W5:Y:S01]  /*16f0*/  LDG.E R26, desc[UR54][R4.64] ;  /* 0x00000036041a7981 */ /* 0x000162000c1e1900 */
[----:B------:R-:W-:Y:S05]  /*1700*/  BRA `(.L_x_417) ;  /* 0x0000000000107947 */ /* 0x000fea0003800000 */
.L_x_416:
[----:B------:R-:W-:Y:S05]  /*1710*/  @!P0 BRA `(.L_x_417) ;  /* 0x00000000000c8947 */ /* 0x000fea0003800000 */
[----:B------:R-:W2:Y:S04]  /*1720*/  LDG.E R5, desc[UR54][R8.64] ;  /* 0x0000003608057981 */ /* 0x000ea8000c1e1900 */
[----:B------:R-:W2:Y:S02]  /*1730*/  LDG.E R26, desc[UR54][R8.64+0x4] ;  /* 0x00000436081a7981 */ /* 0x000ea4000c1e1900 */
[----:B--2---:R-:W-:-:S07]  /*1740*/  IMAD.IADD R26, R26, 0x1, -R5 ;  /* 0x000000011a1a7824 */ /* 0x004fce00078e0a05 */
.L_x_417:
[----:B------:R-:W-:Y:S02]  /*1750*/  ULDC.64 UR4, c[0x0][0xa10] ;  /* 0x0002840000047ab9 */ /* 0x000fe40000000a00 */
[----:B------:R-:W-:-:S04]  /*1760*/  ISETP.NE.U32.AND P0, PT, RZ, UR4, PT ;  /* 0x00000004ff007c0c */ /* 0x000fc8000bf05070 */
[----:B------:R-:W-:Y:S01]  /*1770*/  ISETP.NE.AND.EX P0, PT, RZ, UR5, PT, P0 ;  /* 0x00000005ff007c0c */ /* 0x000fe2000bf05300 */
[----:B-----5:R-:W-:Y:S01]  /*1780*/  IMAD.IADD R3, R26, 0x1, -R3 ;  /* 0x000000011a037824 */ /* 0x020fe200078e0a03 */
[----:B------:R-:W-:-:S11]  /*1790*/  ULDC.64 UR4, c[0x0][0xa30] ;  /* 0x00028c0000047ab9 */ /* 0x000fd60000000a00 */
[----:B0-----:R-:W0:Y:S02]  /*17a0*/  @P0 LDC.64 R4, c[0x0][0xa10] ;  /* 0x00028400ff040b82 */ /* 0x001e240000000a00 */
[----:B0-----:R-:W-:-:S05]  /*17b0*/  @P0 IMAD.WIDE R4, R25, 0x4, R4 ;  /* 0x0000000419040825 */ /* 0x001fca00078e0204 */
[----:B------:R-:W2:Y:S04]  /*17c0*/  @P0 LDG.E R0, desc[UR54][R4.64] ;  /* 0x0000003604000981 */ /* 0x000ea8000c1e1900 */
[----:B------:R0:W2:Y:S01]  /*17d0*/  @P0 LDG.E R9, desc[UR54][R4.64+0x4] ;  /* 0x0000043604090981 */ /* 0x0000a2000c1e1900 */
[----:B------:R-:W-:Y:S01]  /*17e0*/  ISETP.NE.U32.AND P1, PT, RZ, UR4, PT ;  /* 0x00000004ff007c0c */ /* 0x000fe2000bf25070 */
[----:B------:R-:W-:-:S03]  /*17f0*/  IMAD.MOV.U32 R121, RZ, RZ, R26 ;  /* 0x000000ffff797224 */ /* 0x000fc600078e001a */
[----:B------:R-:W-:Y:S01]  /*1800*/  ISETP.NE.AND.EX P1, PT, RZ, UR5, PT, P1 ;  /* 0x00000005ff007c0c */ /* 0x000fe2000bf25310 */
[----:B0-----:R-:W-:-:S05]  /*1810*/  IMAD.MOV R4, RZ, RZ, -R3 ;  /* 0x000000ffff047224 */ /* 0x001fca00078e0a03 */
[----:B------:R-:W-:-:S07]  /*1820*/  VIMNMX R4, RZ, R4, !PT ;  /* 0x00000004ff047248 */ /* 0x000fce0007fe0100 */
[----:B------:R-:W-:-:S04]  /*1830*/  @P1 IADD3 R6, P2, R208, UR4, RZ ;  /* 0x00000004d0061c10 */ /* 0x000fc8000ff5e0ff */
[----:B------:R-:W-:-:S05]  /*1840*/  @P1 IADD3.X R7, R209, UR5, RZ, P2, !PT ;  /* 0x00000005d1071c10 */ /* 0x000fca00097fe4ff */
[----:B------:R0:W5:Y:S01]  /*1850*/  @P1 LDG.E R121, desc[UR54][R6.64] ;  /* 0x0000003606791981 */ /* 0x000162000c1e1900 */
[----:B--2---:R-:W-:-:S05]  /*1860*/  @P0 IADD3 R2, -R0, R9, RZ ;  /* 0x0000000900020210 */ /* 0x004fca0007ffe1ff */
[----:B------:R-:W-:-:S04]  /*1870*/  IMAD.IADD R147, R3, 0x1, R2 ;  /* 0x0000000103937824 */ /* 0x000fc800078e0202 */
[----:B------:R-:W-:-:S04]  /*1880*/  VIADD R0, R147, 0x9f ;  /* 0x0000009f93007836 */ /* 0x000fc80000000000 */
[----:B------:R-:W-:-:S05]  /*1890*/  IMAD.HI R0, R0, 0x66666667, RZ ;  /* 0x6666666700007827 */ /* 0x000fca00078e02ff */
[----:B------:R-:W-:-:S04]  /*18a0*/  SHF.R.U32.HI R161, RZ, 0x1f, R0 ;  /* 0x0000001fffa17819 */ /* 0x000fc80000011600 */
[----:B------:R-:W-:-:S05]  /*18b0*/  LEA.HI.SX32 R161, R0, R161, 0x1a ;  /* 0x000000a100a17211 */ /* 0x000fca00078fd2ff */
[----:B------:R-:W-:-:S05]  /*18c0*/  IMAD R3, R161, 0xa0, -R3 ;  /* 0x000000a0a1037824 */ /* 0x000fca00078e0a03 */
[----:B------:R-:W-:-:S04]  /*18d0*/  VIMNMX R3, R3, R2, PT ;  /* 0x0000000203037248 */ /* 0x000fc80003fe0100 */
[----:B------:R-:W-:Y:S01]  /*18e0*/  ISETP.GT.AND P0, PT, R3, R4, PT ;  /* 0x000000040300720c */ /* 0x000fe20003f04270 */
[----:B------:R-:W-:-:S05]  /*18f0*/  IMAD.WIDE.U32 R4, R4, -0x33333333, RZ ;  /* 0xcccccccd04047825 */ /* 0x000fca00078e00ff */
[----:B------:R-:W-:-:S04]  /*1900*/  SHF.R.U32.HI R120, RZ, 0x7, R5 ;  /* 0x00000007ff787819 */ /* 0x000fc80000011605 */
[----:B------:R-:W-:-:S03]  /*1910*/  MOV R24, R120 ;  /* 0x0000007800187202 */ /* 0x000fc60000000f00 */
[----:B------:R-:W-:-:S04]  /*1920*/  @P0 VIADD R0, R3, 0x9f ;  /* 0x0000009f03000836 */ /* 0x000fc80000000000 */
[----:B------:R-:W-:-:S05]  /*1930*/  @P0 IMAD.HI R0, R0, 0x66666667, RZ ;  /* 0x6666666700000827 */ /* 0x000fca00078e02ff */
[----:B------:R-:W-:-:S04]  /*1940*/  @P0 SHF.R.U32.HI R3, RZ, 0x1f, R0 ;  /* 0x0000001fff030819 */ /* 0x000fc80000011600 */
[----:B------:R-:W-:Y:S02]  /*1950*/  @P0 LEA.HI.SX32 R24, R0, R3, 0x1a ;  /* 0x0000000300180211 */ /* 0x000fe400078fd2ff */
[----:B------:R-:W-:Y:S02]  /*1960*/  PLOP3.LUT P0, PT, PT, PT, PT, 0x80, 0x0 ;  /* 0x000000000000781c */ /* 0x000fe40003f0f070 */
[----:B------:R-:W-:-:S13]  /*1970*/  ISETP.GT.AND P1, PT, R24, R120, PT ;  /* 0x000000781800720c */ /* 0x000fda0003f24270 */
[----:B0-----:R-:W-:Y:S05]  /*1980*/  @!P1 BRA `(.L_x_418) ;  /* 0x000000e0003c9947 */ /* 0x001fea0003800000 */
[----:B------:R-:W-:Y:S01]  /*1990*/  VIADD R0, R18, 0x1a400 ;  /* 0x0001a40012007836 */ /* 0x000fe20000000000 */
[----:B------:R-:W-:Y:S04]  /*19a0*/  BSSY B6, `(.L_x_419) ;  /* 0x0000013000067945 */ /* 0x000fe80003800000 */
[----:B------:R-:W-:-:S13]  /*19b0*/  LOP3.LUT P0, RZ, R0, 0x1bf, RZ, 0xc0, !PT ;  /* 0x000001bf00ff7812 */ /* 0x000fda000780c0ff */
[----:B------:R-:W-:Y:S05]  /*19c0*/  @!P0 BRA `(.L_x_420) ;  /* 0x0000000000408947 */ /* 0x000fea0003800000 */
[----:B------:R-:W-:Y:S01]  /*19d0*/  MOV R0, 0x0 ;  /* 0x0000000000007802 */ /* 0x000fe20000000f00 */
[----:B------:R-:W-:Y:S01]  /*19e0*/  ULDC.64 UR4, c[0x4][0xa0] ;  /* 0x0100280000047ab9 */ /* 0x000fe20000000a00 */
[----:B------:R-:W-:Y:S01]  /*19f0*/  ULDC.64 UR6, c[0x4][0x28] ;  /* 0x01000a0000067ab9 */ /* 0x000fe20000000a00 */
[----:B------:R-:W-:Y:S01]  /*1a00*/  IMAD.U32 R4, RZ, RZ, UR4 ;  /* 0x00000004ff047e24 */ /* 0x000fe2000f8e00ff */
[----:B------:R0:W1:Y:S01]  /*1a10*/  LDC.64 R14, c[0x4][R0] ;  /* 0x01000000000e7b82 */ /* 0x0000620000000a00 */
[----:B------:R-:W-:Y:S01]  /*1a20*/  IMAD.U32 R5, RZ, RZ, UR5 ;  /* 0x00000005ff057e24 */ /* 0x000fe2000f8e00ff */
[----:B------:R-:W-:Y:S01]  /*1a30*/  ULDC.64 UR4, c[0x4][0xa8] ;  /* 0x01002a0000047ab9 */ /* 0x000fe20000000a00 */
[----:B------:R-:W-:Y:S01]  /*1a40*/  IMAD.U32 R10, RZ, RZ, UR6 ;  /* 0x00000006ff0a7e24 */ /* 0x000fe2000f8e00ff */
[----:B------:R-:W-:Y:S01]  /*1a50*/  MOV R7, UR5 ;  /* 0x0000000500077c02 */ /* 0x000fe20008000f00 */
[----:B------:R-:W-:Y:S01]  /*1a60*/  IMAD.U32 R6, RZ, RZ, UR4 ;  /* 0x00000004ff067e24 */ /* 0x000fe2000f8e00ff */
[----:B------:R-:W-:Y:S01]  /*1a70*/  MOV R13, RZ ;  /* 0x000000ff000d7202 */ /* 0x000fe20000000f00 */
[----:B------:R-:W-:-:S02]  /*1a80*/  IMAD.U32 R11, RZ, RZ, UR7 ;  /* 0x00000007ff0b7e24 */ /* 0x000fc4000f8e00ff */
[----:B------:R-:W-:Y:S02]  /*1a90*/  IMAD.MOV.U32 R8, RZ, RZ, 0x70 ;  /* 0x00000070ff087424 */ /* 0x000fe400078e00ff */
[----:B0-----:R-:W-:-:S07]  /*1aa0*/  IMAD.MOV.U32 R12, RZ, RZ, 0x1 ;  /* 0x00000001ff0c7424 */ /* 0x001fce00078e00ff */
[----:B------:R-:W-:-:S07]  /*1ab0*/  LEPC R20, `(.L_x_420) ;  /* 0x000000001014794e */ /* 0x000fce0000000000 */
[----:B-1---5:R-:W-:Y:S05]  /*1ac0*/  CALL.ABS.NOINC R14 ;  /* 0x000000000e007343 */ /* 0x022fea0003c00000 */
.L_x_420:
[----:B------:R-:W-:Y:S05]  /*1ad0*/  BSYNC B6 ;  /* 0x0000000000067941 */ /* 0x000fea0003800000 */
.L_x_419:
        /* <DEDUP_REMOVED lines=20> */
.L_x_422:
[----:B------:R-:W-:Y:S05]  /*1c20*/  BSYNC B6 ;  /* 0x0000000000067941 */ /* 0x000fea0003800000 */
.L_x_421:
[----:B------:R-:W-:Y:S01]  /*1c30*/  ULDC.64 UR4, c[0x0][0x9f8] ;  /* 0x00027e0000047ab9 */ /* 0x000fe20000000a00 */
[----:B------:R-:W2:Y:S01]  /*1c40*/  LDL.LU R13, [R1+0x18] ;  /* 0x00001800010d7983 */ /* 0x000ea20000300800 */
[----:B------:R-:W-:Y:S01]  /*1c50*/  ISETP.NE.U32.AND P0, PT, RZ, UR4, PT ;  /* 0x00000004ff007c0c */ /* 0x000fe2000bf05070 */
[----:B------:R-:W0:Y:S08]  /*1c60*/  LDC R0, c[0x0][0x428] ;  /* 0x00010a00ff007b82 */ /* 0x000e300000000800 */
[----:B------:R-:W1:Y:S01]  /*1c70*/  LDC.64 R112, c[0x0][0x2f0] ;  /* 0x0000bc00ff707b82 */ /* 0x000e620000000a00 */
[----:B------:R-:W-:Y:S01]  /*1c80*/  ISETP.NE.AND.EX P0, PT, RZ, UR5, PT, P0 ;  /* 0x00000005ff007c0c */ /* 0x000fe2000bf05300 */
[----:B------:R-:W3:Y:S01]  /*1c90*/  S2R R20, SR_TID.X ;  /* 0x0000000000147919 */ /* 0x000ee20000002100 */
[----:B------:R-:W-:Y:S01]  /*1ca0*/  IMAD.IADD R99, R27, 0x1, R26 ;  /* 0x000000011b637824 */ /* 0x000fe200078e021a */
[----:B------:R-:W-:Y:S01]  /*1cb0*/  ULDC.64 UR6, c[0x0][0xa08] ;  /* 0x0002820000067ab9 */ /* 0x000fe20000000a00 */
[----:B------:R-:W-:Y:S01]  /*1cc0*/  IMAD.MOV.U32 R7, RZ, RZ, R146 ;  /* 0x000000ffff077224 */ /* 0x000fe200078e0092 */
[----:B------:R-:W-:-:S02]  /*1cd0*/  SHF.R.S32.HI R137, RZ, 0x1f, R168 ;  /* 0x0000001fff897819 */ /* 0x000fc400000114a8 */
[----:B------:R-:W-:Y:S01]  /*1ce0*/  SHF.R.S32.HI R23, RZ, 0x1f, R22 ;  /* 0x0000001fff177819 */ /* 0x000fe20000011416 */
[----:B------:R-:W4:Y:S05]  /*1cf0*/  LDC.64 R100, c[0x0][0x3e8] ;  /* 0x0000fa00ff647b82 */ /* 0x000f2a0000000a00 */
[----:B------:R-:W-:-:S03]  /*1d00*/  @P0 IADD3 R4, P1, R208, UR4, RZ ;  /* 0x00000004d0040c10 */ /* 0x000fc6000ff3e0ff */
[----:B------:R-:W4:Y:S01]  /*1d10*/  LDC R97, c[0x0][0x3d4] ;  /* 0x0000f500ff617b82 */ /* 0x000f220000000800 */
[----:B------:R-:W-:Y:S01]  /*1d20*/  @P0 IADD3.X R5, R209, UR5, RZ, P1, !PT ;  /* 0x00000005d1050c10 */ /* 0x000fe20008ffe4ff */
[----:B------:R-:W-:-:S04]  /*1d30*/  ULDC.64 UR4, c[0x0][0x2f8] ;  /* 0x0000be0000047ab9 */ /* 0x000fc80000000a00 */
[----:B------:R3:W2:Y:S01]  /*1d40*/  @P0 LDG.E R25, desc[UR54][R4.64] ;  /* 0x0000003604190981 */ /* 0x0006a2000c1e1900 */
[----:B0-----:R-:W-:Y:S01]  /*1d50*/  ISETP.NE.AND P0, PT, R0, 0x1, PT ;  /* 0x000000010000780c */ /* 0x001fe20003f05270 */
[----:B------:R-:W0:Y:S01]  /*1d60*/  LDC.64 R106, c[0x0][0x3d8] ;  /* 0x0000f600ff6a7b82 */ /* 0x000e220000000a00 */
[----:B------:R-:W-:-:S05]  /*1d70*/  SHF.R.S32.HI R14, RZ, 0x1f, R99 ;  /* 0x0000001fff0e7819 */ /* 0x000fca0000011463 */
[-C--:B-1----:R-:W-:Y:S02]  /*1d80*/  IMAD R6, R14, R112.reuse, RZ ;  /* 0x000000700e067224 */ /* 0x082fe400078e02ff */
[----:B---3--:R-:W-:Y:S01]  /*1d90*/  IMAD.WIDE.U32 R4, R99, R112, RZ ;  /* 0x0000007063047225 */ /* 0x008fe200078e00ff */
[----:B------:R-:W-:-:S03]  /*1da0*/  SHF.R.U32.HI R20, RZ, 0x7, R20 ;  /* 0x00000007ff147819 */ /* 0x000fc60000011614 */
[----:B------:R-:W1:Y:S08]  /*1db0*/  @P0 LDC R3, c[0x0][0x42c] ;  /* 0x00010b00ff030b82 */ /* 0x000e700000000800 */
[----:B------:R-:W3:Y:S01]  /*1dc0*/  @P0 LDC R9, c[0x0][0x430] ;  /* 0x00010c00ff090b82 */ /* 0x000ee20000000800 */
[----:B-1----:R-:W-:-:S04]  /*1dd0*/  @P0 IMAD.HI.U32 R0, R146, R3, RZ ;  /* 0x0000000392000227 */ /* 0x002fc800078e00ff */
[----:B------:R-:W-:Y:S01]  /*1de0*/  IMAD R3, R99, R113, R6 ;  /* 0x0000007163037224 */ /* 0x000fe200078e0206 */
[----:B---3--:R-:W-:-:S03]  /*1df0*/  @P0 SHF.R.U32.HI R7, RZ, R9, R0 ;  /* 0x00000009ff070219 */ /* 0x008fc60000011600 */
[----:B------:R-:W-:Y:S01]  /*1e00*/  IMAD.IADD R5, R5, 0x1, R3 ;  /* 0x0000000105057824 */ /* 0x000fe200078e0203 */
[----:B------:R-:W-:Y:S02]  /*1e10*/  ISETP.NE.U32.AND P0, PT, RZ, UR6, PT ;  /* 0x00000006ff007c0c */ /* 0x000fe4000bf05070 */
[----:B------:R-:W-:Y:S01]  /*1e20*/  SHF.R.S32.HI R8, RZ, 0x1f, R7 ;  /* 0x0000001fff087819 */ /* 0x000fe20000011407 */
[----:B------:R-:W-:Y:S01]  /*1e30*/  IMAD.WIDE.U32 R4, R7, UR4, R4 ;  /* 0x0000000407047c25 */ /* 0x000fe2000f8e0004 */
[----:B------:R-:W-:-:S03]  /*1e40*/  ISETP.NE.AND.EX P0, PT, RZ, UR7, PT, P0 ;  /* 0x00000007ff007c0c */ /* 0x000fc6000bf05300 */
[----:B------:R-:W-:-:S04]  /*1e50*/  IMAD R0, R8, UR4, RZ ;  /* 0x0000000408007c24 */ /* 0x000fc8000f8e02ff */
[----:B------:R-:W-:Y:S01]  /*1e60*/  IMAD R3, R7, UR5, R0 ;  /* 0x0000000507037c24 */ /* 0x000fe2000f8e0200 */
[----:B------:R-:W-:Y:S01]  /*1e70*/  ISETP.NE.AND P6, PT, R20, 0x1, PT ;  /* 0x000000011400780c */ /* 0x000fe20003fc5270 */
[----:B------:R-:W-:Y:S02]  /*1e80*/  ULDC.64 UR4, c[0x0][0x300] ;  /* 0x0000c00000047ab9 */ /* 0x000fe40000000a00 */
[----:B------:R-:W-:Y:S02]  /*1e90*/  IMAD.IADD R5, R5, 0x1, R3 ;  /* 0x0000000105057824 */ /* 0x000fe400078e0203 */
[----:B------:R-:W-:-:S04]  /*1ea0*/  IMAD R6, R137, R112, RZ ;  /* 0x0000007089067224 */ /* 0x000fc800078e02ff */
[C---:B------:R-:W-:Y:S01]  /*1eb0*/  IMAD R9, R168.reuse, R113, R6 ;  /* 0x00000071a8097224 */ /* 0x040fe200078e0206 */
[----:B------:R-:W-:Y:S02]  /*1ec0*/  SHF.R.S32.HI R17, RZ, 0x1f, R16 ;  /* 0x0000001fff117819 */ /* 0x000fe40000011410 */
[-C--:B----4-:R-:W-:Y:S01]  /*1ed0*/  ISETP.GE.AND P3, PT, R169, R97.reuse, PT ;  /* 0x00000061a900720c */ /* 0x090fe20003f66270 */
[----:B------:R-:W-:Y:S01]  /*1ee0*/  IMAD.WIDE.U32 R102, R168, R100, R22 ;  /* 0x00000064a8667225 */ /* 0x000fe200078e0016 */
[----:B------:R-:W-:-:S03]  /*1ef0*/  ISETP.GE.AND P5, PT, R170, R97, PT ;  /* 0x00000061aa00720c */ /* 0x000fc60003fa6270 */
[----:B------:R-:W-:-:S04]  /*1f00*/  IMAD.WIDE.U32 R104, R168, R100, R16 ;  /* 0x00000064a8687225 */ /* 0x000fc800078e0010 */
[-C--:B0-----:R-:W-:Y:S02]  /*1f10*/  IMAD R11, R137, R106.reuse, RZ ;  /* 0x0000006a890b7224 */ /* 0x081fe400078e02ff */
[----:B------:R-:W-:-:S04]  /*1f20*/  IMAD.WIDE.U32 R110, R168, R106, R16 ;  /* 0x0000006aa86e7225 */ /* 0x000fc800078e0010 */
[C---:B------:R-:W-:Y:S02]  /*1f30*/  IMAD R11, R168.reuse, R107, R11 ;  /* 0x0000006ba80b7224 */ /* 0x040fe400078e020b */
[----:B------:R-:W-:-:S04]  /*1f40*/  IMAD.WIDE.U32 R108, R168, R106, R22 ;  /* 0x0000006aa86c7225 */ /* 0x000fc800078e0016 */
[----:B------:R-:W-:Y:S02]  /*1f50*/  IMAD.IADD R111, R111, 0x1, R11 ;  /* 0x000000016f6f7824 */ /* 0x000fe400078e020b */
[----:B------:R-:W-:Y:S01]  /*1f60*/  IMAD.IADD R109, R11, 0x1, R109 ;  /* 0x000000010b6d7824 */ /* 0x000fe200078e026d */
[C---:B------:R-:W-:Y:S01]  /*1f70*/  SHF.L.U64.HI R125, R112.reuse, 0x7, R113 ;  /* 0x00000007707d7819 */ /* 0x040fe20000010271 */
[----:B------:R-:W-:Y:S02]  /*1f80*/  IMAD.SHL.U32 R128, R112, 0x80, RZ ;  /* 0x0000008070807824 */ /* 0x000fe400078e00ff */
[----:B------:R-:W-:Y:S02]  /*1f90*/  IMAD.MOV.U32 R119, RZ, RZ, 0x20 ;  /* 0x00000020ff777424 */ /* 0x000fe400078e00ff */
[----:B-----5:R-:W-:-:S04]  /*1fa0*/  IMAD.WIDE.U32 R110, R121, R106, R110 ;  /* 0x0000006a796e7225 */ /* 0x020fc800078e006e */
[----:B------:R-:W-:-:S04]  /*1fb0*/  IMAD.WIDE.U32 R108, R121, R106, R108 ;  /* 0x0000006a796c7225 */ /* 0x000fc800078e006c */
[----:B------:R-:W-:Y:S02]  /*1fc0*/  IMAD.MOV.U32 R118, RZ, RZ, 0x40 ;  /* 0x00000040ff767424 */ /* 0x000fe400078e00ff */
[----:B------:R-:W-:Y:S02]  /*1fd0*/  VIADD R160, R20, 0x8 ;  /* 0x0000000814a07836 */ /* 0x000fe40000000000 */
[----:B------:R-:W-:Y:S01]  /*1fe0*/  IMAD R123, R107, 0xa0, RZ ;  /* 0x000000a06b7b7824 */ /* 0x000fe200078e02ff */
[----:B------:R-:W-:Y:S02]  /*1ff0*/  SHF.R.S32.HI R144, RZ, 0x1f, R211 ;  /* 0x0000001fff907819 */ /* 0x000fe400000114d3 */
[----:B--2---:R-:W-:Y:S02]  /*2000*/  SHF.R.S32.HI R0, RZ, 0x1f, R25 ;  /* 0x0000001fff007819 */ /* 0x004fe40000011419 */
[----:B------:R-:W-:Y:S02]  /*2010*/  SEL R115, R25, RZ, !P0 ;  /* 0x000000ff19737207 */ /* 0x000fe40004000000 */
[----:B------:R-:W-:-:S05]  /*2020*/  SEL R12, R0, RZ, !P0 ;  /* 0x000000ff000c7207 */ /* 0x000fca0004000000 */
[----:B------:R-:W-:Y:S02]  /*2030*/  IMAD R0, R12, UR4, RZ ;  /* 0x000000040c007c24 */ /* 0x000fe4000f8e02ff */
[----:B------:R-:W-:-:S04]  /*2040*/  IMAD.WIDE.U32 R116, R115, UR4, R4 ;  /* 0x0000000473747c25 */ /* 0x000fc8000f8e0004 */
[----:B------:R-:W-:Y:S02]  /*2050*/  IMAD R3, R115, UR5, R0 ;  /* 0x0000000573037c24 */ /* 0x000fe4000f8e0200 */
[----:B------:R-:W-:Y:S01]  /*2060*/  IMAD.WIDE.U32 R4, R168, R112, R22 ;  /* 0x00000070a8047225 */ /* 0x000fe200078e0016 */
[----:B------:R-:W-:Y:S05]  /*2070*/  @!P6 WARPSYNC.ALL ;  /* 0x000000000000e948 */ /* 0x000fea0003800000 */
[----:B------:R-:W-:Y:S01]  /*2080*/  IADD3 R0, R117, R3, RZ ;  /* 0x0000000375007210 */ /* 0x000fe20007ffe0ff */
[----:B------:R-:W-:Y:S01]  /*2090*/  ULDC.64 UR4, c[0x0][0x320] ;  /* 0x0000c80000047ab9 */ /* 0x000fe20000000a00 */
[----:B------:R-:W-:Y:S01]  /*20a0*/  @!P6 BAR.SYNC.DEFER_BLOCKING 0x9, 0x100 ;  /* 0x024400000000eb1d */ /* 0x000fe20000010000 */
[----:B------:R-:W-:Y:S01]  /*20b0*/  IADD3 R3, P0, R116, R4, RZ ;  /* 0x0000000474037210 */ /* 0x000fe20007f1e0ff */
[----:B------:R-:W-:-:S03]  /*20c0*/  IMAD R6, R8, UR4, RZ ;  /* 0x0000000408067c24 */ /* 0x000fc6000f8e02ff */
[----:B------:R-:W-:Y:S01]  /*20d0*/  IADD3.X R4, R0, R5, R9, P0, !PT ;  /* 0x0000000500047210 */ /* 0x000fe200007fe409 */
[C---:B------:R-:W-:Y:S02]  /*20e0*/  IMAD R5, R7.reuse, UR5, R6 ;  /* 0x0000000507057c24 */ /* 0x040fe4000f8e0206 */
[----:B------:R-:W-:Y:S01]  /*20f0*/  IMAD.WIDE.U32 R6, R7, UR4, R22 ;  /* 0x0000000407067c25 */ /* 0x000fe2000f8e0016 */
[----:B------:R-:W-:Y:S02]  /*2100*/  ULDC UR4, c[0x0][0x2e4] ;  /* 0x0000b90000047ab9 */ /* 0x000fe40000000800 */
[----:B------:R-:W-:Y:S01]  /*2110*/  ISETP.GE.AND P1, PT, R169, UR4, PT ;  /* 0x00000004a9007c0c */ /* 0x000fe2000bf26270 */
[C---:B------:R-:W-:Y:S02]  /*2120*/  VIADD R9, R22.reuse, 0xa0 ;  /* 0x000000a016097836 */ /* 0x040fe40000000000 */
[----:B------:R-:W-:Y:S01]  /*2130*/  IMAD.IADD R7, R7, 0x1, R5 ;  /* 0x0000000107077824 */ /* 0x000fe200078e0205 */
[----:B------:R-:W-:Y:S01]  /*2140*/  SEL R5, RZ, 0xffffffff, P1 ;  /* 0xffffffffff057807 */ /* 0x000fe20000800000 */
[----:B------:R-:W-:Y:S01]  /*2150*/  VIADD R8, R22, 0x80 ;  /* 0x0000008016087836 */ /* 0x000fe20000000000 */
[----:B------:R-:W-:-:S02]  /*2160*/  ISETP.GE.AND P4, PT, R9, UR4, PT ;  /* 0x0000000409007c0c */ /* 0x000fc4000bf86270 */
[C---:B------:R-:W-:Y:S01]  /*2170*/  ISETP.GE.AND P0, PT, R22.reuse, UR4, PT ;  /* 0x0000000416007c0c */ /* 0x040fe2000bf06270 */
[----:B------:R-:W-:Y:S01]  /*2180*/  IMAD.SHL.U32 R9, R5, 0x2, RZ ;  /* 0x0000000205097824 */ /* 0x000fe200078e00ff */
[----:B------:R-:W-:Y:S02]  /*2190*/  IADD3 R5, R22, 0x60, RZ ;  /* 0x0000006016057810 */ /* 0x000fe40007ffe0ff */
[----:B------:R-:W-:Y:S02]  /*21a0*/  ISETP.GE.AND P2, PT, R8, UR4, PT ;  /* 0x0000000408007c0c */ /* 0x000fe4000bf46270 */
[----:B------:R-:W-:Y:S02]  /*21b0*/  SEL R8, RZ, 0x1, P0 ;  /* 0x00000001ff087807 */ /* 0x000fe40000000000 */
[----:B------:R-:W-:Y:S02]  /*21c0*/  ISETP.GE.AND P0, PT, R170, UR4, PT ;  /* 0x00000004aa007c0c */ /* 0x000fe4000bf06270 */
[----:B------:R-:W-:Y:S01]  /*21d0*/  ISETP.GE.AND P1, PT, R5, UR4, PT ;  /* 0x0000000405007c0c */ /* 0x000fe2000bf26270 */
[----:B------:R-:W-:Y:S01]  /*21e0*/  ULDC.64 UR4, c[0x0][0x328] ;  /* 0x0000ca0000047ab9 */ /* 0x000fe20000000a00 */
[----:B------:R-:W-:-:S02]  /*21f0*/  LOP3.LUT R8, R9, 0x2, R8, 0xe2, !PT ;  /* 0x0000000209087812 */ /* 0x000fc400078ee208 */
[----:B------:R-:W-:Y:S02]  /*2200*/  SEL R9, RZ, 0x4, P0 ;  /* 0x00000004ff097807 */ /* 0x000fe40000000000 */
[----:B------:R-:W-:-:S04]  /*2210*/  SEL R10, RZ, 0x8, P1 ;  /* 0x00000008ff0a7807 */ /* 0x000fc80000800000 */
[----:B------:R-:W-:Y:S01]  /*2220*/  LOP3.LUT R8, R10, R8, R9, 0xfe, !PT ;  /* 0x000000080a087212 */ /* 0x000fe200078efe09 */
[----:B------:R-:W-:Y:S01]  /*2230*/  IMAD R10, R12, UR4, RZ ;  /* 0x000000040c0a7c24 */ /* 0x000fe2000f8e02ff */
[----:B------:R-:W-:-:S03]  /*2240*/  SEL R9, RZ, 0x10, P2 ;  /* 0x00000010ff097807 */ /* 0x000fc60001000000 */
[C---:B------:R-:W-:Y:S02]  /*2250*/  IMAD R31, R115.reuse, UR5, R10 ;  /* 0x00000005731f7c24 */ /* 0x040fe4000f8e020a */
[----:B------:R-:W-:Y:S01]  /*2260*/  IMAD.WIDE.U32 R114, R115, UR4, R6 ;  /* 0x0000000473727c25 */ /* 0x000fe2000f8e0006 */
[----:B------:R-:W-:-:S03]  /*2270*/  ISETP.GE.AND P0, PT, R22, R97, PT ;  /* 0x000000611600720c */ /* 0x000fc60003f06270 */
[----:B------:R-:W-:Y:S01]  /*2280*/  IMAD R6, R137, R100, RZ ;  /* 0x0000006489067224 */ /* 0x000fe200078e02ff */
[----:B------:R-:W-:Y:S02]  /*2290*/  LOP3.LUT R33, R8, R9, RZ, 0xfc, !PT ;  /* 0x0000000908217212 */ /* 0x000fe400078efcff */
[C---:B------:R-:W-:Y:S01]  /*22a0*/  SEL R7, R97.reuse, RZ, P0 ;  /* 0x000000ff61077207 */ /* 0x040fe20000000000 */
[----:B------:R-:W-:Y:S01]  /*22b0*/  IMAD R9, R168, R101, R6 ;  /* 0x00000065a8097224 */ /* 0x000fe200078e0206 */
[----:B------:R-:W-:Y:S02]  /*22c0*/  SEL R6, R97, RZ, P3 ;  /* 0x000000ff61067207 */ /* 0x000fe40001800000 */
[----:B------:R-:W-:Y:S01]  /*22d0*/  IADD3 R7, R22, R7, RZ ;  /* 0x0000000716077210 */ /* 0x000fe20007ffe0ff */
[----:B------:R-:W-:Y:S02]  /*22e0*/  IMAD.IADD R105, R105, 0x1, R9 ;  /* 0x0000000169697824 */ /* 0x000fe400078e0209 */
[----:B------:R-:W-:Y:S01]  /*22f0*/  IMAD.IADD R103, R9, 0x1, R103 ;  /* 0x0000000109677824 */ /* 0x000fe200078e0267 */
[----:B------:R-:W-:Y:S01]  /*2300*/  SEL R9, R97, RZ, P5 ;  /* 0x000000ff61097207 */ /* 0x000fe20002800000 */
[----:B------:R-:W-:Y:S01]  /*2310*/  IMAD.IADD R8, R169, 0x1, R6 ;  /* 0x00000001a9087824 */ /* 0x000fe200078e0206 */
[----:B------:R-:W-:-:S02]  /*2320*/  SHF.R.S32.HI R6, RZ, 0x1f, R7 ;  /* 0x0000001fff067819 */ /* 0x000fc40000011407 */
[----:B------:R-:W-:Y:S01]  /*2330*/  LOP3.LUT R13, R13, 0xfffffffe, RZ, 0xc0, !PT ;  /* 0xfffffffe0d0d7812 */ /* 0x000fe200078ec0ff */
[----:B------:R-:W-:Y:S01]  /*2340*/  IMAD.IADD R12, R170, 0x1, R9 ;  /* 0x00000001aa0c7824 */ /* 0x000fe200078e0209 */
[----:B------:R-:W-:Y:S02]  /*2350*/  SHF.R.S32.HI R9, RZ, 0x1f, R8 ;  /* 0x0000001fff097819 */ /* 0x000fe40000011408 */
[CC--:B------:R-:W-:Y:S02]  /*2360*/  LEA.HI R21, R6.reuse, R7.reuse, RZ, 0x4 ;  /* 0x0000000706157211 */ /* 0x0c0fe400078f20ff */
[----:B------:R-:W-:Y:S02]  /*2370*/  LEA.HI R7, R6, R7, RZ, 0x6 ;  /* 0x0000000706077211 */ /* 0x000fe400078f30ff */
[----:B------:R-:W-:Y:S02]  /*2380*/  @P5 LOP3.LUT R13, R13, 0x1, RZ, 0xfc, !PT ;  /* 0x000000010d0d5812 */ /* 0x000fe400078efcff */
[----:B------:R-:W-:-:S02]  /*2390*/  LEA.HI R25, R9, R8, RZ, 0x4 ;  /* 0x0000000809197211 */ /* 0x000fc400078f20ff */
[----:B------:R-:W-:Y:S02]  /*23a0*/  LEA.HI R8, R9, R8, RZ, 0x6 ;  /* 0x0000000809087211 */ /* 0x000fe400078f30ff */
[----:B------:R-:W-:Y:S01]  /*23b0*/  SHF.R.S32.HI R7, RZ, 0x6, R7 ;  /* 0x00000006ff077819 */ /* 0x000fe20000011407 */
[----:B------:R0:W-:Y:S01]  /*23c0*/  STL [R1+0x18], R13 ;  /* 0x0000180d01007387 */ /* 0x0001e20000100800 */
[----:B------:R-:W-:Y:S02]  /*23d0*/  SHF.R.S32.HI R9, RZ, 0x6, R8 ;  /* 0x00000006ff097819 */ /* 0x000fe40000011408 */
[C---:B------:R-:W-:Y:S01]  /*23e0*/  LOP3.LUT R10, R172.reuse, 0x30, R25, 0xf8, !PT ;  /* 0x00000030ac0a7812 */ /* 0x040fe200078ef819 */
[C---:B------:R-:W-:Y:S01]  /*23f0*/  IMAD R135, R7.reuse, 0x2800, R174 ;  /* 0x0000280007877824 */ /* 0x040fe200078e02ae */
[----:B------:R-:W-:Y:S01]  /*2400*/  LOP3.LUT R8, R172, 0x30, R21, 0xf8, !PT ;  /* 0x00000030ac087812 */ /* 0x000fe200078ef815 */
[----:B------:R-:W-:Y:S01]  /*2410*/  IMAD R133, R7, 0x2800, R197 ;  /* 0x0000280007857824 */ /* 0x000fe200078e02c5 */
[----:B------:R-:W-:-:S02]  /*2420*/  LOP3.LUT R7, R10, R173, RZ, 0x3c, !PT ;  /* 0x000000ad0a077212 */ /* 0x000fc400078e3cff */
[----:B0-----:R-:W-:Y:S01]  /*2430*/  SHF.R.S32.HI R13, RZ, 0x1f, R12 ;  /* 0x0000001fff0d7819 */ /* 0x001fe2000001140c */
[----:B------:R-:W-:Y:S01]  /*2440*/  IMAD R134, R9, 0x2800, R174 ;  /* 0x0000280009867824 */ /* 0x000fe200078e02ae */
[----:B------:R-:W-:Y:S02]  /*2450*/  SHF.R.U32.HI R6, RZ, 0x3, R196 ;  /* 0x00000003ff067819 */ /* 0x000fe400000116c4 */
[CC--:B------:R-:W-:Y:S02]  /*2460*/  LEA.HI R27, R13.reuse, R12.reuse, RZ, 0x4 ;  /* 0x0000000c0d1b7211 */ /* 0x0c0fe400078f20ff */
[----:B------:R-:W-:Y:S02]  /*2470*/  LOP3.LUT R11, R196, 0x30, R21, 0xf8, !PT ;  /* 0x00000030c40b7812 */ /* 0x000fe400078ef815 */
[----:B------:R-:W-:Y:S02]  /*2480*/  LEA.HI R12, R13, R12, RZ, 0x6 ;  /* 0x0000000c0d0c7211 */ /* 0x000fe400078f30ff */
[----:B------:R-:W-:Y:S01]  /*2490*/  LOP3.LUT R8, R8, R173, RZ, 0x3c, !PT ;  /* 0x000000ad08087212 */ /* 0x000fe200078e3cff */
[----:B------:R-:W-:Y:S01]  /*24a0*/  IMAD.IADD R134, R134, 0x1, R7 ;  /* 0x0000000186867824 */ /* 0x000fe200078e0207 */
[----:B------:R-:W-:-:S02]  /*24b0*/  LOP3.LUT R10, R11, R6, RZ, 0x3c, !PT ;  /* 0x000000060b0a7212 */ /* 0x000fc400078e3cff */
[----:B------:R-:W-:Y:S02]  /*24c0*/  SHF.R.S32.HI R12, RZ, 0x6, R12 ;  /* 0x00000006ff0c7819 */ /* 0x000fe4000001140c */
[C---:B------:R-:W-:Y:S02]  /*24d0*/  LOP3.LUT R7, R196.reuse, 0x30, R25, 0xf8, !PT ;  /* 0x00000030c4077812 */ /* 0x040fe400078ef819 */
[----:B------:R-:W-:Y:S01]  /*24e0*/  LOP3.LUT R11, R196, 0x30, R27, 0xf8, !PT ;  /* 0x00000030c40b7812 */ /* 0x000fe200078ef81b */
[----:B------:R-:W-:Y:S01]  /*24f0*/  IMAD.IADD R135, R135, 0x1, R8 ;  /* 0x0000000187877824 */ /* 0x000fe200078e0208 */
[----:B------:R-:W-:Y:S01]  /*2500*/  IADD3 R133, R133, R10, RZ ;  /* 0x0000000a85857210 */ /* 0x000fe20007ffe0ff */
[----:B------:R-:W-:Y:S01]  /*2510*/  IMAD R131, R9, 0x2800, R197 ;  /* 0x0000280009837824 */ /* 0x000fe200078e02c5 */
[----:B------:R-:W-:Y:S02]  /*2520*/  LOP3.LUT R8, R172, 0x30, R27, 0xf8, !PT ;  /* 0x00000030ac087812 */ /* 0x000fe400078ef81b */
[----:B------:R-:W-:Y:S01]  /*2530*/  SHF.R.S32.HI R9, RZ, 0x1f, R121 ;  /* 0x0000001fff097819 */ /* 0x000fe20000011479 */
[----:B------:R-:W-:Y:S01]  /*2540*/  IMAD R130, R12, 0x2800, R197 ;  /* 0x000028000c827824 */ /* 0x000fe200078e02c5 */
[----:B------:R-:W-:-:S02]  /*2550*/  LOP3.LUT R10, R7, R6, RZ, 0x3c, !PT ;  /* 0x00000006070a7212 */ /* 0x000fc400078e3cff */
[----:B------:R-:W-:Y:S02]  /*2560*/  LOP3.LUT R11, R11, R6, RZ, 0x3c, !PT ;  /* 0x000000060b0b7212 */ /* 0x000fe400078e3cff */
[----:B------:R-:W-:Y:S01]  /*2570*/  LOP3.LUT R7, R8, R173, RZ, 0x3c, !PT ;  /* 0x000000ad08077212 */ /* 0x000fe200078e3cff */
[----:B------:R-:W-:Y:S01]  /*2580*/  IMAD R8, R9, R106, RZ ;  /* 0x0000006a09087224 */ /* 0x000fe200078e02ff */
[----:B------:R-:W-:Y:S01]  /*2590*/  R2P PR, R220, 0x6 ;  /* 0x00000006dc007804 */ /* 0x000fe20000000000 */
[----:B------:R-:W-:Y:S02]  /*25a0*/  IMAD.IADD R131, R131, 0x1, R10 ;  /* 0x0000000183837824 */ /* 0x000fe400078e020a */
[----:B------:R-:W-:Y:S02]  /*25b0*/  IMAD.IADD R130, R130, 0x1, R11 ;  /* 0x0000000182827824 */ /* 0x000fe400078e020b */
[----:B------:R-:W-:Y:S02]  /*25c0*/  IMAD R11, R113, 0xa0, RZ ;  /* 0x000000a0710b7824 */ /* 0x000fe400078e02ff */
[----:B------:R-:W-:-:S02]  /*25d0*/  IMAD R10, R9, R100, RZ ;  /* 0x00000064090a7224 */ /* 0x000fc400078e02ff */
[----:B------:R-:W-:Y:S01]  /*25e0*/  IMAD.WIDE.U32 R112, R112, 0xa0, RZ ;  /* 0x000000a070707825 */ /* 0x000fe200078e00ff */
[----:B------:R-:W-:-:S03]  /*25f0*/  SEL R30, RZ, 0x20, P4 ;  /* 0x00000020ff1e7807 */ /* 0x000fc60002000000 */
[C---:B------:R-:W-:Y:S02]  /*2600*/  IMAD R15, R121.reuse, R107, R8 ;  /* 0x0000006b790f7224 */ /* 0x040fe400078e0208 */
[----:B------:R-:W-:Y:S01]  /*2610*/  IMAD R132, R12, 0x2800, R174 ;  /* 0x000028000c847824 */ /* 0x000fe200078e02ae */
[----:B------:R-:W-:Y:S01]  /*2620*/  SHF.L.U64.HI R9, R100, 0x7, R101 ;  /* 0x0000000764097819 */ /* 0x000fe20000010265 */
[----:B------:R-:W-:Y:S01]  /*2630*/  IMAD R29, R121, R101, R10 ;  /* 0x00000065791d7224 */ /* 0x000fe200078e020a */
[----:B------:R-:W-:Y:S01]  /*2640*/  SEL R119, R119, 0xffffffe0, !P1 ;  /* 0xffffffe077777807 */ /* 0x000fe20004800000 */
[----:B------:R-:W-:Y:S01]  /*2650*/  IMAD R13, R101, 0xa0, RZ ;  /* 0x000000a0650d7824 */ /* 0x000fe200078e02ff */
[----:B------:R-:W-:Y:S01]  /*2660*/  IADD3 R98, P1, R168, R99, RZ ;  /* 0x00000063a8627210 */ /* 0x000fe20007f3e0ff */
[----:B------:R-:W-:Y:S02]  /*2670*/  IMAD.SHL.U32 R10, R100, 0x80, RZ ;  /* 0x00000080640a7824 */ /* 0x000fe400078e00ff */
[----:B------:R-:W-:Y:S01]  /*2680*/  IMAD.WIDE.U32 R104, R121, R100, R104 ;  /* 0x0000006479687225 */ /* 0x000fe200078e0068 */
[----:B------:R-:W-:-:S03]  /*2690*/  LOP3.LUT R20, R21, 0xfffffff0, RZ, 0xc0, !PT ;  /* 0xfffffff015147812 */ /* 0x000fc600078ec0ff */
[----:B------:R-:W-:Y:S01]  /*26a0*/  IMAD.WIDE.U32 R102, R121, R100, R102 ;  /* 0x0000006479667225 */ /* 0x000fe200078e0066 */
[----:B------:R-:W-:-:S03]  /*26b0*/  SHF.L.U32 R8, R106, 0x7, RZ ;  /* 0x000000076a087819 */ /* 0x000fc600000006ff */
[----:B------:R-:W-:Y:S02]  /*26c0*/  IMAD.IADD R122, R113, 0x1, R11 ;  /* 0x00000001717a7824 */ /* 0x000fe400078e020b */
[----:B------:R-:W-:Y:S01]  /*26d0*/  IMAD.WIDE.U32 R100, R100, 0xa0, RZ ;  /* 0x000000a064647825 */ /* 0x000fe200078e00ff */
[----:B------:R-:W-:-:S03]  /*26e0*/  SEL R118, R118, 0xffffffc0, !P2 ;  /* 0xffffffc076767807 */ /* 0x000fc60005000000 */
[----:B------:R-:W-:Y:S02]  /*26f0*/  IMAD.IADD R11, R111, 0x1, R15 ;  /* 0x000000016f0b7824 */ /* 0x000fe400078e020f */
[----:B------:R-:W-:Y:S01]  /*2700*/  IMAD.IADD R12, R15, 0x1, R109 ;  /* 0x000000010f0c7824 */ /* 0x000fe200078e026d */
[----:B------:R-:W-:Y:S01]  /*2710*/  SHF.R.S32.HI R15, RZ, 0x4, R21 ;  /* 0x00000004ff0f7819 */ /* 0x000fe20000011415 */
[----:B------:R-:W-:Y:S01]  /*2720*/  IMAD.IADD R132, R132, 0x1, R7 ;  /* 0x0000000184847824 */ /* 0x000fe200078e0207 */
[C---:B------:R-:W-:Y:S01]  /*2730*/  SHF.L.U64.HI R7, R106.reuse, 0x7, R107 ;  /* 0x000000076a077819 */ /* 0x040fe2000001026b */
[----:B------:R-:W-:Y:S01]  /*2740*/  IMAD.WIDE.U32 R106, R106, 0xa0, RZ ;  /* 0x000000a06a6a7825 */ /* 0x000fe200078e00ff */
[----:B------:R-:W-:Y:S02]  /*2750*/  SHF.R.S32.HI R21, RZ, 0x4, R25 ;  /* 0x00000004ff157819 */ /* 0x000fe40000011419 */
[----:B------:R-:W-:Y:S02]  /*2760*/  SHF.R.S32.HI R26, RZ, 0x4, R27 ;  /* 0x00000004ff1a7819 */ /* 0x000fe4000001141b */
[----:B------:R-:W-:-:S02]  /*2770*/  LOP3.LUT R37, R33, R30, RZ, 0xfc, !PT ;  /* 0x0000001e21257212 */ /* 0x000fc400078efcff */
[----:B------:R-:W-:Y:S02]  /*2780*/  LOP3.LUT R25, R25, 0xfffffff0, RZ, 0xc0, !PT ;  /* 0xfffffff019197812 */ /* 0x000fe400078ec0ff */
[----:B------:R-:W-:Y:S01]  /*2790*/  LOP3.LUT R27, R27, 0xfffffff0, RZ, 0xc0, !PT ;  /* 0xfffffff01b1b7812 */ /* 0x000fe200078ec0ff */
[----:B------:R-:W-:Y:S01]  /*27a0*/  IMAD.X R99, R14, 0x1, R137, P1 ;  /* 0x000000010e637824 */ /* 0x000fe200008e0689 */
[----:B------:R-:W-:Y:S01]  /*27b0*/  IADD3 R124, R101, R13, RZ ;  /* 0x0000000d657c7210 */ /* 0x000fe20007ffe0ff */
[----:B------:R-:W-:Y:S01]  /*27c0*/  IMAD.IADD R13, R105, 0x1, R29 ;  /* 0x00000001690d7824 */ /* 0x000fe200078e021d */
[----:B------:R-:W-:Y:S01]  /*27d0*/  LOP3.LUT R32, R33, 0x1, RZ, 0xc0, !PT ;  /* 0x0000000121207812 */ /* 0x000fe200078ec0ff */
[----:B------:R-:W-:Y:S01]  /*27e0*/  IMAD.IADD R14, R29, 0x1, R103 ;  /* 0x000000011d0e7824 */ /* 0x000fe200078e0267 */
[----:B------:R-:W-:Y:S01]  /*27f0*/  LOP3.LUT R33, R37, 0x2, RZ, 0xc0, !PT ;  /* 0x0000000225217812 */ /* 0x000fe200078ec0ff */
[----:B------:R-:W-:Y:S01]  /*2800*/  IMAD.IADD R129, R119, 0x1, R118 ;  /* 0x0000000177817824 */ /* 0x000fe200078e0276 */
[----:B------:R-:W-:Y:S01]  /*2810*/  LOP3.LUT R34, R37, 0x4, RZ, 0xc0, !PT ;  /* 0x0000000425227812 */ /* 0x000fe200078ec0ff */
[----:B------:R-:W-:Y:S01]  /*2820*/  IMAD.IADD R123, R107, 0x1, R123 ;  /* 0x000000016b7b7824 */ /* 0x000fe200078e027b */
[----:B------:R-:W-:-:S02]  /*2830*/  LOP3.LUT R35, R37, 0x8, RZ, 0xc0, !PT ;  /* 0x0000000825237812 */ /* 0x000fc400078ec0ff */
[----:B------:R-:W-:Y:S02]  /*2840*/  LOP3.LUT R36, R37, 0x10, RZ, 0xc0, !PT ;  /* 0x0000001025247812 */ /* 0x000fe400078ec0ff */
[----:B------:R-:W-:Y:S02]  /*2850*/  SHF.L.U32 R97, R97, 0x1, RZ ;  /* 0x0000000161617819 */ /* 0x000fe400000006ff */
[----:B------:R-:W-:Y:S02]  /*2860*/  SHF.R.S32.HI R28, RZ, 0x1f, R20 ;  /* 0x0000001fff1c7819 */ /* 0x000fe40000011414 */
[----:B------:R-:W-:Y:S02]  /*2870*/  SHF.R.S32.HI R29, RZ, 0x1f, R25 ;  /* 0x0000001fff1d7819 */ /* 0x000fe40000011419 */
[----:B------:R-:W-:Y:S02]  /*2880*/  SHF.R.S32.HI R30, RZ, 0x1f, R27 ;  /* 0x0000001fff1e7819 */ /* 0x000fe4000001141b */
[----:B------:R-:W-:-:S02]  /*2890*/  IADD3 R31, R115, R31, RZ ;  /* 0x0000001f731f7210 */ /* 0x000fc40007ffe0ff */
[----:B------:R-:W-:-:S07]  /*28a0*/  LOP3.LUT R37, R37, 0x20, RZ, 0xc0, !PT ;  /* 0x0000002025257812 */ /* 0x000fce00078ec0ff */
.L_x_522:
[----:B0-23--:R-:W2:Y:S01]  /*28b0*/  LDL.LU R40, [R1+0x18] ;  /* 0x0000180001287983 */ /* 0x00dea20000300800 */
[----:B------:R-:W0:Y:S01]  /*28c0*/  LDC.64 R126, c[0x0][0x2d8] ;  /* 0x0000b600ff7e7b82 */ /* 0x000e220000000a00 */
[----:B------:R-:W-:Y:S01]  /*28d0*/  VIADD R43, R24, 0xffffffff ;  /* 0xffffffff182b7836 */ /* 0x000fe20000000000 */
[----:B------:R-:W-:Y:S05]  /*28e0*/  YIELD ;  /* 0x0000000000007946 */ /* 0x000fea0003800000 */
[----:B------:R-:W-:Y:S01]  /*28f0*/  ISETP.GT.AND P4, PT, R43, R120, PT ;  /* 0x000000782b00720c */ /* 0x000fe20003f84270 */
[----:B------:R-:W1:Y:S01]  /*2900*/  LDC R136, c[0x0][0x3d4] ;  /* 0x0000f500ff887b82 */ /* 0x000e620000000800 */
[----:B------:R-:W-:Y:S01]  /*2910*/  SHF.R.S32.HI R38, RZ, 0x1f, R43 ;  /* 0x0000001fff267819 */ /* 0x000fe2000001142b */
[-C--:B------:R-:W-:Y:S01]  /*2920*/  IMAD R39, R122, R43.reuse, RZ ;  /* 0x0000002b7a277224 */ /* 0x080fe200078e02ff */
[----:B------:R-:W-:Y:S01]  /*2930*/  BSSY B0, `(.L_x_423) ;  /* 0x0000cae000007945 */ /* 0x000fe20003800000 */
[----:B------:R-:W-:-:S04]  /*2940*/  IMAD.WIDE.U32 R140, R112, R43, RZ ;  /* 0x0000002b708c7225 */ /* 0x000fc800078e00ff */
[----:B------:R-:W-:Y:S01]  /*2950*/  IMAD R39, R38, R112, R39 ;  /* 0x0000007026277224 */ /* 0x000fe200078e0227 */
[----:B------:R-:W-:Y:S01]  /*2960*/  IADD3 R45, P1, P2, R3, R140, R128 ;  /* 0x0000008c032d7210 */ /* 0x000fe20007a3e080 */
[----:B------:R-:W-:Y:S02]  /*2970*/  IMAD R47, R19, 0x7800, R202 ;  /* 0x00007800132f7824 */ /* 0x000fe400078e02ca */
[----:B------:R-:W-:Y:S02]  /*2980*/  IMAD.IADD R93, R141, 0x1, R39 ;  /* 0x000000018d5d7824 */ /* 0x000fe400078e0227 */
[----:B------:R-:W-:Y:S02]  /*2990*/  IMAD R39, R19, 0x7800, R203 ;  /* 0x0000780013277824 */ /* 0x000fe400078e02cb */
[----:B------:R-:W-:Y:S01]  /*29a0*/  IMAD.IADD R47, R18, 0x1, R47 ;  /* 0x00000001122f7824 */ /* 0x000fe200078e022f */
[----:B------:R-:W-:Y:S02]  /*29b0*/  IADD3.X R24, R4, R93, R125, P1, P2 ;  /* 0x0000005d04187210 */ /* 0x000fe40000fe447d */
[----:B0-----:R-:W-:-:S02]  /*29c0*/  IADD3 R48, P1, P2, R140, R126, R3 ;  /* 0x0000007e8c307210 */ /* 0x001fc40007a3e003 */
[----:B------:R-:W-:Y:S02]  /*29d0*/  IADD3 R46, R18, R39, RZ ;  /* 0x00000027122e7210 */ /* 0x000fe40007ffe0ff */
[----:B------:R-:W-:Y:S02]  /*29e0*/  IADD3.X R49, R93, R127, R4, P1, P2 ;  /* 0x0000007f5d317210 */ /* 0x000fe40000fe4404 */
[----:B-1----:R-:W-:Y:S02]  /*29f0*/  ISETP.GE.AND P1, PT, R136, 0x1, PT ;  /* 0x000000018800780c */ /* 0x002fe40003f26270 */
[----:B------:R-:W-:-:S05]  /*2a00*/  IADD3 R44, P2, R45, R126, RZ ;  /* 0x0000007e2d2c7210 */ /* 0x000fca0007f5e0ff */
[----:B------:R-:W-:Y:S02]  /*2a10*/  IMAD.X R45, R24, 0x1, R127, P2 ;  /* 0x00000001182d7824 */ /* 0x000fe400010e067f */
[----:B------:R-:W-:Y:S01]  /*2a20*/  IMAD.MOV.U32 R24, RZ, RZ, R43 ;  /* 0x000000ffff187224 */ /* 0x000fe200078e002b */
[----:B--2---:R-:W-:-:S04]  /*2a30*/  LOP3.LUT R40, R40, 0xfffffffd, RZ, 0xc0, !PT ;  /* 0xfffffffd28287812 */ /* 0x004fc800078ec0ff */
[----:B------:R-:W-:-:S05]  /*2a40*/  @P4 LOP3.LUT R40, R40, 0x2, RZ, 0xfc, !PT ;  /* 0x0000000228284812 */ /* 0x000fca00078efcff */
[----:B------:R0:W-:Y:S01]  /*2a50*/  STL [R1+0x18], R40 ;  /* 0x0000182801007387 */ /* 0x0001e20000100800 */
[----:B------:R-:W-:Y:S05]  /*2a60*/  @!P1 BRA `(.L_x_424) ;  /* 0x000000c400909947 */ /* 0x000fea0003800000 */
[----:B------:R-:W-:Y:S01]  /*2a70*/  ULDC.U8 UR4, c[0x0][0x3f0] ;  /* 0x0000fc0000047ab9 */ /* 0x000fe20000000000 */
[-C--:B------:R-:W-:Y:S01]  /*2a80*/  IMAD R39, R123, R43.reuse, RZ ;  /* 0x0000002b7b277224 */ /* 0x080fe200078e02ff */
[----:B------:R-:W-:Y:S01]  /*2a90*/  ISETP.NE.AND P1, PT, RZ, UR4, PT ;  /* 0x00000004ff007c0c */ /* 0x000fe2000bf25270 */
[-C--:B------:R-:W-:Y:S02]  /*2aa0*/  IMAD R41, R124, R43.reuse, RZ ;  /* 0x0000002b7c297224 */ /* 0x080fe400078e02ff */
[C---:B------:R-:W-:Y:S02]  /*2ab0*/  IMAD R39, R38.reuse, R106, R39 ;  /* 0x0000006a26277224 */ /* 0x040fe400078e0227 */
[----:B------:R-:W-:Y:S02]  /*2ac0*/  IMAD R41, R38, R100, R41 ;  /* 0x0000006426297224 */ /* 0x000fe400078e0229 */
[----:B------:R-:W-:Y:S02]  /*2ad0*/  IMAD R38, R24, -0xa0, R2 ;  /* 0xffffff6018267824 */ /* 0x000fe400078e0202 */
[----:B------:R-:W-:-:S03]  /*2ae0*/  IMAD.WIDE.U32 R90, R106, R43, RZ ;  /* 0x0000002b6a5a7225 */ /* 0x000fc600078e00ff */
[----:B------:R-:W-:Y:S01]  /*2af0*/  VIMNMX R38, R38, 0xa0, PT ;  /* 0x000000a026267848 */ /* 0x000fe20003fe0100 */
[----:B------:R-:W-:-:S04]  /*2b00*/  IMAD.WIDE.U32 R88, R100, R43, RZ ;  /* 0x0000002b64587225 */ /* 0x000fc800078e00ff */
[----:B------:R-:W-:Y:S02]  /*2b10*/  IMAD.IADD R39, R91, 0x1, R39 ;  /* 0x000000015b277824 */ /* 0x000fe400078e0227 */
[----:B------:R-:W-:Y:S01]  /*2b20*/  IMAD.IADD R96, R89, 0x1, R41 ;  /* 0x0000000159607824 */ /* 0x000fe200078e0229 */
[----:B------:R-:W-:Y:S06]  /*2b30*/  @!P1 BRA `(.L_x_425) ;  /* 0x0000005c00dc9947 */ /* 0x000fec0003800000 */
[----:B------:R-:W-:Y:S01]  /*2b40*/  ISETP.GE.AND P2, PT, R168, R38, PT ;  /* 0x00000026a800720c */ /* 0x000fe20003f46270 */
[----:B------:R-:W-:Y:S01]  /*2b50*/  BSSY B1, `(.L_x_426) ;  /* 0x0000038000017945 */ /* 0x000fe20003800000 */
        /* <DEDUP_REMOVED lines=13> */
[----:B------:R-:W-:Y:S06]  /*2c30*/  @P2 BRA `(.L_x_427) ;  /* 0x0000000000a42947 */ /* 0x000fec0003800000 */
[----:B------:R-:W-:Y:S01]  /*2c40*/  ULDC.64 UR4, c[0x0][0x3c8] ;  /* 0x0000f20000047ab9 */ /* 0x000fe20000000a00 */
[----:B------:R-:W-:Y:S02]  /*2c50*/  CS2R R138, SRZ ;  /* 0x00000000008a7805 */ /* 0x000fe4000001ff00 */
[----:B0-----:R-:W-:Y:S02]  /*2c60*/  IADD3 R40, P1, P4, R110, UR4, R90 ;  /* 0x000000046e287c10 */ /* 0x001fe4000fc3e05a */
[----:B------:R-:W-:Y:S01]  /*2c70*/  CS2R R140, SRZ ;  /* 0x00000000008c7805 */ /* 0x000fe2000001ff00 */
[----:B------:R-:W-:Y:S01]  /*2c80*/  VIADD R53, R16, 0x10 ;  /* 0x0000001010357836 */ /* 0x000fe20000000000 */
[----:B------:R-:W-:Y:S01]  /*2c90*/  IADD3.X R41, R11, UR5, R39, P1, P4 ;  /* 0x000000050b297c10 */ /* 0x000fe20008fe8427 */
[----:B------:R-:W-:Y:S02]  /*2ca0*/  ULDC.64 UR4, c[0x0][0x3e0] ;  /* 0x0000f80000047ab9 */ /* 0x000fe40000000a00 */
[----:B------:R-:W-:-:S04]  /*2cb0*/  IADD3 R42, P1, P4, R104, UR4, R88 ;  /* 0x00000004682a7c10 */ /* 0x000fc8000fc3e058 */
[----:B------:R-:W-:Y:S02]  /*2cc0*/  IADD3.X R43, R13, UR5, R96, P1, P4 ;  /* 0x000000050d2b7c10 */ /* 0x000fe40008fe8460 */
[----:B------:R-:W-:Y:S02]  /*2cd0*/  ISETP.GE.AND P1, PT, R16, R136, PT ;  /* 0x000000881000720c */ /* 0x000fe40003f26270 */
[----:B------:R-:W-:Y:S02]  /*2ce0*/  CS2R R94, SRZ ;  /* 0x00000000005e7805 */ /* 0x000fe4000001ff00 */
[----:B------:R-:W-:-:S09]  /*2cf0*/  CS2R R126, SRZ ;  /* 0x00000000007e7805 */ /* 0x000fd2000001ff00 */
[----:B------:R1:W5:Y:S04]  /*2d00*/  @!P1 LDG.E.64 R138, desc[UR54][R40.64] ;  /* 0x00000036288a9981 */ /* 0x000368000c1e1b00 */
[----:B------:R1:W5:Y:S01]  /*2d10*/  @!P1 LDG.E.64 R140, desc[UR54][R42.64] ;  /* 0x000000362a8c9981 */ /* 0x000362000c1e1b00 */
[----:B------:R-:W-:Y:S02]  /*2d20*/  ISETP.GE.AND P1, PT, R53, R136, PT ;  /* 0x000000883500720c */ /* 0x000fe40003f26270 */
[----:B------:R-:W-:Y:S02]  /*2d30*/  IADD3 R53, R16, 0x20, RZ ;  /* 0x0000002010357810 */ /* 0x000fe40007ffe0ff */
[----:B------:R-:W-:Y:S02]  /*2d40*/  CS2R R86, SRZ ;  /* 0x0000000000567805 */ /* 0x000fe4000001ff00 */
[----:B------:R-:W-:-:S07]  /*2d50*/  CS2R R92, SRZ ;  /* 0x00000000005c7805 */ /* 0x000fce000001ff00 */
[----:B------:R1:W5:Y:S04]  /*2d60*/  @!P1 LDG.E.64 R94, desc[UR54][R40.64+0x10] ;  /* 0x00001036285e9981 */ /* 0x000368000c1e1b00 */
[----:B------:R1:W5:Y:S01]  /*2d70*/  @!P1 LDG.E.64 R126, desc[UR54][R42.64+0x10] ;  /* 0x000010362a7e9981 */ /* 0x000362000c1e1b00 */
[----:B------:R-:W-:Y:S01]  /*2d80*/  ISETP.GE.AND P1, PT, R53, R136, PT ;  /* 0x000000883500720c */ /* 0x000fe20003f26270 */
[----:B------:R-:W-:Y:S01]  /*2d90*/  VIADD R53, R16, 0x30 ;  /* 0x0000003010357836 */ /* 0x000fe20000000000 */
[----:B------:R-:W-:Y:S02]  /*2da0*/  CS2R R82, SRZ ;  /* 0x0000000000527805 */ /* 0x000fe4000001ff00 */
[----:B------:R-:W-:-:S09]  /*2db0*/  CS2R R84, SRZ ;  /* 0x0000000000547805 */ /* 0x000fd2000001ff00 */
        /* <DEDUP_REMOVED lines=14> */
[----:B------:R-:W-:-:S13]  /*2ea0*/  ISETP.GE.AND P1, PT, R53, R136, PT ;  /* 0x000000883500720c */ /* 0x000fda0003f26270 */
[----:B------:R1:W5:Y:S04]  /*2eb0*/  @!P1 LDG.E.64 R74, desc[UR54][R40.64+0x50] ;  /* 0x00005036284a9981 */ /* 0x000368000c1e1b00 */
[----:B------:R1:W5:Y:S02]  /*2ec0*/  @!P1 LDG.E.64 R76, desc[UR54][R42.64+0x50] ;  /* 0x000050362a4c9981 */ /* 0x000364000c1e1b00 */
.L_x_427:
[----:B------:R-:W-:Y:S05]  /*2ed0*/  BSYNC B1 ;  /* 0x0000000000017941 */ /* 0x000fea0003800000 */
.L_x_426:
        /* <DEDUP_REMOVED lines=11> */
[----:B------:R-:W-:Y:S01]  /*2f90*/  CS2R R68, SRZ ;  /* 0x0000000000447805 */ /* 0x000fe2000001ff00 */
[----:B-----5:R-:W-:Y:S01]  /*2fa0*/  IMAD.MOV.U32 R151, RZ, RZ, R74 ;  /* 0x000000ffff977224 */ /* 0x020fe200078e004a */
[----:B------:R-:W-:-:S02]  /*2fb0*/  MOV R154, R78 ;  /* 0x0000004e009a7202 */ /* 0x000fc40000000f00 */
[----:B------:R-:W-:Y:S01]  /*2fc0*/  CS2R R72, SRZ ;  /* 0x0000000000487805 */ /* 0x000fe2000001ff00 */
[----:B------:R-:W-:Y:S06]  /*2fd0*/  @P4 BRA `(.L_x_429) ;  /* 0x0000000000b44947 */ /* 0x000fec0003800000 */
[----:B01----:R-:W-:Y:S01]  /*2fe0*/  IADD3 R40, P1, P5, R110, R90, R8 ;  /* 0x0000005a6e287210 */ /* 0x003fe20007d3e008 */
[----:B------:R-:W-:Y:S01]  /*2ff0*/  ULDC.64 UR4, c[0x0][0x3c8] ;  /* 0x0000f20000047ab9 */ /* 0x000fe20000000a00 */
[----:B------:R-:W-:Y:S02]  /*3000*/  CS2R R70, SRZ ;  /* 0x0000000000467805 */ /* 0x000fe4000001ff00 */
[----:B------:R-:W-:Y:S02]  /*3010*/  CS2R R72, SRZ ;  /* 0x0000000000487805 */ /* 0x000fe4000001ff00 */
[----:B------:R-:W-:Y:S02]  /*3020*/  IADD3.X R39, R11, R39, R7, P1, P5 ;  /* 0x000000270b277210 */ /* 0x000fe40000fea407 */
[----:B------:R-:W-:-:S04]  /*3030*/  IADD3 R42, P1, P5, R104, R88, R10 ;  /* 0x00000058682a7210 */ /* 0x000fc80007d3e00a */
[----:B------:R-:W-:Y:S02]  /*3040*/  IADD3.X R96, R13, R96, R9, P1, P5 ;  /* 0x000000600d607210 */ /* 0x000fe40000fea409 */
[----:B------:R-:W-:-:S04]  /*3050*/  IADD3 R40, P1, R40, UR4, RZ ;  /* 0x0000000428287c10 */ /* 0x000fc8000ff3e0ff */
[----:B------:R-:W-:Y:S01]  /*3060*/  IADD3.X R41, R39, UR5, RZ, P1, !PT ;  /* 0x0000000527297c10 */ /* 0x000fe20008ffe4ff */
[----:B------:R-:W-:Y:S02]  /*3070*/  ULDC.64 UR4, c[0x0][0x3e0] ;  /* 0x0000f80000047ab9 */ /* 0x000fe40000000a00 */
[----:B------:R-:W-:-:S04]  /*3080*/  IADD3 R42, P1, R42, UR4, RZ ;  /* 0x000000042a2a7c10 */ /* 0x000fc8000ff3e0ff */
[----:B------:R-:W-:Y:S02]  /*3090*/  IADD3.X R43, R96, UR5, RZ, P1, !PT ;  /* 0x00000005602b7c10 */ /* 0x000fe40008ffe4ff */
[C---:B------:R-:W-:Y:S01]  /*30a0*/  ISETP.GE.AND P1, PT, R16.reuse, R136, PT ;  /* 0x000000881000720c */ /* 0x040fe20003f26270 */
        /* <DEDUP_REMOVED lines=29> */
[----:B------:R-:W-:-:S13]  /*3280*/  ISETP.GE.AND P1, PT, R39, R136, PT ;  /* 0x000000882700720c */ /* 0x000fda0003f26270 */
[----:B------:R2:W5:Y:S04]  /*3290*/  @!P1 LDG.E.64 R50, desc[UR54][R40.64+0x50] ;  /* 0x0000503628329981 */ /* 0x000568000c1e1b00 */
[----:B------:R2:W5:Y:S02]  /*32a0*/  @!P1 LDG.E.64 R52, desc[UR54][R42.64+0x50] ;  /* 0x000050362a349981 */ /* 0x000564000c1e1b00 */
.L_x_429:
[----:B------:R-:W-:Y:S05]  /*32b0*/  BSYNC B1 ;  /* 0x0000000000017941 */ /* 0x000fea0003800000 */
.L_x_428:
[----:B------:R-:W-:Y:S01]  /*32c0*/  UISETP.NE.AND UP0, UPT, UR53, 0x3, UPT ;  /* 0x000000033500788c */ /* 0x000fe2000bf05270 */
[----:B------:R-:W-:Y:S01]  /*32d0*/  IMAD.MOV.U32 R162, RZ, RZ, R82 ;  /* 0x000000ffffa27224 */ /* 0x000fe200078e0052 */
[----:B------:R-:W-:Y:S01]  /*32e0*/  MOV R157, R76 ;  /* 0x0000004c009d7202 */ /* 0x000fe20000000f00 */
[----:B------:R-:W-:Y:S01]  /*32f0*/  IMAD.MOV.U32 R164, RZ, RZ, R86 ;  /* 0x000000ffffa47224 */ /* 0x000fe200078e0056 */
[----:B------:R-:W-:Y:S01]  /*3300*/  MOV R177, R140 ;  /* 0x0000008c00b17202 */ /* 0x000fe20000000f00 */
[----:B------:R-:W-:Y:S01]  /*3310*/  IMAD.MOV.U32 R166, RZ, RZ, R94 ;  /* 0x000000ffffa67224 */ /* 0x000fe200078e005e */
[----:B------:R-:W-:Y:S01]  /*3320*/  PLOP3.LUT P1, PT, PT, PT, UP0, 0x80, 0x0 ;  /* 0x000000000000781c */ /* 0x000fe20003f2f008 */
[----:B------:R-:W-:Y:S01]  /*3330*/  IMAD.MOV.U32 R176, RZ, RZ, R138 ;  /* 0x000000ffffb07224 */ /* 0x000fe200078e008a */
[----:B-----5:R-:W-:Y:S01]  /*3340*/  MOV R152, R66 ;  /* 0x0000004200987202 */ /* 0x020fe20000000f00 */
[----:B------:R-:W-:Y:S01]  /*3350*/  IMAD.MOV.U32 R158, RZ, RZ, R80 ;  /* 0x000000ffff9e7224 */ /* 0x000fe200078e0050 */
[----:B------:R-:W-:Y:S01]  /*3360*/  MOV R150, R64 ;  /* 0x0000004000967202 */ /* 0x000fe20000000f00 */
[----:B------:R-:W-:-:S02]  /*3370*/  IMAD.MOV.U32 R163, RZ, RZ, R84 ;  /* 0x000000ffffa37224 */ /* 0x000fc400078e0054 */
[----:B------:R-:W-:Y:S02]  /*3380*/  IMAD.MOV.U32 R165, RZ, RZ, R92 ;  /* 0x000000ffffa57224 */ /* 0x000fe400078e005c */
[----:B------:R-:W-:Y:S02]  /*3390*/  IMAD.MOV.U32 R167, RZ, RZ, R126 ;  /* 0x000000ffffa77224 */ /* 0x000fe400078e007e */
[----:B------:R-:W-:Y:S02]  /*33a0*/  IMAD.MOV.U32 R89, RZ, RZ, R50 ;  /* 0x000000ffff597224 */ /* 0x000fe400078e0032 */
[----:B------:R-:W-:Y:S02]  /*33b0*/  IMAD.MOV.U32 R90, RZ, RZ, R54 ;  /* 0x000000ffff5a7224 */ /* 0x000fe400078e0036 */
[----:B------:R-:W-:Y:S02]  /*33c0*/  IMAD.MOV.U32 R142, RZ, RZ, R58 ;  /* 0x000000ffff8e7224 */ /* 0x000fe400078e003a */
[----:B------:R-:W-:-:S02]  /*33d0*/  IMAD.MOV.U32 R149, RZ, RZ, R62 ;  /* 0x000000ffff957224 */ /* 0x000fc400078e003e */
[----:B------:R-:W-:Y:S02]  /*33e0*/  IMAD.MOV.U32 R155, RZ, RZ, R70 ;  /* 0x000000ffff9b7224 */ /* 0x000fe400078e0046 */
[----:B------:R-:W-:Y:S02]  /*33f0*/  IMAD.MOV.U32 R88, RZ, RZ, R52 ;  /* 0x000000ffff587224 */ /* 0x000fe400078e0034 */
[----:B------:R-:W-:Y:S02]  /*3400*/  IMAD.MOV.U32 R91, RZ, RZ, R56 ;  /* 0x000000ffff5b7224 */ /* 0x000fe400078e0038 */
[----:B------:R-:W-:Y:S02]  /*3410*/  IMAD.MOV.U32 R143, RZ, RZ, R60 ;  /* 0x000000ffff8f7224 */ /* 0x000fe400078e003c */
[----:B------:R-:W-:Y:S02]  /*3420*/  IMAD.MOV.U32 R153, RZ, RZ, R68 ;  /* 0x000000ffff997224 */ /* 0x000fe400078e0044 */
[----:B------:R-:W-:Y:S01]  /*3430*/  IMAD.MOV.U32 R156, RZ, RZ, R72 ;  /* 0x000000ffff9c7224 */ /* 0x000fe200078e0048 */
[----:B------:R-:W-:Y:S06]  /*3440*/  @!P1 BRA `(.L_x_430) ;  /* 0x0000000000049947 */ /* 0x000fec0003800000 */
[----:B------:R-:W-:Y:S01]  /*3450*/  BPT.TRAP 0x1 ;  /* 0x000000040000795c */ /* 0x000fe20000300000 */
.L_x_430:
[----:B------:R-:W-:Y:S01]  /*3460*/  IMAD R39, R19, 0x8, R18 ;  /* 0x0000000813277824 */ /* 0x000fe200078e0212 */
[----:B------:R-:W-:Y:S01]  /*3470*/  SHF.L.U32 R96, R171, 0x1f, RZ ;  /* 0x0000001fab607819 */ /* 0x000fe200000006ff */
[----:B------:R-:W-:Y:S03]  /*3480*/  BSSY B1, `(.L_x_431) ;  /* 0x0000003000017945 */ /* 0x000fe60003800000 */
[----:B------:R-:W3:Y:S02]  /*3490*/  SYNCS.PHASECHK.TRANS64.TRYWAIT P5, [R39+URZ+0x29890], R96 ;  /* 0x02989060270075a7 */ /* 0x000ee400080a017f */
[----:B---3--:R-:W-:Y:S05]  /*34a0*/  @!P5 BRA `(.L_x_432) ;  /* 0x00000234005cd947 */ /* 0x008fea0003800000 */
.L_x_736:
[----:B------:R-:W-:Y:S05]  /*34b0*/  BSYNC B1 ;  /* 0x0000000000017941 */ /* 0x000fea0003800000 */
.L_x_431:
[----:B------:R-:W-:Y:S04]  /*34c0*/  BSSY B1, `(.L_x_433) ;  /* 0x00002ac000017945 */ /* 0x000fe80003800000 */
[----:B------:R-:W-:Y:S05]  /*34d0*/  @P2 BRA `(.L_x_434) ;  /* 0x0000002800a82947 */ /* 0x000fea0003800000 */
[----:B------:R-:W-:Y:S01]  /*34e0*/  ISETP.NE.AND P2, PT, R32, RZ, PT ;  /* 0x000000ff2000720c */ /* 0x000fe20003f45270 */
[----:B------:R-:W-:-:S12]  /*34f0*/  BSSY B2, `(.L_x_435) ;  /* 0x000006f000027945 */ /* 0x000fd80003800000 */
[----:B------:R-:W-:Y:S05]  /*3500*/  @!P2 BRA `(.L_x_436) ;  /* 0x0000000400b4a947 */ /* 0x000fea0003800000 */
[----:B012---:R0:W1:Y:S01]  /*3510*/  LDS.128 R40, [R47+0x1a400] ;  /* 0x01a400002f287984 */ /* 0x0070620000000c00 */
[----:B------:R-:W-:Y:S01]  /*3520*/  ISETP.GE.AND P2, PT, R16, R136, PT ;  /* 0x000000881000720c */ /* 0x000fe20003f46270 */
[----:B------:R-:W-:-:S12]  /*3530*/  BSSY B3, `(.L_x_437) ;  /* 0x0000069000037945 */ /* 0x000fd80003800000 */
[----:B0-----:R-:W-:Y:S05]  /*3540*/  @P2 BRA `(.L_x_438) ;  /* 0x00000004009c2947 */ /* 0x001fea0003800000 */
[----:B------:R-:W-:Y:S02]  /*3550*/  SHF.R.U32.HI R138, RZ, 0x8, R139 ;  /* 0x00000008ff8a7819 */ /* 0x000fe4000001168b */
[----:B------:R-:W-:Y:S02]  /*3560*/  SHF.R.U32.HI R140, RZ, 0x8, R141 ;  /* 0x00000008ff8c7819 */ /* 0x000fe4000001168d */
[----:B------:R-:W-:Y:S01]  /*3570*/  SHF.R.U32.HI R181, RZ, 0x10, R139 ;  /* 0x00000010ffb57819 */ /* 0x000fe2000001168b */
[----:B------:R-:W-:Y:S01]  /*3580*/  IMAD.SHL.U32 R138, R138, 0x100, RZ ;  /* 0x000001008a8a7824 */ /* 0x000fe200078e00ff */
[----:B------:R-:W-:Y:S02]  /*3590*/  LOP3.LUT R139, R139, 0xff0000ff, RZ, 0xc0, !PT ;  /* 0xff0000ff8b8b7812 */ /* 0x000fe400078ec0ff */
[----:B------:R-:W-:Y:S02]  /*35a0*/  SHF.R.U32.HI R179, RZ, 0x10, R141 ;  /* 0x00000010ffb37819 */ /* 0x000fe4000001168d */
[----:B------:R-:W-:-:S02]  /*35b0*/  LOP3.LUT R178, R141, 0xff0000ff, RZ, 0xc0, !PT ;  /* 0xff0000ff8db27812 */ /* 0x000fc400078ec0ff */
[----:B------:R-:W-:Y:S01]  /*35c0*/  SHF.L.U32 R141, R140, 0x8, RZ ;  /* 0x000000088c8d7819 */ /* 0x000fe200000006ff */
[----:B-1----:R-:W-:Y:S01]  /*35d0*/  IMAD.MOV.U32 R140, RZ, RZ, R40 ;  /* 0x000000ffff8c7224 */ /* 0x002fe200078e0028 */
[----:B------:R-:W-:Y:S01]  /*35e0*/  LOP3.LUT R139, R139, 0xff00, R138, 0xf8, !PT ;  /* 0x0000ff008b8b7812 */ /* 0x000fe200078ef88a */
[----:B------:R-:W-:Y:S01]  /*35f0*/  IMAD.U32 R138, R181, 0x10000, RZ ;  /* 0x00010000b58a7824 */ /* 0x000fe200078e00ff */
[----:B------:R-:W-:Y:S01]  /*3600*/  LOP3.LUT R180, R178, 0xff00, R141, 0xf8, !PT ;  /* 0x0000ff00b2b47812 */ /* 0x000fe200078ef88d */
[----:B------:R-:W-:Y:S01]  /*3610*/  IMAD.U32 R141, R179, 0x10000, RZ ;  /* 0x00010000b38d7824 */ /* 0x000fe200078e00ff */
[----:B------:R-:W-:Y:S02]  /*3620*/  F2FP.F16.E4M3.UNPACK_B R178, R177.H1 ;  /* 0x000000b1ffb2723e */ /* 0x000fe400030006ff */
[-C--:B------:R-:W-:Y:S02]  /*3630*/  F2FP.F16.E4M3.UNPACK_B R40, R41.reuse ;  /* 0x00000029ff28723e */ /* 0x080fe400020006ff */
[----:B------:R-:W-:Y:S01]  /*3640*/  LOP3.LUT R138, R139, 0xff0000, R138, 0xf8, !PT ;  /* 0x00ff00008b8a7812 */ /* 0x000fe200078ef88a */
[----:B------:R-:W-:Y:S01]  /*3650*/  HADD2.F32 R182, -RZ, R178.H0_H0 ;  /* 0x200000b2ffb67230 */ /* 0x000fe20000004100 */
[----:B------:R-:W-:Y:S01]  /*3660*/  LOP3.LUT R139, R180, 0xff0000, R141, 0xf8, !PT ;  /* 0x00ff0000b48b7812 */ /* 0x000fe200078ef88d */
[--C-:B------:R-:W-:Y:S01]  /*3670*/  HADD2.F32 R141, -RZ, R40.reuse.H1_H1 ;  /* 0x30000028ff8d7230 */ /* 0x100fe20000004100 */
[----:B------:R-:W-:Y:S01]  /*3680*/  F2FP.F16.E4M3.UNPACK_B R180, R176.H1 ;  /* 0x000000b0ffb4723e */ /* 0x000fe200030006ff */
[----:B------:R-:W-:Y:S01]  /*3690*/  HADD2.F32 R40, -RZ, R40.H0_H0 ;  /* 0x20000028ff287230 */ /* 0x000fe20000004100 */
[----:B------:R-:W-:Y:S01]  /*36a0*/  F2FP.F16.E4M3.UNPACK_B R41, R41.H1 ;  /* 0x00000029ff29723e */ /* 0x000fe200030006ff */
[----:B------:R-:W-:-:S02]  /*36b0*/  HADD2.F32 R183, -RZ, R178.H1_H1 ;  /* 0x300000b2ffb77230 */ /* 0x000fc40000004100 */
[-C--:B------:R-:W-:Y:S01]  /*36c0*/  FMUL.FTZ R185, R141, R182.reuse ;  /* 0x000000b68db97220 */ /* 0x080fe20000410000 */
[--C-:B------:R-:W-:Y:S02]  /*36d0*/  HADD2.F32 R181, -RZ, R180.reuse.H0_H0 ;  /* 0x200000b4ffb57230 */ /* 0x100fe40000004100 */
[C---:B------:R-:W-:Y:S01]  /*36e0*/  FMUL.FTZ R182, R40.reuse, R182 ;  /* 0x000000b628b67220 */ /* 0x040fe20000410000 */
[--C-:B------:R-:W-:Y:S01]  /*36f0*/  HADD2.F32 R179, -RZ, R41.reuse.H1_H1 ;  /* 0x30000029ffb37230 */ /* 0x100fe20000004100 */
[----:B------:R-:W-:Y:S01]  /*3700*/  F2FP.F16.E4M3.UNPACK_B R177, R177 ;  /* 0x000000b1ffb1723e */ /* 0x000fe200020006ff */
[----:B------:R-:W-:Y:S02]  /*3710*/  HADD2.F32 R178, -RZ, R41.H0_H0 ;  /* 0x20000029ffb27230 */ /* 0x000fe40000004100 */
[----:B------:R-:W-:Y:S01]  /*3720*/  FFMA.FTZ R40, R40, R181, -R185 ;  /* 0x000000b528287223 */ /* 0x000fe200000108b9 */
[----:B------:R-:W-:Y:S02]  /*3730*/  HADD2.F32 R180, -RZ, R180.H1_H1 ;  /* 0x300000b4ffb47230 */ /* 0x000fe40000004100 */
[----:B------:R-:W-:Y:S01]  /*3740*/  FMUL.FTZ R185, R179, R183 ;  /* 0x000000b7b3b97220 */ /* 0x000fe20000410000 */
[----:B------:R-:W-:Y:S01]  /*3750*/  FFMA.FTZ R41, R141, R181, R182 ;  /* 0x000000b58d297223 */ /* 0x000fe200000100b6 */
[C---:B------:R-:W-:Y:S01]  /*3760*/  FMUL.FTZ R184, R178.reuse, R183 ;  /* 0x000000b7b2b87220 */ /* 0x040fe20000410000 */
[----:B------:R-:W-:Y:S01]  /*3770*/  F2FP.F16.E4M3.UNPACK_B R141, R140.H1 ;  /* 0x0000008cff8d723e */ /* 0x000fe200030006ff */
[----:B------:R-:W-:Y:S01]  /*3780*/  FFMA.FTZ R185, R178, R180, -R185 ;  /* 0x000000b4b2b97223 */ /* 0x000fe200000108b9 */
[----:B------:R-:W-:Y:S01]  /*3790*/  F2FP.F16.E4M3.UNPACK_B R140, R140 ;  /* 0x0000008cff8c723e */ /* 0x000fe200020006ff */
[----:B------:R-:W-:Y:S01]  /*37a0*/  FFMA.FTZ R186, R179, R180, R184 ;  /* 0x000000b4b3ba7223 */ /* 0x000fe200000100b8 */
[--C-:B------:R-:W-:Y:S01]  /*37b0*/  HADD2.F32 R181, -RZ, R177.reuse.H1_H1 ;  /* 0x300000b1ffb57230 */ /* 0x100fe20000004100 */
[----:B------:R-:W-:Y:S01]  /*37c0*/  F2FP.F16.E4M3.UNPACK_B R179, R176 ;  /* 0x000000b0ffb3723e */ /* 0x000fe200020006ff */
[----:B------:R-:W-:-:S02]  /*37d0*/  HADD2.F32 R180, -RZ, R177.H0_H0 ;  /* 0x200000b1ffb47230 */ /* 0x000fc40000004100 */
[--C-:B------:R-:W-:Y:S02]  /*37e0*/  HADD2.F32 R177, -RZ, R141.reuse.H0_H0 ;  /* 0x2000008dffb17230 */ /* 0x100fe40000004100 */
[----:B------:R-:W-:Y:S02]  /*37f0*/  HADD2.F32 R178, -RZ, R141.H1_H1 ;  /* 0x3000008dffb27230 */ /* 0x000fe40000004100 */
[--C-:B------:R-:W-:Y:S02]  /*3800*/  HADD2.F32 R176, -RZ, R140.reuse.H1_H1 ;  /* 0x3000008cffb07230 */ /* 0x100fe40000004100 */
[-C--:B------:R-:W-:Y:S01]  /*3810*/  FMUL.FTZ R183, R177, R181.reuse ;  /* 0x000000b5b1b77220 */ /* 0x080fe20000410000 */
[----:B------:R-:W-:Y:S02]  /*3820*/  HADD2.F32 R141, -RZ, R140.H0_H0 ;  /* 0x2000008cff8d7230 */ /* 0x000fe40000004100 */
[----:B------:R-:W-:Y:S01]  /*3830*/  FMUL.FTZ R184, R178, R181 ;  /* 0x000000b5b2b87220 */ /* 0x000fe20000410000 */
[----:B------:R-:W-:-:S02]  /*3840*/  HADD2.F32 R140, -RZ, R179.H1_H1 ;  /* 0x300000b3ff8c7230 */ /* 0x000fc40000004100 */
[-C--:B------:R-:W-:Y:S01]  /*3850*/  FMUL.FTZ R182, R176, R180.reuse ;  /* 0x000000b4b0b67220 */ /* 0x080fe20000410000 */
[----:B------:R-:W-:Y:S02]  /*3860*/  HADD2.F32 R179, -RZ, R179.H0_H0 ;  /* 0x200000b3ffb37230 */ /* 0x000fe40000004100 */
[----:B------:R-:W-:Y:S01]  /*3870*/  FMUL.FTZ R181, R141, R180 ;  /* 0x000000b48db57220 */ /* 0x000fe20000410000 */
[-C--:B------:R-:W-:Y:S01]  /*3880*/  FFMA.FTZ R177, R177, R140.reuse, -R184 ;  /* 0x0000008cb1b17223 */ /* 0x080fe200000108b8 */
[----:B------:R-:W-:Y:S01]  /*3890*/  FFMA.FTZ R180, R178, R140, R183 ;  /* 0x0000008cb2b47223 */ /* 0x000fe200000100b7 */
[-C--:B------:R-:W-:Y:S01]  /*38a0*/  FFMA.FTZ R140, R141, R179.reuse, -R182 ;  /* 0x000000b38d8c7223 */ /* 0x080fe200000108b6 */
[----:B------:R-:W-:Y:S01]  /*38b0*/  FFMA.FTZ R141, R176, R179, R181 ;  /* 0x000000b3b08d7223 */ /* 0x000fe200000100b5 */
[----:B------:R-:W-:Y:S02]  /*38c0*/  F2FP.F16.E4M3.UNPACK_B R178, R43.H1 ;  /* 0x0000002bffb2723e */ /* 0x000fe400030006ff */
[----:B------:R-:W-:-:S02]  /*38d0*/  F2FP.SATFINITE.E4M3.F32.PACK_AB_MERGE_C R176, R186, R185, RZ ;  /* 0x000000b9bab0723e */ /* 0x000fc400048070ff */
[-C--:B------:R-:W-:Y:S01]  /*38e0*/  F2FP.F16.E4M3.UNPACK_B R186, R139.reuse.H1 ;  /* 0x0000008bffba723e */ /* 0x080fe200030006ff */
[--C-:B------:R-:W-:Y:S01]  /*38f0*/  HADD2.F32 R181, -RZ, R178.reuse.H0_H0 ;  /* 0x200000b2ffb57230 */ /* 0x100fe20000004100 */
[----:B------:R-:W-:Y:S01]  /*3900*/  F2FP.F16.E4M3.UNPACK_B R179, R42.H1 ;  /* 0x0000002affb3723e */ /* 0x000fe200030006ff */
[----:B------:R-:W-:Y:S01]  /*3910*/  HADD2.F32 R182, -RZ, R178.H1_H1 ;  /* 0x300000b2ffb67230 */ /* 0x000fe20000004100 */
[-C--:B------:R-:W-:Y:S01]  /*3920*/  F2FP.F16.E4M3.UNPACK_B R178, R138.reuse.H1 ;  /* 0x0000008affb2723e */ /* 0x080fe200030006ff */
[--C-:B------:R-:W-:Y:S01]  /*3930*/  HADD2.F32 R183, -RZ, R186.reuse.H1_H1 ;  /* 0x300000baffb77230 */ /* 0x100fe20000004100 */
[----:B------:R-:W-:Y:S01]  /*3940*/  F2FP.F16.E4M3.UNPACK_B R185, R139 ;  /* 0x0000008bffb9723e */ /* 0x000fe200020006ff */
[----:B------:R-:W-:Y:S01]  /*3950*/  HADD2.F32 R186, -RZ, R186.H0_H0 ;  /* 0x200000baffba7230 */ /* 0x000fe20000004100 */
[----:B------:R-:W-:Y:S01]  /*3960*/  F2FP.SATFINITE.E4M3.F32.PACK_AB_MERGE_C R177, R180, R177, RZ ;  /* 0x000000b1b4b1723e */ /* 0x000fe200048070ff */
[----:B------:R-:W-:Y:S01]  /*3970*/  HADD2.F32 R180, -RZ, R179.H1_H1 ;  /* 0x300000b3ffb47230 */ /* 0x000fe20000004100 */
[----:B------:R-:W-:Y:S01]  /*3980*/  F2FP.F16.E4M3.UNPACK_B R139, R138 ;  /* 0x0000008aff8b723e */ /* 0x000fe200020006ff */
[----:B------:R-:W-:-:S02]  /*3990*/  HADD2.F32 R184, -RZ, R178.H1_H1 ;  /* 0x300000b2ffb87230 */ /* 0x000fc40000004100 */
[-C--:B------:R-:W-:Y:S01]  /*39a0*/  FMUL.FTZ R138, R182, R183.reuse ;  /* 0x000000b7b68a7220 */ /* 0x080fe20000410000 */
[----:B------:R-:W-:Y:S02]  /*39b0*/  HADD2.F32 R187, -RZ, R185.H1_H1 ;  /* 0x300000b9ffbb7230 */ /* 0x000fe40000004100 */
[C---:B------:R-:W-:Y:S01]  /*39c0*/  FMUL.FTZ R189, R181.reuse, R183 ;  /* 0x000000b7b5bd7220 */ /* 0x040fe20000410000 */
[----:B------:R-:W-:Y:S02]  /*39d0*/  HADD2.F32 R179, -RZ, R179.H0_H0 ;  /* 0x200000b3ffb37230 */ /* 0x000fe40000004100 */
[----:B------:R-:W-:Y:S01]  /*39e0*/  FFMA.FTZ R138, R181, R184, -R138 ;  /* 0x000000b8b58a7223 */ /* 0x000fe2000001088a */
[----:B------:R-:W-:Y:S02]  /*39f0*/  HADD2.F32 R183, -RZ, R139.H1_H1 ;  /* 0x3000008bffb77230 */ /* 0x000fe40000004100 */
[----:B------:R-:W-:Y:S01]  /*3a00*/  FMUL.FTZ R188, R180, R187 ;  /* 0x000000bbb4bc7220 */ /* 0x000fe20000410000 */
[----:B------:R-:W-:Y:S01]  /*3a10*/  F2FP.F16.E4M3.UNPACK_B R181, R43 ;  /* 0x0000002bffb5723e */ /* 0x000fe200020006ff */
[C---:B------:R-:W-:Y:S01]  /*3a20*/  FMUL.FTZ R187, R179.reuse, R187 ;  /* 0x000000bbb3bb7220 */ /* 0x040fe20000410000 */
[----:B------:R-:W-:Y:S01]  /*3a30*/  F2FP.F16.E4M3.UNPACK_B R42, R42 ;  /* 0x0000002aff2a723e */ /* 0x000fe200020006ff */
[----:B------:R-:W-:Y:S01]  /*3a40*/  FFMA.FTZ R188, R179, R183, -R188 ;  /* 0x000000b7b3bc7223 */ /* 0x000fe200000108bc */
[----:B------:R-:W-:-:S02]  /*3a50*/  HADD2.F32 R185, -RZ, R185.H0_H0 ;  /* 0x200000b9ffb97230 */ /* 0x000fc40000004100 */
[----:B------:R-:W-:Y:S01]  /*3a60*/  FFMA.FTZ R187, R180, R183, R187 ;  /* 0x000000b7b4bb7223 */ /* 0x000fe200000100bb */
[--C-:B------:R-:W-:Y:S02]  /*3a70*/  HADD2.F32 R180, -RZ, R181.reuse.H0_H0 ;  /* 0x200000b5ffb47230 */ /* 0x100fe40000004100 */
[----:B------:R-:W-:Y:S01]  /*3a80*/  FFMA.FTZ R43, R182, R184, R189 ;  /* 0x000000b8b62b7223 */ /* 0x000fe200000100bd */
[--C-:B------:R-:W-:Y:S01]  /*3a90*/  HADD2.F32 R179, -RZ, R42.reuse.H0_H0 ;  /* 0x2000002affb37230 */ /* 0x100fe20000004100 */
[----:B------:R-:W-:Y:S01]  /*3aa0*/  F2FP.SATFINITE.E4M3.F32.PACK_AB_MERGE_C R41, R41, R40, R176 ;  /* 0x000000282929723e */ /* 0x000fe200048070b0 */
[----:B------:R-:W-:Y:S01]  /*3ab0*/  HADD2.F32 R181, -RZ, R181.H1_H1 ;  /* 0x300000b5ffb57230 */ /* 0x000fe20000004100 */
[----:B------:R-:W-:Y:S01]  /*3ac0*/  F2FP.SATFINITE.E4M3.F32.PACK_AB_MERGE_C R187, R187, R188, RZ ;  /* 0x000000bcbbbb723e */ /* 0x000fe200048070ff */
[----:B------:R-:W-:Y:S01]  /*3ad0*/  HADD2.F32 R42, -RZ, R42.H1_H1 ;  /* 0x3000002aff2a7230 */ /* 0x000fe20000004100 */
[----:B------:R-:W-:Y:S01]  /*3ae0*/  F2FP.SATFINITE.E4M3.F32.PACK_AB_MERGE_C R43, R43, R138, RZ ;  /* 0x0000008a2b2b723e */ /* 0x000fe200048070ff */
[----:B------:R-:W-:-:S02]  /*3af0*/  HADD2.F32 R178, -RZ, R178.H0_H0 ;  /* 0x200000b2ffb27230 */ /* 0x000fc40000004100 */
[-C--:B------:R-:W-:Y:S01]  /*3b00*/  FMUL.FTZ R183, R181, R186.reuse ;  /* 0x000000bab5b77220 */ /* 0x080fe20000410000 */
[----:B------:R-:W-:Y:S02]  /*3b10*/  HADD2.F32 R139, -RZ, R139.H0_H0 ;  /* 0x2000008bff8b7230 */ /* 0x000fe40000004100 */
[-C--:B------:R-:W-:Y:S01]  /*3b20*/  FMUL.FTZ R182, R42, R185.reuse ;  /* 0x000000b92ab67220 */ /* 0x080fe20000410000 */
[C---:B------:R-:W-:Y:S01]  /*3b30*/  FMUL.FTZ R186, R180.reuse, R186 ;  /* 0x000000bab4ba7220 */ /* 0x040fe20000410000 */
[C---:B------:R-:W-:Y:S01]  /*3b40*/  FMUL.FTZ R185, R179.reuse, R185 ;  /* 0x000000b9b3b97220 */ /* 0x040fe20000410000 */
[-C--:B------:R-:W-:Y:S01]  /*3b50*/  FFMA.FTZ R183, R180, R178.reuse, -R183 ;  /* 0x000000b2b4b77223 */ /* 0x080fe200000108b7 */
[-C--:B------:R-:W-:Y:S01]  /*3b60*/  FFMA.FTZ R182, R179, R139.reuse, -R182 ;  /* 0x0000008bb3b67223 */ /* 0x080fe200000108b6 */
[----:B------:R-:W-:Y:S01]  /*3b70*/  FFMA.FTZ R186, R181, R178, R186 ;  /* 0x000000b2b5ba7223 */ /* 0x000fe200000100ba */
[----:B------:R-:W-:Y:S01]  /*3b80*/  FFMA.FTZ R185, R42, R139, R185 ;  /* 0x0000008b2ab97223 */ /* 0x000fe200000100b9 */
[----:B------:R-:W-:-:S03]  /*3b90*/  F2FP.SATFINITE.E4M3.F32.PACK_AB_MERGE_C R40, R141, R140, R177 ;  /* 0x0000008c8d28723e */ /* 0x000fc600048070b1 */
[----:B------:R-:W-:Y:S02]  /*3ba0*/  F2FP.SATFINITE.E4M3.F32.PACK_AB_MERGE_C R43, R186, R183, R43 ;  /* 0x000000b7ba2b723e */ /* 0x000fe4000480702b */
[----:B------:R-:W-:-:S07]  /*3bb0*/  F2FP.SATFINITE.E4M3.F32.PACK_AB_MERGE_C R42, R185, R182, R187 ;  /* 0x000000b6b92a723e */ /* 0x000fce00048070bb */
.L_x_438:
[----:B------:R-:W-:Y:S05]  /*3bc0*/  BSYNC B3 ;  /* 0x0000000000037941 */ /* 0x000fea0003800000 */
.L_x_437:
[----:B-1----:R4:W-:Y:S02]  /*3bd0*/  STG.E.128 desc[UR54][R48.64], R40 ;  /* 0x0000002830007986 */ /* 0x0029e4000c101d36 */
.L_x_436:
[----:B------:R-:W-:Y:S05]  /*3be0*/  BSYNC B2 ;  /* 0x0000000000027941 */ /* 0x000fea0003800000 */
.L_x_435:
[----:B------:R-:W-:Y:S01]  /*3bf0*/  ISETP.NE.AND P2, PT, R33, RZ, PT ;  /* 0x000000ff2100720c */ /* 0x000fe20003f45270 */
[----:B------:R-:W-:-:S12]  /*3c00*/  BSSY B2, `(.L_x_439) ;  /* 0x0000070000027945 */ /* 0x000fd80003800000 */
[----:B------:R-:W-:Y:S05]  /*3c10*/  @!P2 BRA `(.L_x_440) ;  /* 0x0000000400b8a947 */ /* 0x000fea0003800000 */
[----:B012-4-:R0:W1:Y:S01]  /*3c20*/  LDS.128 R40, [R46+0x1a400] ;  /* 0x01a400002e287984 */ /* 0x0170620000000c00 */
[----:B------:R-:W-:Y:S01]  /*3c30*/  VIADD R139, R16, 0x10 ;  /* 0x00000010108b7836 */ /* 0x000fe20000000000 */
[----:B------:R-:W-:Y:S04]  /*3c40*/  BSSY B3, `(.L_x_441) ;  /* 0x000006a000037945 */ /* 0x000fe80003800000 */
[----:B------:R-:W-:-:S13]  /*3c50*/  ISETP.GE.AND P2, PT, R139, R136, PT ;  /* 0x000000888b00720c */ /* 0x000fda0003f46270 */
[----:B0-----:R-:W-:Y:S05]  /*3c60*/  @P2 BRA `(.L_x_442) ;  /* 0x00000004009c2947 */ /* 0x001fea0003800000 */
[----:B------:R-:W-:Y:S02]  /*3c70*/  SHF.R.U32.HI R141, RZ, 0x8, R95 ;  /* 0x00000008ff8d7819 */ /* 0x000fe4000001165f */
[----:B------:R-:W-:Y:S02]  /*3c80*/  SHF.R.U32.HI R126, RZ, 0x8, R127 ;  /* 0x00000008ff7e7819 */ /* 0x000fe4000001167f */
[----:B------:R-:W-:Y:S02]  /*3c90*/  LOP3.LUT R94, R95, 0xff0000ff, RZ, 0xc0, !PT ;  /* 0xff0000ff5f5e7812 */ /* 0x000fe400078ec0ff */
[----:B------:R-:W-:Y:S02]  /*3ca0*/  SHF.R.U32.HI R139, RZ, 0x10, R95 ;  /* 0x00000010ff8b7819 */ /* 0x000fe4000001165f */
[----:B------:R-:W-:Y:S02]  /*3cb0*/  LOP3.LUT R138, R127, 0xff0000ff, RZ, 0xc0, !PT ;  /* 0xff0000ff7f8a7812 */ /* 0x000fe400078ec0ff */
[----:B------:R-:W-:Y:S01]  /*3cc0*/  SHF.R.U32.HI R140, RZ, 0x10, R127 ;  /* 0x00000010ff8c7819 */ /* 0x000fe2000001167f */
[----:B------:R-:W-:Y:S01]  /*3cd0*/  IMAD.SHL.U32 R127, R126, 0x100, RZ ;  /* 0x000001007e7f7824 */ /* 0x000fe200078e00ff */
[----:B------:R-:W-:Y:S01]  /*3ce0*/  SHF.L.U32 R95, R141, 0x8, RZ ;  /* 0x000000088d5f7819 */ /* 0x000fe200000006ff */
[----:B-1----:R-:W-:Y:S01]  /*3cf0*/  IMAD.MOV.U32 R126, RZ, RZ, R40 ;  /* 0x000000ffff7e7224 */ /* 0x002fe200078e0028 */
[----:B------:R-:W-:Y:S01]  /*3d00*/  F2FP.F16.E4M3.UNPACK_B R40, R41 ;  /* 0x00000029ff28723e */ /* 0x000fe200020006ff */
[----:B------:R-:W-:Y:S01]  /*3d10*/  IMAD.U32 R140, R140, 0x10000, RZ ;  /* 0x000100008c8c7824 */ /* 0x000fe200078e00ff */
[----:B------:R-:W-:Y:S01]  /*3d20*/  LOP3.LUT R94, R94, 0xff00, R95, 0xf8, !PT ;  /* 0x0000ff005e5e7812 */ /* 0x000fe200078ef85f */
[----:B------:R-:W-:Y:S01]  /*3d30*/  IMAD.U32 R95, R139, 0x10000, RZ ;  /* 0x000100008b5f7824 */ /* 0x000fe200078e00ff */
[----:B------:R-:W-:-:S02]  /*3d40*/  LOP3.LUT R127, R138, 0xff00, R127, 0xf8, !PT ;  /* 0x0000ff008a7f7812 */ /* 0x000fc400078ef87f */
[----:B------:R-:W-:Y:S02]  /*3d50*/  F2FP.F16.E4M3.UNPACK_B R138, R167.H1 ;  /* 0x000000a7ff8a723e */ /* 0x000fe400030006ff */
[----:B------:R-:W-:Y:S02]  /*3d60*/  LOP3.LUT R94, R94, 0xff0000, R95, 0xf8, !PT ;  /* 0x00ff00005e5e7812 */ /* 0x000fe400078ef85f */
[----:B------:R-:W-:Y:S01]  /*3d70*/  LOP3.LUT R95, R127, 0xff0000, R140, 0xf8, !PT ;  /* 0x00ff00007f5f7812 */ /* 0x000fe200078ef88c */
[----:B------:R-:W-:Y:S01]  /*3d80*/  HADD2.F32 R176, -RZ, R138.H0_H0 ;  /* 0x2000008affb07230 */ /* 0x000fe20000004100 */
[----:B------:R-:W-:Y:S01]  /*3d90*/  F2FP.F16.E4M3.UNPACK_B R140, R166.H1 ;  /* 0x000000a6ff8c723e */ /* 0x000fe200030006ff */
[--C-:B------:R-:W-:Y:S01]  /*3da0*/  HADD2.F32 R127, -RZ, R40.reuse.H1_H1 ;  /* 0x30000028ff7f7230 */ /* 0x100fe20000004100 */
[----:B------:R-:W-:Y:S01]  /*3db0*/  F2FP.F16.E4M3.UNPACK_B R41, R41.H1 ;  /* 0x00000029ff29723e */ /* 0x000fe200030006ff */
[----:B------:R-:W-:Y:S01]  /*3dc0*/  HADD2.F32 R40, -RZ, R40.H0_H0 ;  /* 0x20000028ff287230 */ /* 0x000fe20000004100 */
[----:B------:R-:W-:Y:S01]  /*3dd0*/  F2FP.F16.E4M3.UNPACK_B R167, R167 ;  /* 0x000000a7ffa7723e */ /* 0x000fe200020006ff */
[----:B------:R-:W-:-:S02]  /*3de0*/  HADD2.F32 R177, -RZ, R138.H1_H1 ;  /* 0x3000008affb17230 */ /* 0x000fc40000004100 */
[CC--:B------:R-:W-:Y:S01]  /*3df0*/  FMUL.FTZ R179, R127.reuse, R176.reuse ;  /* 0x000000b07fb37220 */ /* 0x0c0fe20000410000 */
[--C-:B------:R-:W-:Y:S02]  /*3e00*/  HADD2.F32 R141, -RZ, R140.reuse.H0_H0 ;  /* 0x2000008cff8d7230 */ /* 0x100fe40000004100 */
[C---:B------:R-:W-:Y:S01]  /*3e10*/  FMUL.FTZ R176, R40.reuse, R176 ;  /* 0x000000b028b07220 */ /* 0x040fe20000410000 */
[--C-:B------:R-:W-:Y:S01]  /*3e20*/  HADD2.F32 R139, -RZ, R41.reuse.H1_H1 ;  /* 0x30000029ff8b7230 */ /* 0x100fe20000004100 */
[----:B------:R-:W-:Y:S01]  /*3e30*/  F2FP.F16.E4M3.UNPACK_B R166, R166 ;  /* 0x000000a6ffa6723e */ /* 0x000fe200020006ff */
[----:B------:R-:W-:Y:S02]  /*3e40*/  HADD2.F32 R138, -RZ, R41.H0_H0 ;  /* 0x20000029ff8a7230 */ /* 0x000fe40000004100 */
[-C--:B------:R-:W-:Y:S01]  /*3e50*/  FFMA.FTZ R40, R40, R141.reuse, -R179 ;  /* 0x0000008d28287223 */ /* 0x080fe200000108b3 */
[----:B------:R-:W-:Y:S02]  /*3e60*/  HADD2.F32 R140, -RZ, R140.H1_H1 ;  /* 0x3000008cff8c7230 */ /* 0x000fe40000004100 */
[----:B------:R-:W-:Y:S01]  /*3e70*/  FFMA.FTZ R41, R127, R141, R176 ;  /* 0x0000008d7f297223 */ /* 0x000fe200000100b0 */
[CC--:B------:R-:W-:Y:S01]  /*3e80*/  FMUL.FTZ R179, R139.reuse, R177.reuse ;  /* 0x000000b18bb37220 */ /* 0x0c0fe20000410000 */
[C---:B------:R-:W-:Y:S01]  /*3e90*/  FMUL.FTZ R178, R138.reuse, R177 ;  /* 0x000000b18ab27220 */ /* 0x040fe20000410000 */
[-C--:B------:R-:W-:Y:S01]  /*3ea0*/  F2FP.F16.E4M3.UNPACK_B R127, R126.reuse.H1 ;  /* 0x0000007eff7f723e */ /* 0x080fe200030006ff */
[----:B------:R-:W-:Y:S01]  /*3eb0*/  HADD2.F32 R141, -RZ, R167.H1_H1 ;  /* 0x300000a7ff8d7230 */ /* 0x000fe20000004100 */
[----:B------:R-:W-:Y:S01]  /*3ec0*/  F2FP.F16.E4M3.UNPACK_B R126, R126 ;  /* 0x0000007eff7e723e */ /* 0x000fe200020006ff */
[-C--:B------:R-:W-:Y:S01]  /*3ed0*/  FFMA.FTZ R179, R138, R140.reuse, -R179 ;  /* 0x0000008c8ab37223 */ /* 0x080fe200000108b3 */
[----:B------:R-:W-:Y:S01]  /*3ee0*/  FFMA.FTZ R180, R139, R140, R178 ;  /* 0x0000008c8bb47223 */ /* 0x000fe200000100b2 */
[----:B------:R-:W-:-:S02]  /*3ef0*/  HADD2.F32 R140, -RZ, R127.H1_H1 ;  /* 0x3000007fff8c7230 */ /* 0x000fc40000004100 */
[----:B------:R-:W-:Y:S02]  /*3f00*/  HADD2.F32 R139, -RZ, R127.H0_H0 ;  /* 0x2000007fff8b7230 */ /* 0x000fe40000004100 */
[----:B------:R-:W-:Y:S02]  /*3f10*/  HADD2.F32 R167, -RZ, R167.H0_H0 ;  /* 0x200000a7ffa77230 */ /* 0x000fe40000004100 */
[-C--:B------:R-:W-:Y:S01]  /*3f20*/  FMUL.FTZ R178, R140, R141.reuse ;  /* 0x0000008d8cb27220 */ /* 0x080fe20000410000 */
[--C-:B------:R-:W-:Y:S02]  /*3f30*/  HADD2.F32 R138, -RZ, R126.reuse.H1_H1 ;  /* 0x3000007eff8a7230 */ /* 0x100fe40000004100 */
[----:B------:R-:W-:Y:S01]  /*3f40*/  FMUL.FTZ R141, R139, R141 ;  /* 0x0000008d8b8d7220 */ /* 0x000fe20000410000 */
[----:B------:R-:W-:Y:S02]  /*3f50*/  HADD2.F32 R127, -RZ, R126.H0_H0 ;  /* 0x2000007eff7f7230 */ /* 0x000fe40000004100 */
        /* <DEDUP_REMOVED lines=10> */
[----:B------:R-:W-:Y:S01]  /*4000*/  F2FP.F16.E4M3.UNPACK_B R179, R95.H1 ;  /* 0x0000005fffb3723e */ /* 0x000fe200030006ff */
[--C-:B------:R-:W-:Y:S01]  /*4010*/  HADD2.F32 R166, -RZ, R141.reuse.H0_H0 ;  /* 0x2000008dffa67230 */ /* 0x100fe20000004100 */
[----:B------:R-:W-:Y:S01]  /*4020*/  F2FP.SATFINITE.E4M3.F32.PACK_AB_MERGE_C R139, R140, R139, RZ ;  /* 0x0000008b8c8b723e */ /* 0x000fe200048070ff */
[----:B------:R-:W-:Y:S01]  /*4030*/  HADD2.F32 R141, -RZ, R141.H1_H1 ;  /* 0x3000008dff8d7230 */ /* 0x000fe20000004100 */
[----:B------:R-:W-:Y:S01]  /*4040*/  F2FP.F16.E4M3.UNPACK_B R176, R94.H1 ;  /* 0x0000005effb0723e */ /* 0x000fe200030006ff */
[--C-:B------:R-:W-:Y:S01]  /*4050*/  HADD2.F32 R181, -RZ, R179.reuse.H1_H1 ;  /* 0x300000b3ffb57230 */ /* 0x100fe20000004100 */
[----:B------:R-:W-:Y:S01]  /*4060*/  F2FP.F16.E4M3.UNPACK_B R140, R42.H1 ;  /* 0x0000002aff8c723e */ /* 0x000fe200030006ff */
[----:B------:R-:W-:Y:S01]  /*4070*/  HADD2.F32 R179, -RZ, R179.H0_H0 ;  /* 0x200000b3ffb37230 */ /* 0x000fe20000004100 */
[----:B------:R-:W-:Y:S01]  /*4080*/  F2FP.F16.E4M3.UNPACK_B R178, R95 ;  /* 0x0000005fffb2723e */ /* 0x000fe200020006ff */
        /* <DEDUP_REMOVED lines=9> */
[-C--:B------:R-:W-:Y:S01]  /*4120*/  FMUL.FTZ R181, R95, R180.reuse ;  /* 0x000000b45fb57220 */ /* 0x080fe20000410000 */
        /* <DEDUP_REMOVED lines=8> */
[----:B------:R-:W-:Y:S01]  /*41b0*/  HADD2.F32 R140, -RZ, R43.H1_H1 ;  /* 0x3000002bff8c7230 */ /* 0x000fe20000004100 */
[----:B------:R-:W-:Y:S01]  /*41c0*/  F2FP.SATFINITE.E4M3.F32.PACK_AB_MERGE_C R41, R41, R40, R138 ;  /* 0x000000282929723e */ /* 0x000fe2000480708a */
[--C-:B------:R-:W-:Y:S01]  /*41d0*/  HADD2.F32 R43, -RZ, R42.reuse.H0_H0 ;  /* 0x2000002aff2b7230 */ /* 0x100fe20000004100 */
[----:B------:R-:W-:Y:S01]  /*41e0*/  F2FP.SATFINITE.E4M3.F32.PACK_AB_MERGE_C R180, R180, R181, RZ ;  /* 0x000000b5b4b4723e */ /* 0x000fe200048070ff */
[----:B------:R-:W-:Y:S02]  /*41f0*/  HADD2.F32 R42, -RZ, R42.H1_H1 ;  /* 0x3000002aff2a7230 */ /* 0x000fe40000004100 */
[----:B------:R-:W-:Y:S01]  /*4200*/  FMUL.FTZ R182, R140, R179 ;  /* 0x000000b38cb67220 */ /* 0x000fe20000410000 */
[----:B------:R-:W-:-:S02]  /*4210*/  HADD2.F32 R176, -RZ, R176.H0_H0 ;  /* 0x200000b0ffb07230 */ /* 0x000fc40000004100 */
[----:B------:R-:W-:Y:S01]  /*4220*/  FMUL.FTZ R179, R95, R179 ;  /* 0x000000b35fb37220 */ /* 0x000fe20000410000 */
[----:B------:R-:W-:Y:S02]  /*4230*/  HADD2.F32 R167, -RZ, R167.H0_H0 ;  /* 0x200000a7ffa77230 */ /* 0x000fe40000004100 */
[-C--:B------:R-:W-:Y:S01]  /*4240*/  FMUL.FTZ R166, R42, R178.reuse ;  /* 0x000000b22aa67220 */ /* 0x080fe20000410000 */
[----:B------:R-:W-:Y:S01]  /*4250*/  FMUL.FTZ R141, R43, R178 ;  /* 0x000000b22b8d7220 */ /* 0x000fe20000410000 */
[-C--:B------:R-:W-:Y:S01]  /*4260*/  FFMA.FTZ R182, R95, R176.reuse, -R182 ;  /* 0x000000b05fb67223 */ /* 0x080fe200000108b6 */
[----:B------:R-:W-:Y:S01]  /*4270*/  FFMA.FTZ R179, R140, R176, R179 ;  /* 0x000000b08cb37223 */ /* 0x000fe200000100b3 */
[-C--:B------:R-:W-:Y:S01]  /*4280*/  FFMA.FTZ R166, R43, R167.reuse, -R166 ;  /* 0x000000a72ba67223 */ /* 0x080fe200000108a6 */
[----:B------:R-:W-:Y:S01]  /*4290*/  FFMA.FTZ R141, R42, R167, R141 ;  /* 0x000000a72a8d7223 */ /* 0x000fe2000001008d */
[----:B------:R-:W-:Y:S02]  /*42a0*/  F2FP.SATFINITE.E4M3.F32.PACK_AB_MERGE_C R94, R177, R94, RZ ;  /* 0x0000005eb15e723e */ /* 0x000fe400048070ff */
[----:B------:R-:W-:-:S02]  /*42b0*/  F2FP.SATFINITE.E4M3.F32.PACK_AB_MERGE_C R40, R127, R126, R139 ;  /* 0x0000007e7f28723e */ /* 0x000fc4000480708b */
[----:B------:R-:W-:Y:S02]  /*42c0*/  F2FP.SATFINITE.E4M3.F32.PACK_AB_MERGE_C R42, R141, R166, R180 ;  /* 0x000000a68d2a723e */ /* 0x000fe400048070b4 */
[----:B------:R-:W-:-:S07]  /*42d0*/  F2FP.SATFINITE.E4M3.F32.PACK_AB_MERGE_C R43, R179, R182, R94 ;  /* 0x000000b6b32b723e */ /* 0x000fce000480705e */
.L_x_442:
[----:B------:R-:W-:Y:S05]  /*42e0*/  BSYNC B3 ;  /* 0x0000000000037941 */ /* 0x000fea0003800000 */
.L_x_441:
[----:B-1----:R0:W-:Y:S02]  /*42f0*/  STG.E.128 desc[UR54][R48.64+0x20], R40 ;  /* 0x0000202830007986 */ /* 0x0021e4000c101d36 */
.L_x_440:
[----:B------:R-:W-:Y:S05]  /*4300*/  BSYNC B2 ;  /* 0x0000000000027941 */ /* 0x000fea0003800000 */
.L_x_439:
[----:B------:R-:W-:Y:S01]  /*4310*/  ISETP.NE.AND P2, PT, R34, RZ, PT ;  /* 0x000000ff2200720c */ /* 0x000fe20003f45270 */
[----:B------:R-:W-:-:S12]  /*4320*/  BSSY B2, `(.L_x_443) ;  /* 0x0000070000027945 */ /* 0x000fd80003800000 */
[----:B------:R-:W-:Y:S05]  /*4330*/  @!P2 BRA `(.L_x_444) ;  /* 0x0000000400b8a947 */ /* 0x000fea0003800000 */
[----:B012-4-:R0:W1:Y:S01]  /*4340*/  LDS.128 R40, [R47+0x1cc00] ;  /* 0x01cc00002f287984 */ /* 0x0170620000000c00 */
[----:B------:R-:W-:Y:S01]  /*4350*/  IADD3 R95, R16, 0x20, RZ ;  /* 0x00000020105f7810 */ /* 0x000fe20007ffe0ff */
[----:B------:R-:W-:Y:S03]  /*4360*/  BSSY B3, `(.L_x_445) ;  /* 0x000006a000037945 */ /* 0x000fe60003800000 */
[----:B------:R-:W-:-:S13]  /*4370*/  ISETP.GE.AND P2, PT, R95, R136, PT ;  /* 0x000000885f00720c */ /* 0x000fda0003f46270 */
[----:B0-----:R-:W-:Y:S05]  /*4380*/  @P2 BRA `(.L_x_446) ;  /* 0x00000004009c2947 */ /* 0x001fea0003800000 */
[----:B------:R-:W-:Y:S02]  /*4390*/  SHF.R.U32.HI R86, RZ, 0x8, R87 ;  /* 0x00000008ff567819 */ /* 0x000fe40000011657 */
[----:B------:R-:W-:Y:S02]  /*43a0*/  SHF.R.U32.HI R92, RZ, 0x8, R93 ;  /* 0x00000008ff5c7819 */ /* 0x000fe4000001165d */
[----:B------:R-:W-:Y:S01]  /*43b0*/  SHF.R.U32.HI R127, RZ, 0x10, R87 ;  /* 0x00000010ff7f7819 */ /* 0x000fe20000011657 */
[----:B------:R-:W-:Y:S01]  /*43c0*/  IMAD.SHL.U32 R86, R86, 0x100, RZ ;  /* 0x0000010056567824 */ /* 0x000fe200078e00ff */
[----:B------:R-:W-:Y:S02]  /*43d0*/  LOP3.LUT R87, R87, 0xff0000ff, RZ, 0xc0, !PT ;  /* 0xff0000ff57577812 */ /* 0x000fe400078ec0ff */
[----:B------:R-:W-:Y:S02]  /*43e0*/  SHF.R.U32.HI R95, RZ, 0x10, R93 ;  /* 0x00000010ff5f7819 */ /* 0x000fe4000001165d */
[----:B------:R-:W-:Y:S01]  /*43f0*/  LOP3.LUT R94, R93, 0xff0000ff, RZ, 0xc0, !PT ;  /* 0xff0000ff5d5e7812 */ /* 0x000fe200078ec0ff */
[----:B------:R-:W-:Y:S01]  /*4400*/  IMAD.SHL.U32 R93, R92, 0x100, RZ ;  /* 0x000001005c5d7824 */ /* 0x000fe200078e00ff */
[----:B------:R-:W-:Y:S01]  /*4410*/  LOP3.LUT R87, R87, 0xff00, R86, 0xf8, !PT ;  /* 0x0000ff0057577812 */ /* 0x000fe200078ef856 */
[----:B------:R-:W-:-:S02]  /*4420*/  IMAD.U32 R86, R127, 0x10000, RZ ;  /* 0x000100007f567824 */ /* 0x000fc400078e00ff */
[----:B-1----:R-:W-:Y:S01]  /*4430*/  IMAD.MOV.U32 R92, RZ, RZ, R40 ;  /* 0x000000ffff5c7224 */ /* 0x002fe200078e0028 */
[----:B------:R-:W-:Y:S02]  /*4440*/  LOP3.LUT R126, R94, 0xff00, R93, 0xf8, !PT ;  /* 0x0000ff005e7e7812 */ /* 0x000fe400078ef85d */
[----:B------:R-:W-:Y:S02]  /*4450*/  SHF.L.U32 R93, R95, 0x10, RZ ;  /* 0x000000105f5d7819 */ /* 0x000fe400000006ff */
        /* <DEDUP_REMOVED lines=19> */
[-C--:B------:R-:W-:Y:S01]  /*4590*/  FMUL.FTZ R141, R95, R139.reuse ;  /* 0x0000008b5f8d7220 */ /* 0x080fe20000410000 */
[----:B------:R-:W-:Y:S01]  /*45a0*/  FMUL.FTZ R140, R94, R139 ;  /* 0x0000008b5e8c7220 */ /* 0x000fe20000410000 */
[----:B------:R-:W-:Y:S01]  /*45b0*/  F2FP.F16.E4M3.UNPACK_B R93, R92.H1 ;  /* 0x0000005cff5d723e */ /* 0x000fe200030006ff */
[----:B------:R-:W-:-:S02]  /*45c0*/  HADD2.F32 R127, -RZ, R165.H1_H1 ;  /* 0x300000a5ff7f7230 */ /* 0x000fc40000004100 */
[-C--:B------:R-:W-:Y:S01]  /*45d0*/  FFMA.FTZ R141, R94, R126.reuse, -R141 ;  /* 0x0000007e5e8d7223 */ /* 0x080fe2000001088d */
[----:B------:R-:W-:Y:S01]  /*45e0*/  FFMA.FTZ R166, R95, R126, R140 ;  /* 0x0000007e5fa67223 */ /* 0x000fe2000001008c */
[----:B------:R-:W-:Y:S01]  /*45f0*/  F2FP.F16.E4M3.UNPACK_B R92, R92 ;  /* 0x0000005cff5c723e */ /* 0x000fe200020006ff */
[--C-:B------:R-:W-:Y:S01]  /*4600*/  HADD2.F32 R126, -RZ, R93.reuse.H1_H1 ;  /* 0x3000005dff7e7230 */ /* 0x100fe20000004100 */
[----:B------:R-:W-:Y:S01]  /*4610*/  F2FP.F16.E4M3.UNPACK_B R164, R164 ;  /* 0x000000a4ffa4723e */ /* 0x000fe200020006ff */
[----:B------:R-:W-:Y:S01]  /*4620*/  HADD2.F32 R95, -RZ, R93.H0_H0 ;  /* 0x2000005dff5f7230 */ /* 0x000fe20000004100 */
[----:B------:R-:W-:Y:S01]  /*4630*/  F2FP.F16.E4M3.UNPACK_B R139, R86 ;  /* 0x00000056ff8b723e */ /* 0x000fe200020006ff */
[----:B------:R-:W-:Y:S02]  /*4640*/  HADD2.F32 R165, -RZ, R165.H0_H0 ;  /* 0x200000a5ffa57230 */ /* 0x000fe40000004100 */
[----:B------:R-:W-:Y:S01]  /*4650*/  FMUL.FTZ R140, R126, R127 ;  /* 0x0000007f7e8c7220 */ /* 0x000fe20000410000 */
[----:B------:R-:W-:-:S02]  /*4660*/  HADD2.F32 R93, -RZ, R92.H0_H0 ;  /* 0x2000005cff5d7230 */ /* 0x000fc40000004100 */
[----:B------:R-:W-:Y:S01]  /*4670*/  FMUL.FTZ R127, R95, R127 ;  /* 0x0000007f5f7f7220 */ /* 0x000fe20000410000 */
[----:B------:R-:W-:Y:S02]  /*4680*/  HADD2.F32 R94, -RZ, R92.H1_H1 ;  /* 0x3000005cff5e7230 */ /* 0x000fe40000004100 */
[--C-:B------:R-:W-:Y:S02]  /*4690*/  HADD2.F32 R92, -RZ, R164.reuse.H1_H1 ;  /* 0x300000a4ff5c7230 */ /* 0x100fe40000004100 */
[----:B------:R-:W-:Y:S02]  /*46a0*/  HADD2.F32 R164, -RZ, R164.H0_H0 ;  /* 0x200000a4ffa47230 */ /* 0x000fe40000004100 */
[-C--:B------:R-:W-:Y:S01]  /*46b0*/  FMUL.FTZ R138, R94, R165.reuse ;  /* 0x000000a55e8a7220 */ /* 0x080fe20000410000 */
[----:B------:R-:W-:Y:S01]  /*46c0*/  FMUL.FTZ R165, R93, R165 ;  /* 0x000000a55da57220 */ /* 0x000fe20000410000 */
[-C--:B------:R-:W-:Y:S01]  /*46d0*/  FFMA.FTZ R95, R95, R92.reuse, -R140 ;  /* 0x0000005c5f5f7223 */ /* 0x080fe2000001088c */
[----:B------:R-:W-:Y:S01]  /*46e0*/  FFMA.FTZ R126, R126, R92, R127 ;  /* 0x0000005c7e7e7223 */ /* 0x000fe2000001007f */
[-C--:B------:R-:W-:Y:S01]  /*46f0*/  FFMA.FTZ R92, R93, R164.reuse, -R138 ;  /* 0x000000a45d5c7223 */ /* 0x080fe2000001088a */
[----:B------:R-:W-:Y:S01]  /*4700*/  FFMA.FTZ R93, R94, R164, R165 ;  /* 0x000000a45e5d7223 */ /* 0x000fe200000100a5 */
[----:B------:R-:W-:-:S02]  /*4710*/  F2FP.F16.E4M3.UNPACK_B R127, R43.H1 ;  /* 0x0000002bff7f723e */ /* 0x000fc400030006ff */
[----:B------:R-:W-:Y:S02]  /*4720*/  F2FP.SATFINITE.E4M3.F32.PACK_AB_MERGE_C R95, R126, R95, RZ ;  /* 0x0000005f7e5f723e */ /* 0x000fe400048070ff */
[-C--:B------:R-:W-:Y:S01]  /*4730*/  F2FP.F16.E4M3.UNPACK_B R165, R87.reuse.H1 ;  /* 0x00000057ffa5723e */ /* 0x080fe200030006ff */
[--C-:B------:R-:W-:Y:S01]  /*4740*/  HADD2.F32 R138, -RZ, R127.reuse.H0_H0 ;  /* 0x2000007fff8a7230 */ /* 0x100fe20000004100 */
[----:B------:R-:W-:Y:S01]  /*4750*/  F2FP.F16.E4M3.UNPACK_B R126, R42.H1 ;  /* 0x0000002aff7e723e */ /* 0x000fe200030006ff */
[----:B------:R-:W-:Y:S01]  /*4760*/  HADD2.F32 R127, -RZ, R127.H1_H1 ;  /* 0x3000007fff7f7230 */ /* 0x000fe20000004100 */
[----:B------:R-:W-:Y:S01]  /*4770*/  F2FP.F16.E4M3.UNPACK_B R164, R87 ;  /* 0x00000057ffa4723e */ /* 0x000fe200020006ff */
[----:B------:R-:W-:Y:S01]  /*4780*/  HADD2.F32 R167, -RZ, R165.H1_H1 ;  /* 0x300000a5ffa77230 */ /* 0x000fe20000004100 */
[----:B------:R-:W-:Y:S01]  /*4790*/  F2FP.SATFINITE.E4M3.F32.PACK_AB_MERGE_C R94, R166, R141, RZ ;  /* 0x0000008da65e723e */ /* 0x000fe200048070ff */
[----:B------:R-:W-:Y:S01]  /*47a0*/  HADD2.F32 R87, -RZ, R126.H1_H1 ;  /* 0x3000007eff577230 */ /* 0x000fe20000004100 */
[----:B------:R-:W-:Y:S01]  /*47b0*/  F2FP.F16.E4M3.UNPACK_B R140, R86.H1 ;  /* 0x00000056ff8c723e */ /* 0x000fe200030006ff */
[----:B------:R-:W-:-:S02]  /*47c0*/  HADD2.F32 R166, -RZ, R164.H1_H1 ;  /* 0x300000a4ffa67230 */ /* 0x000fc40000004100 */
[-C--:B------:R-:W-:Y:S01]  /*47d0*/  FMUL.FTZ R177, R127, R167.reuse ;  /* 0x000000a77fb17220 */ /* 0x080fe20000410000 */
[----:B------:R-:W-:Y:S02]  /*47e0*/  HADD2.F32 R126, -RZ, R126.H0_H0 ;  /* 0x2000007eff7e7230 */ /* 0x000fe40000004100 */
[----:B------:R-:W-:Y:S01]  /*47f0*/  FMUL.FTZ R176, R138, R167 ;  /* 0x000000a78ab07220 */ /* 0x000fe20000410000 */
[----:B------:R-:W-:Y:S02]  /*4800*/  HADD2.F32 R86, -RZ, R139.H1_H1 ;  /* 0x3000008bff567230 */ /* 0x000fe40000004100 */
[-C--:B------:R-:W-:Y:S01]  /*4810*/  FMUL.FTZ R167, R87, R166.reuse ;  /* 0x000000a657a77220 */ /* 0x080fe20000410000 */
[----:B------:R-:W-:Y:S01]  /*4820*/  F2FP.F16.E4M3.UNPACK_B R43, R43 ;  /* 0x0000002bff2b723e */ /* 0x000fe200020006ff */
[C---:B------:R-:W-:Y:S01]  /*4830*/  FMUL.FTZ R166, R126.reuse, R166 ;  /* 0x000000a67ea67220 */ /* 0x040fe20000410000 */
[----:B------:R-:W-:Y:S01]  /*4840*/  F2FP.F16.E4M3.UNPACK_B R42, R42 ;  /* 0x0000002aff2a723e */ /* 0x000fe200020006ff */
[----:B------:R-:W-:Y:S01]  /*4850*/  FFMA.FTZ R167, R126, R86, -R167 ;  /* 0x000000567ea77223 */ /* 0x000fe200000108a7 */
[----:B------:R-:W-:-:S02]  /*4860*/  HADD2.F32 R141, -RZ, R140.H1_H1 ;  /* 0x3000008cff8d7230 */ /* 0x000fc40000004100 */
[----:B------:R-:W-:Y:S01]  /*4870*/  FFMA.FTZ R166, R87, R86, R166 ;  /* 0x0000005657a67223 */ /* 0x000fe200000100a6 */
[--C-:B------:R-:W-:Y:S01]  /*4880*/  HADD2.F32 R86, -RZ, R43.reuse.H0_H0 ;  /* 0x2000002bff567230 */ /* 0x100fe20000004100 */
[----:B------:R-:W-:Y:S01]  /*4890*/  F2FP.SATFINITE.E4M3.F32.PACK_AB_MERGE_C R41, R41, R40, R94 ;  /* 0x000000282929723e */ /* 0x000fe2000480705e */
[----:B------:R-:W-:Y:S02]  /*48a0*/  HADD2.F32 R87, -RZ, R43.H1_H1 ;  /* 0x3000002bff577230 */ /* 0x000fe40000004100 */
[-C--:B------:R-:W-:Y:S01]  /*48b0*/  FFMA.FTZ R177, R138, R141.reuse, -R177 ;  /* 0x0000008d8ab17223 */ /* 0x080fe200000108b1 */
[--C-:B------:R-:W-:Y:S02]  /*48c0*/  HADD2.F32 R43, -RZ, R42.reuse.H0_H0 ;  /* 0x2000002aff2b7230 */ /* 0x100fe40000004100 */
[----:B------:R-:W-:Y:S01]  /*48d0*/  FFMA.FTZ R176, R127, R141, R176 ;  /* 0x0000008d7fb07223 */ /* 0x000fe200000100b0 */
[----:B------:R-:W-:Y:S01]  /*48e0*/  HADD2.F32 R165, -RZ, R165.H0_H0 ;  /* 0x200000a5ffa57230 */ /* 0x000fe20000004100 */
[----:B------:R-:W-:Y:S01]  /*48f0*/  F2FP.SATFINITE.E4M3.F32.PACK_AB_MERGE_C R166, R166, R167, RZ ;  /* 0x000000a7a6a6723e */ /* 0x000fe200048070ff */
[----:B------:R-:W-:Y:S01]  /*4900*/  HADD2.F32 R42, -RZ, R42.H1_H1 ;  /* 0x3000002aff2a7230 */ /* 0x000fe20000004100 */
[----:B------:R-:W-:Y:S01]  /*4910*/  F2FP.SATFINITE.E4M3.F32.PACK_AB_MERGE_C R40, R93, R92, R95 ;  /* 0x0000005c5d28723e */ /* 0x000fe2000480705f */
[----:B------:R-:W-:-:S02]  /*4920*/  HADD2.F32 R164, -RZ, R164.H0_H0 ;  /* 0x200000a4ffa47230 */ /* 0x000fc40000004100 */
[-C--:B------:R-:W-:Y:S01]  /*4930*/  FMUL.FTZ R141, R87, R165.reuse ;  /* 0x000000a5578d7220 */ /* 0x080fe20000410000 */
[----:B------:R-:W-:Y:S02]  /*4940*/  HADD2.F32 R140, -RZ, R140.H0_H0 ;  /* 0x2000008cff8c7230 */ /* 0x000fe40000004100 */
        /* <DEDUP_REMOVED lines=8> */
[----:B------:R-:W-:-:S04]  /*49d0*/  F2FP.SATFINITE.E4M3.F32.PACK_AB_MERGE_C R176, R176, R177, RZ ;  /* 0x000000b1b0b0723e */ /* 0x000fc800048070ff */
[----:B------:R-:W-:Y:S02]  /*49e0*/  F2FP.SATFINITE.E4M3.F32.PACK_AB_MERGE_C R42, R127, R126, R166 ;  /* 0x0000007e7f2a723e */ /* 0x000fe400048070a6 */
[----:B------:R-:W-:-:S07]  /*49f0*/  F2FP.SATFINITE.E4M3.F32.PACK_AB_MERGE_C R43, R138, R141, R176 ;  /* 0x0000008d8a2b723e */ /* 0x000fce00048070b0 */
.L_x_446:
[----:B------:R-:W-:Y:S05]  /*4a00*/  BSYNC B3 ;  /* 0x0000000000037941 */ /* 0x000fea0003800000 */
.L_x_445:
[----:B-1----:R0:W-:Y:S02]  /*4a10*/  STG.E.128 desc[UR54][R48.64+0x40], R40 ;  /* 0x0000402830007986 */ /* 0x0021e4000c101d36 */
.L_x_444:
[----:B------:R-:W-:Y:S05]  /*4a20*/  BSYNC B2 ;  /* 0x0000000000027941 */ /* 0x000fea0003800000 */
.L_x_443:
        /* <DEDUP_REMOVED lines=9> */
[--C-:B------:R-:W-:Y:S02]  /*4ac0*/  SHF.R.U32.HI R87, RZ, 0x8, R85.reuse ;  /* 0x00000008ff577819 */ /* 0x100fe40000011655 */
[----:B------:R-:W-:Y:S02]  /*4ad0*/  LOP3.LUT R86, R85, 0xff0000ff, RZ, 0xc0, !PT ;  /* 0xff0000ff55567812 */ /* 0x000fe400078ec0ff */
[----:B------:R-:W-:Y:S01]  /*4ae0*/  SHF.R.U32.HI R92, RZ, 0x10, R85 ;  /* 0x00000010ff5c7819 */ /* 0x000fe20000011655 */
[----:B------:R-:W-:Y:S01]  /*4af0*/  IMAD.SHL.U32 R85, R84, 0x100, RZ ;  /* 0x0000010054557824 */ /* 0x000fe200078e00ff */
[----:B------:R-:W-:Y:S01]  /*4b00*/  LOP3.LUT R82, R83, 0xff0000ff, RZ, 0xc0, !PT ;  /* 0xff0000ff53527812 */ /* 0x000fe200078ec0ff */
[----:B------:R-:W-:Y:S01]  /*4b10*/  IMAD.SHL.U32 R87, R87, 0x100, RZ ;  /* 0x0000010057577824 */ /* 0x000fe200078e00ff */
[----:B------:R-:W-:Y:S01]  /*4b20*/  SHF.R.U32.HI R93, RZ, 0x10, R83 ;  /* 0x00000010ff5d7819 */ /* 0x000fe20000011653 */
[----:B-1----:R-:W-:Y:S01]  /*4b30*/  IMAD.MOV.U32 R83, RZ, RZ, R41 ;  /* 0x000000ffff537224 */ /* 0x002fe200078e0029 */
[----:B------:R-:W-:Y:S01]  /*4b40*/  LOP3.LUT R41, R82, 0xff00, R85, 0xf8, !PT ;  /* 0x0000ff0052297812 */ /* 0x000fe200078ef855 */
[----:B------:R-:W-:Y:S01]  /*4b50*/  IMAD.U32 R92, R92, 0x10000, RZ ;  /* 0x000100005c5c7824 */ /* 0x000fe200078e00ff */
[----:B------:R-:W-:Y:S01]  /*4b60*/  MOV R84, R40 ;  /* 0x0000002800547202 */ /* 0x000fe20000000f00 */
[----:B------:R-:W-:Y:S01]  /*4b70*/  IMAD.U32 R82, R93, 0x10000, RZ ;  /* 0x000100005d527824 */ /* 0x000fe200078e00ff */
[----:B------:R-:W-:-:S02]  /*4b80*/  LOP3.LUT R87, R86, 0xff00, R87, 0xf8, !PT ;  /* 0x0000ff0056577812 */ /* 0x000fc400078ef857 */
        /* <DEDUP_REMOVED lines=26> */
[----:B------:R-:W-:Y:S01]  /*4d30*/  F2FP.F16.E4M3.UNPACK_B R162, R162 ;  /* 0x000000a2ffa2723e */ /* 0x000fe200020006ff */
[----:B------:R-:W-:-:S02]  /*4d40*/  HADD2.F32 R92, -RZ, R85.H1_H1 ;  /* 0x30000055ff5c7230 */ /* 0x000fc40000004100 */
[----:B------:R-:W-:Y:S01]  /*4d50*/  HADD2.F32 R87, -RZ, R85.H0_H0 ;  /* 0x20000055ff577230 */ /* 0x000fe20000004100 */
[----:B------:R-:W-:Y:S01]  /*4d60*/  F2FP.SATFINITE.E4M3.F32.PACK_AB_MERGE_C R164, R138, R127, RZ ;  /* 0x0000007f8aa4723e */ /* 0x000fe200048070ff */
[--C-:B------:R-:W-:Y:S02]  /*4d70*/  HADD2.F32 R85, -RZ, R84.reuse.H0_H0 ;  /* 0x20000054ff557230 */ /* 0x100fe40000004100 */
[-C--:B------:R-:W-:Y:S01]  /*4d80*/  FMUL.FTZ R126, R92, R93.reuse ;  /* 0x0000005d5c7e7220 */ /* 0x080fe20000410000 */
[----:B------:R-:W-:Y:S02]  /*4d90*/  HADD2.F32 R86, -RZ, R84.H1_H1 ;  /* 0x30000054ff567230 */ /* 0x000fe40000004100 */
[----:B------:R-:W-:Y:S01]  /*4da0*/  FMUL.FTZ R93, R87, R93 ;  /* 0x0000005d575d7220 */ /* 0x000fe20000410000 */
[----:B------:R-:W-:Y:S01]  /*4db0*/  HADD2.F32 R163, -RZ, R163.H0_H0 ;  /* 0x200000a3ffa37230 */ /* 0x000fe20000004100 */
[----:B------:R-:W-:Y:S01]  /*4dc0*/  F2FP.F16.E4M3.UNPACK_B R127, R82.H1 ;  /* 0x00000052ff7f723e */ /* 0x000fe200030006ff */
[----:B------:R-:W-:-:S02]  /*4dd0*/  HADD2.F32 R84, -RZ, R162.H1_H1 ;  /* 0x300000a2ff547230 */ /* 0x000fc40000004100 */
[----:B------:R-:W-:Y:S02]  /*4de0*/  HADD2.F32 R162, -RZ, R162.H0_H0 ;  /* 0x200000a2ffa27230 */ /* 0x000fe40000004100 */
[-C--:B------:R-:W-:Y:S01]  /*4df0*/  FMUL.FTZ R94, R86, R163.reuse ;  /* 0x000000a3565e7220 */ /* 0x080fe20000410000 */
[----:B------:R-:W-:Y:S01]  /*4e00*/  FMUL.FTZ R163, R85, R163 ;  /* 0x000000a355a37220 */ /* 0x000fe20000410000 */
[-C--:B------:R-:W-:Y:S01]  /*4e10*/  FFMA.FTZ R126, R87, R84.reuse, -R126 ;  /* 0x00000054577e7223 */ /* 0x080fe2000001087e */
[----:B------:R-:W-:Y:S01]  /*4e20*/  FFMA.FTZ R93, R92, R84, R93 ;  /* 0x000000545c5d7223 */ /* 0x000fe2000001005d */
[----:B------:R-:W-:Y:S01]  /*4e30*/  F2FP.F16.E4M3.UNPACK_B R87, R43.H1 ;  /* 0x0000002bff57723e */ /* 0x000fe200030006ff */
[-C--:B------:R-:W-:Y:S01]  /*4e40*/  FFMA.FTZ R84, R85, R162.reuse, -R94 ;  /* 0x000000a255547223 */ /* 0x080fe2000001085e */
[----:B------:R-:W-:Y:S01]  /*4e50*/  FFMA.FTZ R85, R86, R162, R163 ;  /* 0x000000a256557223 */ /* 0x000fe200000100a3 */
[-C--:B------:R-:W-:Y:S01]  /*4e60*/  F2FP.F16.E4M3.UNPACK_B R94, R41.reuse.H1 ;  /* 0x00000029ff5e723e */ /* 0x080fe200030006ff */
[----:B------:R-:W-:Y:S01]  /*4e70*/  HADD2.F32 R138, -RZ, R127.H1_H1 ;  /* 0x3000007fff8a7230 */ /* 0x000fe20000004100 */
[----:B------:R-:W-:Y:S01]  /*4e80*/  F2FP.SATFINITE.E4M3.F32.PACK_AB_MERGE_C R162, R93, R126, RZ ;  /* 0x0000007e5da2723e */ /* 0x000fe200048070ff */
[--C-:B------:R-:W-:Y:S01]  /*4e90*/  HADD2.F32 R92, -RZ, R87.reuse.H0_H0 ;  /* 0x20000057ff5c7230 */ /* 0x100fe20000004100 */
[----:B------:R-:W-:Y:S01]  /*4ea0*/  F2FP.F16.E4M3.UNPACK_B R86, R42.H1 ;  /* 0x0000002aff56723e */ /* 0x000fe200030006ff */
[----:B------:R-:W-:Y:S01]  /*4eb0*/  HADD2.F32 R87, -RZ, R87.H1_H1 ;  /* 0x30000057ff577230 */ /* 0x000fe20000004100 */
[----:B------:R-:W-:Y:S01]  /*4ec0*/  F2FP.F16.E4M3.UNPACK_B R126, R82 ;  /* 0x00000052ff7e723e */ /* 0x000fe200020006ff */
[----:B------:R-:W-:Y:S01]  /*4ed0*/  HADD2.F32 R95, -RZ, R94.H1_H1 ;  /* 0x3000005eff5f7230 */ /* 0x000fe20000004100 */
[----:B------:R-:W-:Y:S01]  /*4ee0*/  F2FP.F16.E4M3.UNPACK_B R93, R41 ;  /* 0x00000029ff5d723e */ /* 0x000fe200020006ff */
[----:B------:R-:W-:-:S02]  /*4ef0*/  HADD2.F32 R82, -RZ, R86.H1_H1 ;  /* 0x30000056ff527230 */ /* 0x000fc40000004100 */
[----:B------:R-:W-:Y:S01]  /*4f00*/  FMUL.FTZ R41, R87, R138 ;  /* 0x0000008a57297220 */ /* 0x000fe20000410000 */
[----:B------:R-:W-:Y:S01]  /*4f10*/  HADD2.F32 R139, -RZ, R126.H1_H1 ;  /* 0x3000007eff8b7230 */ /* 0x000fe20000004100 */
[----:B------:R-:W-:Y:S01]  /*4f20*/  F2FP.F16.E4M3.UNPACK_B R43, R43 ;  /* 0x0000002bff2b723e */ /* 0x000fe200020006ff */
[----:B------:R-:W-:Y:S02]  /*4f30*/  HADD2.F32 R86, -RZ, R86.H0_H0 ;  /* 0x20000056ff567230 */ /* 0x000fe40000004100 */
[----:B------:R-:W-:Y:S01]  /*4f40*/  FFMA.FTZ R140, R92, R95, -R41 ;  /* 0x0000005f5c8c7223 */ /* 0x000fe20000010829 */
[----:B------:R-:W-:Y:S02]  /*4f50*/  HADD2.F32 R41, -RZ, R93.H1_H1 ;  /* 0x3000005dff297230 */ /* 0x000fe40000004100 */
[-C--:B------:R-:W-:Y:S01]  /*4f60*/  FMUL.FTZ R141, R82, R139.reuse ;  /* 0x0000008b528d7220 */ /* 0x080fe20000410000 */
[----:B------:R-:W-:Y:S01]  /*4f70*/  F2FP.F16.E4M3.UNPACK_B R42, R42 ;  /* 0x0000002aff2a723e */ /* 0x000fe200020006ff */
[----:B------:R-:W-:Y:S01]  /*4f80*/  FMUL.FTZ R139, R86, R139 ;  /* 0x0000008b568b7220 */ /* 0x000fe20000410000 */
[----:B------:R-:W-:Y:S01]  /*4f90*/  FMUL.FTZ R138, R92, R138 ;  /* 0x0000008a5c8a7220 */ /* 0x000fe20000410000 */
[----:B------:R-:W-:Y:S01]  /*4fa0*/  FFMA.FTZ R141, R86, R41, -R141 ;  /* 0x00000029568d7223 */ /* 0x000fe2000001088d */
[----:B------:R-:W-:-:S02]  /*4fb0*/  HADD2.F32 R127, -RZ, R127.H0_H0 ;  /* 0x2000007fff7f7230 */ /* 0x000fc40000004100 */
[----:B------:R-:W-:Y:S01]  /*4fc0*/  FFMA.FTZ R92, R82, R41, R139 ;  /* 0x00000029525c7223 */ /* 0x000fe2000001008b */
[--C-:B------:R-:W-:Y:S02]  /*4fd0*/  HADD2.F32 R82, -RZ, R43.reuse.H0_H0 ;  /* 0x2000002bff527230 */ /* 0x100fe40000004100 */
[----:B------:R-:W-:Y:S01]  /*4fe0*/  FFMA.FTZ R163, R87, R95, R138 ;  /* 0x0000005f57a37223 */ /* 0x000fe2000001008a */
[--C-:B------:R-:W-:Y:S02]  /*4ff0*/  HADD2.F32 R41, -RZ, R42.reuse.H0_H0 ;  /* 0x2000002aff297230 */ /* 0x100fe40000004100 */
[----:B------:R-:W-:Y:S02]  /*5000*/  HADD2.F32 R43, -RZ, R43.H1_H1 ;  /* 0x3000002bff2b7230 */ /* 0x000fe40000004100 */
[----:B------:R-:W-:Y:S01]  /*5010*/  FMUL.FTZ R138, R82, R127 ;  /* 0x0000007f528a7220 */ /* 0x000fe20000410000 */
[----:B------:R-:W-:Y:S01]  /*5020*/  HADD2.F32 R42, -RZ, R42.H1_H1 ;  /* 0x3000002aff2a7230 */ /* 0x000fe20000004100 */
[----:B------:R-:W-:Y:S01]  /*5030*/  F2FP.SATFINITE.E4M3.F32.PACK_AB_MERGE_C R92, R92, R141, RZ ;  /* 0x0000008d5c5c723e */ /* 0x000fe200048070ff */
[----:B------:R-:W-:-:S02]  /*5040*/  HADD2.F32 R126, -RZ, R126.H0_H0 ;  /* 0x2000007eff7e7230 */ /* 0x000fc40000004100 */
[----:B------:R-:W-:Y:S01]  /*5050*/  FMUL.FTZ R95, R43, R127 ;  /* 0x0000007f2b5f7220 */ /* 0x000fe20000410000 */
[----:B------:R-:W-:Y:S01]  /*5060*/  HADD2.F32 R94, -RZ, R94.H0_H0 ;  /* 0x2000005eff5e7230 */ /* 0x000fe20000004100 */
[----:B------:R-:W-:Y:S01]  /*5070*/  F2FP.SATFINITE.E4M3.F32.PACK_AB_MERGE_C R140, R163, R140, RZ ;  /* 0x0000008ca38c723e */ /* 0x000fe200048070ff */
[----:B------:R-:W-:Y:S02]  /*5080*/  HADD2.F32 R93, -RZ, R93.H0_H0 ;  /* 0x2000005dff5d7230 */ /* 0x000fe40000004100 */
[-C--:B------:R-:W-:Y:S01]  /*5090*/  FMUL.FTZ R86, R42, R126.reuse ;  /* 0x0000007e2a567220 */ /* 0x080fe20000410000 */
[----:B------:R-:W-:Y:S01]  /*50a0*/  FMUL.FTZ R87, R41, R126 ;  /* 0x0000007e29577220 */ /* 0x000fe20000410000 */
[-C--:B------:R-:W-:Y:S01]  /*50b0*/  FFMA.FTZ R95, R82, R94.reuse, -R95 ;  /* 0x0000005e525f7223 */ /* 0x080fe2000001085f */
[----:B------:R-:W-:Y:S01]  /*50c0*/  FFMA.FTZ R138, R43, R94, R138 ;  /* 0x0000005e2b8a7223 */ /* 0x000fe2000001008a */
[-C--:B------:R-:W-:Y:S01]  /*50d0*/  FFMA.FTZ R86, R41, R93.reuse, -R86 ;  /* 0x0000005d29567223 */ /* 0x080fe20000010856 */
[----:B------:R-:W-:Y:S01]  /*50e0*/  FFMA.FTZ R87, R42, R93, R87 ;  /* 0x0000005d2a577223 */ /* 0x000fe20000010057 */
[----:B------:R-:W-:-:S02]  /*50f0*/  F2FP.SATFINITE.E4M3.F32.PACK_AB_MERGE_C R41, R83, R40, R164 ;  /* 0x000000285329723e */ /* 0x000fc400048070a4 */
[----:B------:R-:W-:Y:S02]  /*5100*/  F2FP.SATFINITE.E4M3.F32.PACK_AB_MERGE_C R40, R85, R84, R162 ;  /* 0x000000545528723e */ /* 0x000fe400048070a2 */
[----:B------:R-:W-:Y:S02]  /*5110*/  F2FP.SATFINITE.E4M3.F32.PACK_AB_MERGE_C R42, R87, R86, R92 ;  /* 0x00000056572a723e */ /* 0x000fe4000480705c */
[----:B------:R-:W-:-:S07]  /*5120*/  F2FP.SATFINITE.E4M3.F32.PACK_AB_MERGE_C R43, R138, R95, R140 ;  /* 0x0000005f8a2b723e */ /* 0x000fce000480708c */
.L_x_450:
[----:B------:R-:W-:Y:S05]  /*5130*/  BSYNC B3 ;  /* 0x0000000000037941 */ /* 0x000fea0003800000 */
.L_x_449:
[----:B-1----:R0:W-:Y:S02]  /*5140*/  STG.E.128 desc[UR54][R48.64+0x60], R40 ;  /* 0x0000602830007986 */ /* 0x0021e4000c101d36 */
.L_x_448:
[----:B------:R-:W-:Y:S05]  /*5150*/  BSYNC B2 ;  /* 0x0000000000027941 */ /* 0x000fea0003800000 */
.L_x_447:
        /* <DEDUP_REMOVED lines=10> */
[----:B------:R-:W-:Y:S02]  /*5200*/  SHF.R.U32.HI R85, RZ, 0x10, R79 ;  /* 0x00000010ff557819 */ /* 0x000fe4000001164f */
[----:B------:R-:W-:Y:S01]  /*5210*/  LOP3.LUT R80, R79, 0xff0000ff, RZ, 0xc0, !PT ;  /* 0xff0000ff4f507812 */ /* 0x000fe200078ec0ff */
[----:B------:R-:W-:Y:S01]  /*5220*/  IMAD.SHL.U32 R79, R83, 0x100, RZ ;  /* 0x00000100534f7824 */ /* 0x000fe200078e00ff */
        /* <DEDUP_REMOVED lines=8> */
[-C--:B------:R-:W-:Y:S02]  /*52b0*/  F2FP.F16.E4M3.UNPACK_B R40, R41.reuse ;  /* 0x00000029ff28723e */ /* 0x080fe400020006ff */
[----:B------:R-:W-:Y:S02]  /*52c0*/  F2FP.F16.E4M3.UNPACK_B R81, R158.H1 ;  /* 0x0000009eff51723e */ /* 0x000fe400030006ff */
[----:B------:R-:W-:Y:S01]  /*52d0*/  LOP3.LUT R84, R80, 0xff0000, R79, 0xf8, !PT ;  /* 0x00ff000050547812 */ /* 0x000fe200078ef84f */
[--C-:B------:R-:W-:Y:S01]  /*52e0*/  HADD2.F32 R79, -RZ, R40.reuse.H1_H1 ;  /* 0x30000028ff4f7230 */ /* 0x100fe20000004100 */
[----:B------:R-:W-:Y:S01]  /*52f0*/  LOP3.LUT R87, R83, 0xff0000, R82, 0xf8, !PT ;  /* 0x00ff000053577812 */ /* 0x000fe200078ef852 */
[--C-:B------:R-:W-:Y:S01]  /*5300*/  HADD2.F32 R85, -RZ, R81.reuse.H0_H0 ;  /* 0x20000051ff557230 */ /* 0x100fe20000004100 */
[----:B------:R-:W-:Y:S01]  /*5310*/  F2FP.F16.E4M3.UNPACK_B R82, R154.H1 ;  /* 0x0000009aff52723e */ /* 0x000fe200030006ff */
[----:B------:R-:W-:Y:S01]  /*5320*/  HADD2.F32 R40, -RZ, R40.H0_H0 ;  /* 0x20000028ff287230 */ /* 0x000fe20000004100 */
[----:B------:R-:W-:Y:S01]  /*5330*/  F2FP.F16.E4M3.UNPACK_B R41, R41.H1 ;  /* 0x00000029ff29723e */ /* 0x000fe200030006ff */
[----:B------:R-:W-:-:S02]  /*5340*/  HADD2.F32 R86, -RZ, R81.H1_H1 ;  /* 0x30000051ff567230 */ /* 0x000fc40000004100 */
[CC--:B------:R-:W-:Y:S01]  /*5350*/  FMUL.FTZ R93, R79.reuse, R85.reuse ;  /* 0x000000554f5d7220 */ /* 0x0c0fe20000410000 */
[--C-:B------:R-:W-:Y:S02]  /*5360*/  HADD2.F32 R83, -RZ, R82.reuse.H0_H0 ;  /* 0x20000052ff537230 */ /* 0x100fe40000004100 */
[----:B------:R-:W-:Y:S01]  /*5370*/  FMUL.FTZ R92, R40, R85 ;  /* 0x00000055285c7220 */ /* 0x000fe20000410000 */
[--C-:B------:R-:W-:Y:S01]  /*5380*/  HADD2.F32 R81, -RZ, R41.reuse.H1_H1 ;  /* 0x30000029ff517230 */ /* 0x100fe20000004100 */
[----:B------:R-:W-:Y:S01]  /*5390*/  F2FP.F16.E4M3.UNPACK_B R158, R158 ;  /* 0x0000009eff9e723e */ /* 0x000fe200020006ff */
[----:B------:R-:W-:Y:S02]  /*53a0*/  HADD2.F32 R80, -RZ, R41.H0_H0 ;  /* 0x20000029ff507230 */ /* 0x000fe40000004100 */
[-C--:B------:R-:W-:Y:S01]  /*53b0*/  FFMA.FTZ R41, R79, R83.reuse, R92 ;  /* 0x000000534f297223 */ /* 0x080fe2000001005c */
[----:B------:R-:W-:Y:S02]  /*53c0*/  HADD2.F32 R82, -RZ, R82.H1_H1 ;  /* 0x30000052ff527230 */ /* 0x000fe40000004100 */
[C---:B------:R-:W-:Y:S01]  /*53d0*/  FMUL.FTZ R85, R81.reuse, R86 ;  /* 0x0000005651557220 */ /* 0x040fe20000410000 */
[----:B------:R-:W-:Y:S01]  /*53e0*/  F2FP.F16.E4M3.UNPACK_B R79, R78.H1 ;  /* 0x0000004eff4f723e */ /* 0x000fe200030006ff */
[----:B------:R-:W-:Y:S01]  /*53f0*/  FMUL.FTZ R86, R80, R86 ;  /* 0x0000005650567220 */ /* 0x000fe20000410000 */
[----:B------:R-:W-:Y:S01]  /*5400*/  FFMA.FTZ R40, R40, R83, -R93 ;  /* 0x0000005328287223 */ /* 0x000fe2000001085d */
[----:B------:R-:W-:Y:S01]  /*5410*/  FFMA.FTZ R94, R80, R82, -R85 ;  /* 0x00000052505e7223 */ /* 0x000fe20000010855 */
[----:B------:R-:W-:Y:S01]  /*5420*/  F2FP.F16.E4M3.UNPACK_B R78, R78 ;  /* 0x0000004eff4e723e */ /* 0x000fe200020006ff */
[----:B------:R-:W-:Y:S01]  /*5430*/  FFMA.FTZ R95, R81, R82, R86 ;  /* 0x00000052515f7223 */ /* 0x000fe20000010056 */
[----:B------:R-:W-:Y:S01]  /*5440*/  F2FP.F16.E4M3.UNPACK_B R154, R154 ;  /* 0x0000009aff9a723e */ /* 0x000fe200020006ff */
[----:B------:R-:W-:-:S02]  /*5450*/  HADD2.F32 R83, -RZ, R158.H1_H1 ;  /* 0x3000009eff537230 */ /* 0x000fc40000004100 */
[--C-:B------:R-:W-:Y:S01]  /*5460*/  HADD2.F32 R80, -RZ, R79.reuse.H0_H0 ;  /* 0x2000004fff507230 */ /* 0x100fe20000004100 */
[----:B------:R-:W-:Y:S01]  /*5470*/  F2FP.SATFINITE.E4M3.F32.PACK_AB_MERGE_C R127, R95, R94, RZ ;  /* 0x0000005e5f7f723e */ /* 0x000fe200048070ff */
[----:B------:R-:W-:Y:S02]  /*5480*/  HADD2.F32 R81, -RZ, R79.H1_H1 ;  /* 0x3000004fff517230 */ /* 0x000fe40000004100 */
[----:B------:R-:W-:Y:S02]  /*5490*/  HADD2.F32 R79, -RZ, R78.H0_H0 ;  /* 0x2000004eff4f7230 */ /* 0x000fe40000004100 */
[-C--:B------:R-:W-:Y:S01]  /*54a0*/  FMUL.FTZ R92, R80, R83.reuse ;  /* 0x00000053505c7220 */ /* 0x080fe20000410000 */
[----:B------:R-:W-:Y:S02]  /*54b0*/  HADD2.F32 R82, -RZ, R154.H1_H1 ;  /* 0x3000009aff527230 */ /* 0x000fe40000004100 */
[----:B------:R-:W-:Y:S01]  /*54c0*/  FMUL.FTZ R85, R81, R83 ;  /* 0x0000005351557220 */ /* 0x000fe20000410000 */
[----:B------:R-:W-:Y:S01]  /*54d0*/  HADD2.F32 R158, -RZ, R158.H0_H0 ;  /* 0x2000009eff9e7230 */ /* 0x000fe20000004100 */
[----:B------:R-:W-:Y:S01]  /*54e0*/  F2FP.SATFINITE.E4M3.F32.PACK_AB_MERGE_C R41, R41, R40, R127 ;  /* 0x000000282929723e */ /* 0x000fe2000480707f */
[----:B------:R-:W-:-:S02]  /*54f0*/  HADD2.F32 R78, -RZ, R78.H1_H1 ;  /* 0x3000004eff4e7230 */ /* 0x000fc40000004100 */
[-C--:B------:R-:W-:Y:S01]  /*5500*/  FFMA.FTZ R85, R80, R82.reuse, -R85 ;  /* 0x0000005250557223 */ /* 0x080fe20000010855 */
[----:B------:R-:W-:Y:S02]  /*5510*/  HADD2.F32 R154, -RZ, R154.H0_H0 ;  /* 0x2000009aff9a7230 */ /* 0x000fe40000004100 */
[----:B------:R-:W-:Y:S01]  /*5520*/  FFMA.FTZ R92, R81, R82, R92 ;  /* 0x00000052515c7223 */ /* 0x000fe2000001005c */
[CC--:B------:R-:W-:Y:S01]  /*5530*/  FMUL.FTZ R83, R79.reuse, R158.reuse ;  /* 0x0000009e4f537220 */ /* 0x0c0fe20000410000 */
[----:B------:R-:W-:Y:S01]  /*5540*/  FMUL.FTZ R86, R78, R158 ;  /* 0x0000009e4e567220 */ /* 0x000fe20000410000 */
[----:B------:R-:W-:Y:S02]  /*5550*/  F2FP.F16.E4M3.UNPACK_B R82, R84.H1 ;  /* 0x00000054ff52723e */ /* 0x000fe400030006ff */
[----:B------:R-:W-:Y:S01]  /*5560*/  F2FP.SATFINITE.E4M3.F32.PACK_AB_MERGE_C R126, R92, R85, RZ ;  /* 0x000000555c7e723e */ /* 0x000fe200048070ff */
[-C--:B------:R-:W-:Y:S01]  /*5570*/  FFMA.FTZ R93, R79, R154.reuse, -R86 ;  /* 0x0000009a4f5d7223 */ /* 0x080fe20000010856 */
[----:B------:R-:W-:Y:S01]  /*5580*/  F2FP.F16.E4M3.UNPACK_B R79, R43.H1 ;  /* 0x0000002bff4f723e */ /* 0x000fe200030006ff */
[----:B------:R-:W-:Y:S01]  /*5590*/  FFMA.FTZ R154, R78, R154, R83 ;  /* 0x0000009a4e9a7223 */ /* 0x000fe20000010053 */
[-C--:B------:R-:W-:Y:S01]  /*55a0*/  F2FP.F16.E4M3.UNPACK_B R85, R87.reuse.H1 ;  /* 0x00000057ff55723e */ /* 0x080fe200030006ff */
[----:B------:R-:W-:Y:S01]  /*55b0*/  HADD2.F32 R83, -RZ, R82.H1_H1 ;  /* 0x30000052ff537230 */ /* 0x000fe20000004100 */
[----:B------:R-:W-:Y:S01]  /*55c0*/  F2FP.F16.E4M3.UNPACK_B R78, R42.H1 ;  /* 0x0000002aff4e723e */ /* 0x000fe200030006ff */
[----:B------:R-:W-:Y:S01]  /*55d0*/  HADD2.F32 R81, -RZ, R79.H1_H1 ;  /* 0x3000004fff517230 */ /* 0x000fe20000004100 */
[----:B------:R-:W-:Y:S01]  /*55e0*/  F2FP.F16.E4M3.UNPACK_B R87, R87 ;  /* 0x00000057ff57723e */ /* 0x000fe200020006ff */
[----:B------:R-:W-:Y:S01]  /*55f0*/  HADD2.F32 R92, -RZ, R85.H1_H1 ;  /* 0x30000055ff5c7230 */ /* 0x000fe20000004100 */
[----:B------:R-:W-:Y:S01]  /*5600*/  F2FP.F16.E4M3.UNPACK_B R84, R84 ;  /* 0x00000054ff54723e */ /* 0x000fe200020006ff */
[----:B------:R-:W-:Y:S01]  /*5610*/  HADD2.F32 R80, -RZ, R79.H0_H0 ;  /* 0x2000004fff507230 */ /* 0x000fe20000004100 */
[----:B------:R-:W-:Y:S01]  /*5620*/  F2FP.F16.E4M3.UNPACK_B R43, R43 ;  /* 0x0000002bff2b723e */ /* 0x000fe200020006ff */
[----:B------:R-:W-:-:S02]  /*5630*/  HADD2.F32 R79, -RZ, R78.H1_H1 ;  /* 0x3000004eff4f7230 */ /* 0x000fc40000004100 */
[-C--:B------:R-:W-:Y:S01]  /*5640*/  FMUL.FTZ R95, R81, R92.reuse ;  /* 0x0000005c515f7220 */ /* 0x080fe20000410000 */
[--C-:B------:R-:W-:Y:S02]  /*5650*/  HADD2.F32 R86, -RZ, R87.reuse.H1_H1 ;  /* 0x30000057ff567230 */ /* 0x100fe40000004100 */
[C---:B------:R-:W-:Y:S01]  /*5660*/  FMUL.FTZ R92, R80.reuse, R92 ;  /* 0x0000005c505c7220 */ /* 0x040fe20000410000 */
[----:B------:R-:W-:Y:S02]  /*5670*/  HADD2.F32 R78, -RZ, R78.H0_H0 ;  /* 0x2000004eff4e7230 */ /* 0x000fe40000004100 */
[----:B------:R-:W-:Y:S01]  /*5680*/  FFMA.FTZ R94, R80, R83, -R95 ;  /* 0x00000053505e7223 */ /* 0x000fe2000001085f */
[----:B------:R-:W-:Y:S02]  /*5690*/  HADD2.F32 R80, -RZ, R84.H1_H1 ;  /* 0x30000054ff507230 */ /* 0x000fe40000004100 */
[----:B------:R-:W-:Y:S01]  /*56a0*/  FMUL.FTZ R95, R79, R86 ;  /* 0x000000564f5f7220 */ /* 0x000fe20000410000 */
[----:B------:R-:W-:Y:S01]  /*56b0*/  F2FP.F16.E4M3.UNPACK_B R42, R42 ;  /* 0x0000002aff2a723e */ /* 0x000fe200020006ff */
[----:B------:R-:W-:Y:S01]  /*56c0*/  FMUL.FTZ R86, R78, R86 ;  /* 0x000000564e567220 */ /* 0x000fe20000410000 */
[----:B------:R-:W-:-:S02]  /*56d0*/  HADD2.F32 R87, -RZ, R87.H0_H0 ;  /* 0x20000057ff577230 */ /* 0x000fc40000004100 */
[-C--:B------:R-:W-:Y:S01]  /*56e0*/  FFMA.FTZ R95, R78, R80.reuse, -R95 ;  /* 0x000000504e5f7223 */ /* 0x080fe2000001085f */
[--C-:B------:R-:W-:Y:S02]  /*56f0*/  HADD2.F32 R78, -RZ, R43.reuse.H0_H0 ;  /* 0x2000002bff4e7230 */ /* 0x100fe40000004100 */
[----:B------:R-:W-:Y:S01]  /*5700*/  FFMA.FTZ R86, R79, R80, R86 ;  /* 0x000000504f567223 */ /* 0x000fe20000010056 */
[----:B------:R-:W-:Y:S02]  /*5710*/  HADD2.F32 R79, -RZ, R43.H1_H1 ;  /* 0x3000002bff4f7230 */ /* 0x000fe40000004100 */
[----:B------:R-:W-:Y:S01]  /*5720*/  FFMA.FTZ R83, R81, R83, R92 ;  /* 0x0000005351537223 */ /* 0x000fe2000001005c */
[--C-:B------:R-:W-:Y:S01]  /*5730*/  HADD2.F32 R43, -RZ, R42.reuse.H0_H0 ;  /* 0x2000002aff2b7230 */ /* 0x100fe20000004100 */
[----:B------:R-:W-:Y:S01]  /*5740*/  F2FP.SATFINITE.E4M3.F32.PACK_AB_MERGE_C R40, R154, R93, R126 ;  /* 0x0000005d9a28723e */ /* 0x000fe2000480707e */
[----:B------:R-:W-:Y:S01]  /*5750*/  HADD2.F32 R42, -RZ, R42.H1_H1 ;  /* 0x3000002aff2a7230 */ /* 0x000fe20000004100 */
[----:B------:R-:W-:Y:S01]  /*5760*/  F2FP.SATFINITE.E4M3.F32.PACK_AB_MERGE_C R86, R86, R95, RZ ;  /* 0x0000005f5656723e */ /* 0x000fe200048070ff */
[----:B------:R-:W-:Y:S01]  /*5770*/  HADD2.F32 R85, -RZ, R85.H0_H0 ;  /* 0x20000055ff557230 */ /* 0x000fe20000004100 */
[----:B------:R-:W-:Y:S01]  /*5780*/  F2FP.SATFINITE.E4M3.F32.PACK_AB_MERGE_C R83, R83, R94, RZ ;  /* 0x0000005e5353723e */ /* 0x000fe200048070ff */
[----:B------:R-:W-:-:S02]  /*5790*/  HADD2.F32 R82, -RZ, R82.H0_H0 ;  /* 0x20000052ff527230 */ /* 0x000fc40000004100 */
[----:B------:R-:W-:Y:S01]  /*57a0*/  FMUL.FTZ R80, R42, R87 ;  /* 0x000000572a507220 */ /* 0x000fe20000410000 */
[----:B------:R-:W-:Y:S02]  /*57b0*/  HADD2.F32 R84, -RZ, R84.H0_H0 ;  /* 0x20000054ff547230 */ /* 0x000fe40000004100 */
[-C--:B------:R-:W-:Y:S01]  /*57c0*/  FMUL.FTZ R81, R79, R85.reuse ;  /* 0x000000554f517220 */ /* 0x080fe20000410000 */
[C---:B------:R-:W-:Y:S01]  /*57d0*/  FMUL.FTZ R92, R78.reuse, R85 ;  /* 0x000000554e5c7220 */ /* 0x040fe20000410000 */
[----:B------:R-:W-:Y:S02]  /*57e0*/  FMUL.FTZ R87, R43, R87 ;  /* 0x000000572b577220 */ /* 0x000fe40000410000 */
[-C--:B------:R-:W-:Y:S01]  /*57f0*/  FFMA.FTZ R81, R78, R82.reuse, -R81 ;  /* 0x000000524e517223 */ /* 0x080fe20000010851 */
[----:B------:R-:W-:Y:S01]  /*5800*/  FFMA.FTZ R92, R79, R82, R92 ;  /* 0x000000524f5c7223 */ /* 0x000fe2000001005c */
[-C--:B------:R-:W-:Y:S01]  /*5810*/  FFMA.FTZ R80, R43, R84.reuse, -R80 ;  /* 0x000000542b507223 */ /* 0x080fe20000010850 */
[----:B------:R-:W-:-:S03]  /*5820*/  FFMA.FTZ R87, R42, R84, R87 ;  /* 0x000000542a577223 */ /* 0x000fc60000010057 */
[----:B------:R-:W-:Y:S02]  /*5830*/  F2FP.SATFINITE.E4M3.F32.PACK_AB_MERGE_C R43, R92, R81, R83 ;  /* 0x000000515c2b723e */ /* 0x000fe40004807053 */
[----:B------:R-:W-:-:S07]  /*5840*/  F2FP.SATFINITE.E4M3.F32.PACK_AB_MERGE_C R42, R87, R80, R86 ;  /* 0x00000050572a723e */ /* 0x000fce0004807056 */
.L_x_454:
[----:B------:R-:W-:Y:S05]  /*5850*/  BSYNC B3 ;  /* 0x0000000000037941 */ /* 0x000fea0003800000 */
.L_x_453:
[----:B-1----:R0:W-:Y:S02]  /*5860*/  STG.E.128 desc[UR54][R48.64+0x80], R40 ;  /* 0x0000802830007986 */ /* 0x0021e4000c101d36 */
.L_x_452:
[----:B------:R-:W-:Y:S05]  /*5870*/  BSYNC B2 ;  /* 0x0000000000027941 */ /* 0x000fea0003800000 */
.L_x_451:
[----:B------:R-:W-:-:S13]  /*5880*/  ISETP.NE.AND P2, PT, R37, RZ, PT ;  /* 0x000000ff2500720c */ /* 0x000fda0003f45270 */
        /* <DEDUP_REMOVED lines=28> */
[----:B------:R-:W-:Y:S02]  /*5a50*/  HADD2.F32 R82, -RZ, R77.H1_H1 ;  /* 0x3000004dff527230 */ /* 0x000fe40000004100 */
[----:B------:R-:W-:Y:S01]  /*5a60*/  FMUL.FTZ R85, R75, R81 ;  /* 0x000000514b557220 */ /* 0x000fe20000410000 */
[----:B------:R-:W-:-:S02]  /*5a70*/  HADD2.F32 R79, -RZ, R78.H0_H0 ;  /* 0x2000004eff4f7230 */ /* 0x000fc40000004100 */
        /* <DEDUP_REMOVED lines=18> */
[--C-:B------:R-:W-:Y:S02]  /*5ba0*/  HADD2.F32 R75, -RZ, R74.reuse.H0_H0 ;  /* 0x2000004aff4b7230 */ /* 0x100fe40000004100 */
        /* <DEDUP_REMOVED lines=9> */
[-C--:B------:R-:W-:Y:S01]  /*5c40*/  F2FP.F16.E4M3.UNPACK_B R78, R80.reuse.H1 ;  /* 0x00000050ff4e723e */ /* 0x080fe200030006ff */
[-C--:B------:R-:W-:Y:S01]  /*5c50*/  FMUL.FTZ R82, R74, R157.reuse ;  /* 0x0000009d4a527220 */ /* 0x080fe20000410000 */
[C---:B------:R-:W-:Y:S01]  /*5c60*/  FMUL.FTZ R157, R75.reuse, R157 ;  /* 0x0000009d4b9d7220 */ /* 0x040fe20000410000 */
[----:B------:R-:W-:Y:S02]  /*5c70*/  F2FP.F16.E4M3.UNPACK_B R80, R80 ;  /* 0x00000050ff50723e */ /* 0x000fe400020006ff */
[----:B------:R-:W-:Y:S01]  /*5c80*/  FFMA.FTZ R85, R75, R151, -R82 ;  /* 0x000000974b557223 */ /* 0x000fe20000010852 */
[----:B------:R-:W-:Y:S01]  /*5c90*/  F2FP.SATFINITE.E4M3.F32.PACK_AB_MERGE_C R93, R84, R81, RZ ;  /* 0x00000051545d723e */ /* 0x000fe200048070ff */
[----:B------:R-:W-:Y:S01]  /*5ca0*/  FFMA.FTZ R86, R74, R151, R157 ;  /* 0x000000974a567223 */ /* 0x000fe2000001009d */
[----:B------:R-:W-:Y:S01]  /*5cb0*/  F2FP.F16.E4M3.UNPACK_B R75, R43.H1 ;  /* 0x0000002bff4b723e */ /* 0x000fe200030006ff */
[--C-:B------:R-:W-:Y:S01]  /*5cc0*/  HADD2.F32 R79, -RZ, R78.reuse.H1_H1 ;  /* 0x3000004eff4f7230 */ /* 0x100fe20000004100 */
[-C--:B------:R-:W-:Y:S01]  /*5cd0*/  F2FP.F16.E4M3.UNPACK_B R81, R83.reuse.H1 ;  /* 0x00000053ff51723e */ /* 0x080fe200030006ff */
[----:B------:R-:W-:Y:S01]  /*5ce0*/  HADD2.F32 R78, -RZ, R78.H0_H0 ;  /* 0x2000004eff4e7230 */ /* 0x000fe20000004100 */
[-C--:B------:R-:W-:Y:S01]  /*5cf0*/  F2FP.F16.E4M3.UNPACK_B R74, R42.reuse.H1 ;  /* 0x0000002aff4a723e */ /* 0x080fe200030006ff */
        /* <DEDUP_REMOVED lines=14> */
[----:B------:R-:W-:-:S02]  /*5de0*/  HADD2.F32 R83, -RZ, R83.H0_H0 ;  /* 0x20000053ff537230 */ /* 0x000fc40000004100 */
[C---:B------:R-:W-:Y:S01]  /*5df0*/  FMUL.FTZ R82, R74.reuse, R82 ;  /* 0x000000524a527220 */ /* 0x040fe20000410000 */
[----:B------:R-:W-:Y:S02]  /*5e00*/  HADD2.F32 R81, -RZ, R81.H0_H0 ;  /* 0x20000051ff517230 */ /* 0x000fe40000004100 */
[-C--:B------:R-:W-:Y:S01]  /*5e10*/  FFMA.FTZ R87, R74, R76.reuse, -R87 ;  /* 0x0000004c4a577223 */ /* 0x080fe20000010857 */
[--C-:B------:R-:W-:Y:S02]  /*5e20*/  HADD2.F32 R74, -RZ, R43.reuse.H0_H0 ;  /* 0x2000002bff4a7230 */ /* 0x100fe40000004100 */
[----:B------:R-:W-:Y:S01]  /*5e30*/  FFMA.FTZ R82, R75, R76, R82 ;  /* 0x0000004c4b527223 */ /* 0x000fe20000010052 */
[----:B------:R-:W-:Y:S02]  /*5e40*/  HADD2.F32 R75, -RZ, R43.H1_H1 ;  /* 0x3000002bff4b7230 */ /* 0x000fe40000004100 */
[----:B------:R-:W-:Y:S01]  /*5e50*/  FFMA.FTZ R79, R77, R79, R84 ;  /* 0x0000004f4d4f7223 */ /* 0x000fe20000010054 */
[----:B------:R-:W-:-:S02]  /*5e60*/  HADD2.F32 R43, -RZ, R42.H0_H0 ;  /* 0x2000002aff2b7230 */ /* 0x000fc40000004100 */
[-C--:B------:R-:W-:Y:S01]  /*5e70*/  FMUL.FTZ R84, R74, R81.reuse ;  /* 0x000000514a547220 */ /* 0x080fe20000410000 */
[----:B------:R-:W-:Y:S02]  /*5e80*/  HADD2.F32 R42, -RZ, R42.H1_H1 ;  /* 0x3000002aff2a7230 */ /* 0x000fe40000004100 */
[C---:B------:R-:W-:Y:S01]  /*5e90*/  FMUL.FTZ R77, R75.reuse, R81 ;  /* 0x000000514b4d7220 */ /* 0x040fe20000410000 */
[----:B------:R-:W-:Y:S02]  /*5ea0*/  HADD2.F32 R80, -RZ, R80.H0_H0 ;  /* 0x20000050ff507230 */ /* 0x000fe40000004100 */
[-C--:B------:R-:W-:Y:S01]  /*5eb0*/  FFMA.FTZ R84, R75, R78.reuse, R84 ;  /* 0x0000004e4b547223 */ /* 0x080fe20000010054 */
[----:B------:R-:W-:Y:S01]  /*5ec0*/  F2FP.SATFINITE.E4M3.F32.PACK_AB_MERGE_C R82, R82, R87, RZ ;  /* 0x000000575252723e */ /* 0x000fe200048070ff */
[-C--:B------:R-:W-:Y:S01]  /*5ed0*/  FMUL.FTZ R76, R42, R83.reuse ;  /* 0x000000532a4c7220 */ /* 0x080fe20000410000 */
[----:B------:R-:W-:Y:S01]  /*5ee0*/  FMUL.FTZ R83, R43, R83 ;  /* 0x000000532b537220 */ /* 0x000fe20000410000 */
[----:B------:R-:W-:Y:S01]  /*5ef0*/  FFMA.FTZ R77, R74, R78, -R77 ;  /* 0x0000004e4a4d7223 */ /* 0x000fe2000001084d */
[----:B------:R-:W-:Y:S01]  /*5f00*/  F2FP.SATFINITE.E4M3.F32.PACK_AB_MERGE_C R79, R79, R92, RZ ;  /* 0x0000005c4f4f723e */ /* 0x000fe200048070ff */
[-C--:B------:R-:W-:Y:S01]  /*5f10*/  FFMA.FTZ R76, R43, R80.reuse, -R76 ;  /* 0x000000502b4c7223 */ /* 0x080fe2000001084c */
[----:B------:R-:W-:Y:S01]  /*5f20*/  FFMA.FTZ R83, R42, R80, R83 ;  /* 0x000000502a537223 */ /* 0x000fe20000010053 */
[----:B------:R-:W-:-:S02]  /*5f30*/  F2FP.SATFINITE.E4M3.F32.PACK_AB_MERGE_C R40, R86, R85, R93 ;  /* 0x000000555628723e */ /* 0x000fc4000480705d */
[----:B------:R-:W-:Y:S02]  /*5f40*/  F2FP.SATFINITE.E4M3.F32.PACK_AB_MERGE_C R43, R84, R77, R79 ;  /* 0x0000004d542b723e */ /* 0x000fe4000480704f */
[----:B------:R-:W-:-:S07]  /*5f50*/  F2FP.SATFINITE.E4M3.F32.PACK_AB_MERGE_C R42, R83, R76, R82 ;  /* 0x0000004c532a723e */ /* 0x000fce0004807052 */
.L_x_456:
[----:B------:R-:W-:Y:S05]  /*5f60*/  BSYNC B2 ;  /* 0x0000000000027941 */ /* 0x000fea0003800000 */
.L_x_455:
[----:B-1----:R0:W-:Y:S02]  /*5f70*/  STG.E.128 desc[UR54][R48.64+0xa0], R40 ;  /* 0x0000a02830007986 */ /* 0x0021e4000c101d36 */
.L_x_434:
[----:B------:R-:W-:Y:S05]  /*5f80*/  BSYNC B1 ;  /* 0x0000000000017941 */ /* 0x000fea0003800000 */
.L_x_433:
[----:B------:R-:W-:Y:S05]  /*5f90*/  @P4 BRA `(.L_x_457) ;  /* 0x00000094001c4947 */ /* 0x000fea0003800000 */
[----:B------:R-:W-:Y:S01]  /*5fa0*/  ISETP.NE.AND P2, PT, R32, RZ, PT ;  /* 0x000000ff2000720c */ /* 0x000fe20003f45270 */
[----:B------:R-:W-:-:S12]  /*5fb0*/  BSSY B1, `(.L_x_458) ;  /* 0x000006f000017945 */ /* 0x000fd80003800000 */
[----:B------:R-:W-:Y:S05]  /*5fc0*/  @!P2 BRA `(.L_x_459) ;  /* 0x0000000400b4a947 */ /* 0x000fea0003800000 */
[----:B012-4-:R0:W1:Y:S01]  /*5fd0*/  LDS.128 R40, [R47+0x1c400] ;  /* 0x01c400002f287984 */ /* 0x0170620000000c00 */
[----:B------:R-:W-:Y:S01]  /*5fe0*/  ISETP.GE.AND P2, PT, R16, R136, PT ;  /* 0x000000881000720c */ /* 0x000fe20003f46270 */
[----:B------:R-:W-:-:S12]  /*5ff0*/  BSSY B2, `(.L_x_460) ;  /* 0x0000069000027945 */ /* 0x000fd80003800000 */
[----:B0-----:R-:W-:Y:S05]  /*6000*/  @P2 BRA `(.L_x_461) ;  /* 0x00000004009c2947 */ /* 0x001fea0003800000 */
[----:B------:R-:W-:Y:S01]  /*6010*/  SHF.R.U32.HI R70, RZ, 0x8, R71 ;  /* 0x00000008ff467819 */ /* 0x000fe20000011647 */
[----:B-1----:R-:W-:Y:S01]  /*6020*/  IMAD.MOV.U32 R48, RZ, RZ, R40 ;  /* 0x000000ffff307224 */ /* 0x002fe200078e0028 */
[----:B------:R-:W-:Y:S02]  /*6030*/  SHF.R.U32.HI R72, RZ, 0x8, R73 ;  /* 0x00000008ff487819 */ /* 0x000fe40000011649 */
[----:B------:R-:W-:Y:S02]  /*6040*/  LOP3.LUT R49, R71, 0xff0000ff, RZ, 0xc0, !PT ;  /* 0xff0000ff47317812 */ /* 0x000fe400078ec0ff */
[----:B------:R-:W-:Y:S01]  /*6050*/  SHF.R.U32.HI R74, RZ, 0x10, R71 ;  /* 0x00000010ff4a7819 */ /* 0x000fe20000011647 */
[----:B------:R-:W-:Y:S01]  /*6060*/  IMAD.SHL.U32 R72, R72, 0x100, RZ ;  /* 0x0000010048487824 */ /* 0x000fe200078e00ff */
[----:B------:R-:W-:Y:S02]  /*6070*/  LOP3.LUT R71, R73, 0xff0000ff, RZ, 0xc0, !PT ;  /* 0xff0000ff49477812 */ /* 0x000fe400078ec0ff */
[----:B------:R-:W-:-:S02]  /*6080*/  SHF.R.U32.HI R73, RZ, 0x10, R73 ;  /* 0x00000010ff497819 */ /* 0x000fc40000011649 */
[----:B------:R-:W-:Y:S02]  /*6090*/  SHF.L.U32 R70, R70, 0x8, RZ ;  /* 0x0000000846467819 */ /* 0x000fe400000006ff */
[----:B------:R-:W-:Y:S01]  /*60a0*/  LOP3.LUT R72, R71, 0xff00, R72, 0xf8, !PT ;  /* 0x0000ff0047487812 */ /* 0x000fe200078ef848 */
[----:B------:R-:W-:Y:S01]  /*60b0*/  IMAD.U32 R73, R73, 0x10000, RZ ;  /* 0x0001000049497824 */ /* 0x000fe200078e00ff */
[----:B------:R-:W-:Y:S01]  /*60c0*/  LOP3.LUT R49, R49, 0xff00, R70, 0xf8, !PT ;  /* 0x0000ff0031317812 */ /* 0x000fe200078ef846 */
[----:B------:R-:W-:Y:S01]  /*60d0*/  IMAD.U32 R70, R74, 0x10000, RZ ;  /* 0x000100004a467824 */ /* 0x000fe200078e00ff */
[----:B------:R-:W-:Y:S02]  /*60e0*/  F2FP.F16.E4M3.UNPACK_B R40, R41 ;  /* 0x00000029ff28723e */ /* 0x000fe400020006ff */
        /* <DEDUP_REMOVED lines=43> */
[----:B------:R-:W-:Y:S01]  /*63a0*/  FFMA.FTZ R79, R49, R155, -R76 ;  /* 0x0000009b314f7223 */ /* 0x000fe2000001084c */
        /* <DEDUP_REMOVED lines=45> */
.L_x_461:
[----:B------:R-:W-:Y:S05]  /*6680*/  BSYNC B2 ;  /* 0x0000000000027941 */ /* 0x000fea0003800000 */
.L_x_460:
[----:B-1----:R0:W-:Y:S02]  /*6690*/  STG.E.128 desc[UR54][R44.64], R40 ;  /* 0x000000282c007986 */ /* 0x0021e4000c101d36 */
.L_x_459:
[----:B------:R-:W-:Y:S05]  /*66a0*/  BSYNC B1 ;  /* 0x0000000000017941 */ /* 0x000fea0003800000 */
.L_x_458:
        /* <DEDUP_REMOVED lines=8> */
[--C-:B------:R-:W-:Y:S01]  /*6730*/  SHF.R.U32.HI R72, RZ, 0x10, R67.reuse ;  /* 0x00000010ff487819 */ /* 0x100fe20000011643 */
[----:B-1----:R-:W-:Y:S01]  /*6740*/  IMAD.MOV.U32 R48, RZ, RZ, R40 ;  /* 0x000000ffff307224 */ /* 0x002fe200078e0028 */
[----:B------:R-:W-:Y:S02]  /*6750*/  SHF.R.U32.HI R49, RZ, 0x8, R67 ;  /* 0x00000008ff317819 */ /* 0x000fe40000011643 */
[----:B------:R-:W-:Y:S02]  /*6760*/  LOP3.LUT R66, R67, 0xff0000ff, RZ, 0xc0, !PT ;  /* 0xff0000ff43427812 */ /* 0x000fe400078ec0ff */
[--C-:B------:R-:W-:Y:S01]  /*6770*/  SHF.R.U32.HI R67, RZ, 0x8, R69.reuse ;  /* 0x00000008ff437819 */ /* 0x100fe20000011645 */
[----:B------:R-:W-:Y:S01]  /*6780*/  IMAD.SHL.U32 R49, R49, 0x100, RZ ;  /* 0x0000010031317824 */ /* 0x000fe200078e00ff */
[----:B------:R-:W-:Y:S02]  /*6790*/  LOP3.LUT R68, R69, 0xff0000ff, RZ, 0xc0, !PT ;  /* 0xff0000ff45447812 */ /* 0x000fe400078ec0ff */
[----:B------:R-:W-:Y:S01]  /*67a0*/  SHF.R.U32.HI R71, RZ, 0x10, R69 ;  /* 0x00000010ff477819 */ /* 0x000fe20000011645 */
[----:B------:R-:W-:Y:S01]  /*67b0*/  IMAD.SHL.U32 R67, R67, 0x100, RZ ;  /* 0x0000010043437824 */ /* 0x000fe200078e00ff */
[----:B------:R-:W-:Y:S01]  /*67c0*/  LOP3.LUT R66, R66, 0xff00, R49, 0xf8, !PT ;  /* 0x0000ff0042427812 */ /* 0x000fe200078ef831 */
[----:B------:R-:W-:Y:S01]  /*67d0*/  IMAD.U32 R49, R72, 0x10000, RZ ;  /* 0x0001000048317824 */ /* 0x000fe200078e00ff */
[----:B------:R-:W-:-:S02]  /*67e0*/  F2FP.F16.E4M3.UNPACK_B R40, R41 ;  /* 0x00000029ff28723e */ /* 0x000fc400020006ff */
[----:B------:R-:W-:Y:S02]  /*67f0*/  LOP3.LUT R70, R68, 0xff00, R67, 0xf8, !PT ;  /* 0x0000ff0044467812 */ /* 0x000fe400078ef843 */
[----:B------:R-:W-:Y:S02]  /*6800*/  SHF.L.U32 R67, R71, 0x10, RZ ;  /* 0x0000001047437819 */ /* 0x000fe400000006ff */
[----:B------:R-:W-:Y:S02]  /*6810*/  F2FP.F16.E4M3.UNPACK_B R68, R153.H1 ;  /* 0x00000099ff44723e */ /* 0x000fe400030006ff */
[----:B------:R-:W-:Y:S02]  /*6820*/  F2FP.F16.E4M3.UNPACK_B R41, R41.H1 ;  /* 0x00000029ff29723e */ /* 0x000fe400030006ff */
[----:B------:R-:W-:Y:S01]  /*6830*/  LOP3.LUT R72, R70, 0xff0000, R67, 0xf8, !PT ;  /* 0x00ff000046487812 */ /* 0x000fe200078ef843 */
[----:B------:R-:W-:Y:S01]  /*6840*/  HADD2.F32 R70, -RZ, R68.H0_H0 ;  /* 0x20000044ff467230 */ /* 0x000fe20000004100 */
[----:B------:R-:W-:Y:S01]  /*6850*/  LOP3.LUT R69, R66, 0xff0000, R49, 0xf8, !PT ;  /* 0x00ff000042457812 */ /* 0x000fe200078ef831 */
[----:B------:R-:W-:Y:S01]  /*6860*/  HADD2.F32 R49, -RZ, R40.H1_H1 ;  /* 0x30000028ff317230 */ /* 0x000fe20000004100 */
[----:B------:R-:W-:Y:S01]  /*6870*/  F2FP.F16.E4M3.UNPACK_B R67, R152.H1 ;  /* 0x00000098ff43723e */ /* 0x000fe200030006ff */
[----:B------:R-:W-:Y:S01]  /*6880*/  HADD2.F32 R71, -RZ, R68.H1_H1 ;  /* 0x30000044ff477230 */ /* 0x000fe20000004100 */
[----:B------:R-:W-:Y:S01]  /*6890*/  F2FP.F16.E4M3.UNPACK_B R153, R153 ;  /* 0x00000099ff99723e */ /* 0x000fe200020006ff */
[----:B------:R-:W-:-:S02]  /*68a0*/  HADD2.F32 R66, -RZ, R41.H1_H1 ;  /* 0x30000029ff427230 */ /* 0x000fc40000004100 */
[----:B------:R-:W-:Y:S01]  /*68b0*/  FMUL.FTZ R73, R49, R70 ;  /* 0x0000004631497220 */ /* 0x000fe20000410000 */
[----:B------:R-:W-:Y:S01]  /*68c0*/  HADD2.F32 R40, -RZ, R40.H0_H0 ;  /* 0x20000028ff287230 */ /* 0x000fe20000004100 */
[----:B------:R-:W-:Y:S01]  /*68d0*/  F2FP.F16.E4M3.UNPACK_B R152, R152 ;  /* 0x00000098ff98723e */ /* 0x000fe200020006ff */
[----:B------:R-:W-:Y:S02]  /*68e0*/  HADD2.F32 R68, -RZ, R67.H0_H0 ;  /* 0x20000043ff447230 */ /* 0x000fe40000004100 */
[-C--:B------:R-:W-:Y:S01]  /*68f0*/  FMUL.FTZ R74, R66, R71.reuse ;  /* 0x00000047424a7220 */ /* 0x080fe20000410000 */
[----:B------:R-:W-:Y:S02]  /*6900*/  HADD2.F32 R41, -RZ, R41.H0_H0 ;  /* 0x20000029ff297230 */ /* 0x000fe40000004100 */
[C---:B------:R-:W-:Y:S01]  /*6910*/  FMUL.FTZ R70, R40.reuse, R70 ;  /* 0x0000004628467220 */ /* 0x040fe20000410000 */
[----:B------:R-:W-:Y:S02]  /*6920*/  HADD2.F32 R67, -RZ, R67.H1_H1 ;  /* 0x30000043ff437230 */ /* 0x000fe40000004100 */
[-C--:B------:R-:W-:Y:S01]  /*6930*/  FFMA.FTZ R40, R40, R68.reuse, -R73 ;  /* 0x0000004428287223 */ /* 0x080fe20000010849 */
[----:B------:R-:W-:Y:S01]  /*6940*/  FMUL.FTZ R71, R41, R71 ;  /* 0x0000004729477220 */ /* 0x000fe20000410000 */
[----:B------:R-:W-:Y:S01]  /*6950*/  FFMA.FTZ R75, R49, R68, R70 ;  /* 0x00000044314b7223 */ /* 0x000fe20000010046 */
[-C--:B------:R-:W-:Y:S01]  /*6960*/  FFMA.FTZ R73, R41, R67.reuse, -R74 ;  /* 0x0000004329497223 */ /* 0x080fe2000001084a */
[-C--:B------:R-:W-:Y:S01]  /*6970*/  F2FP.F16.E4M3.UNPACK_B R41, R48.reuse.H1 ;  /* 0x00000030ff29723e */ /* 0x080fe200030006ff */
        /* <DEDUP_REMOVED lines=8> */
[----:B------:R-:W-:Y:S02]  /*6a00*/  HADD2.F32 R153, -RZ, R153.H0_H0 ;  /* 0x20000099ff997230 */ /* 0x000fe40000004100 */
[----:B------:R-:W-:Y:S01]  /*6a10*/  FMUL.FTZ R70, R66, R68 ;  /* 0x0000004442467220 */ /* 0x000fe20000410000 */
[----:B------:R-:W-:-:S02]  /*6a20*/  HADD2.F32 R48, -RZ, R48.H1_H1 ;  /* 0x30000030ff307230 */ /* 0x000fc40000004100 */
        /* <DEDUP_REMOVED lines=10> */
[----:B------:R-:W-:Y:S01]  /*6ad0*/  F2FP.F16.E4M3.UNPACK_B R70, R72.H1 ;  /* 0x00000048ff46723e */ /* 0x000fe200030006ff */
[--C-:B------:R-:W-:Y:S01]  /*6ae0*/  HADD2.F32 R66, -RZ, R48.reuse.H1_H1 ;  /* 0x30000030ff427230 */ /* 0x100fe20000004100 */
[-C--:B------:R-:W-:Y:S01]  /*6af0*/  F2FP.F16.E4M3.UNPACK_B R67, R69.reuse.H1 ;  /* 0x00000045ff43723e */ /* 0x080fe200030006ff */
[----:B------:R-:W-:Y:S01]  /*6b00*/  HADD2.F32 R49, -RZ, R48.H0_H0 ;  /* 0x20000030ff317230 */ /* 0x000fe20000004100 */
[----:B------:R-:W-:Y:S01]  /*6b10*/  F2FP.F16.E4M3.UNPACK_B R41, R42.H1 ;  /* 0x0000002aff29723e */ /* 0x000fe200030006ff */
[----:B------:R-:W-:Y:S01]  /*6b20*/  HADD2.F32 R73, -RZ, R70.H1_H1 ;  /* 0x30000046ff497230 */ /* 0x000fe20000004100 */
        /* <DEDUP_REMOVED lines=19> */
[----:B------:R-:W-:Y:S02]  /*6c60*/  HADD2.F32 R43, -RZ, R43.H1_H1 ;  /* 0x3000002bff2b7230 */ /* 0x000fe40000004100 */
[--C-:B------:R-:W-:Y:S01]  /*6c70*/  HADD2.F32 R41, -RZ, R42.reuse.H0_H0 ;  /* 0x2000002aff297230 */ /* 0x100fe20000004100 */
[----:B------:R-:W-:Y:S01]  /*6c80*/  F2FP.SATFINITE.E4M3.F32.PACK_AB_MERGE_C R71, R71, R76, RZ ;  /* 0x0000004c4747723e */ /* 0x000fe200048070ff */
[----:B------:R-:W-:Y:S02]  /*6c90*/  HADD2.F32 R42, -RZ, R42.H1_H1 ;  /* 0x3000002aff2a7230 */ /* 0x000fe40000004100 */
[----:B------:R-:W-:Y:S01]  /*6ca0*/  FMUL.FTZ R73, R43, R70 ;  /* 0x000000462b497220 */ /* 0x000fe20000410000 */
        /* <DEDUP_REMOVED lines=15> */
.L_x_465:
[----:B------:R-:W-:Y:S05]  /*6da0*/  BSYNC B2 ;  /* 0x0000000000027941 */ /* 0x000fea0003800000 */
.L_x_464:
[----:B-1----:R0:W-:Y:S02]  /*6db0*/  STG.E.128 desc[UR54][R44.64+0x20], R40 ;  /* 0x000020282c007986 */ /* 0x0021e4000c101d36 */
.L_x_463:
[----:B------:R-:W-:Y:S05]  /*6dc0*/  BSYNC B1 ;  /* 0x0000000000017941 */ /* 0x000fea0003800000 */
.L_x_462:
        /* <DEDUP_REMOVED lines=8> */
[----:B------:R-:W-:Y:S01]  /*6e50*/  SHF.R.U32.HI R68, RZ, 0x8, R63 ;  /* 0x00000008ff447819 */ /* 0x000fe2000001163f */
[----:B-1----:R-:W-:Y:S01]  /*6e60*/  IMAD.MOV.U32 R62, RZ, RZ, R43 ;  /* 0x000000ffff3e7224 */ /* 0x002fe200078e002b */
[--C-:B------:R-:W-:Y:S01]  /*6e70*/  SHF.R.U32.HI R64, RZ, 0x8, R65.reuse ;  /* 0x00000008ff407819 */ /* 0x100fe20000011641 */
[----:B------:R-:W-:Y:S01]  /*6e80*/  IMAD.MOV.U32 R49, RZ, RZ, R42 ;  /* 0x000000ffff317224 */ /* 0x000fe200078e002a */
[----:B------:R-:W-:Y:S01]  /*6e90*/  SHF.R.U32.HI R66, RZ, 0x10, R65 ;  /* 0x00000010ff427819 */ /* 0x000fe20000011641 */
[----:B------:R-:W-:Y:S01]  /*6ea0*/  IMAD.SHL.U32 R43, R68, 0x100, RZ ;  /* 0x00000100442b7824 */ /* 0x000fe200078e00ff */
[----:B------:R-:W-:Y:S02]  /*6eb0*/  LOP3.LUT R48, R63, 0xff0000ff, RZ, 0xc0, !PT ;  /* 0xff0000ff3f307812 */ /* 0x000fe400078ec0ff */
[----:B------:R-:W-:Y:S01]  /*6ec0*/  SHF.R.U32.HI R67, RZ, 0x10, R63 ;  /* 0x00000010ff437819 */ /* 0x000fe2000001163f */
[----:B------:R-:W-:Y:S01]  /*6ed0*/  IMAD.U32 R66, R66, 0x10000, RZ ;  /* 0x0001000042427824 */ /* 0x000fe200078e00ff */
[----:B------:R-:W-:-:S02]  /*6ee0*/  LOP3.LUT R63, R65, 0xff0000ff, RZ, 0xc0, !PT ;  /* 0xff0000ff413f7812 */ /* 0x000fc400078ec0ff */
[----:B------:R-:W-:Y:S02]  /*6ef0*/  SHF.L.U32 R42, R64, 0x8, RZ ;  /* 0x00000008402a7819 */ /* 0x000fe400000006ff */
[----:B------:R-:W-:Y:S01]  /*6f00*/  LOP3.LUT R43, R48, 0xff00, R43, 0xf8, !PT ;  /* 0x0000ff00302b7812 */ /* 0x000fe200078ef82b */
[----:B------:R-:W-:Y:S01]  /*6f10*/  IMAD.U32 R48, R67, 0x10000, RZ ;  /* 0x0001000043307824 */ /* 0x000fe200078e00ff */
[----:B------:R-:W-:Y:S02]  /*6f20*/  LOP3.LUT R63, R63, 0xff00, R42, 0xf8, !PT ;  /* 0x0000ff003f3f7812 */ /* 0x000fe400078ef82a */
[----:B------:R-:W-:Y:S02]  /*6f30*/  F2FP.F16.E4M3.UNPACK_B R64, R150.H1 ;  /* 0x00000096ff40723e */ /* 0x000fe400030006ff */
[----:B------:R-:W-:Y:S02]  /*6f40*/  F2FP.F16.E4M3.UNPACK_B R42, R41 ;  /* 0x00000029ff2a723e */ /* 0x000fe400020006ff */
[----:B------:R-:W-:Y:S01]  /*6f50*/  LOP3.LUT R68, R63, 0xff0000, R66, 0xf8, !PT ;  /* 0x00ff00003f447812 */ /* 0x000fe200078ef842 */
[----:B------:R-:W-:Y:S01]  /*6f60*/  HADD2.F32 R66, -RZ, R64.H0_H0 ;  /* 0x20000040ff427230 */ /* 0x000fe20000004100 */
[----:B------:R-:W-:Y:S01]  /*6f70*/  LOP3.LUT R65, R43, 0xff0000, R48, 0xf8, !PT ;  /* 0x00ff00002b417812 */ /* 0x000fe200078ef830 */
[----:B------:R-:W-:Y:S01]  /*6f80*/  HADD2.F32 R43, -RZ, R42.H1_H1 ;  /* 0x3000002aff2b7230 */ /* 0x000fe20000004100 */
[----:B------:R-:W-:Y:S01]  /*6f90*/  F2FP.F16.E4M3.UNPACK_B R63, R149.H1 ;  /* 0x00000095ff3f723e */ /* 0x000fe200030006ff */
[----:B------:R-:W-:Y:S01]  /*6fa0*/  HADD2.F32 R67, -RZ, R64.H1_H1 ;  /* 0x30000040ff437230 */ /* 0x000fe20000004100 */
[----:B------:R-:W-:Y:S01]  /*6fb0*/  F2FP.F16.E4M3.UNPACK_B R41, R41.H1 ;  /* 0x00000029ff29723e */ /* 0x000fe200030006ff */
[----:B------:R-:W-:-:S02]  /*6fc0*/  HADD2.F32 R42, -RZ, R42.H0_H0 ;  /* 0x2000002aff2a7230 */ /* 0x000fc40000004100 */
[C---:B------:R-:W-:Y:S01]  /*6fd0*/  FMUL.FTZ R69, R43.reuse, R66 ;  /* 0x000000422b457220 */ /* 0x040fe20000410000 */
[----:B------:R-:W-:Y:S01]  /*6fe0*/  HADD2.F32 R64, -RZ, R63.H0_H0 ;  /* 0x2000003fff407230 */ /* 0x000fe20000004100 */
[----:B------:R-:W-:Y:S01]  /*6ff0*/  F2FP.F16.E4M3.UNPACK_B R150, R150 ;  /* 0x00000096ff96723e */ /* 0x000fe200020006ff */
[--C-:B------:R-:W-:Y:S02]  /*7000*/  HADD2.F32 R48, -RZ, R41.reuse.H1_H1 ;  /* 0x30000029ff307230 */ /* 0x100fe40000004100 */
[C---:B------:R-:W-:Y:S01]  /*7010*/  FMUL.FTZ R66, R42.reuse, R66 ;  /* 0x000000422a427220 */ /* 0x040fe20000410000 */
[----:B------:R-:W-:Y:S02]  /*7020*/  HADD2.F32 R41, -RZ, R41.H0_H0 ;  /* 0x20000029ff297230 */ /* 0x000fe40000004100 */
[-C--:B------:R-:W-:Y:S01]  /*7030*/  FFMA.FTZ R71, R42, R64.reuse, -R69 ;  /* 0x000000402a477223 */ /* 0x080fe20000010845 */
[----:B------:R-:W-:Y:S02]  /*7040*/  HADD2.F32 R63, -RZ, R63.H1_H1 ;  /* 0x3000003fff3f7230 */ /* 0x000fe40000004100 */
[CC--:B------:R-:W-:Y:S01]  /*7050*/  FMUL.FTZ R42, R48.reuse, R67.reuse ;  /* 0x00000043302a7220 */ /* 0x0c0fe20000410000 */
[----:B------:R-:W-:Y:S01]  /*7060*/  FFMA.FTZ R72, R43, R64, R66 ;  /* 0x000000402b487223 */ /* 0x000fe20000010042 */
[C---:B------:R-:W-:Y:S01]  /*7070*/  FMUL.FTZ R67, R41.reuse, R67 ;  /* 0x0000004329437220 */ /* 0x040fe20000410000 */
[----:B------:R-:W-:Y:S01]  /*7080*/  F2FP.F16.E4M3.UNPACK_B R149, R149 ;  /* 0x00000095ff95723e */ /* 0x000fe200020006ff */
        /* <DEDUP_REMOVED lines=10> */
[----:B------:R-:W-:Y:S02]  /*7130*/  HADD2.F32 R150, -RZ, R150.H0_H0 ;  /* 0x20000096ff967230 */ /* 0x000fe40000004100 */
[----:B------:R-:W-:Y:S01]  /*7140*/  FMUL.FTZ R67, R43, R63 ;  /* 0x0000003f2b437220 */ /* 0x000fe20000410000 */
[----:B------:R-:W-:-:S02]  /*7150*/  HADD2.F32 R40, -RZ, R40.H1_H1 ;  /* 0x30000028ff287230 */ /* 0x000fc40000004100 */
[--C-:B------:R-:W-:Y:S02]  /*7160*/  HADD2.F32 R48, -RZ, R149.reuse.H1_H1 ;  /* 0x30000095ff307230 */ /* 0x100fe40000004100 */
[-C--:B------:R-:W-:Y:S01]  /*7170*/  FMUL.FTZ R63, R41, R150.reuse ;  /* 0x00000096293f7220 */ /* 0x080fe20000410000 */
[----:B------:R-:W-:Y:S02]  /*7180*/  HADD2.F32 R149, -RZ, R149.H0_H0 ;  /* 0x20000095ff957230 */ /* 0x000fe40000004100 */
[----:B------:R-:W-:Y:S01]  /*7190*/  FMUL.FTZ R64, R40, R150 ;  /* 0x0000009628407220 */ /* 0x000fe20000410000 */
[-C--:B------:R-:W-:Y:S01]  /*71a0*/  FFMA.FTZ R67, R42, R48.reuse, -R67 ;  /* 0x000000302a437223 */ /* 0x080fe20000010843 */
[----:B------:R-:W-:Y:S02]  /*71b0*/  FFMA.FTZ R66, R43, R48, R66 ;  /* 0x000000302b427223 */ /* 0x000fe40000010042 */
[-C--:B------:R-:W-:Y:S01]  /*71c0*/  FFMA.FTZ R69, R41, R149.reuse, -R64 ;  /* 0x0000009529457223 */ /* 0x080fe20000010840 */
[----:B------:R-:W-:Y:S01]  /*71d0*/  F2FP.F16.E4M3.UNPACK_B R41, R62.H1 ;  /* 0x0000003eff29723e */ /* 0x000fe200030006ff */
[----:B------:R-:W-:Y:S01]  /*71e0*/  FFMA.FTZ R70, R40, R149, R63 ;  /* 0x0000009528467223 */ /* 0x000fe2000001003f */
[----:B------:R-:W-:-:S02]  /*71f0*/  F2FP.F16.E4M3.UNPACK_B R64, R68.H1 ;  /* 0x00000044ff40723e */ /* 0x000fc400030006ff */
[----:B------:R-:W-:Y:S01]  /*7200*/  F2FP.SATFINITE.E4M3.F32.PACK_AB_MERGE_C R75, R66, R67, RZ ;  /* 0x00000043424b723e */ /* 0x000fe200048070ff */
[--C-:B------:R-:W-:Y:S01]  /*7210*/  HADD2.F32 R43, -RZ, R41.reuse.H1_H1 ;  /* 0x30000029ff2b7230 */ /* 0x100fe20000004100 */
[----:B------:R-:W-:Y:S01]  /*7220*/  F2FP.F16.E4M3.UNPACK_B R48, R65.H1 ;  /* 0x00000041ff30723e */ /* 0x000fe200030006ff */
[----:B------:R-:W-:Y:S01]  /*7230*/  HADD2.F32 R67, -RZ, R64.H1_H1 ;  /* 0x30000040ff437230 */ /* 0x000fe20000004100 */
[----:B------:R-:W-:Y:S01]  /*7240*/  F2FP.F16.E4M3.UNPACK_B R40, R49.H1 ;  /* 0x00000031ff28723e */ /* 0x000fe200030006ff */
[----:B------:R-:W-:Y:S01]  /*7250*/  HADD2.F32 R42, -RZ, R41.H0_H0 ;  /* 0x20000029ff2a7230 */ /* 0x000fe20000004100 */
[----:B------:R-:W-:Y:S01]  /*7260*/  F2FP.F16.E4M3.UNPACK_B R68, R68 ;  /* 0x00000044ff44723e */ /* 0x000fe200020006ff */
[----:B------:R-:W-:Y:S01]  /*7270*/  HADD2.F32 R63, -RZ, R48.H1_H1 ;  /* 0x30000030ff3f7230 */ /* 0x000fe20000004100 */
[----:B------:R-:W-:Y:S01]  /*7280*/  F2FP.F16.E4M3.UNPACK_B R65, R65 ;  /* 0x00000041ff41723e */ /* 0x000fe200020006ff */
[----:B------:R-:W-:Y:S01]  /*7290*/  FMUL.FTZ R73, R43, R67 ;  /* 0x000000432b497220 */ /* 0x000fe20000410000 */
[----:B------:R-:W-:-:S02]  /*72a0*/  HADD2.F32 R41, -RZ, R40.H1_H1 ;  /* 0x30000028ff297230 */ /* 0x000fc40000004100 */
[C---:B------:R-:W-:Y:S01]  /*72b0*/  FMUL.FTZ R74, R42.reuse, R67 ;  /* 0x000000432a4a7220 */ /* 0x040fe20000410000 */
[----:B------:R-:W-:Y:S02]  /*72c0*/  HADD2.F32 R66, -RZ, R68.H1_H1 ;  /* 0x30000044ff427230 */ /* 0x000fe40000004100 */
[----:B------:R-:W-:Y:S01]  /*72d0*/  FFMA.FTZ R73, R42, R63, -R73 ;  /* 0x0000003f2a497223 */ /* 0x000fe20000010849 */
[----:B------:R-:W-:Y:S01]  /*72e0*/  HADD2.F32 R40, -RZ, R40.H0_H0 ;  /* 0x20000028ff287230 */ /* 0x000fe20000004100 */
[----:B------:R-:W-:Y:S01]  /*72f0*/  F2FP.F16.E4M3.UNPACK_B R49, R49 ;  /* 0x00000031ff31723e */ /* 0x000fe200020006ff */
        /* <DEDUP_REMOVED lines=10> */
[--C-:B------:R-:W-:Y:S02]  /*73a0*/  HADD2.F32 R41, -RZ, R62.reuse.H0_H0 ;  /* 0x2000003eff297230 */ /* 0x100fe40000004100 */
        /* <DEDUP_REMOVED lines=13> */
[----:B------:R-:W-:-:S02]  /*7480*/  F2FP.SATFINITE.E4M3.F32.PACK_AB_MERGE_C R73, R74, R73, RZ ;  /* 0x000000494a49723e */ /* 0x000fc400048070ff */
[----:B------:R-:W-:Y:S02]  /*7490*/  F2FP.SATFINITE.E4M3.F32.PACK_AB_MERGE_C R66, R68, R43, R66 ;  /* 0x0000002b4442723e */ /* 0x000fe40004807042 */
[----:B------:R-:W-:Y:S02]  /*74a0*/  F2FP.SATFINITE.E4M3.F32.PACK_AB_MERGE_C R43, R63, R42, R73 ;  /* 0x0000002a3f2b723e */ /* 0x000fe40004807049 */
[----:B------:R-:W-:Y:S01]  /*74b0*/  F2FP.SATFINITE.E4M3.F32.PACK_AB_MERGE_C R41, R72, R71, R76 ;  /* 0x000000474829723e */ /* 0x000fe2000480704c */
[----:B------:R-:W-:Y:S01]  /*74c0*/  IMAD.MOV.U32 R42, RZ, RZ, R66 ;  /* 0x000000ffff2a7224 */ /* 0x000fe200078e0042 */
[----:B------:R-:W-:-:S07]  /*74d0*/  F2FP.SATFINITE.E4M3.F32.PACK_AB_MERGE_C R40, R70, R69, R75 ;  /* 0x000000454628723e */ /* 0x000fce000480704b */
.L_x_469:
[----:B------:R-:W-:Y:S05]  /*74e0*/  BSYNC B2 ;  /* 0x0000000000027941 */ /* 0x000fea0003800000 */
.L_x_468:
[----:B-1----:R0:W-:Y:S02]  /*74f0*/  STG.E.128 desc[UR54][R44.64+0x40], R40 ;  /* 0x000040282c007986 */ /* 0x0021e4000c101d36 */
.L_x_467:
[----:B------:R-:W-:Y:S05]  /*7500*/  BSYNC B1 ;  /* 0x0000000000017941 */ /* 0x000fea0003800000 */
.L_x_466:
        /* <DEDUP_REMOVED lines=10> */
[----:B------:R-:W-:Y:S02]  /*75b0*/  SHF.R.U32.HI R48, RZ, 0x8, R61 ;  /* 0x00000008ff307819 */ /* 0x000fe4000001163d */
[----:B------:R-:W-:Y:S01]  /*75c0*/  MOV R58, R43 ;  /* 0x0000002b003a7202 */ /* 0x000fe20000000f00 */
[----:B------:R-:W-:Y:S01]  /*75d0*/  IMAD.SHL.U32 R42, R62, 0x100, RZ ;  /* 0x000001003e2a7824 */ /* 0x000fe200078e00ff */
[----:B------:R-:W-:Y:S01]  /*75e0*/  SHF.R.U32.HI R64, RZ, 0x10, R59 ;  /* 0x00000010ff407819 */ /* 0x000fe2000001163b */
[----:B------:R-:W-:Y:S01]  /*75f0*/  IMAD.SHL.U32 R43, R48, 0x100, RZ ;  /* 0x00000100302b7824 */ /* 0x000fe200078e00ff */
[----:B------:R-:W-:Y:S02]  /*7600*/  LOP3.LUT R59, R59, 0xff0000ff, RZ, 0xc0, !PT ;  /* 0xff0000ff3b3b7812 */ /* 0x000fe400078ec0ff */
[----:B------:R-:W-:-:S02]  /*7610*/  LOP3.LUT R60, R61, 0xff0000ff, RZ, 0xc0, !PT ;  /* 0xff0000ff3d3c7812 */ /* 0x000fc400078ec0ff */
[----:B------:R-:W-:Y:S02]  /*7620*/  SHF.R.U32.HI R63, RZ, 0x10, R61 ;  /* 0x00000010ff3f7819 */ /* 0x000fe4000001163d */
[----:B------:R-:W-:Y:S02]  /*7630*/  LOP3.LUT R48, R59, 0xff00, R42, 0xf8, !PT ;  /* 0x0000ff003b307812 */ /* 0x000fe400078ef82a */
[----:B------:R-:W-:Y:S01]  /*7640*/  LOP3.LUT R62, R60, 0xff00, R43, 0xf8, !PT ;  /* 0x0000ff003c3e7812 */ /* 0x000fe200078ef82b */
[----:B------:R-:W-:Y:S01]  /*7650*/  IMAD.U32 R43, R64, 0x10000, RZ ;  /* 0x00010000402b7824 */ /* 0x000fe200078e00ff */
[----:B------:R-:W-:Y:S02]  /*7660*/  SHF.L.U32 R59, R63, 0x10, RZ ;  /* 0x000000103f3b7819 */ /* 0x000fe400000006ff */
[----:B------:R-:W-:Y:S02]  /*7670*/  F2FP.F16.E4M3.UNPACK_B R60, R143.H1 ;  /* 0x0000008fff3c723e */ /* 0x000fe400030006ff */
[----:B------:R-:W-:-:S02]  /*7680*/  F2FP.F16.E4M3.UNPACK_B R42, R41 ;  /* 0x00000029ff2a723e */ /* 0x000fc400020006ff */
[----:B------:R-:W-:Y:S01]  /*7690*/  LOP3.LUT R64, R62, 0xff0000, R59, 0xf8, !PT ;  /* 0x00ff00003e407812 */ /* 0x000fe200078ef83b */
[----:B------:R-:W-:Y:S01]  /*76a0*/  HADD2.F32 R62, -RZ, R60.H0_H0 ;  /* 0x2000003cff3e7230 */ /* 0x000fe20000004100 */
[----:B------:R-:W-:Y:S01]  /*76b0*/  LOP3.LUT R61, R48, 0xff0000, R43, 0xf8, !PT ;  /* 0x00ff0000303d7812 */ /* 0x000fe200078ef82b */
[----:B------:R-:W-:Y:S01]  /*76c0*/  HADD2.F32 R43, -RZ, R42.H1_H1 ;  /* 0x3000002aff2b7230 */ /* 0x000fe20000004100 */
[----:B------:R-:W-:Y:S01]  /*76d0*/  F2FP.F16.E4M3.UNPACK_B R59, R142.H1 ;  /* 0x0000008eff3b723e */ /* 0x000fe200030006ff */
[----:B------:R-:W-:Y:S01]  /*76e0*/  HADD2.F32 R63, -RZ, R60.H1_H1 ;  /* 0x3000003cff3f7230 */ /* 0x000fe20000004100 */
[----:B------:R-:W-:Y:S01]  /*76f0*/  F2FP.F16.E4M3.UNPACK_B R41, R41.H1 ;  /* 0x00000029ff29723e */ /* 0x000fe200030006ff */
[----:B------:R-:W-:Y:S02]  /*7700*/  HADD2.F32 R42, -RZ, R42.H0_H0 ;  /* 0x2000002aff2a7230 */ /* 0x000fe40000004100 */
[----:B------:R-:W-:Y:S01]  /*7710*/  FMUL.FTZ R65, R43, R62 ;  /* 0x0000003e2b417220 */ /* 0x000fe20000410000 */
[----:B------:R-:W-:Y:S01]  /*7720*/  HADD2.F32 R60, -RZ, R59.H0_H0 ;  /* 0x2000003bff3c7230 */ /* 0x000fe20000004100 */
[----:B------:R-:W-:Y:S01]  /*7730*/  F2FP.F16.E4M3.UNPACK_B R143, R143 ;  /* 0x0000008fff8f723e */ /* 0x000fe200020006ff */
[----:B------:R-:W-:-:S02]  /*7740*/  HADD2.F32 R48, -RZ, R41.H1_H1 ;  /* 0x30000029ff307230 */ /* 0x000fc40000004100 */
        /* <DEDUP_REMOVED lines=27> */
[----:B------:R-:W-:Y:S01]  /*7900*/  FFMA.FTZ R65, R41, R142, -R60 ;  /* 0x0000008e29417223 */ /* 0x000fe2000001083c */
        /* <DEDUP_REMOVED lines=49> */
.L_x_473:
[----:B------:R-:W-:Y:S05]  /*7c20*/  BSYNC B2 ;  /* 0x0000000000027941 */ /* 0x000fea0003800000 */
.L_x_472:
[----:B-1----:R0:W-:Y:S02]  /*7c30*/  STG.E.128 desc[UR54][R44.64+0x60], R40 ;  /* 0x000060282c007986 */ /* 0x0021e4000c101d36 */
.L_x_471:
[----:B------:R-:W-:Y:S05]  /*7c40*/  BSYNC B1 ;  /* 0x0000000000017941 */ /* 0x000fea0003800000 */
.L_x_470:
        /* <DEDUP_REMOVED lines=10> */
[----:B------:R-:W-:Y:S01]  /*7cf0*/  LOP3.LUT R47, R55, 0xff0000ff, RZ, 0xc0, !PT ;  /* 0xff0000ff372f7812 */ /* 0x000fe200078ec0ff */
[----:B------:R-:W-:Y:S01]  /*7d00*/  IMAD.MOV.U32 R48, RZ, RZ, R42 ;  /* 0x000000ffff307224 */ /* 0x000fe200078e002a */
[----:B------:R-:W-:Y:S02]  /*7d10*/  SHF.R.U32.HI R56, RZ, 0x10, R55 ;  /* 0x00000010ff387819 */ /* 0x000fe40000011637 */
[--C-:B------:R-:W-:Y:S02]  /*7d20*/  SHF.R.U32.HI R55, RZ, 0x8, R57.reuse ;  /* 0x00000008ff377819 */ /* 0x100fe40000011639 */
[----:B------:R-:W-:Y:S02]  /*7d30*/  LOP3.LUT R54, R57, 0xff0000ff, RZ, 0xc0, !PT ;  /* 0xff0000ff39367812 */ /* 0x000fe400078ec0ff */
[----:B------:R-:W-:Y:S01]  /*7d40*/  SHF.R.U32.HI R58, RZ, 0x10, R57 ;  /* 0x00000010ff3a7819 */ /* 0x000fe20000011639 */
[----:B------:R-:W-:Y:S01]  /*7d50*/  IMAD.SHL.U32 R43, R55, 0x100, RZ ;  /* 0x00000100372b7824 */ /* 0x000fe200078e00ff */
[----:B------:R-:W-:-:S02]  /*7d60*/  SHF.L.U32 R42, R59, 0x8, RZ ;  /* 0x000000083b2a7819 */ /* 0x000fc400000006ff */
[----:B------:R-:W-:Y:S01]  /*7d70*/  F2FP.F16.E4M3.UNPACK_B R55, R91.H1 ;  /* 0x0000005bff37723e */ /* 0x000fe200030006ff */
[----:B------:R-:W-:Y:S01]  /*7d80*/  IMAD.U32 R58, R58, 0x10000, RZ ;  /* 0x000100003a3a7824 */ /* 0x000fe200078e00ff */
[----:B------:R-:W-:Y:S01]  /*7d90*/  LOP3.LUT R43, R54, 0xff00, R43, 0xf8, !PT ;  /* 0x0000ff00362b7812 */ /* 0x000fe200078ef82b */
[----:B------:R-:W-:Y:S01]  /*7da0*/  IMAD.U32 R54, R56, 0x10000, RZ ;  /* 0x0001000038367824 */ /* 0x000fe200078e00ff */
[----:B------:R-:W-:Y:S01]  /*7db0*/  LOP3.LUT R47, R47, 0xff00, R42, 0xf8, !PT ;  /* 0x0000ff002f2f7812 */ /* 0x000fe200078ef82a */
[--C-:B------:R-:W-:Y:S01]  /*7dc0*/  HADD2.F32 R57, -RZ, R55.reuse.H0_H0 ;  /* 0x20000037ff397230 */ /* 0x100fe20000004100 */
[-C--:B------:R-:W-:Y:S02]  /*7dd0*/  F2FP.F16.E4M3.UNPACK_B R42, R41.reuse ;  /* 0x00000029ff2a723e */ /* 0x080fe400020006ff */
[----:B------:R-:W-:Y:S02]  /*7de0*/  LOP3.LUT R56, R47, 0xff0000, R54, 0xf8, !PT ;  /* 0x00ff00002f387812 */ /* 0x000fe400078ef836 */
[----:B------:R-:W-:Y:S01]  /*7df0*/  LOP3.LUT R59, R43, 0xff0000, R58, 0xf8, !PT ;  /* 0x00ff00002b3b7812 */ /* 0x000fe200078ef83a */
[--C-:B------:R-:W-:Y:S01]  /*7e00*/  HADD2.F32 R43, -RZ, R42.reuse.H1_H1 ;  /* 0x3000002aff2b7230 */ /* 0x100fe20000004100 */
[----:B------:R-:W-:Y:S01]  /*7e10*/  F2FP.F16.E4M3.UNPACK_B R54, R90.H1 ;  /* 0x0000005aff36723e */ /* 0x000fe200030006ff */
[----:B------:R-:W-:Y:S01]  /*7e20*/  HADD2.F32 R58, -RZ, R55.H1_H1 ;  /* 0x30000037ff3a7230 */ /* 0x000fe20000004100 */
[----:B------:R-:W-:Y:S01]  /*7e30*/  F2FP.F16.E4M3.UNPACK_B R41, R41.H1 ;  /* 0x00000029ff29723e */ /* 0x000fe200030006ff */
[----:B------:R-:W-:-:S02]  /*7e40*/  HADD2.F32 R42, -RZ, R42.H0_H0 ;  /* 0x2000002aff2a7230 */ /* 0x000fc40000004100 */
[----:B------:R-:W-:Y:S01]  /*7e50*/  FMUL.FTZ R61, R43, R57 ;  /* 0x000000392b3d7220 */ /* 0x000fe20000410000 */
[--C-:B------:R-:W-:Y:S01]  /*7e60*/  HADD2.F32 R55, -RZ, R54.reuse.H0_H0 ;  /* 0x20000036ff377230 */ /* 0x100fe20000004100 */
[----:B------:R-:W-:Y:S01]  /*7e70*/  F2FP.F16.E4M3.UNPACK_B R91, R91 ;  /* 0x0000005bff5b723e */ /* 0x000fe200020006ff */
[--C-:B------:R-:W-:Y:S02]  /*7e80*/  HADD2.F32 R47, -RZ, R41.reuse.H1_H1 ;  /* 0x30000029ff2f7230 */ /* 0x100fe40000004100 */
[C---:B------:R-:W-:Y:S01]  /*7e90*/  FMUL.FTZ R60, R42.reuse, R57 ;  /* 0x000000392a3c7220 */ /* 0x040fe20000410000 */
[----:B------:R-:W-:Y:S02]  /*7ea0*/  HADD2.F32 R41, -RZ, R41.H0_H0 ;  /* 0x20000029ff297230 */ /* 0x000fe40000004100 */
[-C--:B------:R-:W-:Y:S01]  /*7eb0*/  FFMA.FTZ R61, R42, R55.reuse, -R61 ;  /* 0x000000372a3d7223 */ /* 0x080fe2000001083d */
[----:B------:R-:W-:Y:S02]  /*7ec0*/  HADD2.F32 R54, -RZ, R54.H1_H1 ;  /* 0x30000036ff367230 */ /* 0x000fe40000004100 */
[-C--:B------:R-:W-:Y:S01]  /*7ed0*/  FMUL.FTZ R42, R47, R58.reuse ;  /* 0x0000003a2f2a7220 */ /* 0x080fe20000410000 */
[----:B------:R-:W-:Y:S01]  /*7ee0*/  FFMA.FTZ R62, R43, R55, R60 ;  /* 0x000000372b3e7223 */ /* 0x000fe2000001003c */
[C---:B------:R-:W-:Y:S01]  /*7ef0*/  FMUL.FTZ R58, R41.reuse, R58 ;  /* 0x0000003a293a7220 */ /* 0x040fe20000410000 */
[----:B------:R-:W-:Y:S01]  /*7f00*/  F2FP.F16.E4M3.UNPACK_B R90, R90 ;  /* 0x0000005aff5a723e */ /* 0x000fe200020006ff */
[----:B------:R-:W-:Y:S01]  /*7f10*/  FFMA.FTZ R57, R41, R54, -R42 ;  /* 0x0000003629397223 */ /* 0x000fe2000001082a */
[----:B------:R-:W-:Y:S01]  /*7f20*/  F2FP.F16.E4M3.UNPACK_B R41, R40.H1 ;  /* 0x00000028ff29723e */ /* 0x000fe200030006ff */
        /* <DEDUP_REMOVED lines=10> */
[----:B------:R-:W-:-:S02]  /*7fd0*/  HADD2.F32 R91, -RZ, R91.H0_H0 ;  /* 0x2000005bff5b7230 */ /* 0x000fc40000004100 */
[----:B------:R-:W-:Y:S02]  /*7fe0*/  HADD2.F32 R40, -RZ, R40.H1_H1 ;  /* 0x30000028ff287230 */ /* 0x000fe40000004100 */
[-C--:B------:R-:W-:Y:S01]  /*7ff0*/  FFMA.FTZ R55, R42, R47.reuse, -R55 ;  /* 0x0000002f2a377223 */ /* 0x080fe20000010837 */
[----:B------:R-:W-:Y:S02]  /*8000*/  HADD2.F32 R90, -RZ, R90.H0_H0 ;  /* 0x2000005aff5a7230 */ /* 0x000fe40000004100 */
[----:B------:R-:W-:Y:S01]  /*8010*/  FFMA.FTZ R58, R43, R47, R58 ;  /* 0x0000002f2b3a7223 */ /* 0x000fe2000001003a */
[-C--:B------:R-:W-:Y:S01]  /*8020*/  F2FP.F16.E4M3.UNPACK_B R47, R56.reuse.H1 ;  /* 0x00000038ff2f723e */ /* 0x080fe200030006ff */
[-C--:B------:R-:W-:Y:S01]  /*8030*/  FMUL.FTZ R54, R40, R91.reuse ;  /* 0x0000005b28367220 */ /* 0x080fe20000410000 */
[C---:B------:R-:W-:Y:S01]  /*8040*/  FMUL.FTZ R91, R41.reuse, R91 ;  /* 0x0000005b295b7220 */ /* 0x040fe20000410000 */
[----:B------:R-:W-:Y:S02]  /*8050*/  F2FP.F16.E4M3.UNPACK_B R56, R56 ;  /* 0x00000038ff38723e */ /* 0x000fe400020006ff */
[-C--:B------:R-:W-:Y:S01]  /*8060*/  FFMA.FTZ R60, R41, R90.reuse, -R54 ;  /* 0x0000005a293c7223 */ /* 0x080fe20000010836 */
[----:B------:R-:W-:Y:S01]  /*8070*/  F2FP.SATFINITE.E4M3.F32.PACK_AB_MERGE_C R65, R58, R55, RZ ;  /* 0x000000373a41723e */ /* 0x000fe200048070ff */
[----:B------:R-:W-:Y:S01]  /*8080*/  FFMA.FTZ R91, R40, R90, R91 ;  /* 0x0000005a285b7223 */ /* 0x000fe2000001005b */
[----:B------:R-:W-:Y:S01]  /*8090*/  F2FP.F16.E4M3.UNPACK_B R41, R49.H1 ;  /* 0x00000031ff29723e */ /* 0x000fe200030006ff */
[----:B------:R-:W-:Y:S01]  /*80a0*/  HADD2.F32 R54, -RZ, R47.H1_H1 ;  /* 0x3000002fff367230 */ /* 0x000fe20000004100 */
[----:B------:R-:W-:-:S02]  /*80b0*/  F2FP.F16.E4M3.UNPACK_B R55, R59.H1 ;  /* 0x0000003bff37723e */ /* 0x000fc400030006ff */
[-C--:B------:R-:W-:Y:S01]  /*80c0*/  F2FP.F16.E4M3.UNPACK_B R40, R48.reuse.H1 ;  /* 0x00000030ff28723e */ /* 0x080fe200030006ff */
[----:B------:R-:W-:Y:S01]  /*80d0*/  HADD2.F32 R43, -RZ, R41.H1_H1 ;  /* 0x30000029ff2b7230 */ /* 0x000fe20000004100 */
[----:B------:R-:W-:Y:S01]  /*80e0*/  F2FP.F16.E4M3.UNPACK_B R59, R59 ;  /* 0x0000003bff3b723e */ /* 0x000fe200020006ff */
[----:B------:R-:W-:Y:S01]  /*80f0*/  HADD2.F32 R58, -RZ, R55.H1_H1 ;  /* 0x30000037ff3a7230 */ /* 0x000fe20000004100 */
[----:B------:R-:W-:Y:S01]  /*8100*/  F2FP.F16.E4M3.UNPACK_B R49, R49 ;  /* 0x00000031ff31723e */ /* 0x000fe200020006ff */
[----:B------:R-:W-:Y:S01]  /*8110*/  HADD2.F32 R42, -RZ, R41.H0_H0 ;  /* 0x20000029ff2a7230 */ /* 0x000fe20000004100 */
[----:B------:R-:W-:Y:S01]  /*8120*/  F2FP.F16.E4M3.UNPACK_B R48, R48 ;  /* 0x00000030ff30723e */ /* 0x000fe200020006ff */
[----:B------:R-:W-:Y:S02]  /*8130*/  HADD2.F32 R41, -RZ, R40.H1_H1 ;  /* 0x30000028ff297230 */ /* 0x000fe40000004100 */
[----:B------:R-:W-:Y:S01]  /*8140*/  FMUL.FTZ R63, R43, R58 ;  /* 0x0000003a2b3f7220 */ /* 0x000fe20000410000 */
[----:B------:R-:W-:-:S02]  /*8150*/  HADD2.F32 R57, -RZ, R59.H1_H1 ;  /* 0x3000003bff397230 */ /* 0x000fc40000004100 */
[C---:B------:R-:W-:Y:S01]  /*8160*/  FMUL.FTZ R66, R42.reuse, R58 ;  /* 0x0000003a2a427220 */ /* 0x040fe20000410000 */
[----:B------:R-:W-:Y:S02]  /*8170*/  HADD2.F32 R40, -RZ, R40.H0_H0 ;  /* 0x20000028ff287230 */ /* 0x000fe40000004100 */
[-C--:B------:R-:W-:Y:S01]  /*8180*/  FFMA.FTZ R64, R42, R54.reuse, -R63 ;  /* 0x000000362a407223 */ /* 0x080fe2000001083f */
[----:B------:R-:W-:Y:S02]  /*8190*/  HADD2.F32 R42, -RZ, R56.H1_H1 ;  /* 0x30000038ff2a7230 */ /* 0x000fe40000004100 */
[-C--:B------:R-:W-:Y:S01]  /*81a0*/  FMUL.FTZ R63, R41, R57.reuse ;  /* 0x00000039293f7220 */ /* 0x080fe20000410000 */
[----:B------:R-:W-:Y:S02]  /*81b0*/  HADD2.F32 R59, -RZ, R59.H0_H0 ;  /* 0x2000003bff3b7230 */ /* 0x000fe40000004100 */
[C---:B------:R-:W-:Y:S01]  /*81c0*/  FMUL.FTZ R58, R40.reuse, R57 ;  /* 0x00000039283a7220 */ /* 0x040fe20000410000 */
[----:B------:R-:W-:Y:S01]  /*81d0*/  FFMA.FTZ R57, R43, R54, R66 ;  /* 0x000000362b397223 */ /* 0x000fe20000010042 */
[----:B------:R-:W-:Y:S01]  /*81e0*/  FFMA.FTZ R63, R40, R42, -R63 ;  /* 0x0000002a283f7223 */ /* 0x000fe2000001083f */
[----:B------:R-:W-:-:S02]  /*81f0*/  HADD2.F32 R40, -RZ, R48.H0_H0 ;  /* 0x20000030ff287230 */ /* 0x000fc40000004100 */
[----:B------:R-:W-:Y:S01]  /*8200*/  FFMA.FTZ R58, R41, R42, R58 ;  /* 0x0000002a293a7223 */ /* 0x000fe2000001003a */
[--C-:B------:R-:W-:Y:S01]  /*8210*/  HADD2.F32 R41, -RZ, R49.reuse.H0_H0 ;  /* 0x20000031ff297230 */ /* 0x100fe20000004100 */
[----:B------:R-:W-:Y:S01]  /*8220*/  F2FP.SATFINITE.E4M3.F32.PACK_AB_MERGE_C R57, R57, R64, RZ ;  /* 0x000000403939723e */ /* 0x000fe200048070ff */
[----:B------:R-:W-:Y:S02]  /*8230*/  HADD2.F32 R49, -RZ, R49.H1_H1 ;  /* 0x30000031ff317230 */ /* 0x000fe40000004100 */
[----:B------:R-:W-:Y:S01]  /*8240*/  HADD2.F32 R54, -RZ, R55.H0_H0 ;  /* 0x20000037ff367230 */ /* 0x000fe20000004100 */
[----:B------:R-:W-:Y:S01]  /*8250*/  F2FP.SATFINITE.E4M3.F32.PACK_AB_MERGE_C R58, R58, R63, RZ ;  /* 0x0000003f3a3a723e */ /* 0x000fe200048070ff */
[----:B------:R-:W-:Y:S02]  /*8260*/  HADD2.F32 R48, -RZ, R48.H1_H1 ;  /* 0x30000030ff307230 */ /* 0x000fe40000004100 */
[----:B------:R-:W-:Y:S02]  /*8270*/  HADD2.F32 R42, -RZ, R47.H0_H0 ;  /* 0x2000002fff2a7230 */ /* 0x000fe40000004100 */
[----:B------:R-:W-:-:S02]  /*8280*/  HADD2.F32 R43, -RZ, R56.H0_H0 ;  /* 0x20000038ff2b7230 */ /* 0x000fc40000004100 */
[-C--:B------:R-:W-:Y:S01]  /*8290*/  FMUL.FTZ R56, R49, R54.reuse ;  /* 0x0000003631387220 */ /* 0x080fe20000410000 */
[-C--:B------:R-:W-:Y:S01]  /*82a0*/  FMUL.FTZ R47, R48, R59.reuse ;  /* 0x0000003b302f7220 */ /* 0x080fe20000410000 */
[C---:B------:R-:W-:Y:S01]  /*82b0*/  FMUL.FTZ R54, R41.reuse, R54 ;  /* 0x0000003629367220 */ /* 0x040fe20000410000 */
[C---:B------:R-:W-:Y:S01]  /*82c0*/  FMUL.FTZ R59, R40.reuse, R59 ;  /* 0x0000003b283b7220 */ /* 0x040fe20000410000 */
[-C--:B------:R-:W-:Y:S01]  /*82d0*/  FFMA.FTZ R56, R41, R42.reuse, -R56 ;  /* 0x0000002a29387223 */ /* 0x080fe20000010838 */
[-C--:B------:R-:W-:Y:S01]  /*82e0*/  FFMA.FTZ R47, R40, R43.reuse, -R47 ;  /* 0x0000002b282f7223 */ /* 0x080fe2000001082f */
[----:B------:R-:W-:Y:S01]  /*82f0*/  FFMA.FTZ R49, R49, R42, R54 ;  /* 0x0000002a31317223 */ /* 0x000fe20000010036 */
[----:B------:R-:W-:Y:S01]  /*8300*/  FFMA.FTZ R48, R48, R43, R59 ;  /* 0x0000002b30307223 */ /* 0x000fe2000001003b */
[----:B------:R-:W-:Y:S02]  /*8310*/  F2FP.SATFINITE.E4M3.F32.PACK_AB_MERGE_C R41, R62, R61, R67 ;  /* 0x0000003d3e29723e */ /* 0x000fe40004807043 */
[----:B------:R-:W-:-:S02]  /*8320*/  F2FP.SATFINITE.E4M3.F32.PACK_AB_MERGE_C R40, R91, R60, R65 ;  /* 0x0000003c5b28723e */ /* 0x000fc40004807041 */
[----:B------:R-:W-:Y:S02]  /*8330*/  F2FP.SATFINITE.E4M3.F32.PACK_AB_MERGE_C R42, R48, R47, R58 ;  /* 0x0000002f302a723e */ /* 0x000fe4000480703a */
[----:B------:R-:W-:-:S07]  /*8340*/  F2FP.SATFINITE.E4M3.F32.PACK_AB_MERGE_C R43, R49, R56, R57 ;  /* 0x00000038312b723e */ /* 0x000fce0004807039 */
.L_x_477:
[----:B------:R-:W-:Y:S05]  /*8350*/  BSYNC B2 ;  /* 0x0000000000027941 */ /* 0x000fea0003800000 */
.L_x_476:
[----:B-1----:R0:W-:Y:S02]  /*8360*/  STG.E.128 desc[UR54][R44.64+0x80], R40 ;  /* 0x000080282c007986 */ /* 0x0021e4000c101d36 */
.L_x_475:
[----:B------:R-:W-:Y:S05]  /*8370*/  BSYNC B1 ;  /* 0x0000000000017941 */ /* 0x000fea0003800000 */
.L_x_474:
[----:B------:R-:W-:-:S13]  /*8380*/  ISETP.NE.AND P2, PT, R37, RZ, PT ;  /* 0x000000ff2500720c */ /* 0x000fda0003f45270 */
        /* <DEDUP_REMOVED lines=111> */
.L_x_479:
[----:B------:R-:W-:Y:S05]  /*8a80*/  BSYNC B1 ;  /* 0x0000000000017941 */ /* 0x000fea0003800000 */
.L_x_478:
[----:B-1----:R0:W-:Y:S01]  /*8a90*/  STG.E.128 desc[UR54][R44.64+0xa0], R40 ;  /* 0x0000a0282c007986 */ /* 0x0021e2000c101d36 */
[----:B------:R-:W-:Y:S05]  /*8aa0*/  BRA `(.L_x_457) ;  /* 0x0000006800587947 */ /* 0x000fea0003800000 */
.L_x_425:
[----:B------:R-:W-:Y:S01]  /*8ab0*/  ISETP.GE.AND P4, PT, R168, R38, PT ;  /* 0x00000026a800720c */ /* 0x000fe20003f86270 */
[----:B------:R-:W-:Y:S01]  /*8ac0*/  BSSY B1, `(.L_x_480) ;  /* 0x000002a000017945 */ /* 0x000fe20003800000 */
[----:B------:R-:W-:Y:S02]  /*8ad0*/  CS2R R64, SRZ ;  /* 0x0000000000407805 */ /* 0x000fe4000001ff00 */
[----:B0-----:R-:W-:Y:S02]  /*8ae0*/  CS2R R40, SRZ ;  /* 0x0000000000287805 */ /* 0x001fe4000001ff00 */
        /* <DEDUP_REMOVED lines=14> */
[----:B------:R-:W-:Y:S02]  /*8bd0*/  IADD3 R66, P1, P2, R108, UR4, R90 ;  /* 0x000000046c427c10 */ /* 0x000fe4000fa3e05a */
[----:B------:R-:W-:Y:S02]  /*8be0*/  CS2R R54, SRZ ;  /* 0x0000000000367805 */ /* 0x000fe4000001ff00 */
[----:B------:R-:W-:Y:S02]  /*8bf0*/  CS2R R40, SRZ ;  /* 0x0000000000287805 */ /* 0x000fe4000001ff00 */
[----:B------:R-:W-:Y:S02]  /*8c00*/  CS2R R42, SRZ ;  /* 0x00000000002a7805 */ /* 0x000fe4000001ff00 */
[----:B------:R-:W-:Y:S01]  /*8c10*/  IADD3.X R67, R12, UR5, R39, P1, P2 ;  /* 0x000000050c437c10 */ /* 0x000fe20008fe4427 */
[----:B------:R-:W-:-:S02]  /*8c20*/  ULDC.64 UR4, c[0x0][0x3e0] ;  /* 0x0000f80000047ab9 */ /* 0x000fc40000000a00 */
[----:B------:R-:W-:-:S04]  /*8c30*/  IADD3 R68, P1, P2, R102, UR4, R88 ;  /* 0x0000000466447c10 */ /* 0x000fc8000fa3e058 */
[----:B------:R-:W-:Y:S02]  /*8c40*/  IADD3.X R69, R14, UR5, R96, P1, P2 ;  /* 0x000000050e457c10 */ /* 0x000fe40008fe4460 */
[----:B------:R-:W-:Y:S02]  /*8c50*/  ISETP.GE.AND P1, PT, R22, R136, PT ;  /* 0x000000881600720c */ /* 0x000fe40003f26270 */
[----:B------:R-:W-:Y:S02]  /*8c60*/  CS2R R56, SRZ ;  /* 0x0000000000387805 */ /* 0x000fe4000001ff00 */
[----:B------:R-:W-:Y:S02]  /*8c70*/  CS2R R58, SRZ ;  /* 0x00000000003a7805 */ /* 0x000fe4000001ff00 */
[----:B------:R-:W-:Y:S02]  /*8c80*/  CS2R R44, SRZ ;  /* 0x00000000002c7805 */ /* 0x000fe4000001ff00 */
[----:B------:R-:W-:-:S05]  /*8c90*/  CS2R R46, SRZ ;  /* 0x00000000002e7805 */ /* 0x000fca000001ff00 */
[----:B------:R0:W5:Y:S04]  /*8ca0*/  @!P1 LDG.E.128 R52, desc[UR54][R66.64] ;  /* 0x0000003642349981 */ /* 0x000168000c1e1d00 */
[----:B------:R0:W5:Y:S01]  /*8cb0*/  @!P1 LDG.E.128 R40, desc[UR54][R68.64] ;  /* 0x0000003644289981 */ /* 0x000162000c1e1d00 */
[----:B------:R-:W-:Y:S02]  /*8cc0*/  ISETP.GE.AND P1, PT, R169, R136, PT ;  /* 0x00000088a900720c */ /* 0x000fe40003f26270 */
[----:B------:R-:W-:Y:S02]  /*8cd0*/  CS2R R60, SRZ ;  /* 0x00000000003c7805 */ /* 0x000fe4000001ff00 */
[----:B------:R-:W-:Y:S02]  /*8ce0*/  CS2R R62, SRZ ;  /* 0x00000000003e7805 */ /* 0x000fe4000001ff00 */
[----:B------:R-:W-:-:S02]  /*8cf0*/  CS2R R48, SRZ ;  /* 0x0000000000307805 */ /* 0x000fc4000001ff00 */
[----:B------:R-:W-:-:S05]  /*8d00*/  CS2R R50, SRZ ;  /* 0x0000000000327805 */ /* 0x000fca000001ff00 */
[----:B------:R0:W5:Y:S04]  /*8d10*/  @!P1 LDG.E.128 R56, desc[UR54][R66.64+0x20] ;  /* 0x0000203642389981 */ /* 0x000168000c1e1d00 */
[----:B------:R0:W5:Y:S01]  /*8d20*/  @!P1 LDG.E.128 R44, desc[UR54][R68.64+0x20] ;  /* 0x00002036442c9981 */ /* 0x000162000c1e1d00 */
[----:B------:R-:W-:-:S13]  /*8d30*/  ISETP.GE.AND P1, PT, R170, R136, PT ;  /* 0x00000088aa00720c */ /* 0x000fda0003f26270 */
[----:B------:R0:W5:Y:S04]  /*8d40*/  @!P1 LDG.E.128 R60, desc[UR54][R66.64+0x40] ;  /* 0x00004036423c9981 */ /* 0x000168000c1e1d00 */
[----:B------:R0:W5:Y:S02]  /*8d50*/  @!P1 LDG.E.128 R48, desc[UR54][R68.64+0x40] ;  /* 0x0000403644309981 */ /* 0x000164000c1e1d00 */
.L_x_481:
[----:B------:R-:W-:Y:S05]  /*8d60*/  BSYNC B1 ;  /* 0x0000000000017941 */ /* 0x000fea0003800000 */
.L_x_480:
[----:B------:R-:W-:Y:S01]  /*8d70*/  ISETP.GE.AND P2, PT, R211, R38, PT ;  /* 0x00000026d300720c */ /* 0x000fe20003f46270 */
[----:B------:R-:W-:Y:S01]  /*8d80*/  BSSY B1, `(.L_x_482) ;  /* 0x000002e000017945 */ /* 0x000fe20003800000 */
[----:B0-----:R-:W-:Y:S02]  /*8d90*/  CS2R R66, SRZ ;  /* 0x0000000000427805 */ /* 0x001fe4000001ff00 */
        /* <DEDUP_REMOVED lines=10> */
[----:B------:R-:W-:Y:S01]  /*8e40*/  CS2R R86, SRZ ;  /* 0x0000000000567805 */ /* 0x000fe2000001ff00 */
[----:B------:R-:W-:Y:S01]  /*8e50*/  IMAD.MOV.U32 R183, RZ, RZ, R42 ;  /* 0x000000ffffb77224 */ /* 0x000fe200078e002a */
[----:B------:R-:W-:Y:S06]  /*8e60*/  @P2 BRA `(.L_x_483) ;  /* 0x00000000007c2947 */ /* 0x000fec0003800000 */
[----:B------:R-:W-:Y:S01]  /*8e70*/  IADD3 R89, P1, P5, R108, R90, R8 ;  /* 0x0000005a6c597210 */ /* 0x000fe20007d3e008 */
[----:B------:R-:W-:Y:S01]  /*8e80*/  ULDC.64 UR4, c[0x0][0x3c8] ;  /* 0x0000f20000047ab9 */ /* 0x000fe20000000a00 */
[----:B------:R-:W-:Y:S02]  /*8e90*/  CS2R R76, SRZ ;  /* 0x00000000004c7805 */ /* 0x000fe4000001ff00 */
[----:B------:R-:W-:Y:S02]  /*8ea0*/  CS2R R78, SRZ ;  /* 0x00000000004e7805 */ /* 0x000fe4000001ff00 */
[----:B------:R-:W-:Y:S02]  /*8eb0*/  IADD3.X R39, R12, R39, R7, P1, P5 ;  /* 0x000000270c277210 */ /* 0x000fe40000fea407 */
[----:B------:R-:W-:Y:S02]  /*8ec0*/  CS2R R64, SRZ ;  /* 0x0000000000407805 */ /* 0x000fe4000001ff00 */
[----:B------:R-:W-:-:S02]  /*8ed0*/  IADD3 R90, P1, P5, R102, R88, R10 ;  /* 0x00000058665a7210 */ /* 0x000fc40007d3e00a */
[----:B------:R-:W-:Y:S02]  /*8ee0*/  CS2R R66, SRZ ;  /* 0x0000000000427805 */ /* 0x000fe4000001ff00 */
[----:B------:R-:W-:Y:S02]  /*8ef0*/  IADD3.X R96, R14, R96, R9, P1, P5 ;  /* 0x000000600e607210 */ /* 0x000fe40000fea409 */
[----:B------:R-:W-:-:S04]  /*8f00*/  IADD3 R88, P1, R89, UR4, RZ ;  /* 0x0000000459587c10 */ /* 0x000fc8000ff3e0ff */
[----:B------:R-:W-:Y:S01]  /*8f10*/  IADD3.X R89, R39, UR5, RZ, P1, !PT ;  /* 0x0000000527597c10 */ /* 0x000fe20008ffe4ff */
[----:B------:R-:W-:Y:S02]  /*8f20*/  ULDC.64 UR4, c[0x0][0x3e0] ;  /* 0x0000f80000047ab9 */ /* 0x000fe40000000a00 */
[----:B------:R-:W-:-:S04]  /*8f30*/  IADD3 R90, P1, R90, UR4, RZ ;  /* 0x000000045a5a7c10 */ /* 0x000fc8000ff3e0ff */
[----:B------:R-:W-:Y:S02]  /*8f40*/  IADD3.X R91, R96, UR5, RZ, P1, !PT ;  /* 0x00000005605b7c10 */ /* 0x000fe40008ffe4ff */
        /* <DEDUP_REMOVED lines=17> */
.L_x_483:
[----:B------:R-:W-:Y:S05]  /*9060*/  BSYNC B1 ;  /* 0x0000000000017941 */ /* 0x000fea0003800000 */
.L_x_482:
        /* <DEDUP_REMOVED lines=23> */
[----:B------:R-:W-:Y:S01]  /*91e0*/  IMAD.MOV.U32 R151, RZ, RZ, R84 ;  /* 0x000000ffff977224 */ /* 0x000fe200078e0054 */
[----:B------:R-:W-:Y:S06]  /*91f0*/  @!P1 BRA `(.L_x_484) ;  /* 0x0000000000049947 */ /* 0x000fec0003800000 */
[----:B------:R-:W-:Y:S01]  /*9200*/  BPT.TRAP 0x1 ;  /* 0x000000040000795c */ /* 0x000fe20000300000 */
.L_x_484:
[----:B------:R-:W-:Y:S01]  /*9210*/  IMAD R39, R19, 0x8, R18 ;  /* 0x0000000813277824 */ /* 0x000fe200078e0212 */
[----:B------:R-:W-:Y:S01]  /*9220*/  SHF.L.U32 R96, R171, 0x1f, RZ ;  /* 0x0000001fab607819 */ /* 0x000fe200000006ff */
[----:B------:R-:W1:Y:S01]  /*9230*/  LDC R153, c[0x0][0x2e4] ;  /* 0x0000b900ff997b82 */ /* 0x000e620000000800 */
[----:B------:R-:W-:Y:S02]  /*9240*/  BSSY B1, `(.L_x_485) ;  /* 0x0000004000017945 */ /* 0x000fe40003800000 */
[----:B------:R-:W2:Y:S05]  /*9250*/  SYNCS.PHASECHK.TRANS64.TRYWAIT P5, [R39+URZ+0x29890], R96 ;  /* 0x02989060270075a7 */ /* 0x000eaa00080a017f */
[----:B------:R-:W3:Y:S01]  /*9260*/  LDC.64 R138, c[0x0][0x2f0] ;  /* 0x0000bc00ff8a7b82 */ /* 0x000ee20000000a00 */
[----:B--2---:R-:W-:Y:S05]  /*9270*/  @!P5 BRA `(.L_x_486) ;  /* 0x000001d400fcd947 */ /* 0x004fea0003800000 */
.L_x_737:
[----:B------:R-:W-:Y:S05]  /*9280*/  BSYNC B1 ;  /* 0x0000000000017941 */ /* 0x000fea0003800000 */
.L_x_485:
[----:B------:R-:W-:Y:S01]  /*9290*/  BSSY B1, `(.L_x_487) ;  /* 0x00002ee000017945 */ /* 0x000fe20003800000 */
[----:B-1----:R-:W-:Y:S02]  /*92a0*/  IMAD.IADD R158, R153, 0x1, -R97 ;  /* 0x00000001999e7824 */ /* 0x002fe400078e0a61 */
[----:B------:R-:W-:Y:S01]  /*92b0*/  IMAD.MOV.U32 R141, RZ, RZ, R93 ;  /* 0x000000ffff8d7224 */ /* 0x000fe200078e005d */
[----:B------:R-:W-:Y:S06]  /*92c0*/  @P4 BRA `(.L_x_488) ;  /* 0x0000002c00a84947 */ /* 0x000fec0003800000 */
[----:B------:R-:W-:Y:S01]  /*92d0*/  ISETP.NE.AND P4, PT, R32, RZ, PT ;  /* 0x000000ff2000720c */ /* 0x000fe20003f85270 */
[-C--:B0--3--:R-:W-:Y:S01]  /*92e0*/  IMAD R88, R137, R138.reuse, RZ ;  /* 0x0000008a89587224 */ /* 0x089fe200078e02ff */
[----:B------:R-:W-:Y:S01]  /*92f0*/  BSSY B2, `(.L_x_489) ;  /* 0x00000f6000027945 */ /* 0x000fe20003800000 */
[----:B------:R-:W-:-:S04]  /*9300*/  IMAD.WIDE.U32 R142, R168, R138, R140 ;  /* 0x0000008aa88e7225 */ /* 0x000fc800078e008c */
[----:B------:R-:W-:-:S04]  /*9310*/  IMAD R89, R168, R139, R88 ;  /* 0x0000008ba8597224 */ /* 0x000fc800078e0258 */
[----:B------:R-:W-:Y:S02]  /*9320*/  IMAD.IADD R178, R89, 0x1, R143 ;  /* 0x0000000159b27824 */ /* 0x000fe400078e028f */
[----:B------:R-:W-:Y:S05]  /*9330*/  @!P4 BRA `(.L_x_490) ;  /* 0x0000000c00c4c947 */ /* 0x000fea0003800000 */
[----:B------:R-:W-:Y:S01]  /*9340*/  SEL R88, R97, R158, !P0 ;  /* 0x0000009e61587207 */ /* 0x000fe20004000000 */
[----:B------:R-:W-:Y:S01]  /*9350*/  BSSY B3, `(.L_x_491) ;  /* 0x00000e5000037945 */ /* 0x000fe20003800000 */
[----:B------:R-:W-:Y:S02]  /*9360*/  IADD3 R186, P4, P5, R116, R142, R20 ;  /* 0x0000008e74ba7210 */ /* 0x000fe40007d9e014 */
[----:B------:R-:W-:Y:S02]  /*9370*/  SHF.R.S32.HI R89, RZ, 0x1f, R88 ;  /* 0x0000001fff597819 */ /* 0x000fe40000011458 */
[----:B------:R-:W-:Y:S02]  /*9380*/  IADD3.X R184, R0, R178, R28, P4, P5 ;  /* 0x000000b200b87210 */ /* 0x000fe400027ea41c */
[----:B------:R-:W-:Y:S02]  /*9390*/  LEA.HI R88, R89, R88, RZ, 0x5 ;  /* 0x0000005859587211 */ /* 0x000fe400078f28ff */
[----:B------:R-:W-:-:S02]  /*93a0*/  ISETP.GE.AND P4, PT, R22, R136, PT ;  /* 0x000000881600720c */ /* 0x000fc40003f86270 */
[----:B------:R-:W-:-:S04]  /*93b0*/  LEA.HI.SX32 R88, R88, R15, 0x1b ;  /* 0x0000000f58587211 */ /* 0x000fc800078fdaff */
[----:B------:R-:W-:Y:S02]  /*93c0*/  SHF.R.S32.HI R89, RZ, 0x1f, R88 ;  /* 0x0000001fff597819 */ /* 0x000fe40000011458 */
[----:B------:R-:W-:Y:S02]  /*93d0*/  SHF.L.U32 R187, R88, 0x4, RZ ;  /* 0x0000000458bb7819 */ /* 0x000fe400000006ff */
[----:B------:R-:W-:Y:S02]  /*93e0*/  LEA.HI R89, R89, R88, RZ, 0x2 ;  /* 0x0000005859597211 */ /* 0x000fe400078f10ff */
[----:B------:R-:W-:Y:S02]  /*93f0*/  LOP3.LUT R88, R172, 0x30, R187, 0xf8, !PT ;  /* 0x00000030ac587812 */ /* 0x000fe400078ef8bb */
[----:B------:R-:W-:Y:S02]  /*9400*/  SHF.R.S32.HI R89, RZ, 0x2, R89 ;  /* 0x00000002ff597819 */ /* 0x000fe40000011459 */
[----:B------:R-:W-:-:S03]  /*9410*/  LOP3.LUT R88, R88, R173, RZ, 0x3c, !PT ;  /* 0x000000ad58587212 */ /* 0x000fc600078e3cff */
[----:B------:R-:W-:-:S04]  /*9420*/  IMAD R89, R89, 0x2800, R174 ;  /* 0x0000280059597824 */ /* 0x000fc800078e02ae */
[----:B------:R-:W-:Y:S02]  /*9430*/  IMAD.IADD R88, R89, 0x1, R88 ;  /* 0x0000000159587824 */ /* 0x000fe400078e0258 */
[C---:B------:R-:W-:Y:S02]  /*9440*/  IMAD R89, R19.reuse, 0x7800, R135 ;  /* 0x0000780013597824 */ /* 0x040fe400078e0287 */
[----:B------:R-:W-:Y:S02]  /*9450*/  IMAD R91, R19, 0x7800, R88 ;  /* 0x00007800135b7824 */ /* 0x000fe400078e0258 */
[C---:B------:R-:W-:Y:S02]  /*9460*/  IMAD.IADD R89, R18.reuse, 0x1, R89 ;  /* 0x0000000112597824 */ /* 0x040fe400078e0259 */
[----:B------:R-:W-:-:S04]  /*9470*/  IMAD.IADD R92, R18, 0x1, R91 ;  /* 0x00000001125c7824 */ /* 0x000fc800078e025b */
[----:B------:R-:W0:Y:S04]  /*9480*/  LDS.128 R88, [R89+0x1a400] ;  /* 0x01a4000059587984 */ /* 0x000e280000000c00 */
[----:B------:R-:W1:Y:S01]  /*9490*/  LDS.128 R92, [R92+0x1a400] ;  /* 0x01a400005c5c7984 */ /* 0x000e620000000c00 */
[----:B------:R-:W-:Y:S05]  /*94a0*/  @P4 BRA `(.L_x_492) ;  /* 0x0000000c003c4947 */ /* 0x000fea0003800000 */
[----:B------:R-:W-:Y:S02]  /*94b0*/  F2FP.F16.E4M3.UNPACK_B R192, R188.H1 ;  /* 0x000000bcffc0723e */ /* 0x000fe400030006ff */
[----:B-1----:R-:W-:Y:S02]  /*94c0*/  F2FP.F16.E4M3.UNPACK_B R189, R92.H1 ;  /* 0x0000005cffbd723e */ /* 0x002fe400030006ff */
[----:B0-----:R-:W-:Y:S01]  /*94d0*/  F2FP.F16.E4M3.UNPACK_B R54, R88.H1 ;  /* 0x00000058ff36723e */ /* 0x001fe200030006ff */
[----:B------:R-:W-:Y:S01]  /*94e0*/  HADD2.F32 R193, -RZ, R192.H0_H0 ;  /* 0x200000c0ffc17230 */ /* 0x000fe20000004100 */
[----:B------:R-:W-:Y:S01]  /*94f0*/  F2FP.F16.E4M3.UNPACK_B R52, R190.H1 ;  /* 0x000000beff34723e */ /* 0x000fe200030006ff */
[----:B------:R-:W-:Y:S01]  /*9500*/  HADD2.F32 R40, -RZ, R189.H0_H0 ;  /* 0x200000bdff287230 */ /* 0x000fe20000004100 */
[----:B------:R-:W-:Y:S01]  /*9510*/  F2FP.F16.E4M3.UNPACK_B R88, R88 ;  /* 0x00000058ff58723e */ /* 0x000fe200020006ff */
[----:B------:R-:W-:Y:S01]  /*9520*/  HADD2.F32 R42, -RZ, R54.H0_H0 ;  /* 0x20000036ff2a7230 */ /* 0x000fe20000004100 */
[----:B------:R-:W-:Y:S01]  /*9530*/  F2FP.F16.E4M3.UNPACK_B R226, R90.H1 ;  /* 0x0000005affe2723e */ /* 0x000fe200030006ff */
[----:B------:R-:W-:-:S02]  /*9540*/  HADD2.F32 R191, -RZ, R52.H0_H0 ;  /* 0x20000034ffbf7230 */ /* 0x000fc40000004100 */
[-C--:B------:R-:W-:Y:S01]  /*9550*/  FMUL.FTZ R195, R40, R193.reuse ;  /* 0x000000c128c37220 */ /* 0x080fe20000410000 */
[----:B------:R-:W-:Y:S02]  /*9560*/  HADD2.F32 R192, -RZ, R192.H1_H1 ;  /* 0x300000c0ffc07230 */ /* 0x000fe40000004100 */
[C---:B------:R-:W-:Y:S01]  /*9570*/  FMUL.FTZ R193, R42.reuse, R193 ;  /* 0x000000c12ac17220 */ /* 0x040fe20000410000 */
[----:B------:R-:W-:Y:S02]  /*9580*/  HADD2.F32 R189, -RZ, R189.H1_H1 ;  /* 0x300000bdffbd7230 */ /* 0x000fe40000004100 */
[-C--:B------:R-:W-:Y:S01]  /*9590*/  FFMA.FTZ R42, R42, R191.reuse, -R195 ;  /* 0x000000bf2a2a7223 */ /* 0x080fe200000108c3 */
[----:B------:R-:W-:Y:S02]  /*95a0*/  HADD2.F32 R54, -RZ, R54.H1_H1 ;  /* 0x30000036ff367230 */ /* 0x000fe40000004100 */
[----:B------:R-:W-:Y:S01]  /*95b0*/  FFMA.FTZ R40, R40, R191, R193 ;  /* 0x000000bf28287223 */ /* 0x000fe200000100c1 */
[----:B------:R-:W-:-:S02]  /*95c0*/  HADD2.F32 R52, -RZ, R52.H1_H1 ;  /* 0x30000034ff347230 */ /* 0x000fc40000004100 */
[CC--:B------:R-:W-:Y:S01]  /*95d0*/  FMUL.FTZ R191, R189.reuse, R192.reuse ;  /* 0x000000c0bdbf7220 */ /* 0x0c0fe20000410000 */
[----:B------:R-:W-:Y:S01]  /*95e0*/  F2FP.F16.E4M3.UNPACK_B R229, R185.H1 ;  /* 0x000000b9ffe5723e */ /* 0x000fe200030006ff */
[C---:B------:R-:W-:Y:S01]  /*95f0*/  FMUL.FTZ R192, R54.reuse, R192 ;  /* 0x000000c036c07220 */ /* 0x040fe20000410000 */
[--C-:B------:R-:W-:Y:S02]  /*9600*/  HADD2.F32 R230, -RZ, R226.reuse.H0_H0 ;  /* 0x200000e2ffe67230 */ /* 0x100fe40000004100 */
[-C--:B------:R-:W-:Y:S01]  /*9610*/  FFMA.FTZ R191, R54, R52.reuse, -R191 ;  /* 0x0000003436bf7223 */ /* 0x080fe200000108bf */
[----:B------:R-:W-:Y:S02]  /*9620*/  HADD2.F32 R226, -RZ, R226.H1_H1 ;  /* 0x300000e2ffe27230 */ /* 0x000fe40000004100 */
[----:B------:R-:W-:Y:S01]  /*9630*/  FFMA.FTZ R189, R189, R52, R192 ;  /* 0x00000034bdbd7223 */ /* 0x000fe200000100c0 */
[----:B------:R-:W-:Y:S01]  /*9640*/  F2FP.F16.E4M3.UNPACK_B R192, R188 ;  /* 0x000000bcffc0723e */ /* 0x000fe200020006ff */
[--C-:B------:R-:W-:Y:S01]  /*9650*/  HADD2.F32 R188, -RZ, R88.reuse.H0_H0 ;  /* 0x20000058ffbc7230 */ /* 0x100fe20000004100 */
[----:B------:R-:W-:Y:S01]  /*9660*/  F2FP.F16.E4M3.UNPACK_B R52, R92 ;  /* 0x0000005cff34723e */ /* 0x000fe200020006ff */
[----:B------:R-:W-:Y:S01]  /*9670*/  HADD2.F32 R88, -RZ, R88.H1_H1 ;  /* 0x30000058ff587230 */ /* 0x000fe20000004100 */
[----:B------:R-:W-:Y:S01]  /*9680*/  F2FP.F16.E4M3.UNPACK_B R92, R190 ;  /* 0x000000beff5c723e */ /* 0x000fe200020006ff */
[----:B------:R-:W-:Y:S01]  /*9690*/  HADD2.F32 R195, -RZ, R192.H0_H0 ;  /* 0x200000c0ffc37230 */ /* 0x000fe20000004100 */
[----:B------:R-:W-:Y:S01]  /*96a0*/  F2FP.F16.E4M3.UNPACK_B R90, R90 ;  /* 0x0000005aff5a723e */ /* 0x000fe200020006ff */
[----:B------:R-:W-:Y:S01]  /*96b0*/  HADD2.F32 R54, -RZ, R52.H0_H0 ;  /* 0x20000034ff367230 */ /* 0x000fe20000004100 */
[----:B------:R-:W-:Y:S01]  /*96c0*/  SHF.R.U32.HI R190, RZ, 0x10, R53 ;  /* 0x00000010ffbe7819 */ /* 0x000fe20000011635 */
[----:B------:R-:W-:Y:S01]  /*96d0*/  HADD2.F32 R193, -RZ, R92.H0_H0 ;  /* 0x2000005cffc17230 */ /* 0x000fe20000004100 */
[----:B------:R-:W-:Y:S01]  /*96e0*/  SHF.R.U32.HI R194, RZ, 0x8, R41 ;  /* 0x00000008ffc27819 */ /* 0x000fe20000011629 */
[----:B------:R-:W-:-:S02]  /*96f0*/  HADD2.F32 R52, -RZ, R52.H1_H1 ;  /* 0x30000034ff347230 */ /* 0x000fc40000004100 */
[-C--:B------:R-:W-:Y:S01]  /*9700*/  FMUL.FTZ R225, R54, R195.reuse ;  /* 0x000000c336e17220 */ /* 0x080fe20000410000 */
[C---:B------:R-:W-:Y:S01]  /*9710*/  FMUL.FTZ R195, R188.reuse, R195 ;  /* 0x000000c3bcc37220 */ /* 0x040fe20000410000 */
[--C-:B------:R-:W-:Y:S01]  /*9720*/  HADD2.F32 R231, -RZ, R229.reuse.H0_H0 ;  /* 0x200000e5ffe77230 */ /* 0x100fe20000004100 */
[----:B------:R-:W-:Y:S01]  /*9730*/  F2FP.F16.E4M3.UNPACK_B R185, R185 ;  /* 0x000000b9ffb9723e */ /* 0x000fe200020006ff */
[-C--:B------:R-:W-:Y:S01]  /*9740*/  FFMA.FTZ R188, R188, R193.reuse, -R225 ;  /* 0x000000c1bcbc7223 */ /* 0x080fe200000108e1 */
[----:B------:R-:W-:Y:S01]  /*9750*/  FFMA.FTZ R54, R54, R193, R195 ;  /* 0x000000c136367223 */ /* 0x000fe200000100c3 */
[----:B------:R-:W-:Y:S01]  /*9760*/  HADD2.F32 R195, -RZ, R192.H1_H1 ;  /* 0x300000c0ffc37230 */ /* 0x000fe20000004100 */
[----:B------:R-:W-:Y:S01]  /*9770*/  SHF.R.U32.HI R192, RZ, 0x10, R55 ;  /* 0x00000010ffc07819 */ /* 0x000fe20000011637 */
[----:B------:R-:W-:Y:S01]  /*9780*/  HADD2.F32 R193, -RZ, R92.H1_H1 ;  /* 0x3000005cffc17230 */ /* 0x000fe20000004100 */
[----:B------:R-:W-:Y:S01]  /*9790*/  LOP3.LUT R206, R41, 0xff0000ff, RZ, 0xc0, !PT ;  /* 0xff0000ff29ce7812 */ /* 0x000fe200078ec0ff */
[----:B------:R-:W-:-:S02]  /*97a0*/  HADD2.F32 R229, -RZ, R229.H1_H1 ;  /* 0x300000e5ffe57230 */ /* 0x000fc40000004100 */
[-C--:B------:R-:W-:Y:S01]  /*97b0*/  FMUL.FTZ R225, R52, R195.reuse ;  /* 0x000000c334e17220 */ /* 0x080fe20000410000 */
[----:B------:R-:W-:Y:S01]  /*97c0*/  FMUL.FTZ R195, R88, R195 ;  /* 0x000000c358c37220 */ /* 0x000fe20000410000 */
[----:B------:R-:W-:Y:S01]  /*97d0*/  F2FP.SATFINITE.E4M3.F32.PACK_AB_MERGE_C R191, R191, R42, RZ ;  /* 0x0000002abfbf723e */ /* 0x000fe200048070ff */
[----:B------:R-:W-:Y:S02]  /*97e0*/  IMAD.U32 R190, R190, 0x10000, RZ ;  /* 0x00010000bebe7824 */ /* 0x000fe400078e00ff */
[----:B------:R-:W-:Y:S01]  /*97f0*/  FFMA.FTZ R92, R88, R193, -R225 ;  /* 0x000000c1585c7223 */ /* 0x000fe200000108e1 */
[----:B------:R-:W-:Y:S01]  /*9800*/  IMAD.MOV.U32 R225, RZ, RZ, R94 ;  /* 0x000000ffffe17224 */ /* 0x000fe200078e005e */
[----:B------:R-:W-:Y:S01]  /*9810*/  F2FP.F16.E4M3.UNPACK_B R94, R183.H1 ;  /* 0x000000b7ff5e723e */ /* 0x000fe200030006ff */
[----:B------:R-:W-:Y:S01]  /*9820*/  FFMA.FTZ R52, R52, R193, R195 ;  /* 0x000000c134347223 */ /* 0x000fe200000100c3 */
[----:B------:R-:W-:Y:S02]  /*9830*/  SHF.R.U32.HI R88, RZ, 0x8, R53 ;  /* 0x00000008ff587819 */ /* 0x000fe40000011635 */
[----:B------:R-:W-:Y:S01]  /*9840*/  F2FP.F16.E4M3.UNPACK_B R227, R225.H1 ;  /* 0x000000e1ffe3723e */ /* 0x000fe200030006ff */
[--C-:B------:R-:W-:Y:S01]  /*9850*/  HADD2.F32 R233, -RZ, R94.reuse.H0_H0 ;  /* 0x2000005effe97230 */ /* 0x100fe20000004100 */
[----:B------:R-:W-:Y:S01]  /*9860*/  F2FP.F16.E4M3.UNPACK_B R183, R183 ;  /* 0x000000b7ffb7723e */ /* 0x000fe200020006ff */
[----:B------:R-:W-:Y:S01]  /*9870*/  HADD2.F32 R94, -RZ, R94.H1_H1 ;  /* 0x3000005eff5e7230 */ /* 0x000fe20000004100 */
[----:B------:R-:W-:Y:S01]  /*9880*/  F2FP.F16.E4M3.UNPACK_B R225, R225 ;  /* 0x000000e1ffe1723e */ /* 0x000fe200020006ff */
[--C-:B------:R-:W-:Y:S01]  /*9890*/  HADD2.F32 R228, -RZ, R227.reuse.H0_H0 ;  /* 0x200000e3ffe47230 */ /* 0x100fe20000004100 */
[----:B------:R-:W-:Y:S01]  /*98a0*/  LOP3.LUT R193, R53, 0xff0000ff, RZ, 0xc0, !PT ;  /* 0xff0000ff35c17812 */ /* 0x000fe200078ec0ff */
[----:B------:R-:W-:Y:S01]  /*98b0*/  HADD2.F32 R227, -RZ, R227.H1_H1 ;  /* 0x300000e3ffe37230 */ /* 0x000fe20000004100 */
[----:B------:R-:W-:-:S02]  /*98c0*/  SHF.R.U32.HI R53, RZ, 0x8, R55 ;  /* 0x00000008ff357819 */ /* 0x000fc40000011637 */
[-C--:B------:R-:W-:Y:S01]  /*98d0*/  FMUL.FTZ R232, R228, R233.reuse ;  /* 0x000000e9e4e87220 */ /* 0x080fe20000410000 */
[----:B------:R-:W-:Y:S01]  /*98e0*/  FMUL.FTZ R233, R230, R233 ;  /* 0x000000e9e6e97220 */ /* 0x000fe20000410000 */
[----:B------:R-:W-:Y:S02]  /*98f0*/  SHF.L.U32 R88, R88, 0x8, RZ ;  /* 0x0000000858587819 */ /* 0x000fe400000006ff */
[-C--:B------:R-:W-:Y:S01]  /*9900*/  FFMA.FTZ R232, R230, R231.reuse, -R232 ;  /* 0x000000e7e6e87223 */ /* 0x080fe200000108e8 */
[----:B------:R-:W-:Y:S01]  /*9910*/  FFMA.FTZ R233, R228, R231, R233 ;  /* 0x000000e7e4e97223 */ /* 0x000fe200000100e9 */
[-C--:B------:R-:W-:Y:S01]  /*9920*/  FMUL.FTZ R228, R227, R94.reuse ;  /* 0x0000005ee3e47220 */ /* 0x080fe20000410000 */
[C---:B------:R-:W-:Y:S01]  /*9930*/  FMUL.FTZ R94, R226.reuse, R94 ;  /* 0x0000005ee25e7220 */ /* 0x040fe20000410000 */
[----:B------:R-:W-:Y:S01]  /*9940*/  HADD2.F32 R231, -RZ, R183.H0_H0 ;  /* 0x200000b7ffe77230 */ /* 0x000fe20000004100 */
[----:B------:R-:W-:Y:S01]  /*9950*/  LOP3.LUT R195, R55, 0xff0000ff, RZ, 0xc0, !PT ;  /* 0xff0000ff37c37812 */ /* 0x000fe200078ec0ff */
[-C--:B------:R-:W-:Y:S01]  /*9960*/  FFMA.FTZ R226, R226, R229.reuse, -R228 ;  /* 0x000000e5e2e27223 */ /* 0x080fe200000108e4 */
[----:B------:R-:W-:Y:S01]  /*9970*/  FFMA.FTZ R94, R227, R229, R94 ;  /* 0x000000e5e35e7223 */ /* 0x000fe2000001005e */
[----:B------:R-:W-:Y:S01]  /*9980*/  HADD2.F32 R227, -RZ, R225.H0_H0 ;  /* 0x200000e1ffe37230 */ /* 0x000fe20000004100 */
[----:B------:R-:W-:Y:S01]  /*9990*/  LOP3.LUT R193, R193, 0xff00, R88, 0xf8, !PT ;  /* 0x0000ff00c1c17812 */ /* 0x000fe200078ef858 */
[----:B------:R-:W-:Y:S01]  /*99a0*/  HADD2.F32 R229, -RZ, R90.H0_H0 ;  /* 0x2000005affe57230 */ /* 0x000fe20000004100 */
[----:B------:R-:W-:Y:S01]  /*99b0*/  SHF.R.U32.HI R55, RZ, 0x10, R41 ;  /* 0x00000010ff377819 */ /* 0x000fe20000011629 */
[----:B------:R-:W-:-:S02]  /*99c0*/  IMAD.SHL.U32 R88, R53, 0x100, RZ ;  /* 0x0000010035587824 */ /* 0x000fc400078e00ff */
[-C--:B------:R-:W-:Y:S01]  /*99d0*/  FMUL.FTZ R230, R227, R231.reuse ;  /* 0x000000e7e3e67220 */ /* 0x080fe20000410000 */
[----:B------:R-:W-:Y:S02]  /*99e0*/  IMAD.SHL.U32 R53, R194, 0x100, RZ ;  /* 0x00000100c2357824 */ /* 0x000fe400078e00ff */
[----:B------:R-:W-:Y:S01]  /*99f0*/  FMUL.FTZ R231, R229, R231 ;  /* 0x000000e7e5e77220 */ /* 0x000fe20000410000 */
[----:B------:R-:W-:Y:S01]  /*9a00*/  HADD2.F32 R228, -RZ, R185.H0_H0 ;  /* 0x200000b9ffe47230 */ /* 0x000fe20000004100 */
[----:B------:R-:W-:Y:S01]  /*9a10*/  F2FP.SATFINITE.E4M3.F32.PACK_AB_MERGE_C R189, R189, R40, RZ ;  /* 0x00000028bdbd723e */ /* 0x000fe200048070ff */
[----:B------:R-:W-:Y:S01]  /*9a20*/  HADD2.F32 R183, -RZ, R183.H1_H1 ;  /* 0x300000b7ffb77230 */ /* 0x000fe20000004100 */
[----:B------:R-:W-:Y:S01]  /*9a30*/  LOP3.LUT R206, R206, 0xff00, R53, 0xf8, !PT ;  /* 0x0000ff00cece7812 */ /* 0x000fe200078ef835 */
[----:B------:R-:W-:Y:S02]  /*9a40*/  HADD2.F32 R225, -RZ, R225.H1_H1 ;  /* 0x300000e1ffe17230 */ /* 0x000fe40000004100 */
[----:B------:R-:W-:Y:S01]  /*9a50*/  FFMA.FTZ R231, R227, R228, R231 ;  /* 0x000000e4e3e77223 */ /* 0x000fe200000100e7 */
[----:B------:R-:W-:Y:S01]  /*9a60*/  HADD2.F32 R90, -RZ, R90.H1_H1 ;  /* 0x3000005aff5a7230 */ /* 0x000fe20000004100 */
[----:B------:R-:W-:Y:S01]  /*9a70*/  LOP3.LUT R195, R195, 0xff00, R88, 0xf8, !PT ;  /* 0x0000ff00c3c37812 */ /* 0x000fe200078ef858 */
[----:B------:R-:W-:-:S02]  /*9a80*/  IMAD.U32 R55, R55, 0x10000, RZ ;  /* 0x0001000037377824 */ /* 0x000fc400078e00ff */
[-C--:B------:R-:W-:Y:S01]  /*9a90*/  FMUL.FTZ R227, R225, R183.reuse ;  /* 0x000000b7e1e37220 */ /* 0x080fe20000410000 */
[----:B------:R-:W-:Y:S02]  /*9aa0*/  HADD2.F32 R185, -RZ, R185.H1_H1 ;  /* 0x300000b9ffb97230 */ /* 0x000fe40000004100 */
[----:B------:R-:W-:Y:S01]  /*9ab0*/  FMUL.FTZ R183, R90, R183 ;  /* 0x000000b75ab77220 */ /* 0x000fe20000410000 */
[----:B------:R-:W-:Y:S01]  /*9ac0*/  F2FP.SATFINITE.E4M3.F32.PACK_AB_MERGE_C R88, R92, R188, R191 ;  /* 0x000000bc5c58723e */ /* 0x000fe200048070bf */
[----:B------:R-:W-:Y:S01]  /*9ad0*/  FFMA.FTZ R230, R229, R228, -R230 ;  /* 0x000000e4e5e67223 */ /* 0x000fe200000108e6 */
[----:B------:R-:W-:Y:S01]  /*9ae0*/  LOP3.LUT R55, R206, 0xff0000, R55, 0xf8, !PT ;  /* 0x00ff0000ce377812 */ /* 0x000fe200078ef837 */
[-C--:B------:R-:W-:Y:S01]  /*9af0*/  FFMA.FTZ R227, R90, R185.reuse, -R227 ;  /* 0x000000b95ae37223 */ /* 0x080fe200000108e3 */
[----:B------:R-:W-:Y:S01]  /*9b00*/  FFMA.FTZ R90, R225, R185, R183 ;  /* 0x000000b9e15a7223 */ /* 0x000fe200000100b7 */
[----:B------:R-:W-:Y:S02]  /*9b10*/  F2FP.F16.E4M3.UNPACK_B R183, R93 ;  /* 0x0000005dffb7723e */ /* 0x000fe400020006ff */
[----:B------:R-:W-:-:S02]  /*9b20*/  F2FP.SATFINITE.E4M3.F32.PACK_AB_MERGE_C R92, R52, R54, R189 ;  /* 0x00000036345c723e */ /* 0x000fc400048070bd */
[----:B------:R-:W-:Y:S01]  /*9b30*/  F2FP.F16.E4M3.UNPACK_B R188, R55 ;  /* 0x00000037ffbc723e */ /* 0x000fe200020006ff */
[--C-:B------:R-:W-:Y:S01]  /*9b40*/  HADD2.F32 R40, -RZ, R183.reuse.H0_H0 ;  /* 0x200000b7ff287230 */ /* 0x100fe20000004100 */
[----:B------:R-:W-:Y:S01]  /*9b50*/  LOP3.LUT R53, R193, 0xff0000, R190, 0xf8, !PT ;  /* 0x00ff0000c1357812 */ /* 0x000fe200078ef8be */
[----:B------:R-:W-:Y:S01]  /*9b60*/  HADD2.F32 R183, -RZ, R183.H1_H1 ;  /* 0x300000b7ffb77230 */ /* 0x000fe20000004100 */
[----:B------:R-:W-:Y:S01]  /*9b70*/  F2FP.F16.E4M3.UNPACK_B R52, R89 ;  /* 0x00000059ff34723e */ /* 0x000fe200020006ff */
[----:B------:R-:W-:Y:S01]  /*9b80*/  HADD2.F32 R189, -RZ, R188.H0_H0 ;  /* 0x200000bcffbd7230 */ /* 0x000fe20000004100 */
[----:B------:R-:W-:Y:S02]  /*9b90*/  F2FP.F16.E4M3.UNPACK_B R54, R53 ;  /* 0x00000035ff36723e */ /* 0x000fe400020006ff */
[----:B------:R-:W-:Y:S01]  /*9ba0*/  F2FP.SATFINITE.E4M3.F32.PACK_AB_MERGE_C R94, R94, R233, RZ ;  /* 0x000000e95e5e723e */ /* 0x000fe200048070ff */
[----:B------:R-:W-:Y:S02]  /*9bb0*/  HADD2.F32 R42, -RZ, R52.H0_H0 ;  /* 0x20000034ff2a7230 */ /* 0x000fe40000004100 */
[----:B------:R-:W-:Y:S01]  /*9bc0*/  FMUL.FTZ R191, R40, R189 ;  /* 0x000000bd28bf7220 */ /* 0x000fe20000410000 */
[----:B------:R-:W-:Y:S01]  /*9bd0*/  HADD2.F32 R185, -RZ, R54.H0_H0 ;  /* 0x20000036ffb97230 */ /* 0x000fe20000004100 */
[----:B------:R-:W-:Y:S01]  /*9be0*/  F2FP.SATFINITE.E4M3.F32.PACK_AB_MERGE_C R94, R90, R231, R94 ;  /* 0x000000e75a5e723e */ /* 0x000fe2000480705e */
[----:B------:R-:W-:-:S02]  /*9bf0*/  HADD2.F32 R90, -RZ, R188.H1_H1 ;  /* 0x300000bcff5a7230 */ /* 0x000fc40000004100 */
[C---:B------:R-:W-:Y:S01]  /*9c00*/  FMUL.FTZ R189, R42.reuse, R189 ;  /* 0x000000bd2abd7220 */ /* 0x040fe20000410000 */
[----:B------:R-:W-:Y:S01]  /*9c10*/  HADD2.F32 R52, -RZ, R52.H1_H1 ;  /* 0x30000034ff347230 */ /* 0x000fe20000004100 */
[----:B------:R-:W-:Y:S01]  /*9c20*/  SHF.R.U32.HI R198, RZ, 0x8, R43 ;  /* 0x00000008ffc67819 */ /* 0x000fe2000001162b */
[-C--:B------:R-:W-:Y:S01]  /*9c30*/  FFMA.FTZ R42, R42, R185.reuse, -R191 ;  /* 0x000000b92a2a7223 */ /* 0x080fe200000108bf */
[----:B------:R-:W-:Y:S01]  /*9c40*/  FFMA.FTZ R40, R40, R185, R189 ;  /* 0x000000b928287223 */ /* 0x000fe200000100bd */
[----:B------:R-:W-:Y:S01]  /*9c50*/  HADD2.F32 R185, -RZ, R54.H1_H1 ;  /* 0x30000036ffb97230 */ /* 0x000fe20000004100 */
[----:B------:R-:W-:Y:S01]  /*9c60*/  F2FP.F16.E4M3.UNPACK_B R188, R55.H1 ;  /* 0x00000037ffbc723e */ /* 0x000fe200030006ff */
[-C--:B------:R-:W-:Y:S01]  /*9c70*/  FMUL.FTZ R55, R183, R90.reuse ;  /* 0x0000005ab7377220 */ /* 0x080fe20000410000 */
[----:B------:R-:W-:Y:S01]  /*9c80*/  F2FP.F16.E4M3.UNPACK_B R93, R93.H1 ;  /* 0x0000005dff5d723e */ /* 0x000fe200030006ff */
[----:B------:R-:W-:Y:S01]  /*9c90*/  FMUL.FTZ R190, R52, R90 ;  /* 0x0000005a34be7220 */ /* 0x000fe20000410000 */
[----:B------:R-:W-:Y:S01]  /*9ca0*/  F2FP.F16.E4M3.UNPACK_B R89, R89.H1 ;  /* 0x00000059ff59723e */ /* 0x000fe200030006ff */
[----:B------:R-:W-:Y:S01]  /*9cb0*/  IMAD.SHL.U32 R198, R198, 0x100, RZ ;  /* 0x00000100c6c67824 */ /* 0x000fe200078e00ff */
[----:B------:R-:W-:Y:S01]  /*9cc0*/  SHF.R.U32.HI R41, RZ, 0x10, R43 ;  /* 0x00000010ff297819 */ /* 0x000fe2000001162b */
[----:B------:R-:W-:Y:S01]  /*9cd0*/  HADD2.F32 R54, -RZ, R93.H0_H0 ;  /* 0x2000005dff367230 */ /* 0x000fe20000004100 */
[----:B------:R-:W-:Y:S01]  /*9ce0*/  F2FP.F16.E4M3.UNPACK_B R90, R53.H1 ;  /* 0x00000035ff5a723e */ /* 0x000fe200030006ff */
[----:B------:R-:W-:Y:S01]  /*9cf0*/  FFMA.FTZ R53, R52, R185, -R55 ;  /* 0x000000b934357223 */ /* 0x000fe20000010837 */
[----:B------:R-:W-:Y:S01]  /*9d00*/  LOP3.LUT R43, R43, 0xff0000ff, RZ, 0xc0, !PT ;  /* 0xff0000ff2b2b7812 */ /* 0x000fe200078ec0ff */
[----:B------:R-:W-:-:S02]  /*9d10*/  HADD2.F32 R189, -RZ, R188.H0_H0 ;  /* 0x200000bcffbd7230 */ /* 0x000fc40000004100 */
[----:B------:R-:W-:Y:S01]  /*9d20*/  FFMA.FTZ R55, R183, R185, R190 ;  /* 0x000000b9b7377223 */ /* 0x000fe200000100be */
[----:B------:R-:W-:Y:S01]  /*9d30*/  HADD2.F32 R52, -RZ, R89.H0_H0 ;  /* 0x20000059ff347230 */ /* 0x000fe20000004100 */
[----:B------:R-:W-:Y:S01]  /*9d40*/  LOP3.LUT R198, R43, 0xff00, R198, 0xf8, !PT ;  /* 0x0000ff002bc67812 */ /* 0x000fe200078ef8c6 */
[----:B------:R-:W-:Y:S02]  /*9d50*/  HADD2.F32 R185, -RZ, R93.H1_H1 ;  /* 0x3000005dffb97230 */ /* 0x000fe40000004100 */
[-C--:B------:R-:W-:Y:S01]  /*9d60*/  FMUL.FTZ R191, R54, R189.reuse ;  /* 0x000000bd36bf7220 */ /* 0x080fe20000410000 */
[----:B------:R-:W-:Y:S02]  /*9d70*/  HADD2.F32 R190, -RZ, R188.H1_H1 ;  /* 0x300000bcffbe7230 */ /* 0x000fe40000004100 */
[----:B------:R-:W-:Y:S01]  /*9d80*/  FMUL.FTZ R189, R52, R189 ;  /* 0x000000bd34bd7220 */ /* 0x000fe20000410000 */
[----:B------:R-:W-:Y:S01]  /*9d90*/  IMAD.U32 R41, R41, 0x10000, RZ ;  /* 0x0001000029297824 */ /* 0x000fe200078e00ff */
[----:B------:R-:W-:Y:S01]  /*9da0*/  SHF.L.U32 R192, R192, 0x10, RZ ;  /* 0x00000010c0c07819 */ /* 0x000fe200000006ff */
[----:B------:R-:W-:Y:S01]  /*9db0*/  HADD2.F32 R89, -RZ, R89.H1_H1 ;  /* 0x30000059ff597230 */ /* 0x000fe20000004100 */
[----:B------:R-:W-:Y:S01]  /*9dc0*/  F2FP.F16.E4M3.UNPACK_B R93, R95 ;  /* 0x0000005fff5d723e */ /* 0x000fe200020006ff */
[--C-:B------:R-:W-:Y:S01]  /*9dd0*/  HADD2.F32 R183, -RZ, R90.reuse.H0_H0 ;  /* 0x2000005affb77230 */ /* 0x100fe20000004100 */
[----:B------:R-:W-:Y:S01]  /*9de0*/  LOP3.LUT R41, R198, 0xff0000, R41, 0xf8, !PT ;  /* 0x00ff0000c6297812 */ /* 0x000fe200078ef829 */
[----:B------:R-:W-:-:S02]  /*9df0*/  HADD2.F32 R188, -RZ, R90.H1_H1 ;  /* 0x3000005affbc7230 */ /* 0x000fc40000004100 */
[-C--:B------:R-:W-:Y:S01]  /*9e00*/  FMUL.FTZ R90, R185, R190.reuse ;  /* 0x000000beb95a7220 */ /* 0x080fe20000410000 */
[C---:B------:R-:W-:Y:S01]  /*9e10*/  FMUL.FTZ R190, R89.reuse, R190 ;  /* 0x000000be59be7220 */ /* 0x040fe20000410000 */
[-C--:B------:R-:W-:Y:S01]  /*9e20*/  FFMA.FTZ R52, R52, R183.reuse, -R191 ;  /* 0x000000b734347223 */ /* 0x080fe200000108bf */
[----:B------:R-:W-:Y:S01]  /*9e30*/  FFMA.FTZ R54, R54, R183, R189 ;  /* 0x000000b736367223 */ /* 0x000fe200000100bd */
[-C--:B------:R-:W-:Y:S01]  /*9e40*/  FFMA.FTZ R89, R89, R188.reuse, -R90 ;  /* 0x000000bc59597223 */ /* 0x080fe2000001085a */
[----:B------:R-:W-:Y:S01]  /*9e50*/  LOP3.LUT R43, R195, 0xff0000, R192, 0xf8, !PT ;  /* 0x00ff0000c32b7812 */ /* 0x000fe200078ef8c0 */
[----:B------:R-:W-:Y:S01]  /*9e60*/  FFMA.FTZ R185, R185, R188, R190 ;  /* 0x000000bcb9b97223 */ /* 0x000fe200000100be */
[----:B------:R-:W-:Y:S01]  /*9e70*/  F2FP.F16.E4M3.UNPACK_B R183, R41 ;  /* 0x00000029ffb7723e */ /* 0x000fe200020006ff */
[--C-:B------:R-:W-:Y:S01]  /*9e80*/  HADD2.F32 R190, -RZ, R93.reuse.H0_H0 ;  /* 0x2000005dffbe7230 */ /* 0x100fe20000004100 */
[----:B------:R-:W-:Y:S01]  /*9e90*/  F2FP.F16.E4M3.UNPACK_B R90, R91 ;  /* 0x0000005bff5a723e */ /* 0x000fe200020006ff */
[----:B------:R-:W-:Y:S01]  /*9ea0*/  HADD2.F32 R93, -RZ, R93.H1_H1 ;  /* 0x3000005dff5d7230 */ /* 0x000fe20000004100 */
[----:B------:R-:W-:Y:S01]  /*9eb0*/  F2FP.F16.E4M3.UNPACK_B R188, R43 ;  /* 0x0000002bffbc723e */ /* 0x000fe200020006ff */
[----:B------:R-:W-:Y:S01]  /*9ec0*/  HADD2.F32 R192, -RZ, R183.H0_H0 ;  /* 0x200000b7ffc07230 */ /* 0x000fe20000004100 */
[----:B------:R-:W-:Y:S01]  /*9ed0*/  F2FP.F16.E4M3.UNPACK_B R95, R95.H1 ;  /* 0x0000005fff5f723e */ /* 0x000fe200030006ff */
[----:B------:R-:W-:Y:S01]  /*9ee0*/  HADD2.F32 R189, -RZ, R90.H0_H0 ;  /* 0x2000005affbd7230 */ /* 0x000fe20000004100 */
[----:B------:R-:W-:Y:S01]  /*9ef0*/  F2FP.F16.E4M3.UNPACK_B R91, R91.H1 ;  /* 0x0000005bff5b723e */ /* 0x000fe200030006ff */
[----:B------:R-:W-:-:S02]  /*9f00*/  HADD2.F32 R191, -RZ, R188.H0_H0 ;  /* 0x200000bcffbf7230 */ /* 0x000fc40000004100 */
[CC--:B------:R-:W-:Y:S01]  /*9f10*/  FMUL.FTZ R194, R190.reuse, R192.reuse ;  /* 0x000000c0bec27220 */ /* 0x0c0fe20000410000 */
[----:B------:R-:W-:Y:S02]  /*9f20*/  HADD2.F32 R183, -RZ, R183.H1_H1 ;  /* 0x300000b7ffb77230 */ /* 0x000fe40000004100 */
[C---:B------:R-:W-:Y:S01]  /*9f30*/  FMUL.FTZ R193, R189.reuse, R192 ;  /* 0x000000c0bdc17220 */ /* 0x040fe20000410000 */
[----:B------:R-:W-:Y:S01]  /*9f40*/  F2FP.F16.E4M3.UNPACK_B R192, R43.H1 ;  /* 0x0000002bffc0723e */ /* 0x000fe200030006ff */
[-C--:B------:R-:W-:Y:S01]  /*9f50*/  FFMA.FTZ R189, R189, R191.reuse, -R194 ;  /* 0x000000bfbdbd7223 */ /* 0x080fe200000108c2 */
[----:B------:R-:W-:Y:S02]  /*9f60*/  HADD2.F32 R90, -RZ, R90.H1_H1 ;  /* 0x3000005aff5a7230 */ /* 0x000fe40000004100 */
[----:B------:R-:W-:Y:S01]  /*9f70*/  FFMA.FTZ R190, R190, R191, R193 ;  /* 0x000000bfbebe7223 */ /* 0x000fe200000100c1 */
[----:B------:R-:W-:Y:S01]  /*9f80*/  F2FP.F16.E4M3.UNPACK_B R193, R41.H1 ;  /* 0x00000029ffc1723e */ /* 0x000fe200030006ff */
[----:B------:R-:W-:Y:S01]  /*9f90*/  HADD2.F32 R191, -RZ, R95.H0_H0 ;  /* 0x2000005fffbf7230 */ /* 0x000fe20000004100 */
[----:B------:R-:W-:Y:S01]  /*9fa0*/  F2FP.SATFINITE.E4M3.F32.PACK_AB_MERGE_C R226, R226, R232, RZ ;  /* 0x000000e8e2e2723e */ /* 0x000fe200048070ff */
[----:B------:R-:W-:Y:S01]  /*9fb0*/  HADD2.F32 R41, -RZ, R91.H0_H0 ;  /* 0x2000005bff297230 */ /* 0x000fe20000004100 */
[----:B------:R-:W-:Y:S01]  /*9fc0*/  F2FP.SATFINITE.E4M3.F32.PACK_AB_MERGE_C R54, R185, R54, RZ ;  /* 0x00000036b936723e */ /* 0x000fe200048070ff */
[----:B------:R-:W-:Y:S01]  /*9fd0*/  HADD2.F32 R198, -RZ, R193.H0_H0 ;  /* 0x200000c1ffc67230 */ /* 0x000fe20000004100 */
[----:B------:R-:W-:Y:S01]  /*9fe0*/  F2FP.SATFINITE.E4M3.F32.PACK_AB_MERGE_C R227, R227, R230, R226 ;  /* 0x000000e6e3e3723e */ /* 0x000fe200048070e2 */
[----:B------:R-:W-:Y:S01]  /*9ff0*/  HADD2.F32 R194, -RZ, R192.H0_H0 ;  /* 0x200000c0ffc27230 */ /* 0x000fe20000004100 */
[----:B------:R-:W-:Y:S01]  /*a000*/  F2FP.SATFINITE.E4M3.F32.PACK_AB_MERGE_C R55, R55, R40, R54 ;  /* 0x000000283737723e */ /* 0x000fe20004807036 */
[----:B------:R-:W-:-:S02]  /*a010*/  HADD2.F32 R95, -RZ, R95.H1_H1 ;  /* 0x3000005fff5f7230 */ /* 0x000fc40000004100 */
[-C--:B------:R-:W-:Y:S01]  /*a020*/  FMUL.FTZ R206, R191, R198.reuse ;  /* 0x000000c6bfce7220 */ /* 0x080fe20000410000 */
[----:B------:R-:W-:Y:S01]  /*a030*/  FMUL.FTZ R198, R41, R198 ;  /* 0x000000c629c67220 */ /* 0x000fe20000410000 */
[----:B------:R-:W-:Y:S01]  /*a040*/  HADD2.F32 R91, -RZ, R91.H1_H1 ;  /* 0x3000005bff5b7230 */ /* 0x000fe20000004100 */
[----:B------:R-:W-:Y:S01]  /*a050*/  F2FP.SATFINITE.E4M3.F32.PACK_AB_MERGE_C R52, R89, R52, RZ ;  /* 0x000000345934723e */ /* 0x000fe200048070ff */
[-C--:B------:R-:W-:Y:S01]  /*a060*/  FFMA.FTZ R41, R41, R194.reuse, -R206 ;  /* 0x000000c229297223 */ /* 0x080fe200000108ce */
[----:B------:R-:W-:Y:S01]  /*a070*/  FFMA.FTZ R43, R191, R194, R198 ;  /* 0x000000c2bf2b7223 */ /* 0x000fe200000100c6 */
[----:B------:R-:W-:Y:S01]  /*a080*/  HADD2.F32 R194, -RZ, R193.H1_H1 ;  /* 0x300000c1ffc27230 */ /* 0x000fe20000004100 */
[----:B------:R-:W-:Y:S01]  /*a090*/  F2FP.SATFINITE.E4M3.F32.PACK_AB_MERGE_C R89, R53, R42, R52 ;  /* 0x0000002a3559723e */ /* 0x000fe20004807034 */
[----:B------:R-:W-:Y:S02]  /*a0a0*/  HADD2.F32 R192, -RZ, R192.H1_H1 ;  /* 0x300000c0ffc07230 */ /* 0x000fe40000004100 */
[----:B------:R-:W-:-:S02]  /*a0b0*/  HADD2.F32 R188, -RZ, R188.H1_H1 ;  /* 0x300000bcffbc7230 */ /* 0x000fc40000004100 */
[-C--:B------:R-:W-:Y:S01]  /*a0c0*/  FMUL.FTZ R198, R95, R194.reuse ;  /* 0x000000c25fc67220 */ /* 0x080fe20000410000 */
[----:B------:R-:W-:-:S03]  /*a0d0*/  FMUL.FTZ R194, R91, R194 ;  /* 0x000000c25bc27220 */ /* 0x000fc60000410000 */
[-C--:B------:R-:W-:Y:S01]  /*a0e0*/  FFMA.FTZ R198, R91, R192.reuse, -R198 ;  /* 0x000000c05bc67223 */ /* 0x080fe200000108c6 */
[----:B------:R-:W-:Y:S01]  /*a0f0*/  FFMA.FTZ R194, R95, R192, R194 ;  /* 0x000000c05fc27223 */ /* 0x000fe200000100c2 */
[CC--:B------:R-:W-:Y:S01]  /*a100*/  FMUL.FTZ R91, R93.reuse, R183.reuse ;  /* 0x000000b75d5b7220 */ /* 0x0c0fe20000410000 */
[----:B------:R-:W-:Y:S02]  /*a110*/  FMUL.FTZ R192, R90, R183 ;  /* 0x000000b75ac07220 */ /* 0x000fe40000410000 */
[----:B------:R-:W-:Y:S01]  /*a120*/  F2FP.SATFINITE.E4M3.F32.PACK_AB_MERGE_C R41, R198, R41, RZ ;  /* 0x00000029c629723e */ /* 0x000fe200048070ff */
[-C--:B------:R-:W-:Y:S01]  /*a130*/  FFMA.FTZ R90, R90, R188.reuse, -R91 ;  /* 0x000000bc5a5a7223 */ /* 0x080fe2000001085b */
[----:B------:R-:W-:Y:S01]  /*a140*/  FFMA.FTZ R93, R93, R188, R192 ;  /* 0x000000bc5d5d7223 */ /* 0x000fe200000100c0 */
[----:B------:R-:W-:-:S03]  /*a150*/  F2FP.SATFINITE.E4M3.F32.PACK_AB_MERGE_C R43, R194, R43, RZ ;  /* 0x0000002bc22b723e */ /* 0x000fc600048070ff */
[----:B------:R-:W-:Y:S01]  /*a160*/  F2FP.SATFINITE.E4M3.F32.PACK_AB_MERGE_C R91, R90, R189, R41 ;  /* 0x000000bd5a5b723e */ /* 0x000fe20004807029 */
[----:B------:R-:W-:Y:S01]  /*a170*/  IMAD.MOV.U32 R90, RZ, RZ, R227 ;  /* 0x000000ffff5a7224 */ /* 0x000fe200078e00e3 */
[----:B------:R-:W-:Y:S01]  /*a180*/  F2FP.SATFINITE.E4M3.F32.PACK_AB_MERGE_C R95, R93, R190, R43 ;  /* 0x000000be5d5f723e */ /* 0x000fe2000480702b */
[----:B------:R-:W-:-:S07]  /*a190*/  IMAD.MOV.U32 R93, RZ, RZ, R55 ;  /* 0x000000ffff5d7224 */ /* 0x000fce00078e0037 */
.L_x_492:
[----:B------:R-:W-:Y:S05]  /*a1a0*/  BSYNC B3 ;  /* 0x0000000000037941 */ /* 0x000fea0003800000 */
.L_x_491:
[----:B------:R-:W-:-:S13]  /*a1b0*/  ISETP.GE.AND P4, PT, R187, R153, PT ;  /* 0x00000099bb00720c */ /* 0x000fda0003f86270 */
[--C-:B------:R-:W-:Y:S02]  /*a1c0*/  @!P4 SHF.R.S32.HI R41, RZ, 0x1f, R187.reuse ;  /* 0x0000001fff29c819 */ /* 0x100fe400000114bb */
[----:B------:R-:W-:-:S04]  /*a1d0*/  @!P4 IADD3 R43, P5, P6, R116, R142, R187 ;  /* 0x0000008e742bc210 */ /* 0x000fc80007ebe0bb */
[----:B------:R-:W-:Y:S02]  /*a1e0*/  @!P4 IADD3.X R52, R0, R178, R41, P5, P6 ;  /* 0x000000b20034c210 */ /* 0x000fe40002fec429 */
[----:B------:R-:W-:-:S04]  /*a1f0*/  IADD3 R40, P5, R186, R126, RZ ;  /* 0x0000007eba287210 */ /* 0x000fc80007fbe0ff */
[----:B------:R-:W-:Y:S02]  /*a200*/  IADD3.X R41, R184, R127, RZ, P5, !PT ;  /* 0x0000007fb8297210 */ /* 0x000fe40002ffe4ff */
[----:B------:R-:W-:-:S03]  /*a210*/  @!P4 IADD3 R42, P5, R43, R126, RZ ;  /* 0x0000007e2b2ac210 */ /* 0x000fc60007fbe0ff */
[----:B0-----:R0:W-:Y:S02]  /*a220*/  STG.E.128 desc[UR54][R40.64], R88 ;  /* 0x0000005828007986 */ /* 0x0011e4000c101d36 */
[----:B------:R-:W-:-:S05]  /*a230*/  @!P4 IMAD.X R43, R52, 0x1, R127, P5 ;  /* 0x00000001342bc824 */ /* 0x000fca00028e067f */
[----:B-1----:R0:W-:Y:S03]  /*a240*/  @!P4 STG.E.128 desc[UR54][R42.64], R92 ;  /* 0x0000005c2a00c986 */ /* 0x0021e6000c101d36 */
.L_x_490:
[----:B------:R-:W-:Y:S05]  /*a250*/  BSYNC B2 ;  /* 0x0000000000027941 */ /* 0x000fea0003800000 */
.L_x_489:
[----:B------:R-:W-:Y:S01]  /*a260*/  ISETP.NE.AND P4, PT, R33, RZ, PT ;  /* 0x000000ff2100720c */ /* 0x000fe20003f85270 */
[----:B------:R-:W-:-:S12]  /*a270*/  BSSY B2, `(.L_x_493) ;  /* 0x00000f5000027945 */ /* 0x000fd80003800000 */
[----:B------:R-:W-:Y:S05]  /*a280*/  @!P4 BRA `(.L_x_494) ;  /* 0x0000000c00ccc947 */ /* 0x000fea0003800000 */
[----:B0-----:R-:W-:Y:S01]  /*a290*/  SEL R40, R97, R158, !P3 ;  /* 0x0000009e61287207 */ /* 0x001fe20005800000 */
[----:B------:R-:W-:Y:S01]  /*a2a0*/  BSSY B3, `(.L_x_495) ;  /* 0x00000e7000037945 */ /* 0x000fe20003800000 */
[----:B------:R-:W-:Y:S02]  /*a2b0*/  IADD3 R89, P4, P5, R116, R142, R25 ;  /* 0x0000008e74597210 */ /* 0x000fe40007d9e019 */
[----:B------:R-:W-:Y:S02]  /*a2c0*/  SHF.R.S32.HI R41, RZ, 0x1f, R40 ;  /* 0x0000001fff297819 */ /* 0x000fe40000011428 */
[----:B------:R-:W-:Y:S02]  /*a2d0*/  IADD3.X R88, R0, R178, R29, P4, P5 ;  /* 0x000000b200587210 */ /* 0x000fe400027ea41d */
[----:B------:R-:W-:Y:S02]  /*a2e0*/  LEA.HI R40, R41, R40, RZ, 0x5 ;  /* 0x0000002829287211 */ /* 0x000fe400078f28ff */
[----:B------:R-:W-:-:S02]  /*a2f0*/  ISETP.GE.AND P4, PT, R169, R136, PT ;  /* 0x00000088a900720c */ /* 0x000fc40003f86270 */
[----:B------:R-:W-:-:S04]  /*a300*/  LEA.HI.SX32 R40, R40, R21, 0x1b ;  /* 0x0000001528287211 */ /* 0x000fc800078fdaff */
[----:B------:R-:W-:Y:S01]  /*a310*/  SHF.R.S32.HI R41, RZ, 0x1f, R40 ;  /* 0x0000001fff297819 */ /* 0x000fe20000011428 */
[----:B------:R-:W-:-:S03]  /*a320*/  IMAD.SHL.U32 R91, R40, 0x10, RZ ;  /* 0x00000010285b7824 */ /* 0x000fc600078e00ff */
        /* <DEDUP_REMOVED lines=8> */
[----:B------:R-:W-:-:S03]  /*a3b0*/  IMAD.IADD R41, R18, 0x1, R41 ;  /* 0x0000000112297824 */ /* 0x000fc600078e0229 */
[----:B------:R-:W-:-:S03]  /*a3c0*/  IADD3 R52, R18, R43, RZ ;  /* 0x0000002b12347210 */ /* 0x000fc60007ffe0ff */
[----:B------:R-:W0:Y:S04]  /*a3d0*/  LDS.128 R40, [R41+0x1a400] ;  /* 0x01a4000029287984 */ /* 0x000e280000000c00 */
[----:B------:R-:W1:Y:S01]  /*a3e0*/  LDS.128 R52, [R52+0x1a400] ;  /* 0x01a4000034347984 */ /* 0x000e620000000c00 */
[----:B------:R-:W-:Y:S05]  /*a3f0*/  @P4 BRA `(.L_x_496) ;  /* 0x0000000c00444947 */ /* 0x000fea0003800000 */
[----:B------:R-:W-:Y:S01]  /*a400*/  SHF.R.U32.HI R185, RZ, 0x8, R57 ;  /* 0x00000008ffb97819 */ /* 0x000fe20000011639 */
[----:B0-----:R-:W-:Y:S01]  /*a410*/  IMAD.MOV.U32 R56, RZ, RZ, R40 ;  /* 0x000000ffff387224 */ /* 0x001fe200078e0028 */
        /* <DEDUP_REMOVED lines=8> */
[----:B------:R-:W-:Y:S01]  /*a4a0*/  SHF.R.U32.HI R93, RZ, 0x8, R45 ;  /* 0x00000008ff5d7819 */ /* 0x000fe2000001162d */
[----:B------:R-:W-:Y:S01]  /*a4b0*/  IMAD.MOV.U32 R52, RZ, RZ, R42 ;  /* 0x000000ffff347224 */ /* 0x000fe200078e002a */
[----:B------:R-:W-:Y:S01]  /*a4c0*/  SHF.R.U32.HI R95, RZ, 0x8, R59 ;  /* 0x00000008ff5f7819 */ /* 0x000fe2000001163b */
[----:B------:R-:W-:Y:S01]  /*a4d0*/  IMAD.U32 R46, R46, 0x10000, RZ ;  /* 0x000100002e2e7824 */ /* 0x000fe200078e00ff */
[----:B------:R-:W-:Y:S01]  /*a4e0*/  LOP3.LUT R44, R44, 0xff00, R47, 0xf8, !PT ;  /* 0x0000ff002c2c7812 */ /* 0x000fe200078ef82f */
[----:B------:R-:W-:Y:S01]  /*a4f0*/  IMAD.SHL.U32 R93, R93, 0x100, RZ ;  /* 0x000001005d5d7824 */ /* 0x000fe200078e00ff */
[----:B------:R-:W-:Y:S01]  /*a500*/  LOP3.LUT R58, R59, 0xff0000ff, RZ, 0xc0, !PT ;  /* 0xff0000ff3b3a7812 */ /* 0x000fe200078ec0ff */
[----:B------:R-:W-:Y:S01]  /*a510*/  IMAD.U32 R47, R184, 0x10000, RZ ;  /* 0x00010000b82f7824 */ /* 0x000fe200078e00ff */
[----:B------:R-:W-:-:S02]  /*a520*/  SHF.R.U32.HI R94, RZ, 0x10, R59 ;  /* 0x00000010ff5e7819 */ /* 0x000fc4000001163b */
[----:B------:R-:W-:Y:S02]  /*a530*/  LOP3.LUT R90, R45, 0xff0000ff, RZ, 0xc0, !PT ;  /* 0xff0000ff2d5a7812 */ /* 0x000fe400078ec0ff */
[----:B------:R-:W-:Y:S02]  /*a540*/  SHF.L.U32 R59, R95, 0x8, RZ ;  /* 0x000000085f3b7819 */ /* 0x000fe400000006ff */
[----:B------:R-:W-:Y:S02]  /*a550*/  LOP3.LUT R95, R90, 0xff00, R93, 0xf8, !PT ;  /* 0x0000ff005a5f7812 */ /* 0x000fe400078ef85d */
[----:B------:R-:W-:Y:S01]  /*a560*/  LOP3.LUT R44, R44, 0xff0000, R47, 0xf8, !PT ;  /* 0x00ff00002c2c7812 */ /* 0x000fe200078ef82f */
[----:B------:R-:W-:Y:S01]  /*a570*/  IMAD.U32 R47, R94, 0x10000, RZ ;  /* 0x000100005e2f7824 */ /* 0x000fe200078e00ff */
[----:B------:R-:W-:Y:S02]  /*a580*/  LOP3.LUT R40, R58, 0xff00, R59, 0xf8, !PT ;  /* 0x0000ff003a287812 */ /* 0x000fe400078ef83b */
[----:B------:R-:W-:-:S02]  /*a590*/  F2FP.F16.E4M3.UNPACK_B R93, R179.H1 ;  /* 0x000000b3ff5d723e */ /* 0x000fc400030006ff */
[----:B------:R-:W-:Y:S02]  /*a5a0*/  F2FP.F16.E4M3.UNPACK_B R90, R57.H1 ;  /* 0x00000039ff5a723e */ /* 0x000fe400030006ff */
[----:B------:R-:W-:Y:S01]  /*a5b0*/  F2FP.F16.E4M3.UNPACK_B R58, R56.H1 ;  /* 0x00000038ff3a723e */ /* 0x000fe200030006ff */
[--C-:B------:R-:W-:Y:S01]  /*a5c0*/  HADD2.F32 R42, -RZ, R93.reuse.H0_H0 ;  /* 0x2000005dff2a7230 */ /* 0x100fe20000004100 */
[----:B------:R-:W-:Y:S01]  /*a5d0*/  LOP3.LUT R183, R92, 0xff00, R183, 0xf8, !PT ;  /* 0x0000ff005cb77812 */ /* 0x000fe200078ef8b7 */
[----:B------:R-:W-:Y:S01]  /*a5e0*/  HADD2.F32 R59, -RZ, R90.H0_H0 ;  /* 0x2000005aff3b7230 */ /* 0x000fe20000004100 */
[----:B------:R-:W-:Y:S01]  /*a5f0*/  F2FP.F16.E4M3.UNPACK_B R92, R181.H1 ;  /* 0x000000b5ff5c723e */ /* 0x000fe200030006ff */
[----:B------:R-:W-:Y:S01]  /*a600*/  HADD2.F32 R93, -RZ, R93.H1_H1 ;  /* 0x3000005dff5d7230 */ /* 0x000fe20000004100 */
[----:B------:R-:W-:Y:S01]  /*a610*/  LOP3.LUT R40, R40, 0xff0000, R47, 0xf8, !PT ;  /* 0x00ff000028287812 */ /* 0x000fe200078ef82f */
[----:B------:R-:W-:Y:S01]  /*a620*/  HADD2.F32 R47, -RZ, R58.H0_H0 ;  /* 0x2000003aff2f7230 */ /* 0x000fe20000004100 */
[----:B------:R-:W-:Y:S01]  /*a630*/  SHF.R.U32.HI R45, RZ, 0x10, R45 ;  /* 0x00000010ff2d7819 */ /* 0x000fe2000001162d */
[----:B------:R-:W-:-:S02]  /*a640*/  HADD2.F32 R94, -RZ, R92.H0_H0 ;  /* 0x2000005cff5e7230 */ /* 0x000fc40000004100 */
[-C--:B------:R-:W-:Y:S01]  /*a650*/  FMUL.FTZ R186, R59, R42.reuse ;  /* 0x0000002a3bba7220 */ /* 0x080fe20000410000 */
[----:B------:R-:W-:Y:S01]  /*a660*/  F2FP.F16.E4M3.UNPACK_B R179, R179 ;  /* 0x000000b3ffb3723e */ /* 0x000fe200020006ff */
[----:B------:R-:W-:Y:S01]  /*a670*/  FMUL.FTZ R188, R47, R42 ;  /* 0x0000002a2fbc7220 */ /* 0x000fe20000410000 */
[----:B------:R-:W-:Y:S02]  /*a680*/  SHF.L.U32 R184, R45, 0x10, RZ ;  /* 0x000000102db87819 */ /* 0x000fe400000006ff */
[----:B------:R-:W-:Y:S01]  /*a690*/  LOP3.LUT R42, R183, 0xff0000, R46, 0xf8, !PT ;  /* 0x00ff0000b72a7812 */ /* 0x000fe200078ef82e */
[-C--:B------:R-:W-:Y:S01]  /*a6a0*/  FFMA.FTZ R46, R47, R94.reuse, -R186 ;  /* 0x0000005e2f2e7223 */ /* 0x080fe200000108ba */
[----:B------:R-:W-:Y:S01]  /*a6b0*/  LOP3.LUT R45, R95, 0xff0000, R184, 0xf8, !PT ;  /* 0x00ff00005f2d7812 */ /* 0x000fe200078ef8b8 */
[----:B------:R-:W-:Y:S01]  /*a6c0*/  FFMA.FTZ R47, R59, R94, R188 ;  /* 0x0000005e3b2f7223 */ /* 0x000fe200000100bc */
[----:B------:R-:W-:Y:S01]  /*a6d0*/  HADD2.F32 R95, -RZ, R92.H1_H1 ;  /* 0x3000005cff5f7230 */ /* 0x000fe20000004100 */
[----:B------:R-:W-:Y:S01]  /*a6e0*/  F2FP.F16.E4M3.UNPACK_B R92, R57 ;  /* 0x00000039ff5c723e */ /* 0x000fe200020006ff */
[----:B------:R-:W-:Y:S01]  /*a6f0*/  HADD2.F32 R59, -RZ, R58.H1_H1 ;  /* 0x3000003aff3b7230 */ /* 0x000fe20000004100 */
[----:B------:R-:W-:Y:S01]  /*a700*/  F2FP.F16.E4M3.UNPACK_B R181, R181 ;  /* 0x000000b5ffb5723e */ /* 0x000fe200020006ff */
[----:B------:R-:W-:Y:S01]  /*a710*/  HADD2.F32 R94, -RZ, R90.H1_H1 ;  /* 0x3000005aff5e7230 */ /* 0x000fe20000004100 */
[----:B------:R-:W-:Y:S01]  /*a720*/  F2FP.F16.E4M3.UNPACK_B R90, R56 ;  /* 0x00000038ff5a723e */ /* 0x000fe200020006ff */
[----:B------:R-:W-:-:S02]  /*a730*/  HADD2.F32 R183, -RZ, R179.H0_H0 ;  /* 0x200000b3ffb77230 */ /* 0x000fc40000004100 */
[CC--:B------:R-:W-:Y:S01]  /*a740*/  FMUL.FTZ R185, R59.reuse, R93.reuse ;  /* 0x0000005d3bb97220 */ /* 0x0c0fe20000410000 */
[----:B------:R-:W-:Y:S02]  /*a750*/  HADD2.F32 R179, -RZ, R179.H1_H1 ;  /* 0x300000b3ffb37230 */ /* 0x000fe40000004100 */
[C---:B------:R-:W-:Y:S01]  /*a760*/  FMUL.FTZ R56, R94.reuse, R93 ;  /* 0x0000005d5e387220 */ /* 0x040fe20000410000 */
[----:B------:R-:W-:Y:S02]  /*a770*/  HADD2.F32 R93, -RZ, R92.H0_H0 ;  /* 0x2000005cff5d7230 */ /* 0x000fe40000004100 */
[----:B------:R-:W-:Y:S02]  /*a780*/  HADD2.F32 R58, -RZ, R90.H0_H0 ;  /* 0x2000005aff3a7230 */ /* 0x000fe40000004100 */
[-C--:B------:R-:W-:Y:S01]  /*a790*/  FFMA.FTZ R57, R59, R95.reuse, -R56 ;  /* 0x0000005f3b397223 */ /* 0x080fe20000010838 */
[----:B------:R-:W-:Y:S01]  /*a7a0*/  FFMA.FTZ R56, R94, R95, R185 ;  /* 0x0000005f5e387223 */ /* 0x000fe200000100b9 */
[----:B------:R-:W-:-:S02]  /*a7b0*/  HADD2.F32 R59, -RZ, R181.H0_H0 ;  /* 0x200000b5ff3b7230 */ /* 0x000fc40000004100 */
[CC--:B------:R-:W-:Y:S01]  /*a7c0*/  FMUL.FTZ R95, R93.reuse, R183.reuse ;  /* 0x000000b75d5f7220 */ /* 0x0c0fe20000410000 */
[C---:B------:R-:W-:Y:S01]  /*a7d0*/  FMUL.FTZ R184, R58.reuse, R183 ;  /* 0x000000b73ab87220 */ /* 0x040fe20000410000 */
[----:B------:R-:W-:Y:S01]  /*a7e0*/  HADD2.F32 R94, -RZ, R92.H1_H1 ;  /* 0x3000005cff5e7230 */ /* 0x000fe20000004100 */
[----:B------:R-:W-:Y:S01]  /*a7f0*/  F2FP.F16.E4M3.UNPACK_B R92, R52.H1 ;  /* 0x00000034ff5c723e */ /* 0x000fe200030006ff */
[----:B------:R-:W-:Y:S02]  /*a800*/  HADD2.F32 R90, -RZ, R90.H1_H1 ;  /* 0x3000005aff5a7230 */ /* 0x000fe40000004100 */
[-C--:B------:R-:W-:Y:S01]  /*a810*/  FFMA.FTZ R58, R58, R59.reuse, -R95 ;  /* 0x0000003b3a3a7223 */ /* 0x080fe2000001085f */
[----:B------:R-:W-:Y:S01]  /*a820*/  FFMA.FTZ R59, R93, R59, R184 ;  /* 0x0000003b5d3b7223 */ /* 0x000fe200000100b8 */
[----:B------:R-:W-:Y:S02]  /*a830*/  HADD2.F32 R181, -RZ, R181.H1_H1 ;  /* 0x300000b5ffb57230 */ /* 0x000fe40000004100 */
[-C--:B------:R-:W-:Y:S01]  /*a840*/  FMUL.FTZ R93, R94, R179.reuse ;  /* 0x000000b35e5d7220 */ /* 0x080fe20000410000 */
[----:B------:R-:W-:Y:S01]  /*a850*/  F2FP.F16.E4M3.UNPACK_B R184, R180.H1 ;  /* 0x000000b4ffb8723e */ /* 0x000fe200030006ff */
[C---:B------:R-:W-:Y:S01]  /*a860*/  FMUL.FTZ R187, R90.reuse, R179 ;  /* 0x000000b35abb7220 */ /* 0x040fe20000410000 */
[----:B------:R-:W-:Y:S01]  /*a870*/  F2FP.F16.E4M3.UNPACK_B R95, R54.H1 ;  /* 0x00000036ff5f723e */ /* 0x000fe200030006ff */
[----:B------:R-:W-:Y:S01]  /*a880*/  FFMA.FTZ R93, R90, R181, -R93 ;  /* 0x000000b55a5d7223 */ /* 0x000fe2000001085d */
[----:B------:R-:W-:Y:S01]  /*a890*/  F2FP.F16.E4M3.UNPACK_B R183, R182.H1 ;  /* 0x000000b6ffb7723e */ /* 0x000fe200030006ff */
[----:B------:R-:W-:-:S02]  /*a8a0*/  HADD2.F32 R185, -RZ, R184.H0_H0 ;  /* 0x200000b8ffb97230 */ /* 0x000fc40000004100 */
[----:B------:R-:W-:Y:S01]  /*a8b0*/  FFMA.FTZ R90, R94, R181, R187 ;  /* 0x000000b55e5a7223 */ /* 0x000fe200000100bb */
[----:B------:R-:W-:Y:S01]  /*a8c0*/  HADD2.F32 R179, -RZ, R95.H0_H0 ;  /* 0x2000005fffb37230 */ /* 0x000fe20000004100 */
[----:B------:R-:W-:Y:S01]  /*a8d0*/  F2FP.F16.E4M3.UNPACK_B R180, R180 ;  /* 0x000000b4ffb4723e */ /* 0x000fe200020006ff */
[----:B------:R-:W-:Y:S01]  /*a8e0*/  HADD2.F32 R94, -RZ, R92.H0_H0 ;  /* 0x2000005cff5e7230 */ /* 0x000fe20000004100 */
[----:B------:R-:W-:Y:S01]  /*a8f0*/  F2FP.F16.E4M3.UNPACK_B R52, R52 ;  /* 0x00000034ff34723e */ /* 0x000fe200020006ff */
[----:B------:R-:W-:Y:S02]  /*a900*/  HADD2.F32 R188, -RZ, R184.H1_H1 ;  /* 0x300000b8ffbc7230 */ /* 0x000fe40000004100 */
[-C--:B------:R-:W-:Y:S01]  /*a910*/  FMUL.FTZ R187, R179, R185.reuse ;  /* 0x000000b9b3bb7220 */ /* 0x080fe20000410000 */
[----:B------:R-:W-:Y:S02]  /*a920*/  HADD2.F32 R184, -RZ, R183.H0_H0 ;  /* 0x200000b7ffb87230 */ /* 0x000fe40000004100 */
[----:B------:R-:W-:Y:S01]  /*a930*/  FMUL.FTZ R190, R94, R185 ;  /* 0x000000b95ebe7220 */ /* 0x000fe20000410000 */
[----:B------:R-:W-:Y:S01]  /*a940*/  HADD2.F32 R181, -RZ, R95.H1_H1 ;  /* 0x3000005fffb57230 */ /* 0x000fe20000004100 */
[----:B------:R-:W-:Y:S01]  /*a950*/  F2FP.F16.E4M3.UNPACK_B R182, R182 ;  /* 0x000000b6ffb6723e */ /* 0x000fe200020006ff */
[----:B------:R-:W-:-:S02]  /*a960*/  HADD2.F32 R95, -RZ, R92.H1_H1 ;  /* 0x3000005cff5f7230 */ /* 0x000fc40000004100 */
[-C--:B------:R-:W-:Y:S01]  /*a970*/  FFMA.FTZ R92, R94, R184.reuse, -R187 ;  /* 0x000000b85e5c7223 */ /* 0x080fe200000108bb */
[----:B------:R-:W-:Y:S01]  /*a980*/  FFMA.FTZ R94, R179, R184, R190 ;  /* 0x000000b8b35e7223 */ /* 0x000fe200000100be */
[----:B------:R-:W-:Y:S01]  /*a990*/  F2FP.F16.E4M3.UNPACK_B R179, R54 ;  /* 0x00000036ffb3723e */ /* 0x000fe200020006ff */
[----:B------:R-:W-:Y:S02]  /*a9a0*/  HADD2.F32 R186, -RZ, R183.H1_H1 ;  /* 0x300000b7ffba7230 */ /* 0x000fe40000004100 */
[-C--:B------:R-:W-:Y:S01]  /*a9b0*/  FMUL.FTZ R192, R181, R188.reuse ;  /* 0x000000bcb5c07220 */ /* 0x080fe20000410000 */
[----:B------:R-:W-:Y:S01]  /*a9c0*/  FMUL.FTZ R188, R95, R188 ;  /* 0x000000bc5fbc7220 */ /* 0x000fe20000410000 */
[--C-:B------:R-:W-:Y:S01]  /*a9d0*/  HADD2.F32 R183, -RZ, R180.reuse.H0_H0 ;  /* 0x200000b4ffb77230 */ /* 0x100fe20000004100 */
[----:B------:R-:W-:Y:S01]  /*a9e0*/  F2FP.SATFINITE.E4M3.F32.PACK_AB_MERGE_C R46, R57, R46, RZ ;  /* 0x0000002e392e723e */ /* 0x000fe200048070ff */
[----:B------:R-:W-:Y:S02]  /*a9f0*/  HADD2.F32 R184, -RZ, R180.H1_H1 ;  /* 0x300000b4ffb87230 */ /* 0x000fe40000004100 */
[----:B------:R-:W-:Y:S01]  /*aa00*/  FFMA.FTZ R189, R181, R186, R188 ;  /* 0x000000bab5bd7223 */ /* 0x000fe200000100bc */
[----:B------:R-:W-:-:S02]  /*aa10*/  HADD2.F32 R180, -RZ, R179.H0_H0 ;  /* 0x200000b3ffb47230 */ /* 0x000fc40000004100 */
[----:B------:R-:W-:Y:S01]  /*aa20*/  FFMA.FTZ R95, R95, R186, -R192 ;  /* 0x000000ba5f5f7223 */ /* 0x000fe200000108c0 */
[----:B------:R-:W-:Y:S01]  /*aa30*/  HADD2.F32 R54, -RZ, R52.H0_H0 ;  /* 0x20000034ff367230 */ /* 0x000fe20000004100 */
[----:B------:R-:W-:Y:S01]  /*aa40*/  F2FP.F16.E4M3.UNPACK_B R57, R41 ;  /* 0x00000029ff39723e */ /* 0x000fe200020006ff */
[----:B------:R-:W-:Y:S02]  /*aa50*/  HADD2.F32 R179, -RZ, R179.H1_H1 ;  /* 0x300000b3ffb37230 */ /* 0x000fe40000004100 */
[-C--:B------:R-:W-:Y:S01]  /*aa60*/  FMUL.FTZ R185, R180, R183.reuse ;  /* 0x000000b7b4b97220 */ /* 0x080fe20000410000 */
[----:B------:R-:W-:Y:S02]  /*aa70*/  HADD2.F32 R181, -RZ, R182.H0_H0 ;  /* 0x200000b6ffb57230 */ /* 0x000fe40000004100 */
[----:B------:R-:W-:Y:S01]  /*aa80*/  FMUL.FTZ R183, R54, R183 ;  /* 0x000000b736b77220 */ /* 0x000fe20000410000 */
[----:B------:R-:W-:Y:S02]  /*aa90*/  HADD2.F32 R52, -RZ, R52.H1_H1 ;  /* 0x30000034ff347230 */ /* 0x000fe40000004100 */
[----:B------:R-:W-:Y:S01]  /*aaa0*/  FMUL.FTZ R187, R179, R184 ;  /* 0x000000b8b3bb7220 */ /* 0x000fe20000410000 */
[----:B------:R-:W-:-:S02]  /*aab0*/  HADD2.F32 R182, -RZ, R182.H1_H1 ;  /* 0x300000b6ffb67230 */ /* 0x000fc40000004100 */
[-C--:B------:R-:W-:Y:S01]  /*aac0*/  FFMA.FTZ R185, R54, R181.reuse, -R185 ;  /* 0x000000b536b97223 */ /* 0x080fe200000108b9 */
[----:B------:R-:W-:Y:S01]  /*aad0*/  FFMA.FTZ R54, R180, R181, R183 ;  /* 0x000000b5b4367223 */ /* 0x000fe200000100b7 */
[C---:B------:R-:W-:Y:S01]  /*aae0*/  FMUL.FTZ R184, R52.reuse, R184 ;  /* 0x000000b834b87220 */ /* 0x040fe20000410000 */
[----:B------:R-:W-:Y:S01]  /*aaf0*/  F2FP.SATFINITE.E4M3.F32.PACK_AB_MERGE_C R95, R95, R92, RZ ;  /* 0x0000005c5f5f723e */ /* 0x000fe200048070ff */
[-C--:B------:R-:W-:Y:S01]  /*ab00*/  FFMA.FTZ R180, R52, R182.reuse, -R187 ;  /* 0x000000b634b47223 */ /* 0x080fe200000108bb */
[----:B------:R-:W-:Y:S01]  /*ab10*/  F2FP.SATFINITE.E4M3.F32.PACK_AB_MERGE_C R52, R56, R47, RZ ;  /* 0x0000002f3834723e */ /* 0x000fe200048070ff */
[----:B------:R-:W-:Y:S01]  /*ab20*/  FFMA.FTZ R179, R179, R182, R184 ;  /* 0x000000b6b3b37223 */ /* 0x000fe200000100b8 */
[----:B------:R-:W-:Y:S01]  /*ab30*/  F2FP.SATFINITE.E4M3.F32.PACK_AB_MERGE_C R47, R93, R58, R46 ;  /* 0x0000003a5d2f723e */ /* 0x000fe2000480702e */
[----:B------:R-:W-:Y:S01]  /*ab40*/  HADD2.F32 R56, -RZ, R57.H0_H0 ;  /* 0x20000039ff387230 */ /* 0x000fe20000004100 */
[----:B------:R-:W-:Y:S02]  /*ab50*/  F2FP.F16.E4M3.UNPACK_B R92, R53 ;  /* 0x00000035ff5c723e */ /* 0x000fe400020006ff */
[----:B------:R-:W-:-:S02]  /*ab60*/  F2FP.F16.E4M3.UNPACK_B R58, R45 ;  /* 0x0000002dff3a723e */ /* 0x000fc400020006ff */
[----:B------:R-:W-:Y:S02]  /*ab70*/  F2FP.SATFINITE.E4M3.F32.PACK_AB_MERGE_C R189, R189, R94, RZ ;  /* 0x0000005ebdbd723e */ /* 0x000fe400048070ff */
[----:B------:R-:W-:Y:S01]  /*ab80*/  F2FP.SATFINITE.E4M3.F32.PACK_AB_MERGE_C R52, R90, R59, R52 ;  /* 0x0000003b5a34723e */ /* 0x000fe20004807034 */
[----:B------:R-:W-:Y:S01]  /*ab90*/  HADD2.F32 R59, -RZ, R92.H0_H0 ;  /* 0x2000005cff3b7230 */ /* 0x000fe20000004100 */
[----:B------:R-:W-:Y:S01]  /*aba0*/  F2FP.F16.E4M3.UNPACK_B R90, R44 ;  /* 0x0000002cff5a723e */ /* 0x000fe200020006ff */
[----:B------:R-:W-:Y:S01]  /*abb0*/  HADD2.F32 R94, -RZ, R58.H0_H0 ;  /* 0x2000003aff5e7230 */ /* 0x000fe20000004100 */
[----:B------:R-:W-:Y:S01]  /*abc0*/  F2FP.SATFINITE.E4M3.F32.PACK_AB_MERGE_C R54, R179, R54, R189 ;  /* 0x00000036b336723e */ /* 0x000fe200048070bd */
[----:B------:R-:W-:Y:S01]  /*abd0*/  HADD2.F32 R92, -RZ, R92.H1_H1 ;  /* 0x3000005cff5c7230 */ /* 0x000fe20000004100 */
[----:B------:R-:W-:Y:S01]  /*abe0*/  F2FP.SATFINITE.E4M3.F32.PACK_AB_MERGE_C R46, R180, R185, R95 ;  /* 0x000000b9b42e723e */ /* 0x000fe2000480705f */
[----:B------:R-:W-:Y:S02]  /*abf0*/  HADD2.F32 R93, -RZ, R90.H0_H0 ;  /* 0x2000005aff5d7230 */ /* 0x000fe40000004100 */
[-C--:B------:R-:W-:Y:S01]  /*ac00*/  FMUL.FTZ R179, R59, R94.reuse ;  /* 0x0000005e3bb37220 */ /* 0x080fe20000410000 */
[----:B------:R-:W-:Y:S01]  /*ac10*/  FMUL.FTZ R94, R56, R94 ;  /* 0x0000005e385e7220 */ /* 0x000fe20000410000 */
[----:B------:R-:W-:Y:S01]  /*ac20*/  HADD2.F32 R95, -RZ, R58.H1_H1 ;  /* 0x3000003aff5f7230 */ /* 0x000fe20000004100 */
[----:B------:R-:W-:Y:S01]  /*ac30*/  F2FP.F16.E4M3.UNPACK_B R53, R53.H1 ;  /* 0x00000035ff35723e */ /* 0x000fe200030006ff */
[----:B------:R-:W-:-:S02]  /*ac40*/  HADD2.F32 R58, -RZ, R57.H1_H1 ;  /* 0x30000039ff3a7230 */ /* 0x000fc40000004100 */
[-C--:B------:R-:W-:Y:S01]  /*ac50*/  FFMA.FTZ R56, R56, R93.reuse, -R179 ;  /* 0x0000005d38387223 */ /* 0x080fe200000108b3 */
[----:B------:R-:W-:Y:S01]  /*ac60*/  FFMA.FTZ R57, R59, R93, R94 ;  /* 0x0000005d3b397223 */ /* 0x000fe2000001005e */
[----:B------:R-:W-:Y:S02]  /*ac70*/  HADD2.F32 R93, -RZ, R90.H1_H1 ;  /* 0x3000005aff5d7230 */ /* 0x000fe40000004100 */
[-C--:B------:R-:W-:Y:S01]  /*ac80*/  FMUL.FTZ R179, R92, R95.reuse ;  /* 0x0000005f5cb37220 */ /* 0x080fe20000410000 */
[C---:B------:R-:W-:Y:S01]  /*ac90*/  FMUL.FTZ R95, R58.reuse, R95 ;  /* 0x0000005f3a5f7220 */ /* 0x040fe20000410000 */
[----:B------:R-:W-:Y:S01]  /*aca0*/  F2FP.F16.E4M3.UNPACK_B R94, R45.H1 ;  /* 0x0000002dff5e723e */ /* 0x000fe200030006ff */
[----:B------:R-:W-:Y:S01]  /*acb0*/  HADD2.F32 R90, -RZ, R53.H0_H0 ;  /* 0x20000035ff5a7230 */ /* 0x000fe20000004100 */
[----:B------:R-:W-:Y:S01]  /*acc0*/  F2FP.F16.E4M3.UNPACK_B R59, R41.H1 ;  /* 0x00000029ff3b723e */ /* 0x000fe200030006ff */
[-C--:B------:R-:W-:Y:S01]  /*acd0*/  FFMA.FTZ R41, R58, R93.reuse, -R179 ;  /* 0x0000005d3a297223 */ /* 0x080fe200000108b3 */
[----:B------:R-:W-:Y:S01]  /*ace0*/  FFMA.FTZ R58, R92, R93, R95 ;  /* 0x0000005d5c3a7223 */ /* 0x000fe2000001005f */
[----:B------:R-:W-:Y:S01]  /*acf0*/  F2FP.F16.E4M3.UNPACK_B R44, R44.H1 ;  /* 0x0000002cff2c723e */ /* 0x000fe200030006ff */
[----:B------:R-:W-:Y:S01]  /*ad00*/  HADD2.F32 R93, -RZ, R94.H0_H0 ;  /* 0x2000005eff5d7230 */ /* 0x000fe20000004100 */
[-C--:B------:R-:W-:Y:S01]  /*ad10*/  F2FP.F16.E4M3.UNPACK_B R184, R42.reuse.H1 ;  /* 0x0000002affb8723e */ /* 0x080fe200030006ff */
[----:B------:R-:W-:Y:S01]  /*ad20*/  HADD2.F32 R45, -RZ, R59.H0_H0 ;  /* 0x2000003bff2d7230 */ /* 0x000fe20000004100 */
[----:B------:R-:W-:Y:S01]  /*ad30*/  F2FP.F16.E4M3.UNPACK_B R183, R42 ;  /* 0x0000002affb7723e */ /* 0x000fe200020006ff */
[----:B------:R-:W-:-:S02]  /*ad40*/  HADD2.F32 R92, -RZ, R53.H1_H1 ;  /* 0x30000035ff5c7230 */ /* 0x000fc40000004100 */
[-C--:B------:R-:W-:Y:S01]  /*ad50*/  FMUL.FTZ R180, R90, R93.reuse ;  /* 0x0000005d5ab47220 */ /* 0x080fe20000410000 */
[----:B------:R-:W-:Y:S02]  /*ad60*/  HADD2.F32 R95, -RZ, R94.H1_H1 ;  /* 0x3000005eff5f7230 */ /* 0x000fe40000004100 */
[----:B------:R-:W-:Y:S01]  /*ad70*/  FMUL.FTZ R93, R45, R93 ;  /* 0x0000005d2d5d7220 */ /* 0x000fe20000410000 */
[----:B------:R-:W-:Y:S01]  /*ad80*/  HADD2.F32 R59, -RZ, R59.H1_H1 ;  /* 0x3000003bff3b7230 */ /* 0x000fe20000004100 */
[----:B------:R-:W-:Y:S01]  /*ad90*/  F2FP.F16.E4M3.UNPACK_B R181, R40.H1 ;  /* 0x00000028ffb5723e */ /* 0x000fe200030006ff */
[--C-:B------:R-:W-:Y:S02]  /*ada0*/  HADD2.F32 R53, -RZ, R44.reuse.H0_H0 ;  /* 0x2000002cff357230 */ /* 0x100fe40000004100 */
[-C--:B------:R-:W-:Y:S01]  /*adb0*/  FMUL.FTZ R182, R92, R95.reuse ;  /* 0x0000005f5cb67220 */ /* 0x080fe20000410000 */
[----:B------:R-:W-:Y:S02]  /*adc0*/  HADD2.F32 R94, -RZ, R44.H1_H1 ;  /* 0x3000002cff5e7230 */ /* 0x000fe40000004100 */
[----:B------:R-:W-:Y:S01]  /*add0*/  FMUL.FTZ R95, R59, R95 ;  /* 0x0000005f3b5f7220 */ /* 0x000fe20000410000 */
[----:B------:R-:W-:-:S02]  /*ade0*/  HADD2.F32 R185, -RZ, R184.H0_H0 ;  /* 0x200000b8ffb97230 */ /* 0x000fc40000004100 */
[-C--:B------:R-:W-:Y:S01]  /*adf0*/  FFMA.FTZ R44, R45, R53.reuse, -R180 ;  /* 0x000000352d2c7223 */ /* 0x080fe200000108b4 */
[----:B------:R-:W-:Y:S01]  /*ae00*/  FFMA.FTZ R45, R90, R53, R93 ;  /* 0x000000355a2d7223 */ /* 0x000fe2000001005d */
[-C--:B------:R-:W-:Y:S01]  /*ae10*/  FFMA.FTZ R53, R59, R94.reuse, -R182 ;  /* 0x0000005e3b357223 */ /* 0x080fe200000108b6 */
[----:B------:R-:W-:Y:S01]  /*ae20*/  FFMA.FTZ R90, R92, R94, R95 ;  /* 0x0000005e5c5a7223 */ /* 0x000fe2000001005f */
[-C--:B------:R-:W-:Y:S01]  /*ae30*/  F2FP.F16.E4M3.UNPACK_B R94, R55.reuse.H1 ;  /* 0x00000037ff5e723e */ /* 0x080fe200030006ff */
[----:B------:R-:W-:Y:S01]  /*ae40*/  HADD2.F32 R182, -RZ, R181.H0_H0 ;  /* 0x200000b5ffb67230 */ /* 0x000fe20000004100 */
[----:B------:R-:W-:Y:S01]  /*ae50*/  F2FP.F16.E4M3.UNPACK_B R93, R55 ;  /* 0x00000037ff5d723e */ /* 0x000fe200020006ff */
[----:B------:R-:W-:Y:S01]  /*ae60*/  HADD2.F32 R184, -RZ, R184.H1_H1 ;  /* 0x300000b8ffb87230 */ /* 0x000fe20000004100 */
[-C--:B------:R-:W-:Y:S01]  /*ae70*/  F2FP.F16.E4M3.UNPACK_B R59, R43.reuse ;  /* 0x0000002bff3b723e */ /* 0x080fe200020006ff */
[----:B------:R-:W-:Y:S01]  /*ae80*/  HADD2.F32 R179, -RZ, R94.H0_H0 ;  /* 0x2000005effb37230 */ /* 0x000fe20000004100 */
[----:B------:R-:W-:Y:S01]  /*ae90*/  F2FP.F16.E4M3.UNPACK_B R43, R43.H1 ;  /* 0x0000002bff2b723e */ /* 0x000fe200030006ff */
[----:B------:R-:W-:Y:S01]  /*aea0*/  HADD2.F32 R95, -RZ, R93.H0_H0 ;  /* 0x2000005dff5f7230 */ /* 0x000fe20000004100 */
[----:B------:R-:W-:Y:S01]  /*aeb0*/  F2FP.F16.E4M3.UNPACK_B R180, R40 ;  /* 0x00000028ffb4723e */ /* 0x000fe200020006ff */
[----:B------:R-:W-:-:S02]  /*aec0*/  HADD2.F32 R40, -RZ, R183.H0_H0 ;  /* 0x200000b7ff287230 */ /* 0x000fc40000004100 */
[-C--:B------:R-:W-:Y:S01]  /*aed0*/  FMUL.FTZ R187, R179, R185.reuse ;  /* 0x000000b9b3bb7220 */ /* 0x080fe20000410000 */
[----:B------:R-:W-:Y:S01]  /*aee0*/  HADD2.F32 R92, -RZ, R43.H0_H0 ;  /* 0x2000002bff5c7230 */ /* 0x000fe20000004100 */
[----:B------:R-:W-:Y:S01]  /*aef0*/  F2FP.SATFINITE.E4M3.F32.PACK_AB_MERGE_C R44, R53, R44, RZ ;  /* 0x0000002c352c723e */ /* 0x000fe200048070ff */
[----:B------:R-:W-:Y:S02]  /*af00*/  HADD2.F32 R55, -RZ, R59.H0_H0 ;  /* 0x2000003bff377230 */ /* 0x000fe40000004100 */
[----:B------:R-:W-:Y:S01]  /*af10*/  FMUL.FTZ R186, R95, R40 ;  /* 0x000000285fba7220 */ /* 0x000fe20000410000 */
[----:B------:R-:W-:Y:S02]  /*af20*/  HADD2.F32 R42, -RZ, R180.H0_H0 ;  /* 0x200000b4ff2a7230 */ /* 0x000fe40000004100 */
[C---:B------:R-:W-:Y:S01]  /*af30*/  FMUL.FTZ R190, R92.reuse, R185 ;  /* 0x000000b95cbe7220 */ /* 0x040fe20000410000 */
[----:B------:R-:W-:Y:S02]  /*af40*/  HADD2.F32 R94, -RZ, R94.H1_H1 ;  /* 0x3000005eff5e7230 */ /* 0x000fe40000004100 */
[----:B------:R-:W-:Y:S01]  /*af50*/  FFMA.FTZ R187, R92, R182, -R187 ;  /* 0x000000b65cbb7223 */ /* 0x000fe200000108bb */
[----:B------:R-:W-:-:S02]  /*af60*/  HADD2.F32 R43, -RZ, R43.H1_H1 ;  /* 0x3000002bff2b7230 */ /* 0x000fc40000004100 */
[C---:B------:R-:W-:Y:S01]  /*af70*/  FMUL.FTZ R188, R55.reuse, R40 ;  /* 0x0000002837bc7220 */ /* 0x040fe20000410000 */
[----:B------:R-:W-:Y:S02]  /*af80*/  HADD2.F32 R93, -RZ, R93.H1_H1 ;  /* 0x3000005dff5d7230 */ /* 0x000fe40000004100 */
[----:B------:R-:W-:Y:S01]  /*af90*/  FFMA.FTZ R40, R55, R42, -R186 ;  /* 0x0000002a37287223 */ /* 0x000fe200000108ba */
[----:B------:R-:W-:Y:S02]  /*afa0*/  HADD2.F32 R92, -RZ, R183.H1_H1 ;  /* 0x300000b7ff5c7230 */ /* 0x000fe40000004100 */
[-C--:B------:R-:W-:Y:S01]  /*afb0*/  FMUL.FTZ R186, R94, R184.reuse ;  /* 0x000000b85eba7220 */ /* 0x080fe20000410000 */
[----:B------:R-:W-:Y:S02]  /*afc0*/  HADD2.F32 R59, -RZ, R59.H1_H1 ;  /* 0x3000003bff3b7230 */ /* 0x000fe40000004100 */
[----:B------:R-:W-:Y:S01]  /*afd0*/  FMUL.FTZ R55, R43, R184 ;  /* 0x000000b82b377220 */ /* 0x000fe20000410000 */
[----:B------:R-:W-:-:S02]  /*afe0*/  HADD2.F32 R181, -RZ, R181.H1_H1 ;  /* 0x300000b5ffb57230 */ /* 0x000fc40000004100 */
[----:B------:R-:W-:Y:S01]  /*aff0*/  FFMA.FTZ R190, R179, R182, R190 ;  /* 0x000000b6b3be7223 */ /* 0x000fe200000100be */
[----:B------:R-:W-:Y:S02]  /*b000*/  HADD2.F32 R180, -RZ, R180.H1_H1 ;  /* 0x300000b4ffb47230 */ /* 0x000fe40000004100 */
[-C--:B------:R-:W-:Y:S01]  /*b010*/  FMUL.FTZ R182, R93, R92.reuse ;  /* 0x0000005c5db67220 */ /* 0x080fe20000410000 */
[----:B------:R-:W-:Y:S01]  /*b020*/  FMUL.FTZ R92, R59, R92 ;  /* 0x0000005c3b5c7220 */ /* 0x000fe20000410000 */
[-C--:B------:R-:W-:Y:S01]  /*b030*/  FFMA.FTZ R186, R43, R181.reuse, -R186 ;  /* 0x000000b52bba7223 */ /* 0x080fe200000108ba */
[----:B------:R-:W-:Y:S01]  /*b040*/  FFMA.FTZ R55, R94, R181, R55 ;  /* 0x000000b55e377223 */ /* 0x000fe20000010037 */
[----:B------:R-:W-:Y:S01]  /*b050*/  FFMA.FTZ R42, R95, R42, R188 ;  /* 0x0000002a5f2a7223 */ /* 0x000fe200000100bc */
[-C--:B------:R-:W-:Y:S01]  /*b060*/  FFMA.FTZ R59, R59, R180.reuse, -R182 ;  /* 0x000000b43b3b7223 */ /* 0x080fe200000108b6 */
[----:B------:R-:W-:Y:S01]  /*b070*/  FFMA.FTZ R93, R93, R180, R92 ;  /* 0x000000b45d5d7223 */ /* 0x000fe2000001005c */
[----:B------:R-:W-:-:S02]  /*b080*/  F2FP.SATFINITE.E4M3.F32.PACK_AB_MERGE_C R186, R186, R187, RZ ;  /* 0x000000bbbaba723e */ /* 0x000fc400048070ff */
[----:B------:R-:W-:Y:S02]  /*b090*/  F2FP.SATFINITE.E4M3.F32.PACK_AB_MERGE_C R55, R55, R190, RZ ;  /* 0x000000be3737723e */ /* 0x000fe400048070ff */
[----:B------:R-:W-:Y:S02]  /*b0a0*/  F2FP.SATFINITE.E4M3.F32.PACK_AB_MERGE_C R45, R90, R45, RZ ;  /* 0x0000002d5a2d723e */ /* 0x000fe400048070ff */
[----:B------:R-:W-:Y:S01]  /*b0b0*/  F2FP.SATFINITE.E4M3.F32.PACK_AB_MERGE_C R43, R59, R40, R186 ;  /* 0x000000283b2b723e */ /* 0x000fe200048070ba */
[----:B------:R-:W-:Y:S01]  /*b0c0*/  IMAD.MOV.U32 R40, RZ, RZ, R47 ;  /* 0x000000ffff287224 */ /* 0x000fe200078e002f */
[----:B------:R-:W-:Y:S01]  /*b0d0*/  F2FP.SATFINITE.E4M3.F32.PACK_AB_MERGE_C R55, R93, R42, R55 ;  /* 0x0000002a5d37723e */ /* 0x000fe20004807037 */
[----:B------:R-:W-:Y:S01]  /*b0e0*/  IMAD.MOV.U32 R42, RZ, RZ, R46 ;  /* 0x000000ffff2a7224 */ /* 0x000fe200078e002e */
[----:B------:R-:W-:Y:S02]  /*b0f0*/  F2FP.SATFINITE.E4M3.F32.PACK_AB_MERGE_C R41, R41, R56, R44 ;  /* 0x000000382929723e */ /* 0x000fe4000480702c */
[----:B------:R-:W-:-:S07]  /*b100*/  F2FP.SATFINITE.E4M3.F32.PACK_AB_MERGE_C R53, R58, R57, R45 ;  /* 0x000000393a35723e */ /* 0x000fce000480702d */
.L_x_496:
[----:B------:R-:W-:Y:S05]  /*b110*/  BSYNC B3 ;  /* 0x0000000000037941 */ /* 0x000fea0003800000 */
.L_x_495:
[----:B------:R-:W-:-:S13]  /*b120*/  ISETP.GE.AND P4, PT, R91, R153, PT ;  /* 0x000000995b00720c */ /* 0x000fda0003f86270 */
[--C-:B------:R-:W-:Y:S02]  /*b130*/  @!P4 SHF.R.S32.HI R45, RZ, 0x1f, R91.reuse ;  /* 0x0000001fff2dc819 */ /* 0x100fe4000001145b */
[----:B------:R-:W-:-:S04]  /*b140*/  @!P4 IADD3 R47, P5, P6, R116, R142, R91 ;  /* 0x0000008e742fc210 */ /* 0x000fc80007ebe05b */
[----:B------:R-:W-:Y:S02]  /*b150*/  @!P4 IADD3.X R56, R0, R178, R45, P5, P6 ;  /* 0x000000b20038c210 */ /* 0x000fe40002fec42d */
[----:B------:R-:W-:-:S05]  /*b160*/  IADD3 R44, P5, R89, R126, RZ ;  /* 0x0000007e592c7210 */ /* 0x000fca0007fbe0ff */
[----:B------:R-:W-:Y:S01]  /*b170*/  IMAD.X R45, R88, 0x1, R127, P5 ;  /* 0x00000001582d7824 */ /* 0x000fe200028e067f */
[----:B------:R-:W-:-:S04]  /*b180*/  @!P4 IADD3 R46, P5, R47, R126, RZ ;  /* 0x0000007e2f2ec210 */ /* 0x000fc80007fbe0ff */
[----:B------:R-:W-:Y:S01]  /*b190*/  @!P4 IADD3.X R47, R56, R127, RZ, P5, !PT ;  /* 0x0000007f382fc210 */ /* 0x000fe20002ffe4ff */
[----:B0-----:R3:W-:Y:S04]  /*b1a0*/  STG.E.128 desc[UR54][R44.64], R40 ;  /* 0x000000282c007986 */ /* 0x0017e8000c101d36 */
[----:B-1----:R3:W-:Y:S04]  /*b1b0*/  @!P4 STG.E.128 desc[UR54][R46.64], R52 ;  /* 0x000000342e00c986 */ /* 0x0027e8000c101d36 */
.L_x_494:
[----:B------:R-:W-:Y:S05]  /*b1c0*/  BSYNC B2 ;  /* 0x0000000000027941 */ /* 0x000fea0003800000 */
.L_x_493:
[----:B------:R-:W-:-:S13]  /*b1d0*/  ISETP.NE.AND P4, PT, R34, RZ, PT ;  /* 0x000000ff2200720c */ /* 0x000fda0003f85270 */
[----:B------:R-:W-:Y:S05]  /*b1e0*/  @!P4 BRA `(.L_x_488) ;  /* 0x0000000c00e0c947 */ /* 0x000fea0003800000 */
[----:B0--3--:R-:W3:Y:S01]  /*b1f0*/  LDL R40, [R1+0x18] ;  /* 0x0000180001287983 */ /* 0x009ee20000100800 */
[----:B------:R-:W-:Y:S01]  /*b200*/  IADD3 R53, P4, P5, R116, R142, R27 ;  /* 0x0000008e74357210 */ /* 0x000fe20007d9e01b */
[----:B------:R-:W-:Y:S03]  /*b210*/  BSSY B2, `(.L_x_497) ;  /* 0x00000eb000027945 */ /* 0x000fe60003800000 */
[----:B------:R-:W-:Y:S02]  /*b220*/  IADD3.X R52, R0, R178, R30, P4, P5 ;  /* 0x000000b200347210 */ /* 0x000fe400027ea41e */
[----:B------:R-:W-:Y:S02]  /*b230*/  ISETP.GE.AND P4, PT, R170, R136, PT ;  /* 0x00000088aa00720c */ /* 0x000fe40003f86270 */
[----:B---3--:R-:W-:-:S04]  /*b240*/  LOP3.LUT P6, RZ, R40, 0x1, RZ, 0xc0, !PT ;  /* 0x0000000128ff7812 */ /* 0x008fc800078cc0ff */
[----:B------:R-:W-:-:S04]  /*b250*/  SEL R40, R97, R158, !P6 ;  /* 0x0000009e61287207 */ /* 0x000fc80007000000 */
[----:B------:R-:W-:-:S04]  /*b260*/  SHF.R.S32.HI R41, RZ, 0x1f, R40 ;  /* 0x0000001fff297819 */ /* 0x000fc80000011428 */
[----:B------:R-:W-:-:S04]  /*b270*/  LEA.HI R41, R41, R40, RZ, 0x5 ;  /* 0x0000002829297211 */ /* 0x000fc800078f28ff */
[----:B------:R-:W-:-:S04]  /*b280*/  LEA.HI.SX32 R41, R41, R26, 0x1b ;  /* 0x0000001a29297211 */ /* 0x000fc800078fdaff */
[----:B------:R-:W-:Y:S01]  /*b290*/  SHF.R.S32.HI R40, RZ, 0x1f, R41 ;  /* 0x0000001fff287819 */ /* 0x000fe20000011429 */
[----:B------:R-:W-:-:S03]  /*b2a0*/  IMAD.SHL.U32 R55, R41, 0x10, RZ ;  /* 0x0000001029377824 */ /* 0x000fc600078e00ff */
[----:B------:R-:W-:-:S04]  /*b2b0*/  LEA.HI R40, R40, R41, RZ, 0x2 ;  /* 0x0000002928287211 */ /* 0x000fc800078f10ff */
[----:B------:R-:W-:Y:S02]  /*b2c0*/  SHF.R.S32.HI R41, RZ, 0x2, R40 ;  /* 0x00000002ff297819 */ /* 0x000fe40000011428 */
[----:B------:R-:W-:-:S03]  /*b2d0*/  LOP3.LUT R40, R172, 0x30, R55, 0xf8, !PT ;  /* 0x00000030ac287812 */ /* 0x000fc600078ef837 */
[----:B------:R-:W-:Y:S01]  /*b2e0*/  IMAD R41, R41, 0x2800, R174 ;  /* 0x0000280029297824 */ /* 0x000fe200078e02ae */
[----:B------:R-:W-:-:S05]  /*b2f0*/  LOP3.LUT R40, R40, R173, RZ, 0x3c, !PT ;  /* 0x000000ad28287212 */ /* 0x000fca00078e3cff */
        /* <DEDUP_REMOVED lines=8> */
[--C-:B------:R-:W-:Y:S01]  /*b380*/  SHF.R.U32.HI R89, RZ, 0x8, R61.reuse ;  /* 0x00000008ff597819 */ /* 0x100fe2000001163d */
[----:B0-----:R-:W-:Y:S01]  /*b390*/  IMAD.MOV.U32 R54, RZ, RZ, R40 ;  /* 0x000000ffff367224 */ /* 0x001fe200078e0028 */
[----:B------:R-:W-:Y:S01]  /*b3a0*/  SHF.R.U32.HI R91, RZ, 0x10, R61 ;  /* 0x00000010ff5b7819 */ /* 0x000fe2000001163d */
[----:B-1----:R-:W-:Y:S01]  /*b3b0*/  IMAD.MOV.U32 R56, RZ, RZ, R44 ;  /* 0x000000ffff387224 */ /* 0x002fe200078e002c */
[----:B------:R-:W-:Y:S01]  /*b3c0*/  LOP3.LUT R57, R61, 0xff0000ff, RZ, 0xc0, !PT ;  /* 0xff0000ff3d397812 */ /* 0x000fe200078ec0ff */
[----:B------:R-:W-:Y:S01]  /*b3d0*/  IMAD.SHL.U32 R40, R89, 0x100, RZ ;  /* 0x0000010059287824 */ /* 0x000fe200078e00ff */
[----:B------:R-:W-:Y:S02]  /*b3e0*/  SHF.R.U32.HI R61, RZ, 0x8, R63 ;  /* 0x00000008ff3d7819 */ /* 0x000fe4000001163f */
[--C-:B------:R-:W-:Y:S02]  /*b3f0*/  SHF.R.U32.HI R88, RZ, 0x10, R49.reuse ;  /* 0x00000010ff587819 */ /* 0x100fe40000011631 */
[----:B------:R-:W-:-:S02]  /*b400*/  SHF.R.U32.HI R60, RZ, 0x8, R49 ;  /* 0x00000008ff3c7819 */ /* 0x000fc40000011631 */
[----:B------:R-:W-:Y:S01]  /*b410*/  LOP3.LUT R50, R49, 0xff0000ff, RZ, 0xc0, !PT ;  /* 0xff0000ff31327812 */ /* 0x000fe200078ec0ff */
[----:B------:R-:W-:Y:S01]  /*b420*/  IMAD.MOV.U32 R49, RZ, RZ, R42 ;  /* 0x000000ffff317224 */ /* 0x000fe200078e002a */
[----:B------:R-:W-:Y:S01]  /*b430*/  LOP3.LUT R57, R57, 0xff00, R40, 0xf8, !PT ;  /* 0x0000ff0039397812 */ /* 0x000fe200078ef828 */
[----:B------:R-:W-:Y:S01]  /*b440*/  IMAD.U32 R42, R91, 0x10000, RZ ;  /* 0x000100005b2a7824 */ /* 0x000fe200078e00ff */
[----:B------:R-:W-:Y:S02]  /*b450*/  SHF.R.U32.HI R90, RZ, 0x10, R63 ;  /* 0x00000010ff5a7819 */ /* 0x000fe4000001163f */
[----:B------:R-:W-:Y:S02]  /*b460*/  LOP3.LUT R59, R63, 0xff0000ff, RZ, 0xc0, !PT ;  /* 0xff0000ff3f3b7812 */ /* 0x000fe400078ec0ff */
[----:B------:R-:W-:Y:S02]  /*b470*/  SHF.L.U32 R40, R61, 0x8, RZ ;  /* 0x000000083d287819 */ /* 0x000fe400000006ff */
[----:B------:R-:W-:-:S02]  /*b480*/  SHF.R.U32.HI R58, RZ, 0x8, R51 ;  /* 0x00000008ff3a7819 */ /* 0x000fc40000011633 */
[----:B------:R-:W-:Y:S01]  /*b490*/  LOP3.LUT R59, R59, 0xff00, R40, 0xf8, !PT ;  /* 0x0000ff003b3b7812 */ /* 0x000fe200078ef828 */
[----:B------:R-:W-:Y:S01]  /*b4a0*/  IMAD.U32 R40, R90, 0x10000, RZ ;  /* 0x000100005a287824 */ /* 0x000fe200078e00ff */
[----:B------:R-:W-:Y:S01]  /*b4b0*/  MOV R48, R41 ;  /* 0x0000002900307202 */ /* 0x000fe20000000f00 */
[----:B------:R-:W-:Y:S01]  /*b4c0*/  IMAD.SHL.U32 R41, R60, 0x100, RZ ;  /* 0x000001003c297824 */ /* 0x000fe200078e00ff */
[----:B------:R-:W-:Y:S01]  /*b4d0*/  SHF.R.U32.HI R62, RZ, 0x10, R51 ;  /* 0x00000010ff3e7819 */ /* 0x000fe20000011633 */
[----:B------:R-:W-:Y:S01]  /*b4e0*/  IMAD.SHL.U32 R44, R58, 0x100, RZ ;  /* 0x000001003a2c7824 */ /* 0x000fe200078e00ff */
[----:B------:R-:W-:Y:S02]  /*b4f0*/  LOP3.LUT R42, R57, 0xff0000, R42, 0xf8, !PT ;  /* 0x00ff0000392a7812 */ /* 0x000fe400078ef82a */
[----:B------:R-:W-:Y:S01]  /*b500*/  LOP3.LUT R51, R51, 0xff0000ff, RZ, 0xc0, !PT ;  /* 0xff0000ff33337812 */ /* 0x000fe200078ec0ff */
[----:B------:R-:W-:Y:S01]  /*b510*/  IMAD.U32 R62, R62, 0x10000, RZ ;  /* 0x000100003e3e7824 */ /* 0x000fe200078e00ff */
[----:B------:R-:W-:-:S02]  /*b520*/  F2FP.F16.E4M3.UNPACK_B R61, R167.H1 ;  /* 0x000000a7ff3d723e */ /* 0x000fc400030006ff */
[----:B------:R-:W-:Y:S02]  /*b530*/  F2FP.F16.E4M3.UNPACK_B R58, R56.H1 ;  /* 0x00000038ff3a723e */ /* 0x000fe400030006ff */
[----:B------:R-:W-:Y:S02]  /*b540*/  F2FP.F16.E4M3.UNPACK_B R57, R54.H1 ;  /* 0x00000036ff39723e */ /* 0x000fe400030006ff */
[----:B------:R-:W-:Y:S02]  /*b550*/  LOP3.LUT R40, R59, 0xff0000, R40, 0xf8, !PT ;  /* 0x00ff00003b287812 */ /* 0x000fe400078ef828 */
[----:B------:R-:W-:Y:S01]  /*b560*/  LOP3.LUT R63, R50, 0xff00, R41, 0xf8, !PT ;  /* 0x0000ff00323f7812 */ /* 0x000fe200078ef829 */
[----:B------:R-:W-:Y:S01]  /*b570*/  HADD2.F32 R41, -RZ, R61.H0_H0 ;  /* 0x2000003dff297230 */ /* 0x000fe20000004100 */
[----:B------:R-:W-:Y:S01]  /*b580*/  LOP3.LUT R89, R51, 0xff00, R44, 0xf8, !PT ;  /* 0x0000ff0033597812 */ /* 0x000fe200078ef82c */
[----:B------:R-:W-:Y:S01]  /*b590*/  HADD2.F32 R51, -RZ, R58.H0_H0 ;  /* 0x2000003aff337230 */ /* 0x000fe20000004100 */
[----:B------:R-:W-:Y:S01]  /*b5a0*/  F2FP.F16.E4M3.UNPACK_B R59, R176.H1 ;  /* 0x000000b0ff3b723e */ /* 0x000fe200030006ff */
[--C-:B------:R-:W-:Y:S01]  /*b5b0*/  HADD2.F32 R50, -RZ, R57.reuse.H0_H0 ;  /* 0x20000039ff327230 */ /* 0x100fe20000004100 */
[----:B------:R-:W-:Y:S01]  /*b5c0*/  SHF.L.U32 R44, R88, 0x10, RZ ;  /* 0x00000010582c7819 */ /* 0x000fe200000006ff */
[----:B------:R-:W-:-:S02]  /*b5d0*/  HADD2.F32 R57, -RZ, R57.H1_H1 ;  /* 0x30000039ff397230 */ /* 0x000fc40000004100 */
[-C--:B------:R-:W-:Y:S01]  /*b5e0*/  FMUL.FTZ R91, R51, R41.reuse ;  /* 0x00000029335b7220 */ /* 0x080fe20000410000 */
[--C-:B------:R-:W-:Y:S02]  /*b5f0*/  HADD2.F32 R60, -RZ, R59.reuse.H0_H0 ;  /* 0x2000003bff3c7230 */ /* 0x100fe40000004100 */
[C---:B------:R-:W-:Y:S01]  /*b600*/  FMUL.FTZ R88, R50.reuse, R41 ;  /* 0x0000002932587220 */ /* 0x040fe20000410000 */
[----:B------:R-:W-:Y:S01]  /*b610*/  LOP3.LUT R41, R89, 0xff0000, R62, 0xf8, !PT ;  /* 0x00ff000059297812 */ /* 0x000fe200078ef83e */
[----:B------:R-:W-:Y:S01]  /*b620*/  HADD2.F32 R62, -RZ, R59.H1_H1 ;  /* 0x3000003bff3e7230 */ /* 0x000fe20000004100 */
[----:B------:R-:W-:Y:S01]  /*b630*/  F2FP.F16.E4M3.UNPACK_B R167, R167 ;  /* 0x000000a7ffa7723e */ /* 0x000fe200020006ff */
[-C--:B------:R-:W-:Y:S01]  /*b640*/  FFMA.FTZ R50, R50, R60.reuse, -R91 ;  /* 0x0000003c32327223 */ /* 0x080fe2000001085b */
[----:B------:R-:W-:Y:S01]  /*b650*/  FFMA.FTZ R51, R51, R60, R88 ;  /* 0x0000003c33337223 */ /* 0x000fe20000010058 */
[----:B------:R-:W-:Y:S01]  /*b660*/  HADD2.F32 R60, -RZ, R61.H1_H1 ;  /* 0x3000003dff3c7230 */ /* 0x000fe20000004100 */
[----:B------:R-:W-:Y:S01]  /*b670*/  F2FP.F16.E4M3.UNPACK_B R59, R54 ;  /* 0x00000036ff3b723e */ /* 0x000fe200020006ff */
[----:B------:R-:W-:Y:S01]  /*b680*/  HADD2.F32 R61, -RZ, R58.H1_H1 ;  /* 0x3000003aff3d7230 */ /* 0x000fe20000004100 */
[----:B------:R-:W-:Y:S01]  /*b690*/  F2FP.F16.E4M3.UNPACK_B R58, R56 ;  /* 0x00000038ff3a723e */ /* 0x000fe200020006ff */
[----:B------:R-:W-:-:S02]  /*b6a0*/  HADD2.F32 R89, -RZ, R167.H0_H0 ;  /* 0x200000a7ff597230 */ /* 0x000fc40000004100 */
[----:B------:R-:W-:Y:S01]  /*b6b0*/  FMUL.FTZ R88, R57, R60 ;  /* 0x0000003c39587220 */ /* 0x000fe20000410000 */
[----:B------:R-:W-:Y:S01]  /*b6c0*/  F2FP.F16.E4M3.UNPACK_B R176, R176 ;  /* 0x000000b0ffb0723e */ /* 0x000fe200020006ff */
[----:B------:R-:W-:Y:S01]  /*b6d0*/  FMUL.FTZ R54, R61, R60 ;  /* 0x0000003c3d367220 */ /* 0x000fe20000410000 */
[----:B------:R-:W-:Y:S01]  /*b6e0*/  HADD2.F32 R60, -RZ, R58.H0_H0 ;  /* 0x2000003aff3c7230 */ /* 0x000fe20000004100 */
[----:B------:R-:W-:Y:S01]  /*b6f0*/  LOP3.LUT R44, R63, 0xff0000, R44, 0xf8, !PT ;  /* 0x00ff00003f2c7812 */ /* 0x000fe200078ef82c */
[----:B------:R-:W-:Y:S02]  /*b700*/  HADD2.F32 R56, -RZ, R59.H0_H0 ;  /* 0x2000003bff387230 */ /* 0x000fe40000004100 */
[-C--:B------:R-:W-:Y:S01]  /*b710*/  FFMA.FTZ R57, R57, R62.reuse, -R54 ;  /* 0x0000003e39397223 */ /* 0x080fe20000010836 */
[----:B------:R-:W-:Y:S01]  /*b720*/  FFMA.FTZ R54, R61, R62, R88 ;  /* 0x0000003e3d367223 */ /* 0x000fe20000010058 */
[----:B------:R-:W-:Y:S02]  /*b730*/  HADD2.F32 R63, -RZ, R176.H0_H0 ;  /* 0x200000b0ff3f7230 */ /* 0x000fe40000004100 */
[-C--:B------:R-:W-:Y:S01]  /*b740*/  FMUL.FTZ R91, R60, R89.reuse ;  /* 0x000000593c5b7220 */ /* 0x080fe20000410000 */
[----:B------:R-:W-:Y:S01]  /*b750*/  FMUL.FTZ R89, R56, R89 ;  /* 0x0000005938597220 */ /* 0x000fe20000410000 */
[----:B------:R-:W-:Y:S01]  /*b760*/  HADD2.F32 R62, -RZ, R167.H1_H1 ;  /* 0x300000a7ff3e7230 */ /* 0x000fe20000004100 */
[----:B------:R-:W-:Y:S01]  /*b770*/  F2FP.F16.E4M3.UNPACK_B R90, R166.H1 ;  /* 0x000000a6ff5a723e */ /* 0x000fe200030006ff */
[----:B------:R-:W-:-:S02]  /*b780*/  HADD2.F32 R61, -RZ, R58.H1_H1 ;  /* 0x3000003aff3d7230 */ /* 0x000fc40000004100 */
[-C--:B------:R-:W-:Y:S01]  /*b790*/  FFMA.FTZ R58, R60, R63.reuse, R89 ;  /* 0x0000003f3c3a7223 */ /* 0x080fe20000010059 */
[----:B------:R-:W-:Y:S02]  /*b7a0*/  HADD2.F32 R59, -RZ, R59.H1_H1 ;  /* 0x3000003bff3b7230 */ /* 0x000fe40000004100 */
[----:B------:R-:W-:Y:S01]  /*b7b0*/  FFMA.FTZ R56, R56, R63, -R91 ;  /* 0x0000003f38387223 */ /* 0x000fe2000001085b */
[----:B------:R-:W-:Y:S02]  /*b7c0*/  HADD2.F32 R176, -RZ, R176.H1_H1 ;  /* 0x300000b0ffb07230 */ /* 0x000fe40000004100 */
[----:B------:R-:W-:Y:S01]  /*b7d0*/  FMUL.FTZ R60, R61, R62 ;  /* 0x0000003e3d3c7220 */ /* 0x000fe20000410000 */
[----:B------:R-:W-:Y:S01]  /*b7e0*/  F2FP.F16.E4M3.UNPACK_B R63, R46.H1 ;  /* 0x0000002eff3f723e */ /* 0x000fe200030006ff */
[C---:B------:R-:W-:Y:S01]  /*b7f0*/  FMUL.FTZ R62, R59.reuse, R62 ;  /* 0x0000003e3b3e7220 */ /* 0x040fe20000410000 */
[----:B------:R-:W-:Y:S01]  /*b800*/  F2FP.F16.E4M3.UNPACK_B R89, R177.H1 ;  /* 0x000000b1ff59723e */ /* 0x000fe200030006ff */
[----:B------:R-:W-:Y:S01]  /*b810*/  FFMA.FTZ R59, R59, R176, -R60 ;  /* 0x000000b03b3b7223 */ /* 0x000fe2000001083c */
[----:B------:R-:W-:Y:S01]  /*b820*/  F2FP.F16.E4M3.UNPACK_B R60, R49.H1 ;  /* 0x00000031ff3c723e */ /* 0x000fe200030006ff */
[----:B------:R-:W-:-:S02]  /*b830*/  HADD2.F32 R93, -RZ, R90.H0_H0 ;  /* 0x2000005aff5d7230 */ /* 0x000fc40000004100 */
[----:B------:R-:W-:Y:S01]  /*b840*/  FFMA.FTZ R61, R61, R176, R62 ;  /* 0x000000b03d3d7223 */ /* 0x000fe2000001003e */
[--C-:B------:R-:W-:Y:S01]  /*b850*/  HADD2.F32 R88, -RZ, R63.reuse.H0_H0 ;  /* 0x2000003fff587230 */ /* 0x100fe20000004100 */
[----:B------:R-:W-:Y:S01]  /*b860*/  F2FP.F16.E4M3.UNPACK_B R166, R166 ;  /* 0x000000a6ffa6723e */ /* 0x000fe200020006ff */
[----:B------:R-:W-:Y:S01]  /*b870*/  HADD2.F32 R90, -RZ, R90.H1_H1 ;  /* 0x3000005aff5a7230 */ /* 0x000fe20000004100 */
[----:B------:R-:W-:Y:S01]  /*b880*/  F2FP.F16.E4M3.UNPACK_B R49, R49 ;  /* 0x00000031ff31723e */ /* 0x000fe200020006ff */
[----:B------:R-:W-:Y:S02]  /*b890*/  HADD2.F32 R63, -RZ, R63.H1_H1 ;  /* 0x3000003fff3f7230 */ /* 0x000fe40000004100 */
[----:B------:R-:W-:Y:S01]  /*b8a0*/  FMUL.FTZ R95, R88, R93 ;  /* 0x0000005d585f7220 */ /* 0x000fe20000410000 */
[----:B------:R-:W-:Y:S01]  /*b8b0*/  HADD2.F32 R62, -RZ, R60.H0_H0 ;  /* 0x2000003cff3e7230 */ /* 0x000fe20000004100 */
[----:B------:R-:W-:Y:S01]  /*b8c0*/  F2FP.F16.E4M3.UNPACK_B R177, R177 ;  /* 0x000000b1ffb1723e */ /* 0x000fe200020006ff */
[----:B------:R-:W-:-:S02]  /*b8d0*/  HADD2.F32 R91, -RZ, R89.H0_H0 ;  /* 0x20000059ff5b7230 */ /* 0x000fc40000004100 */
[----:B------:R-:W-:Y:S01]  /*b8e0*/  FMUL.FTZ R167, R63, R90 ;  /* 0x0000005a3fa77220 */ /* 0x000fe20000410000 */
[----:B------:R-:W-:Y:S02]  /*b8f0*/  HADD2.F32 R60, -RZ, R60.H1_H1 ;  /* 0x3000003cff3c7230 */ /* 0x000fe40000004100 */
[C---:B------:R-:W-:Y:S01]  /*b900*/  FMUL.FTZ R93, R62.reuse, R93 ;  /* 0x0000005d3e5d7220 */ /* 0x040fe20000410000 */
[----:B------:R-:W-:Y:S02]  /*b910*/  HADD2.F32 R89, -RZ, R89.H1_H1 ;  /* 0x30000059ff597230 */ /* 0x000fe40000004100 */
[-C--:B------:R-:W-:Y:S01]  /*b920*/  FFMA.FTZ R95, R62, R91.reuse, -R95 ;  /* 0x0000005b3e5f7223 */ /* 0x080fe2000001085f */
[----:B------:R-:W-:Y:S01]  /*b930*/  F2FP.SATFINITE.E4M3.F32.PACK_AB_MERGE_C R50, R57, R50, RZ ;  /* 0x000000323932723e */ /* 0x000fe200048070ff */
[----:B------:R-:W-:Y:S01]  /*b940*/  FMUL.FTZ R62, R60, R90 ;  /* 0x0000005a3c3e7220 */ /* 0x000fe20000410000 */
[----:B------:R-:W-:Y:S01]  /*b950*/  FFMA.FTZ R90, R88, R91, R93 ;  /* 0x0000005b585a7223 */ /* 0x000fe2000001005d */
[-C--:B------:R-:W-:Y:S01]  /*b960*/  FFMA.FTZ R92, R60, R89.reuse, -R167 ;  /* 0x000000593c5c7223 */ /* 0x080fe200000108a7 */
[----:B------:R-:W-:Y:S01]  /*b970*/  F2FP.F16.E4M3.UNPACK_B R60, R46 ;  /* 0x0000002eff3c723e */ /* 0x000fe200020006ff */
[----:B------:R-:W-:Y:S01]  /*b980*/  FFMA.FTZ R167, R63, R89, R62 ;  /* 0x000000593fa77223 */ /* 0x000fe2000001003e */
[----:B------:R-:W-:Y:S01]  /*b990*/  HADD2.F32 R89, -RZ, R166.H0_H0 ;  /* 0x200000a6ff597230 */ /* 0x000fe20000004100 */
[----:B------:R-:W-:Y:S01]  /*b9a0*/  F2FP.SATFINITE.E4M3.F32.PACK_AB_MERGE_C R54, R54, R51, RZ ;  /* 0x000000333636723e */ /* 0x000fe200048070ff */
[----:B------:R-:W-:Y:S01]  /*b9b0*/  HADD2.F32 R46, -RZ, R49.H0_H0 ;  /* 0x20000031ff2e7230 */ /* 0x000fe20000004100 */
[----:B------:R-:W-:Y:S01]  /*b9c0*/  F2FP.F16.E4M3.UNPACK_B R57, R45 ;  /* 0x0000002dff39723e */ /* 0x000fe200020006ff */
[----:B------:R-:W-:Y:S01]  /*b9d0*/  HADD2.F32 R62, -RZ, R60.H0_H0 ;  /* 0x2000003cff3e7230 */ /* 0x000fe20000004100 */
[----:B------:R-:W-:Y:S01]  /*b9e0*/  F2FP.SATFINITE.E4M3.F32.PACK_AB_MERGE_C R51, R59, R56, R50 ;  /* 0x000000383b33723e */ /* 0x000fe20004807032 */
[----:B------:R-:W-:Y:S01]  /*b9f0*/  HADD2.F32 R63, -RZ, R177.H0_H0 ;  /* 0x200000b1ff3f7230 */ /* 0x000fe20000004100 */
[----:B------:R-:W-:Y:S01]  /*ba00*/  F2FP.F16.E4M3.UNPACK_B R56, R48 ;  /* 0x00000030ff38723e */ /* 0x000fe200020006ff */
[----:B------:R-:W-:-:S02]  /*ba10*/  HADD2.F32 R166, -RZ, R166.H1_H1 ;  /* 0x300000a6ffa67230 */ /* 0x000fc40000004100 */
[-C--:B------:R-:W-:Y:S01]  /*ba20*/  FMUL.FTZ R91, R62, R89.reuse ;  /* 0x000000593e5b7220 */ /* 0x080fe20000410000 */
[----:B------:R-:W-:Y:S02]  /*ba30*/  HADD2.F32 R49, -RZ, R49.H1_H1 ;  /* 0x30000031ff317230 */ /* 0x000fe40000004100 */
[C---:B------:R-:W-:Y:S01]  /*ba40*/  FMUL.FTZ R89, R46.reuse, R89 ;  /* 0x000000592e597220 */ /* 0x040fe20000410000 */
[----:B------:R-:W-:Y:S02]  /*ba50*/  HADD2.F32 R60, -RZ, R60.H1_H1 ;  /* 0x3000003cff3c7230 */ /* 0x000fe40000004100 */
[-C--:B------:R-:W-:Y:S01]  /*ba60*/  FFMA.FTZ R91, R46, R63.reuse, -R91 ;  /* 0x0000003f2e5b7223 */ /* 0x080fe2000001085b */
[----:B------:R-:W-:Y:S02]  /*ba70*/  HADD2.F32 R177, -RZ, R177.H1_H1 ;  /* 0x300000b1ffb17230 */ /* 0x000fe40000004100 */
[----:B------:R-:W-:Y:S01]  /*ba80*/  FFMA.FTZ R46, R62, R63, R89 ;  /* 0x0000003f3e2e7223 */ /* 0x000fe20000010059 */
[----:B------:R-:W-:Y:S01]  /*ba90*/  FMUL.FTZ R93, R49, R166 ;  /* 0x000000a6315d7220 */ /* 0x000fe20000410000 */
[----:B------:R-:W-:Y:S01]  /*baa0*/  F2FP.F16.E4M3.UNPACK_B R62, R44 ;  /* 0x0000002cff3e723e */ /* 0x000fe200020006ff */
[C---:B------:R-:W-:Y:S01]  /*bab0*/  FMUL.FTZ R88, R60.reuse, R166 ;  /* 0x000000a63c587220 */ /* 0x040fe20000410000 */
[----:B------:R-:W-:Y:S01]  /*bac0*/  F2FP.SATFINITE.E4M3.F32.PACK_AB_MERGE_C R50, R61, R58, R54 ;  /* 0x0000003a3d32723e */ /* 0x000fe20004807036 */
[----:B------:R-:W-:Y:S01]  /*bad0*/  FFMA.FTZ R93, R60, R177, R93 ;  /* 0x000000b13c5d7223 */ /* 0x000fe2000001005d */
[----:B------:R-:W-:Y:S01]  /*bae0*/  HADD2.F32 R58, -RZ, R57.H0_H0 ;  /* 0x20000039ff3a7230 */ /* 0x000fe20000004100 */
[----:B------:R-:W-:Y:S01]  /*baf0*/  F2FP.F16.E4M3.UNPACK_B R60, R42 ;  /* 0x0000002aff3c723e */ /* 0x000fe200020006ff */
[----:B------:R-:W-:-:S02]  /*bb00*/  HADD2.F32 R63, -RZ, R62.H0_H0 ;  /* 0x2000003eff3f7230 */ /* 0x000fc40000004100 */
[----:B------:R-:W-:Y:S01]  /*bb10*/  FFMA.FTZ R88, R49, R177, -R88 ;  /* 0x000000b131587223 */ /* 0x000fe20000010858 */
[----:B------:R-:W-:Y:S01]  /*bb20*/  HADD2.F32 R54, -RZ, R56.H0_H0 ;  /* 0x20000038ff367230 */ /* 0x000fe20000004100 */
[----:B------:R-:W-:Y:S01]  /*bb30*/  F2FP.SATFINITE.E4M3.F32.PACK_AB_MERGE_C R49, R92, R95, RZ ;  /* 0x0000005f5c31723e */ /* 0x000fe200048070ff */
[----:B------:R-:W-:Y:S02]  /*bb40*/  HADD2.F32 R61, -RZ, R60.H0_H0 ;  /* 0x2000003cff3d7230 */ /* 0x000fe40000004100 */
[-C--:B------:R-:W-:Y:S01]  /*bb50*/  FMUL.FTZ R89, R58, R63.reuse ;  /* 0x0000003f3a597220 */ /* 0x080fe20000410000 */
[----:B------:R-:W-:Y:S02]  /*bb60*/  HADD2.F32 R59, -RZ, R57.H1_H1 ;  /* 0x30000039ff3b7230 */ /* 0x000fe40000004100 */
[----:B------:R-:W-:Y:S01]  /*bb70*/  FMUL.FTZ R63, R54, R63 ;  /* 0x0000003f363f7220 */ /* 0x000fe20000410000 */
[----:B------:R-:W-:Y:S01]  /*bb80*/  HADD2.F32 R62, -RZ, R62.H1_H1 ;  /* 0x3000003eff3e7230 */ /* 0x000fe20000004100 */
[----:B------:R-:W-:Y:S01]  /*bb90*/  F2FP.SATFINITE.E4M3.F32.PACK_AB_MERGE_C R49, R88, R91, R49 ;  /* 0x0000005b5831723e */ /* 0x000fe20004807031 */
[----:B------:R-:W-:-:S02]  /*bba0*/  HADD2.F32 R57, -RZ, R56.H1_H1 ;  /* 0x30000038ff397230 */ /* 0x000fc40000004100 */
[-C--:B------:R-:W-:Y:S01]  /*bbb0*/  FFMA.FTZ R54, R54, R61.reuse, -R89 ;  /* 0x0000003d36367223 */ /* 0x080fe20000010859 */
[----:B------:R-:W-:Y:S02]  /*bbc0*/  HADD2.F32 R60, -RZ, R60.H1_H1 ;  /* 0x3000003cff3c7230 */ /* 0x000fe40000004100 */
[----:B------:R-:W-:Y:S01]  /*bbd0*/  FFMA.FTZ R56, R58, R61, R63 ;  /* 0x0000003d3a387223 */ /* 0x000fe2000001003f */
[-C--:B------:R-:W-:Y:S01]  /*bbe0*/  FMUL.FTZ R88, R59, R62.reuse ;  /* 0x0000003e3b587220 */ /* 0x080fe20000410000 */
[C---:B------:R-:W-:Y:S01]  /*bbf0*/  FMUL.FTZ R62, R57.reuse, R62 ;  /* 0x0000003e393e7220 */ /* 0x040fe20000410000 */
[----:B------:R-:W-:Y:S02]  /*bc00*/  F2FP.F16.E4M3.UNPACK_B R58, R45.H1 ;  /* 0x0000002dff3a723e */ /* 0x000fe400030006ff */
[----:B------:R-:W-:Y:S01]  /*bc10*/  F2FP.F16.E4M3.UNPACK_B R61, R44.H1 ;  /* 0x0000002cff3d723e */ /* 0x000fe200030006ff */
[----:B------:R-:W-:Y:S01]  /*bc20*/  FFMA.FTZ R45, R57, R60, -R88 ;  /* 0x0000003c392d7223 */ /* 0x000fe20000010858 */
[----:B------:R-:W-:Y:S01]  /*bc30*/  F2FP.F16.E4M3.UNPACK_B R48, R48.H1 ;  /* 0x00000030ff30723e */ /* 0x000fe200030006ff */
[----:B------:R-:W-:Y:S01]  /*bc40*/  FFMA.FTZ R57, R59, R60, R62 ;  /* 0x0000003c3b397223 */ /* 0x000fe2000001003e */
[----:B------:R-:W-:Y:S01]  /*bc50*/  F2FP.F16.E4M3.UNPACK_B R42, R42.H1 ;  /* 0x0000002aff2a723e */ /* 0x000fe200030006ff */
[----:B------:R-:W-:Y:S01]  /*bc60*/  HADD2.F32 R59, -RZ, R58.H0_H0 ;  /* 0x2000003aff3b7230 */ /* 0x000fe20000004100 */
[----:B------:R-:W-:Y:S01]  /*bc70*/  F2FP.SATFINITE.E4M3.F32.PACK_AB_MERGE_C R90, R167, R90, RZ ;  /* 0x0000005aa75a723e */ /* 0x000fe200048070ff */
[----:B------:R-:W-:-:S02]  /*bc80*/  HADD2.F32 R62, -RZ, R61.H0_H0 ;  /* 0x2000003dff3e7230 */ /* 0x000fc40000004100 */
[----:B------:R-:W-:Y:S01]  /*bc90*/  HADD2.F32 R44, -RZ, R48.H0_H0 ;  /* 0x20000030ff2c7230 */ /* 0x000fe20000004100 */
[----:B------:R-:W-:Y:S01]  /*bca0*/  F2FP.SATFINITE.E4M3.F32.PACK_AB_MERGE_C R46, R93, R46, R90 ;  /* 0x0000002e5d2e723e */ /* 0x000fe2000480705a */
[----:B------:R-:W-:Y:S02]  /*bcb0*/  HADD2.F32 R58, -RZ, R58.H1_H1 ;  /* 0x3000003aff3a7230 */ /* 0x000fe40000004100 */
[-C--:B------:R-:W-:Y:S01]  /*bcc0*/  FMUL.FTZ R89, R59, R62.reuse ;  /* 0x0000003e3b597220 */ /* 0x080fe20000410000 */
[----:B------:R-:W-:Y:S02]  /*bcd0*/  HADD2.F32 R63, -RZ, R61.H1_H1 ;  /* 0x3000003dff3f7230 */ /* 0x000fe40000004100 */
[----:B------:R-:W-:Y:S01]  /*bce0*/  FMUL.FTZ R62, R44, R62 ;  /* 0x0000003e2c3e7220 */ /* 0x000fe20000410000 */
[----:B------:R-:W-:Y:S01]  /*bcf0*/  HADD2.F32 R60, -RZ, R42.H0_H0 ;  /* 0x2000002aff3c7230 */ /* 0x000fe20000004100 */
[----:B------:R-:W-:Y:S01]  /*bd00*/  F2FP.F16.E4M3.UNPACK_B R90, R41.H1 ;  /* 0x00000029ff5a723e */ /* 0x000fe200030006ff */
[----:B------:R-:W-:-:S02]  /*bd10*/  HADD2.F32 R48, -RZ, R48.H1_H1 ;  /* 0x30000030ff307230 */ /* 0x000fc40000004100 */
[-C--:B------:R-:W-:Y:S01]  /*bd20*/  FMUL.FTZ R91, R58, R63.reuse ;  /* 0x0000003f3a5b7220 */ /* 0x080fe20000410000 */
[----:B------:R-:W-:Y:S02]  /*bd30*/  HADD2.F32 R61, -RZ, R42.H1_H1 ;  /* 0x3000002aff3d7230 */ /* 0x000fe40000004100 */
[-C--:B------:R-:W-:Y:S01]  /*bd40*/  FFMA.FTZ R42, R44, R60.reuse, -R89 ;  /* 0x0000003c2c2a7223 */ /* 0x080fe20000010859 */
[----:B------:R-:W-:Y:S01]  /*bd50*/  FFMA.FTZ R44, R59, R60, R62 ;  /* 0x0000003c3b2c7223 */ /* 0x000fe2000001003e */
[C---:B------:R-:W-:Y:S01]  /*bd60*/  FMUL.FTZ R63, R48.reuse, R63 ;  /* 0x0000003f303f7220 */ /* 0x040fe20000410000 */
[----:B------:R-:W-:Y:S01]  /*bd70*/  F2FP.F16.E4M3.UNPACK_B R59, R47 ;  /* 0x0000002fff3b723e */ /* 0x000fe200020006ff */
[----:B------:R-:W-:Y:S01]  /*bd80*/  FFMA.FTZ R93, R48, R61, -R91 ;  /* 0x0000003d305d7223 */ /* 0x000fe2000001085b */
[----:B------:R-:W-:Y:S01]  /*bd90*/  F2FP.F16.E4M3.UNPACK_B R60, R47.H1 ;  /* 0x0000002fff3c723e */ /* 0x000fe200030006ff */
[----:B------:R-:W-:Y:S01]  /*bda0*/  FFMA.FTZ R95, R58, R61, R63 ;  /* 0x0000003d3a5f7223 */ /* 0x000fe2000001003f */
[----:B------:R-:W-:Y:S01]  /*bdb0*/  F2FP.F16.E4M3.UNPACK_B R89, R41 ;  /* 0x00000029ff59723e */ /* 0x000fe200020006ff */
[----:B------:R-:W-:Y:S01]  /*bdc0*/  HADD2.F32 R61, -RZ, R59.H0_H0 ;  /* 0x2000003bff3d7230 */ /* 0x000fe20000004100 */
[-C--:B------:R-:W-:Y:S01]  /*bdd0*/  F2FP.F16.E4M3.UNPACK_B R48, R43.reuse ;  /* 0x0000002bff30723e */ /* 0x080fe200020006ff */
[----:B------:R-:W-:Y:S01]  /*bde0*/  HADD2.F32 R91, -RZ, R90.H0_H0 ;  /* 0x2000005aff5b7230 */ /* 0x000fe20000004100 */
[----:B------:R-:W-:Y:S01]  /*bdf0*/  F2FP.F16.E4M3.UNPACK_B R43, R43.H1 ;  /* 0x0000002bff2b723e */ /* 0x000fe200030006ff */
[----:B------:R-:W-:Y:S01]  /*be00*/  HADD2.F32 R92, -RZ, R89.H0_H0 ;  /* 0x20000059ff5c7230 */ /* 0x000fe20000004100 */
[-C--:B------:R-:W-:Y:S01]  /*be10*/  F2FP.F16.E4M3.UNPACK_B R41, R40.reuse ;  /* 0x00000028ff29723e */ /* 0x080fe200020006ff */
[----:B------:R-:W-:Y:S01]  /*be20*/  HADD2.F32 R47, -RZ, R48.H0_H0 ;  /* 0x20000030ff2f7230 */ /* 0x000fe20000004100 */
[----:B------:R-:W-:Y:S01]  /*be30*/  F2FP.F16.E4M3.UNPACK_B R62, R40.H1 ;  /* 0x00000028ff3e723e */ /* 0x000fe200030006ff */
[----:B------:R-:W-:-:S02]  /*be40*/  HADD2.F32 R40, -RZ, R60.H0_H0 ;  /* 0x2000003cff287230 */ /* 0x000fc40000004100 */
[-C--:B------:R-:W-:Y:S01]  /*be50*/  FMUL.FTZ R94, R61, R92.reuse ;  /* 0x0000005c3d5e7220 */ /* 0x080fe20000410000 */
[----:B------:R-:W-:Y:S02]  /*be60*/  HADD2.F32 R58, -RZ, R43.H0_H0 ;  /* 0x2000002bff3a7230 */ /* 0x000fe40000004100 */
[----:B------:R-:W-:Y:S01]  /*be70*/  FMUL.FTZ R92, R47, R92 ;  /* 0x0000005c2f5c7220 */ /* 0x000fe20000410000 */
[----:B------:R-:W-:Y:S02]  /*be80*/  HADD2.F32 R63, -RZ, R62.H0_H0 ;  /* 0x2000003eff3f7230 */ /* 0x000fe40000004100 */
[-C--:B------:R-:W-:Y:S01]  /*be90*/  FMUL.FTZ R167, R40, R91.reuse ;  /* 0x0000005b28a77220 */ /* 0x080fe20000410000 */
[----:B------:R-:W-:Y:S02]  /*bea0*/  HADD2.F32 R88, -RZ, R41.H0_H0 ;  /* 0x20000029ff587230 */ /* 0x000fe40000004100 */
[----:B------:R-:W-:Y:S01]  /*beb0*/  FMUL.FTZ R91, R58, R91 ;  /* 0x0000005b3a5b7220 */ /* 0x000fe20000410000 */
[----:B------:R-:W-:-:S02]  /*bec0*/  HADD2.F32 R60, -RZ, R60.H1_H1 ;  /* 0x3000003cff3c7230 */ /* 0x000fc40000004100 */
[----:B------:R-:W-:Y:S01]  /*bed0*/  FFMA.FTZ R167, R58, R63, -R167 ;  /* 0x0000003f3aa77223 */ /* 0x000fe200000108a7 */
[----:B------:R-:W-:Y:S02]  /*bee0*/  HADD2.F32 R90, -RZ, R90.H1_H1 ;  /* 0x3000005aff5a7230 */ /* 0x000fe40000004100 */
[-C--:B------:R-:W-:Y:S01]  /*bef0*/  FFMA.FTZ R92, R61, R88.reuse, R92 ;  /* 0x000000583d5c7223 */ /* 0x080fe2000001005c */
[----:B------:R-:W-:Y:S02]  /*bf00*/  HADD2.F32 R43, -RZ, R43.H1_H1 ;  /* 0x3000002bff2b7230 */ /* 0x000fe40000004100 */
[----:B------:R-:W-:Y:S01]  /*bf10*/  FFMA.FTZ R94, R47, R88, -R94 ;  /* 0x000000582f5e7223 */ /* 0x000fe2000001085e */
[----:B------:R-:W-:Y:S02]  /*bf20*/  HADD2.F32 R59, -RZ, R59.H1_H1 ;  /* 0x3000003bff3b7230 */ /* 0x000fe40000004100 */
[----:B------:R-:W-:Y:S01]  /*bf30*/  FMUL.FTZ R58, R60, R90 ;  /* 0x0000005a3c3a7220 */ /* 0x000fe20000410000 */
[----:B------:R-:W-:-:S02]  /*bf40*/  HADD2.F32 R89, -RZ, R89.H1_H1 ;  /* 0x30000059ff597230 */ /* 0x000fc40000004100 */
[----:B------:R-:W-:Y:S01]  /*bf50*/  FMUL.FTZ R61, R43, R90 ;  /* 0x0000005a2b3d7220 */ /* 0x000fe20000410000 */
[----:B------:R-:W-:Y:S02]  /*bf60*/  HADD2.F32 R62, -RZ, R62.H1_H1 ;  /* 0x3000003eff3e7230 */ /* 0x000fe40000004100 */
[----:B------:R-:W-:Y:S01]  /*bf70*/  FFMA.FTZ R91, R40, R63, R91 ;  /* 0x0000003f285b7223 */ /* 0x000fe2000001005b */
[----:B------:R-:W-:Y:S02]  /*bf80*/  HADD2.F32 R48, -RZ, R48.H1_H1 ;  /* 0x30000030ff307230 */ /* 0x000fe40000004100 */
[-C--:B------:R-:W-:Y:S01]  /*bf90*/  FMUL.FTZ R47, R59, R89.reuse ;  /* 0x000000593b2f7220 */ /* 0x080fe20000410000 */
[----:B------:R-:W-:Y:S02]  /*bfa0*/  HADD2.F32 R41, -RZ, R41.H1_H1 ;  /* 0x30000029ff297230 */ /* 0x000fe40000004100 */
[-C--:B------:R-:W-:Y:S01]  /*bfb0*/  FFMA.FTZ R58, R43, R62.reuse, -R58 ;  /* 0x0000003e2b3a7223 */ /* 0x080fe2000001083a */
[----:B------:R-:W-:Y:S01]  /*bfc0*/  FFMA.FTZ R60, R60, R62, R61 ;  /* 0x0000003e3c3c7223 */ /* 0x000fe2000001003d */
[C---:B------:R-:W-:Y:S01]  /*bfd0*/  FMUL.FTZ R40, R48.reuse, R89 ;  /* 0x0000005930287220 */ /* 0x040fe20000410000 */
[----:B------:R-:W-:Y:S01]  /*bfe0*/  F2FP.SATFINITE.E4M3.F32.PACK_AB_MERGE_C R42, R93, R42, RZ ;  /* 0x0000002a5d2a723e */ /* 0x000fe200048070ff */
[----:B------:R-:W-:Y:S01]  /*bff0*/  FFMA.FTZ R47, R48, R41, -R47 ;  /* 0x00000029302f7223 */ /* 0x000fe2000001082f */
[----:B------:R-:W-:Y:S01]  /*c000*/  F2FP.SATFINITE.E4M3.F32.PACK_AB_MERGE_C R58, R58, R167, RZ ;  /* 0x000000a73a3a723e */ /* 0x000fe200048070ff */
[----:B------:R-:W-:Y:S01]  /*c010*/  FFMA.FTZ R41, R59, R41, R40 ;  /* 0x000000293b297223 */ /* 0x000fe20000010028 */
[----:B------:R-:W-:Y:S01]  /*c020*/  F2FP.SATFINITE.E4M3.F32.PACK_AB_MERGE_C R60, R60, R91, RZ ;  /* 0x0000005b3c3c723e */ /* 0x000fe200048070ff */
[----:B------:R-:W-:Y:S01]  /*c030*/  IMAD.MOV.U32 R40, RZ, RZ, R51 ;  /* 0x000000ffff287224 */ /* 0x000fe200078e0033 */
[----:B------:R-:W-:-:S02]  /*c040*/  F2FP.SATFINITE.E4M3.F32.PACK_AB_MERGE_C R42, R45, R54, R42 ;  /* 0x000000362d2a723e */ /* 0x000fc4000480702a */
[----:B------:R-:W-:Y:S02]  /*c050*/  F2FP.SATFINITE.E4M3.F32.PACK_AB_MERGE_C R44, R95, R44, RZ ;  /* 0x0000002c5f2c723e */ /* 0x000fe400048070ff */
[----:B------:R-:W-:Y:S02]  /*c060*/  F2FP.SATFINITE.E4M3.F32.PACK_AB_MERGE_C R43, R47, R94, R58 ;  /* 0x0000005e2f2b723e */ /* 0x000fe4000480703a */
[----:B------:R-:W-:Y:S01]  /*c070*/  F2FP.SATFINITE.E4M3.F32.PACK_AB_MERGE_C R47, R41, R92, R60 ;  /* 0x0000005c292f723e */ /* 0x000fe2000480703c */
[----:B------:R-:W-:Y:S01]  /*c080*/  IMAD.MOV.U32 R41, RZ, RZ, R42 ;  /* 0x000000ffff297224 */ /* 0x000fe200078e002a */
[----:B------:R-:W-:Y:S01]  /*c090*/  F2FP.SATFINITE.E4M3.F32.PACK_AB_MERGE_C R45, R57, R56, R44 ;  /* 0x00000038392d723e */ /* 0x000fe2000480702c */
[----:B------:R-:W-:Y:S01]  /*c0a0*/  IMAD.MOV.U32 R44, RZ, RZ, R50 ;  /* 0x000000ffff2c7224 */ /* 0x000fe200078e0032 */
[----:B------:R-:W-:-:S07]  /*c0b0*/  MOV R42, R49 ;  /* 0x00000031002a7202 */ /* 0x000fce0000000f00 */
.L_x_498:
[----:B------:R-:W-:Y:S05]  /*c0c0*/  BSYNC B2 ;  /* 0x0000000000027941 */ /* 0x000fea0003800000 */
.L_x_497:
[----:B------:R-:W-:-:S13]  /*c0d0*/  ISETP.GE.AND P4, PT, R55, R153, PT ;  /* 0x000000993700720c */ /* 0x000fda0003f86270 */
[--C-:B------:R-:W-:Y:S02]  /*c0e0*/  @!P4 SHF.R.S32.HI R49, RZ, 0x1f, R55.reuse ;  /* 0x0000001fff31c819 */ /* 0x100fe40000011437 */
[----:B------:R-:W-:-:S04]  /*c0f0*/  @!P4 IADD3 R51, P5, P6, R116, R142, R55 ;  /* 0x0000008e7433c210 */ /* 0x000fc80007ebe037 */
[----:B------:R-:W-:Y:S02]  /*c100*/  @!P4 IADD3.X R178, R0, R178, R49, P5, P6 ;  /* 0x000000b200b2c210 */ /* 0x000fe40002fec431 */
[----:B------:R-:W-:-:S05]  /*c110*/  IADD3 R48, P5, R53, R126, RZ ;  /* 0x0000007e35307210 */ /* 0x000fca0007fbe0ff */
[----:B------:R-:W-:Y:S01]  /*c120*/  IMAD.X R49, R52, 0x1, R127, P5 ;  /* 0x0000000134317824 */ /* 0x000fe200028e067f */
[----:B------:R-:W-:-:S04]  /*c130*/  @!P4 IADD3 R50, P5, R51, R126, RZ ;  /* 0x0000007e3332c210 */ /* 0x000fc80007fbe0ff */
[----:B0-----:R4:W-:Y:S01]  /*c140*/  STG.E.128 desc[UR54][R48.64], R40 ;  /* 0x0000002830007986 */ /* 0x0019e2000c101d36 */
[----:B------:R-:W-:-:S05]  /*c150*/  @!P4 IMAD.X R51, R178, 0x1, R127, P5 ;  /* 0x00000001b233c824 */ /* 0x000fca00028e067f */
[----:B-1----:R4:W-:Y:S03]  /*c160*/  @!P4 STG.E.128 desc[UR54][R50.64], R44 ;  /* 0x0000002c3200c986 */ /* 0x0029e6000c101d36 */
.L_x_488:
[----:B------:R-:W-:Y:S05]  /*c170*/  BSYNC B1 ;  /* 0x0000000000017941 */ /* 0x000fea0003800000 */
.L_x_487:
[-C--:B0--34-:R-:W-:Y:S02]  /*c180*/  IMAD R40, R144, R138.reuse, RZ ;  /* 0x0000008a90287224 */ /* 0x099fe400078e02ff */
[----:B------:R-:W-:-:S04]  /*c190*/  IMAD.WIDE.U32 R140, R211, R138, R140 ;  /* 0x0000008ad38c7225 */ /* 0x000fc800078e008c */
[----:B------:R-:W-:Y:S01]  /*c1a0*/  IMAD R53, R211, R139, R40 ;  /* 0x0000008bd3357224 */ /* 0x000fe200078e0228 */
[----:B------:R-:W-:Y:S06]  /*c1b0*/  @P2 BRA `(.L_x_457) ;  /* 0x0000003000942947 */ /* 0x000fec0003800000 */
[----:B------:R-:W-:Y:S01]  /*c1c0*/  ISETP.NE.AND P2, PT, R32, RZ, PT ;  /* 0x000000ff2000720c */ /* 0x000fe20003f45270 */
[----:B------:R-:W-:Y:S01]  /*c1d0*/  BSSY B1, `(.L_x_499) ;  /* 0x00000f8000017945 */ /* 0x000fe20003800000 */
[----:B------:R-:W-:-:S11]  /*c1e0*/  IMAD.IADD R53, R141, 0x1, R53 ;  /* 0x000000018d357824 */ /* 0x000fd600078e0235 */
[----:B------:R-:W-:Y:S05]  /*c1f0*/  @!P2 BRA `(.L_x_500) ;  /* 0x0000000c00d4a947 */ /* 0x000fea0003800000 */
[----:B------:R-:W-:Y:S01]  /*c200*/  SEL R40, R97, R158, !P0 ;  /* 0x0000009e61287207 */ /* 0x000fe20004000000 */
[----:B------:R-:W-:Y:S01]  /*c210*/  BSSY B2, `(.L_x_501) ;  /* 0x00000f1000027945 */ /* 0x000fe20003800000 */
[----:B------:R-:W-:Y:S02]  /*c220*/  IADD3 R49, P2, P4, R116, R140, R20 ;  /* 0x0000008c74317210 */ /* 0x000fe40007c5e014 */
[----:B------:R-:W-:Y:S02]  /*c230*/  SHF.R.S32.HI R41, RZ, 0x1f, R40 ;  /* 0x0000001fff297819 */ /* 0x000fe40000011428 */
[----:B------:R-:W-:Y:S02]  /*c240*/  IADD3.X R42, R0, R53, R28, P2, P4 ;  /* 0x00000035002a7210 */ /* 0x000fe400017e841c */
[----:B------:R-:W-:-:S04]  /*c250*/  LEA.HI R40, R41, R40, RZ, 0x5 ;  /* 0x0000002829287211 */ /* 0x000fc800078f28ff */
[----:B------:R-:W-:-:S05]  /*c260*/  LEA.HI.SX32 R41, R40, R15, 0x1b ;  /* 0x0000000f28297211 */ /* 0x000fca00078fdaff */
[----:B------:R-:W-:-:S05]  /*c270*/  IMAD.SHL.U32 R43, R41, 0x10, RZ ;  /* 0x00000010292b7824 */ /* 0x000fca00078e00ff */
[----:B------:R-:W-:-:S13]  /*c280*/  ISETP.GE.AND P2, PT, R43, R153, PT ;  /* 0x000000992b00720c */ /* 0x000fda0003f46270 */
[--C-:B------:R-:W-:Y:S02]  /*c290*/  @!P2 SHF.R.S32.HI R40, RZ, 0x1f, R43.reuse ;  /* 0x0000001fff28a819 */ /* 0x100fe4000001142b */
[----:B------:R-:W-:-:S04]  /*c2a0*/  @!P2 IADD3 R51, P4, P5, R116, R140, R43 ;  /* 0x0000008c7433a210 */ /* 0x000fc80007d9e02b */
[----:B------:R-:W-:Y:S02]  /*c2b0*/  @!P2 IADD3.X R40, R0, R53, R40, P4, P5 ;  /* 0x000000350028a210 */ /* 0x000fe400027ea428 */
[----:B------:R-:W-:-:S04]  /*c2c0*/  IADD3 R48, P4, R49, R126, RZ ;  /* 0x0000007e31307210 */ /* 0x000fc80007f9e0ff */
[----:B------:R-:W-:Y:S02]  /*c2d0*/  IADD3.X R49, R42, R127, RZ, P4, !PT ;  /* 0x0000007f2a317210 */ /* 0x000fe400027fe4ff */
[----:B------:R-:W-:-:S05]  /*c2e0*/  @!P2 IADD3 R50, P4, R51, R126, RZ ;  /* 0x0000007e3332a210 */ /* 0x000fca0007f9e0ff */
[----:B------:R-:W-:Y:S01]  /*c2f0*/  @!P2 IMAD.X R51, R40, 0x1, R127, P4 ;  /* 0x000000012833a824 */ /* 0x000fe200020e067f */
[----:B------:R-:W-:Y:S02]  /*c300*/  SHF.R.S32.HI R40, RZ, 0x1f, R41 ;  /* 0x0000001fff287819 */ /* 0x000fe40000011429 */
[----:B------:R-:W-:Y:S02]  /*c310*/  ISETP.GE.AND P4, PT, R22, R136, PT ;  /* 0x000000881600720c */ /* 0x000fe40003f86270 */
        /* <DEDUP_REMOVED lines=17> */
[----:B------:R-:W-:Y:S01]  /*c430*/  SHF.R.U32.HI R61, RZ, 0x8, R65 ;  /* 0x00000008ff3d7819 */ /* 0x000fe20000011641 */
[----:B------:R-:W-:Y:S01]  /*c440*/  IMAD.SHL.U32 R40, R54, 0x100, RZ ;  /* 0x0000010036287824 */ /* 0x000fe200078e00ff */
[----:B------:R-:W-:Y:S01]  /*c450*/  SHF.R.U32.HI R63, RZ, 0x8, R67 ;  /* 0x00000008ff3f7819 */ /* 0x000fe20000011643 */
[----:B------:R-:W-:Y:S01]  /*c460*/  IMAD.MOV.U32 R54, RZ, RZ, R42 ;  /* 0x000000ffff367224 */ /* 0x000fe200078e002a */
[----:B------:R-:W-:Y:S01]  /*c470*/  LOP3.LUT R55, R77, 0xff0000ff, RZ, 0xc0, !PT ;  /* 0xff0000ff4d377812 */ /* 0x000fe200078ec0ff */
[----:B------:R-:W-:Y:S01]  /*c480*/  IMAD.SHL.U32 R61, R61, 0x100, RZ ;  /* 0x000001003d3d7824 */ /* 0x000fe200078e00ff */
[--C-:B------:R-:W-:Y:S01]  /*c490*/  SHF.R.U32.HI R64, RZ, 0x8, R79.reuse ;  /* 0x00000008ff407819 */ /* 0x100fe2000001164f */
[----:B------:R-:W-:Y:S01]  /*c4a0*/  IMAD.SHL.U32 R63, R63, 0x100, RZ ;  /* 0x000001003f3f7824 */ /* 0x000fe200078e00ff */
[----:B------:R-:W-:Y:S01]  /*c4b0*/  MOV R52, R41 ;  /* 0x0000002900347202 */ /* 0x000fe20000000f00 */
[----:B------:R-:W-:Y:S01]  /*c4c0*/  IMAD.U32 R41, R66, 0x10000, RZ ;  /* 0x0001000042297824 */ /* 0x000fe200078e00ff */
[----:B------:R-:W-:-:S02]  /*c4d0*/  SHF.R.U32.HI R62, RZ, 0x10, R79 ;  /* 0x00000010ff3e7819 */ /* 0x000fc4000001164f */
[----:B------:R-:W-:Y:S02]  /*c4e0*/  LOP3.LUT R40, R55, 0xff00, R40, 0xf8, !PT ;  /* 0x0000ff0037287812 */ /* 0x000fe400078ef828 */
[----:B------:R-:W-:Y:S02]  /*c4f0*/  LOP3.LUT R58, R65, 0xff0000ff, RZ, 0xc0, !PT ;  /* 0xff0000ff413a7812 */ /* 0x000fe400078ec0ff */
[----:B------:R-:W-:Y:S02]  /*c500*/  LOP3.LUT R60, R67, 0xff0000ff, RZ, 0xc0, !PT ;  /* 0xff0000ff433c7812 */ /* 0x000fe400078ec0ff */
[----:B------:R-:W-:Y:S02]  /*c510*/  LOP3.LUT R56, R79, 0xff0000ff, RZ, 0xc0, !PT ;  /* 0xff0000ff4f387812 */ /* 0x000fe400078ec0ff */
[----:B------:R-:W-:Y:S02]  /*c520*/  SHF.L.U32 R55, R64, 0x8, RZ ;  /* 0x0000000840377819 */ /* 0x000fe400000006ff */
[----:B------:R-:W-:Y:S01]  /*c530*/  LOP3.LUT R42, R40, 0xff0000, R41, 0xf8, !PT ;  /* 0x00ff0000282a7812 */ /* 0x000fe200078ef829 */
[----:B------:R-:W-:Y:S01]  /*c540*/  IMAD.U32 R40, R62, 0x10000, RZ ;  /* 0x000100003e287824 */ /* 0x000fe200078e00ff */
[----:B------:R-:W-:-:S02]  /*c550*/  LOP3.LUT R44, R58, 0xff00, R61, 0xf8, !PT ;  /* 0x0000ff003a2c7812 */ /* 0x000fc400078ef83d */
[----:B------:R-:W-:Y:S02]  /*c560*/  LOP3.LUT R64, R60, 0xff00, R63, 0xf8, !PT ;  /* 0x0000ff003c407812 */ /* 0x000fe400078ef83f */
[----:B------:R-:W-:Y:S02]  /*c570*/  LOP3.LUT R55, R56, 0xff00, R55, 0xf8, !PT ;  /* 0x0000ff0038377812 */ /* 0x000fe400078ef837 */
[----:B------:R-:W-:Y:S02]  /*c580*/  F2FP.F16.E4M3.UNPACK_B R63, R162.H1 ;  /* 0x000000a2ff3f723e */ /* 0x000fe400030006ff */
[----:B------:R-:W-:Y:S02]  /*c590*/  F2FP.F16.E4M3.UNPACK_B R60, R59.H1 ;  /* 0x0000003bff3c723e */ /* 0x000fe400030006ff */
[----:B------:R-:W-:Y:S02]  /*c5a0*/  F2FP.F16.E4M3.UNPACK_B R58, R57.H1 ;  /* 0x00000039ff3a723e */ /* 0x000fe400030006ff */
[----:B------:R-:W-:Y:S01]  /*c5b0*/  LOP3.LUT R41, R55, 0xff0000, R40, 0xf8, !PT ;  /* 0x00ff000037297812 */ /* 0x000fe200078ef828 */
[----:B------:R-:W-:Y:S01]  /*c5c0*/  HADD2.F32 R40, -RZ, R63.H0_H0 ;  /* 0x2000003fff287230 */ /* 0x000fe20000004100 */
[----:B------:R-:W-:Y:S01]  /*c5d0*/  F2FP.F16.E4M3.UNPACK_B R61, R164.H1 ;  /* 0x000000a4ff3d723e */ /* 0x000fe200030006ff */
[----:B------:R-:W-:Y:S01]  /*c5e0*/  HADD2.F32 R56, -RZ, R60.H0_H0 ;  /* 0x2000003cff387230 */ /* 0x000fe20000004100 */
[----:B------:R-:W-:Y:S01]  /*c5f0*/  SHF.R.U32.HI R67, RZ, 0x10, R67 ;  /* 0x00000010ff437819 */ /* 0x000fe20000011643 */
[----:B------:R-:W-:Y:S01]  /*c600*/  HADD2.F32 R55, -RZ, R58.H0_H0 ;  /* 0x2000003aff377230 */ /* 0x000fe20000004100 */
[----:B------:R-:W-:Y:S01]  /*c610*/  SHF.R.U32.HI R65, RZ, 0x10, R65 ;  /* 0x00000010ff417819 */ /* 0x000fe20000011641 */
[----:B------:R-:W-:-:S02]  /*c620*/  HADD2.F32 R62, -RZ, R61.H0_H0 ;  /* 0x2000003dff3e7230 */ /* 0x000fc40000004100 */
[CC--:B------:R-:W-:Y:S01]  /*c630*/  FMUL.FTZ R66, R56.reuse, R40.reuse ;  /* 0x0000002838427220 */ /* 0x0c0fe20000410000 */
[----:B------:R-:W-:Y:S02]  /*c640*/  IMAD.U32 R67, R67, 0x10000, RZ ;  /* 0x0001000043437824 */ /* 0x000fe400078e00ff */
[C---:B------:R-:W-:Y:S01]  /*c650*/  FMUL.FTZ R77, R55.reuse, R40 ;  /* 0x00000028374d7220 */ /* 0x040fe20000410000 */
[----:B------:R-:W-:Y:S02]  /*c660*/  HADD2.F32 R58, -RZ, R58.H1_H1 ;  /* 0x3000003aff3a7230 */ /* 0x000fe40000004100 */
[-C--:B------:R-:W-:Y:S01]  /*c670*/  FFMA.FTZ R55, R55, R62.reuse, -R66 ;  /* 0x0000003e37377223 */ /* 0x080fe20000010842 */
[----:B------:R-:W-:Y:S01]  /*c680*/  SHF.L.U32 R65, R65, 0x10, RZ ;  /* 0x0000001041417819 */ /* 0x000fe200000006ff */
[----:B------:R-:W-:Y:S01]  /*c690*/  FFMA.FTZ R56, R56, R62, R77 ;  /* 0x0000003e38387223 */ /* 0x000fe2000001004d */
[----:B------:R-:W-:Y:S01]  /*c6a0*/  HADD2.F32 R62, -RZ, R63.H1_H1 ;  /* 0x3000003fff3e7230 */ /* 0x000fe20000004100 */
[----:B------:R-:W-:Y:S01]  /*c6b0*/  LOP3.LUT R40, R64, 0xff0000, R67, 0xf8, !PT ;  /* 0x00ff000040287812 */ /* 0x000fe200078ef843 */
[----:B------:R-:W-:Y:S01]  /*c6c0*/  HADD2.F32 R63, -RZ, R60.H1_H1 ;  /* 0x3000003cff3f7230 */ /* 0x000fe20000004100 */
[----:B------:R-:W-:Y:S01]  /*c6d0*/  F2FP.F16.E4M3.UNPACK_B R162, R162 ;  /* 0x000000a2ffa2723e */ /* 0x000fe200020006ff */
[----:B------:R-:W-:Y:S01]  /*c6e0*/  HADD2.F32 R64, -RZ, R61.H1_H1 ;  /* 0x3000003dff407230 */ /* 0x000fe20000004100 */
[----:B------:R-:W-:Y:S01]  /*c6f0*/  F2FP.F16.E4M3.UNPACK_B R60, R59 ;  /* 0x0000003bff3c723e */ /* 0x000fe200020006ff */
[-C--:B------:R-:W-:Y:S01]  /*c700*/  FMUL.FTZ R66, R58, R62.reuse ;  /* 0x0000003e3a427220 */ /* 0x080fe20000410000 */
[----:B------:R-:W-:Y:S01]  /*c710*/  F2FP.F16.E4M3.UNPACK_B R61, R57 ;  /* 0x00000039ff3d723e */ /* 0x000fe200020006ff */
[----:B------:R-:W-:Y:S01]  /*c720*/  FMUL.FTZ R57, R63, R62 ;  /* 0x0000003e3f397220 */ /* 0x000fe20000410000 */
[----:B------:R-:W-:Y:S01]  /*c730*/  LOP3.LUT R44, R44, 0xff0000, R65, 0xf8, !PT ;  /* 0x00ff00002c2c7812 */ /* 0x000fe200078ef841 */
[----:B------:R-:W-:Y:S01]  /*c740*/  HADD2.F32 R65, -RZ, R162.H0_H0 ;  /* 0x200000a2ff417230 */ /* 0x000fe20000004100 */
[----:B------:R-:W-:Y:S01]  /*c750*/  F2FP.F16.E4M3.UNPACK_B R164, R164 ;  /* 0x000000a4ffa4723e */ /* 0x000fe200020006ff */
[----:B------:R-:W-:-:S02]  /*c760*/  HADD2.F32 R62, -RZ, R60.H0_H0 ;  /* 0x2000003cff3e7230 */ /* 0x000fc40000004100 */
[-C--:B------:R-:W-:Y:S01]  /*c770*/  FFMA.FTZ R58, R58, R64.reuse, -R57 ;  /* 0x000000403a3a7223 */ /* 0x080fe20000010839 */
[----:B------:R-:W-:Y:S02]  /*c780*/  HADD2.F32 R59, -RZ, R61.H0_H0 ;  /* 0x2000003dff3b7230 */ /* 0x000fe40000004100 */
[----:B------:R-:W-:Y:S01]  /*c790*/  FFMA.FTZ R57, R63, R64, R66 ;  /* 0x000000403f397223 */ /* 0x000fe20000010042 */
[----:B------:R-:W-:Y:S02]  /*c7a0*/  HADD2.F32 R64, -RZ, R164.H0_H0 ;  /* 0x200000a4ff407230 */ /* 0x000fe40000004100 */
[-C--:B------:R-:W-:Y:S01]  /*c7b0*/  FMUL.FTZ R66, R62, R65.reuse ;  /* 0x000000413e427220 */ /* 0x080fe20000410000 */
[----:B------:R-:W-:Y:S02]  /*c7c0*/  HADD2.F32 R162, -RZ, R162.H1_H1 ;  /* 0x300000a2ffa27230 */ /* 0x000fe40000004100 */
[----:B------:R-:W-:Y:S01]  /*c7d0*/  FMUL.FTZ R65, R59, R65 ;  /* 0x000000413b417220 */ /* 0x000fe20000410000 */
[----:B------:R-:W-:-:S02]  /*c7e0*/  HADD2.F32 R63, -RZ, R60.H1_H1 ;  /* 0x3000003cff3f7230 */ /* 0x000fc40000004100 */
[-C--:B------:R-:W-:Y:S01]  /*c7f0*/  FFMA.FTZ R59, R59, R64.reuse, -R66 ;  /* 0x000000403b3b7223 */ /* 0x080fe20000010842 */
[----:B------:R-:W-:Y:S02]  /*c800*/  HADD2.F32 R61, -RZ, R61.H1_H1 ;  /* 0x3000003dff3d7230 */ /* 0x000fe40000004100 */
        /* <DEDUP_REMOVED lines=8> */
[----:B------:R-:W-:Y:S01]  /*c890*/  HADD2.F32 R67, -RZ, R62.H0_H0 ;  /* 0x2000003eff437230 */ /* 0x000fe20000004100 */
[----:B------:R-:W-:Y:S01]  /*c8a0*/  F2FP.F16.E4M3.UNPACK_B R61, R54.H1 ;  /* 0x00000036ff3d723e */ /* 0x000fe200030006ff */
[----:B------:R-:W-:-:S02]  /*c8b0*/  HADD2.F32 R65, -RZ, R64.H0_H0 ;  /* 0x20000040ff417230 */ /* 0x000fc40000004100 */
[----:B------:R-:W-:Y:S01]  /*c8c0*/  FFMA.FTZ R77, R63, R164, R162 ;  /* 0x000000a43f4d7223 */ /* 0x000fe200000100a2 */
[----:B------:R-:W-:Y:S01]  /*c8d0*/  HADD2.F32 R76, -RZ, R62.H1_H1 ;  /* 0x3000003eff4c7230 */ /* 0x000fe20000004100 */
[----:B------:R-:W-:Y:S01]  /*c8e0*/  F2FP.F16.E4M3.UNPACK_B R163, R163 ;  /* 0x000000a3ffa3723e */ /* 0x000fe200020006ff */
[--C-:B------:R-:W-:Y:S02]  /*c8f0*/  HADD2.F32 R62, -RZ, R61.reuse.H0_H0 ;  /* 0x2000003dff3e7230 */ /* 0x100fe40000004100 */
[-C--:B------:R-:W-:Y:S01]  /*c900*/  FMUL.FTZ R79, R65, R67.reuse ;  /* 0x00000043414f7220 */ /* 0x080fe20000410000 */
[----:B------:R-:W-:Y:S01]  /*c910*/  HADD2.F32 R63, -RZ, R66.H0_H0 ;  /* 0x20000042ff3f7230 */ /* 0x000fe20000004100 */
[----:B------:R-:W-:Y:S01]  /*c920*/  F2FP.F16.E4M3.UNPACK_B R54, R54 ;  /* 0x00000036ff36723e */ /* 0x000fe200020006ff */
[----:B------:R-:W-:Y:S02]  /*c930*/  HADD2.F32 R64, -RZ, R64.H1_H1 ;  /* 0x30000040ff407230 */ /* 0x000fe40000004100 */
[----:B------:R-:W-:Y:S01]  /*c940*/  FMUL.FTZ R90, R62, R67 ;  /* 0x000000433e5a7220 */ /* 0x000fe20000410000 */
[----:B------:R-:W-:-:S02]  /*c950*/  HADD2.F32 R61, -RZ, R61.H1_H1 ;  /* 0x3000003dff3d7230 */ /* 0x000fc40000004100 */
[-C--:B------:R-:W-:Y:S01]  /*c960*/  FFMA.FTZ R88, R62, R63.reuse, -R79 ;  /* 0x0000003f3e587223 */ /* 0x080fe2000001084f */
[----:B------:R-:W-:Y:S02]  /*c970*/  HADD2.F32 R66, -RZ, R66.H1_H1 ;  /* 0x30000042ff427230 */ /* 0x000fe40000004100 */
[CC--:B------:R-:W-:Y:S01]  /*c980*/  FMUL.FTZ R62, R64.reuse, R76.reuse ;  /* 0x0000004c403e7220 */ /* 0x0c0fe20000410000 */
[----:B------:R-:W-:Y:S01]  /*c990*/  FFMA.FTZ R90, R65, R63, R90 ;  /* 0x0000003f415a7223 */ /* 0x000fe2000001005a */
[C---:B------:R-:W-:Y:S01]  /*c9a0*/  FMUL.FTZ R67, R61.reuse, R76 ;  /* 0x0000004c3d437220 */ /* 0x040fe20000410000 */
[----:B------:R-:W-:Y:S01]  /*c9b0*/  F2FP.F16.E4M3.UNPACK_B R165, R165 ;  /* 0x000000a5ffa5723e */ /* 0x000fe200020006ff */
[----:B------:R-:W-:Y:S01]  /*c9c0*/  FFMA.FTZ R89, R61, R66, -R62 ;  /* 0x000000423d597223 */ /* 0x000fe2000001083e */
[----:B------:R-:W-:Y:S01]  /*c9d0*/  F2FP.F16.E4M3.UNPACK_B R61, R46 ;  /* 0x0000002eff3d723e */ /* 0x000fe200020006ff */
[--C-:B------:R-:W-:Y:S02]  /*c9e0*/  HADD2.F32 R65, -RZ, R163.reuse.H0_H0 ;  /* 0x200000a3ff417230 */ /* 0x100fe40000004100 */
[----:B------:R-:W-:Y:S01]  /*c9f0*/  FFMA.FTZ R91, R64, R66, R67 ;  /* 0x00000042405b7223 */ /* 0x000fe20000010043 */
[----:B------:R-:W-:Y:S01]  /*ca00*/  HADD2.F32 R163, -RZ, R163.H1_H1 ;  /* 0x300000a3ffa37230 */ /* 0x000fe20000004100 */
[----:B------:R-:W-:Y:S01]  /*ca10*/  F2FP.SATFINITE.E4M3.F32.PACK_AB_MERGE_C R55, R58, R55, RZ ;  /* 0x000000373a37723e */ /* 0x000fe200048070ff */
[--C-:B------:R-:W-:Y:S01]  /*ca20*/  HADD2.F32 R62, -RZ, R61.reuse.H0_H0 ;  /* 0x2000003dff3e7230 */ /* 0x100fe20000004100 */
[----:B------:R-:W-:Y:S01]  /*ca30*/  F2FP.SATFINITE.E4M3.F32.PACK_AB_MERGE_C R57, R57, R56, RZ ;  /* 0x000000383939723e */ /* 0x000fe200048070ff */
[----:B------:R-:W-:Y:S01]  /*ca40*/  HADD2.F32 R46, -RZ, R54.H0_H0 ;  /* 0x20000036ff2e7230 */ /* 0x000fe20000004100 */
[----:B------:R-:W-:Y:S01]  /*ca50*/  F2FP.F16.E4M3.UNPACK_B R58, R52 ;  /* 0x00000034ff3a723e */ /* 0x000fe200020006ff */
[----:B------:R-:W-:-:S02]  /*ca60*/  HADD2.F32 R61, -RZ, R61.H1_H1 ;  /* 0x3000003dff3d7230 */ /* 0x000fc40000004100 */
[-C--:B------:R-:W-:Y:S01]  /*ca70*/  FMUL.FTZ R67, R62, R65.reuse ;  /* 0x000000413e437220 */ /* 0x080fe20000410000 */
[----:B------:R-:W-:Y:S02]  /*ca80*/  HADD2.F32 R54, -RZ, R54.H1_H1 ;  /* 0x30000036ff367230 */ /* 0x000fe40000004100 */
[----:B------:R-:W-:Y:S01]  /*ca90*/  FMUL.FTZ R65, R46, R65 ;  /* 0x000000412e417220 */ /* 0x000fe20000410000 */
[--C-:B------:R-:W-:Y:S02]  /*caa0*/  HADD2.F32 R63, -RZ, R165.reuse.H0_H0 ;  /* 0x200000a5ff3f7230 */ /* 0x100fe40000004100 */
[CC--:B------:R-:W-:Y:S01]  /*cab0*/  FMUL.FTZ R79, R61.reuse, R163.reuse ;  /* 0x000000a33d4f7220 */ /* 0x0c0fe20000410000 */
[----:B------:R-:W-:Y:S02]  /*cac0*/  HADD2.F32 R165, -RZ, R165.H1_H1 ;  /* 0x300000a5ffa57230 */ /* 0x000fe40000004100 */
[----:B------:R-:W-:Y:S01]  /*cad0*/  FMUL.FTZ R64, R54, R163 ;  /* 0x000000a336407220 */ /* 0x000fe20000410000 */
[----:B------:R-:W-:Y:S01]  /*cae0*/  F2FP.SATFINITE.E4M3.F32.PACK_AB_MERGE_C R56, R78, R59, R55 ;  /* 0x0000003b4e38723e */ /* 0x000fe20004807037 */
[-C--:B------:R-:W-:Y:S01]  /*caf0*/  FFMA.FTZ R67, R46, R63.reuse, -R67 ;  /* 0x0000003f2e437223 */ /* 0x080fe20000010843 */
[----:B------:R-:W-:Y:S01]  /*cb00*/  FFMA.FTZ R46, R62, R63, R65 ;  /* 0x0000003f3e2e7223 */ /* 0x000fe20000010041 */
[-C--:B------:R-:W-:Y:S01]  /*cb10*/  FFMA.FTZ R54, R54, R165.reuse, -R79 ;  /* 0x000000a536367223 */ /* 0x080fe2000001084f */
[----:B------:R-:W-:Y:S01]  /*cb20*/  FFMA.FTZ R165, R61, R165, R64 ;  /* 0x000000a53da57223 */ /* 0x000fe20000010040 */
[----:B------:R-:W-:-:S02]  /*cb30*/  F2FP.F16.E4M3.UNPACK_B R61, R45 ;  /* 0x0000002dff3d723e */ /* 0x000fc400020006ff */
[----:B------:R-:W-:Y:S02]  /*cb40*/  F2FP.F16.E4M3.UNPACK_B R65, R44 ;  /* 0x0000002cff41723e */ /* 0x000fe400020006ff */
[----:B------:R-:W-:Y:S01]  /*cb50*/  F2FP.SATFINITE.E4M3.F32.PACK_AB_MERGE_C R55, R77, R60, R57 ;  /* 0x0000003c4d37723e */ /* 0x000fe20004807039 */
[----:B------:R-:W-:Y:S01]  /*cb60*/  HADD2.F32 R59, -RZ, R61.H0_H0 ;  /* 0x2000003dff3b7230 */ /* 0x000fe20000004100 */
[----:B------:R-:W-:Y:S01]  /*cb70*/  F2FP.F16.E4M3.UNPACK_B R63, R42 ;  /* 0x0000002aff3f723e */ /* 0x000fe200020006ff */
[----:B------:R-:W-:Y:S01]  /*cb80*/  HADD2.F32 R60, -RZ, R65.H0_H0 ;  /* 0x20000041ff3c7230 */ /* 0x000fe20000004100 */
[----:B------:R-:W-:Y:S01]  /*cb90*/  F2FP.SATFINITE.E4M3.F32.PACK_AB_MERGE_C R88, R89, R88, RZ ;  /* 0x000000585958723e */ /* 0x000fe200048070ff */
[----:B------:R-:W-:Y:S01]  /*cba0*/  HADD2.F32 R57, -RZ, R58.H0_H0 ;  /* 0x2000003aff397230 */ /* 0x000fe20000004100 */
[----:B------:R-:W-:Y:S01]  /*cbb0*/  F2FP.F16.E4M3.UNPACK_B R42, R42.H1 ;  /* 0x0000002aff2a723e */ /* 0x000fe200030006ff */
[----:B------:R-:W-:Y:S02]  /*cbc0*/  HADD2.F32 R64, -RZ, R63.H0_H0 ;  /* 0x2000003fff407230 */ /* 0x000fe40000004100 */
[----:B------:R-:W-:Y:S01]  /*cbd0*/  FMUL.FTZ R66, R59, R60 ;  /* 0x0000003c3b427220 */ /* 0x000fe20000410000 */
[----:B------:R-:W-:-:S02]  /*cbe0*/  HADD2.F32 R62, -RZ, R61.H1_H1 ;  /* 0x3000003dff3e7230 */ /* 0x000fc40000004100 */
[C---:B------:R-:W-:Y:S01]  /*cbf0*/  FMUL.FTZ R76, R57.reuse, R60 ;  /* 0x0000003c394c7220 */ /* 0x040fe20000410000 */
[----:B------:R-:W-:Y:S01]  /*cc00*/  HADD2.F32 R65, -RZ, R65.H1_H1 ;  /* 0x30000041ff417230 */ /* 0x000fe20000004100 */
[----:B------:R-:W-:Y:S01]  /*cc10*/  F2FP.SATFINITE.E4M3.F32.PACK_AB_MERGE_C R54, R54, R67, R88 ;  /* 0x000000433636723e */ /* 0x000fe20004807058 */
[----:B------:R-:W-:Y:S02]  /*cc20*/  HADD2.F32 R60, -RZ, R58.H1_H1 ;  /* 0x3000003aff3c7230 */ /* 0x000fe40000004100 */
[-C--:B------:R-:W-:Y:S01]  /*cc30*/  FFMA.FTZ R57, R57, R64.reuse, -R66 ;  /* 0x0000004039397223 */ /* 0x080fe20000010842 */
[----:B------:R-:W-:Y:S01]  /*cc40*/  FFMA.FTZ R58, R59, R64, R76 ;  /* 0x000000403b3a7223 */ /* 0x000fe2000001004c */
[----:B------:R-:W-:Y:S02]  /*cc50*/  HADD2.F32 R63, -RZ, R63.H1_H1 ;  /* 0x3000003fff3f7230 */ /* 0x000fe40000004100 */
[-C--:B------:R-:W-:Y:S01]  /*cc60*/  FMUL.FTZ R67, R62, R65.reuse ;  /* 0x000000413e437220 */ /* 0x080fe20000410000 */
[----:B------:R-:W-:Y:S01]  /*cc70*/  FMUL.FTZ R65, R60, R65 ;  /* 0x000000413c417220 */ /* 0x000fe20000410000 */
[----:B------:R-:W-:-:S02]  /*cc80*/  F2FP.F16.E4M3.UNPACK_B R61, R45.H1 ;  /* 0x0000002dff3d723e */ /* 0x000fc400030006ff */
[----:B------:R-:W-:Y:S01]  /*cc90*/  F2FP.F16.E4M3.UNPACK_B R64, R44.H1 ;  /* 0x0000002cff40723e */ /* 0x000fe200030006ff */
[-C--:B------:R-:W-:Y:S01]  /*cca0*/  FFMA.FTZ R45, R62, R63.reuse, R65 ;  /* 0x0000003f3e2d7223 */ /* 0x080fe20000010041 */
[----:B------:R-:W-:Y:S01]  /*ccb0*/  F2FP.F16.E4M3.UNPACK_B R59, R52.H1 ;  /* 0x00000034ff3b723e */ /* 0x000fe200030006ff */
[----:B------:R-:W-:Y:S01]  /*ccc0*/  FFMA.FTZ R52, R60, R63, -R67 ;  /* 0x0000003f3c347223 */ /* 0x000fe20000010843 */
[----:B------:R-:W-:Y:S01]  /*ccd0*/  HADD2.F32 R60, -RZ, R61.H0_H0 ;  /* 0x2000003dff3c7230 */ /* 0x000fe20000004100 */
[----:B------:R-:W-:Y:S01]  /*cce0*/  F2FP.F16.E4M3.UNPACK_B R66, R40.H1 ;  /* 0x00000028ff42723e */ /* 0x000fe200030006ff */
[----:B------:R-:W-:Y:S01]  /*ccf0*/  HADD2.F32 R65, -RZ, R64.H0_H0 ;  /* 0x20000040ff417230 */ /* 0x000fe20000004100 */
[----:B------:R-:W-:Y:S01]  /*cd00*/  F2FP.SATFINITE.E4M3.F32.PACK_AB_MERGE_C R90, R91, R90, RZ ;  /* 0x0000005a5b5a723e */ /* 0x000fe200048070ff */
[----:B------:R-:W-:Y:S02]  /*cd10*/  HADD2.F32 R44, -RZ, R59.H0_H0 ;  /* 0x2000003bff2c7230 */ /* 0x000fe40000004100 */
[----:B------:R-:W-:-:S02]  /*cd20*/  HADD2.F32 R61, -RZ, R61.H1_H1 ;  /* 0x3000003dff3d7230 */ /* 0x000fc40000004100 */
[-C--:B------:R-:W-:Y:S01]  /*cd30*/  FMUL.FTZ R67, R60, R65.reuse ;  /* 0x000000413c437220 */ /* 0x080fe20000410000 */
[----:B------:R-:W-:Y:S02]  /*cd40*/  HADD2.F32 R64, -RZ, R64.H1_H1 ;  /* 0x30000040ff407230 */ /* 0x000fe40000004100 */
[----:B------:R-:W-:Y:S01]  /*cd50*/  FMUL.FTZ R65, R44, R65 ;  /* 0x000000412c417220 */ /* 0x000fe20000410000 */
[----:B------:R-:W-:Y:S01]  /*cd60*/  HADD2.F32 R59, -RZ, R59.H1_H1 ;  /* 0x3000003bff3b7230 */ /* 0x000fe20000004100 */
[----:B------:R-:W-:Y:S01]  /*cd70*/  F2FP.SATFINITE.E4M3.F32.PACK_AB_MERGE_C R46, R165, R46, R90 ;  /* 0x0000002ea52e723e */ /* 0x000fe2000480705a */
[--C-:B------:R-:W-:Y:S02]  /*cd80*/  HADD2.F32 R63, -RZ, R42.reuse.H0_H0 ;  /* 0x2000002aff3f7230 */ /* 0x100fe40000004100 */
[----:B------:R-:W-:Y:S02]  /*cd90*/  HADD2.F32 R62, -RZ, R42.H1_H1 ;  /* 0x3000002aff3e7230 */ /* 0x000fe40000004100 */
[-C--:B------:R-:W-:Y:S01]  /*cda0*/  FMUL.FTZ R42, R61, R64.reuse ;  /* 0x000000403d2a7220 */ /* 0x080fe20000410000 */
[C---:B------:R-:W-:Y:S01]  /*cdb0*/  FMUL.FTZ R64, R59.reuse, R64 ;  /* 0x000000403b407220 */ /* 0x040fe20000410000 */
[----:B------:R-:W-:Y:S01]  /*cdc0*/  FFMA.FTZ R78, R60, R63, R65 ;  /* 0x0000003f3c4e7223 */ /* 0x000fe20000010041 */
[----:B------:R-:W-:Y:S01]  /*cdd0*/  F2FP.F16.E4M3.UNPACK_B R65, R40 ;  /* 0x00000028ff41723e */ /* 0x000fe200020006ff */
[-C--:B------:R-:W-:Y:S01]  /*cde0*/  FFMA.FTZ R88, R59, R62.reuse, -R42 ;  /* 0x0000003e3b587223 */ /* 0x080fe2000001082a */
[----:B------:R-:W-:Y:S01]  /*cdf0*/  F2FP.F16.E4M3.UNPACK_B R59, R47 ;  /* 0x0000002fff3b723e */ /* 0x000fe200020006ff */
[----:B------:R-:W-:Y:S01]  /*ce00*/  FFMA.FTZ R79, R61, R62, R64 ;  /* 0x0000003e3d4f7223 */ /* 0x000fe20000010040 */
[----:B------:R-:W-:Y:S01]  /*ce10*/  F2FP.F16.E4M3.UNPACK_B R42, R43 ;  /* 0x0000002bff2a723e */ /* 0x000fe200020006ff */
[----:B------:R-:W-:Y:S01]  /*ce20*/  FFMA.FTZ R77, R44, R63, -R67 ;  /* 0x0000003f2c4d7223 */ /* 0x000fe20000010843 */
[----:B------:R-:W-:Y:S01]  /*ce30*/  F2FP.F16.E4M3.UNPACK_B R60, R47.H1 ;  /* 0x0000002fff3c723e */ /* 0x000fe200030006ff */
[----:B------:R-:W-:Y:S01]  /*ce40*/  HADD2.F32 R61, -RZ, R59.H0_H0 ;  /* 0x2000003bff3d7230 */ /* 0x000fe20000004100 */
[----:B------:R-:W-:Y:S01]  /*ce50*/  F2FP.F16.E4M3.UNPACK_B R62, R41 ;  /* 0x00000029ff3e723e */ /* 0x000fe200020006ff */
[----:B------:R-:W-:Y:S01]  /*ce60*/  HADD2.F32 R67, -RZ, R65.H0_H0 ;  /* 0x20000041ff437230 */ /* 0x000fe20000004100 */
[----:B------:R-:W-:Y:S01]  /*ce70*/  F2FP.F16.E4M3.UNPACK_B R43, R43.H1 ;  /* 0x0000002bff2b723e */ /* 0x000fe200030006ff */
[----:B------:R-:W-:Y:S01]  /*ce80*/  HADD2.F32 R44, -RZ, R42.H0_H0 ;  /* 0x2000002aff2c7230 */ /* 0x000fe20000004100 */
[----:B------:R-:W-:Y:S01]  /*ce90*/  F2FP.F16.E4M3.UNPACK_B R41, R41.H1 ;  /* 0x00000029ff29723e */ /* 0x000fe200030006ff */
[----:B------:R-:W-:-:S02]  /*cea0*/  HADD2.F32 R40, -RZ, R60.H0_H0 ;  /* 0x2000003cff287230 */ /* 0x000fc40000004100 */
[-C--:B------:R-:W-:Y:S01]  /*ceb0*/  FMUL.FTZ R89, R61, R67.reuse ;  /* 0x000000433d597220 */ /* 0x080fe20000410000 */
[----:B------:R-:W-:Y:S02]  /*cec0*/  HADD2.F32 R76, -RZ, R66.H0_H0 ;  /* 0x20000042ff4c7230 */ /* 0x000fe40000004100 */
[----:B------:R-:W-:Y:S01]  /*ced0*/  FMUL.FTZ R90, R44, R67 ;  /* 0x000000432c5a7220 */ /* 0x000fe20000410000 */
[----:B------:R-:W-:Y:S01]  /*cee0*/  HADD2.F32 R63, -RZ, R62.H0_H0 ;  /* 0x2000003eff3f7230 */ /* 0x000fe20000004100 */
[----:B------:R-:W-:Y:S01]  /*cef0*/  F2FP.SATFINITE.E4M3.F32.PACK_AB_MERGE_C R77, R88, R77, RZ ;  /* 0x0000004d584d723e */ /* 0x000fe200048070ff */
[----:B------:R-:W-:Y:S02]  /*cf00*/  HADD2.F32 R47, -RZ, R43.H0_H0 ;  /* 0x2000002bff2f7230 */ /* 0x000fe40000004100 */
[----:B------:R-:W-:Y:S01]  /*cf10*/  FMUL.FTZ R92, R40, R76 ;  /* 0x0000004c285c7220 */ /* 0x000fe20000410000 */
[----:B------:R-:W-:Y:S02]  /*cf20*/  HADD2.F32 R60, -RZ, R60.H1_H1 ;  /* 0x3000003cff3c7230 */ /* 0x000fe40000004100 */
[----:B------:R-:W-:Y:S01]  /*cf30*/  FFMA.FTZ R89, R44, R63, -R89 ;  /* 0x0000003f2c597223 */ /* 0x000fe20000010859 */
[----:B------:R-:W-:-:S02]  /*cf40*/  HADD2.F32 R66, -RZ, R66.H1_H1 ;  /* 0x30000042ff427230 */ /* 0x000fc40000004100 */
[----:B------:R-:W-:Y:S01]  /*cf50*/  FMUL.FTZ R67, R47, R76 ;  /* 0x0000004c2f437220 */ /* 0x000fe20000410000 */
[----:B------:R-:W-:Y:S02]  /*cf60*/  HADD2.F32 R43, -RZ, R43.H1_H1 ;  /* 0x3000002bff2b7230 */ /* 0x000fe40000004100 */
        /* <DEDUP_REMOVED lines=10> */
[----:B------:R-:W-:Y:S01]  /*d010*/  FMUL.FTZ R47, R59, R65 ;  /* 0x000000413b2f7220 */ /* 0x000fe20000410000 */
        /* <DEDUP_REMOVED lines=10> */
[----:B------:R-:W-:Y:S01]  /*d0c0*/  F2FP.SATFINITE.E4M3.F32.PACK_AB_MERGE_C R43, R42, R89, R43 ;  /* 0x000000592a2b723e */ /* 0x000fe2000480702b */
[----:B------:R-:W-:Y:S01]  /*d0d0*/  IMAD.MOV.U32 R44, RZ, RZ, R55 ;  /* 0x000000ffff2c7224 */ /* 0x000fe200078e0037 */
[----:B------:R-:W-:Y:S01]  /*d0e0*/  F2FP.SATFINITE.E4M3.F32.PACK_AB_MERGE_C R41, R52, R57, R77 ;  /* 0x000000393429723e */ /* 0x000fe2000480704d */
[----:B------:R-:W-:Y:S01]  /*d0f0*/  IMAD.MOV.U32 R42, RZ, RZ, R54 ;  /* 0x000000ffff2a7224 */ /* 0x000fe200078e0036 */
[----:B------:R-:W-:-:S02]  /*d100*/  F2FP.SATFINITE.E4M3.F32.PACK_AB_MERGE_C R45, R45, R58, R78 ;  /* 0x0000003a2d2d723e */ /* 0x000fc4000480704e */
[----:B------:R-:W-:-:S07]  /*d110*/  F2FP.SATFINITE.E4M3.F32.PACK_AB_MERGE_C R47, R59, R90, R60 ;  /* 0x0000005a3b2f723e */ /* 0x000fce000480703c */
.L_x_502:
[----:B------:R-:W-:Y:S05]  /*d120*/  BSYNC B2 ;  /* 0x0000000000027941 */ /* 0x000fea0003800000 */
.L_x_501:
[----:B0-----:R0:W-:Y:S04]  /*d130*/  STG.E.128 desc[UR54][R48.64], R40 ;  /* 0x0000002830007986 */ /* 0x0011e8000c101d36 */
[----:B-1----:R0:W-:Y:S02]  /*d140*/  @!P2 STG.E.128 desc[UR54][R50.64], R44 ;  /* 0x0000002c3200a986 */ /* 0x0021e4000c101d36 */
.L_x_500:
[----:B------:R-:W-:Y:S05]  /*d150*/  BSYNC B1 ;  /* 0x0000000000017941 */ /* 0x000fea0003800000 */
.L_x_499:
        /* <DEDUP_REMOVED lines=8> */
[----:B------:R-:W-:-:S04]  /*d1e0*/  LEA.HI R40, R41, R40, RZ, 0x5 ;  /* 0x0000002829287211 */ /* 0x000fc800078f28ff */
[----:B------:R-:W-:-:S04]  /*d1f0*/  LEA.HI.SX32 R41, R40, R21, 0x1b ;  /* 0x0000001528297211 */ /* 0x000fc800078fdaff */
[----:B------:R-:W-:-:S04]  /*d200*/  SHF.L.U32 R43, R41, 0x4, RZ ;  /* 0x00000004292b7819 */ /* 0x000fc800000006ff */
[----:B------:R-:W-:-:S13]  /*d210*/  ISETP.GE.AND P2, PT, R43, R153, PT ;  /* 0x000000992b00720c */ /* 0x000fda0003f46270 */
[--C-:B------:R-:W-:Y:S02]  /*d220*/  @!P2 SHF.R.S32.HI R40, RZ, 0x1f, R43.reuse ;  /* 0x0000001fff28a819 */ /* 0x100fe4000001142b */
[----:B------:R-:W-:-:S04]  /*d230*/  @!P2 IADD3 R51, P4, P5, R116, R140, R43 ;  /* 0x0000008c7433a210 */ /* 0x000fc80007d9e02b */
[----:B------:R-:W-:Y:S02]  /*d240*/  @!P2 IADD3.X R40, R0, R53, R40, P4, P5 ;  /* 0x000000350028a210 */ /* 0x000fe400027ea428 */
[----:B------:R-:W-:-:S05]  /*d250*/  IADD3 R48, P4, R49, R126, RZ ;  /* 0x0000007e31307210 */ /* 0x000fca0007f9e0ff */
[----:B------:R-:W-:Y:S01]  /*d260*/  IMAD.X R49, R42, 0x1, R127, P4 ;  /* 0x000000012a317824 */ /* 0x000fe200020e067f */
        /* <DEDUP_REMOVED lines=19> */
[----:B------:R-:W-:Y:S01]  /*d3a0*/  LOP3.LUT R55, R81, 0xff0000ff, RZ, 0xc0, !PT ;  /* 0xff0000ff51377812 */ /* 0x000fe200078ec0ff */
[----:B-1----:R-:W-:Y:S01]  /*d3b0*/  IMAD.MOV.U32 R60, RZ, RZ, R44 ;  /* 0x000000ffff3c7224 */ /* 0x002fe200078e002c */
[----:B------:R-:W-:Y:S01]  /*d3c0*/  SHF.R.U32.HI R63, RZ, 0x8, R83 ;  /* 0x00000008ff3f7819 */ /* 0x000fe20000011653 */
[----:B------:R-:W-:Y:S01]  /*d3d0*/  IMAD.SHL.U32 R40, R54, 0x100, RZ ;  /* 0x0000010036287824 */ /* 0x000fe200078e00ff */
[----:B------:R-:W-:Y:S01]  /*d3e0*/  SHF.R.U32.HI R58, RZ, 0x8, R71 ;  /* 0x00000008ff3a7819 */ /* 0x000fe20000011647 */
[----:B------:R-:W-:Y:S01]  /*d3f0*/  IMAD.MOV.U32 R52, RZ, RZ, R41 ;  /* 0x000000ffff347224 */ /* 0x000fe200078e0029 */
[----:B------:R-:W-:Y:S02]  /*d400*/  SHF.R.U32.HI R66, RZ, 0x10, R81 ;  /* 0x00000010ff427819 */ /* 0x000fe40000011651 */
[----:B------:R-:W-:Y:S01]  /*d410*/  LOP3.LUT R55, R55, 0xff00, R40, 0xf8, !PT ;  /* 0x0000ff0037377812 */ /* 0x000fe200078ef828 */
[----:B------:R-:W-:Y:S01]  /*d420*/  IMAD.SHL.U32 R40, R63, 0x100, RZ ;  /* 0x000001003f287824 */ /* 0x000fe200078e00ff */
[----:B------:R-:W-:Y:S01]  /*d430*/  LOP3.LUT R59, R83, 0xff0000ff, RZ, 0xc0, !PT ;  /* 0xff0000ff533b7812 */ /* 0x000fe200078ec0ff */
[----:B------:R-:W-:Y:S01]  /*d440*/  IMAD.SHL.U32 R44, R58, 0x100, RZ ;  /* 0x000001003a2c7824 */ /* 0x000fe200078e00ff */
[----:B------:R-:W-:-:S02]  /*d450*/  SHF.R.U32.HI R62, RZ, 0x8, R69 ;  /* 0x00000008ff3e7819 */ /* 0x000fc40000011645 */
[----:B------:R-:W-:Y:S02]  /*d460*/  SHF.R.U32.HI R64, RZ, 0x10, R83 ;  /* 0x00000010ff407819 */ /* 0x000fe40000011653 */
[----:B------:R-:W-:Y:S01]  /*d470*/  LOP3.LUT R61, R71, 0xff0000ff, RZ, 0xc0, !PT ;  /* 0xff0000ff473d7812 */ /* 0x000fe200078ec0ff */
[----:B------:R-:W-:Y:S01]  /*d480*/  IMAD.SHL.U32 R41, R62, 0x100, RZ ;  /* 0x000001003e297824 */ /* 0x000fe200078e00ff */
[----:B------:R-:W-:Y:S01]  /*d490*/  MOV R54, R42 ;  /* 0x0000002a00367202 */ /* 0x000fe20000000f00 */
[----:B------:R-:W-:Y:S01]  /*d4a0*/  IMAD.U32 R42, R66, 0x10000, RZ ;  /* 0x00010000422a7824 */ /* 0x000fe200078e00ff */
[----:B------:R-:W-:Y:S02]  /*d4b0*/  LOP3.LUT R59, R59, 0xff00, R40, 0xf8, !PT ;  /* 0x0000ff003b3b7812 */ /* 0x000fe400078ef828 */
[----:B------:R-:W-:Y:S02]  /*d4c0*/  LOP3.LUT R66, R61, 0xff00, R44, 0xf8, !PT ;  /* 0x0000ff003d427812 */ /* 0x000fe400078ef82c */
[----:B------:R-:W-:-:S02]  /*d4d0*/  SHF.L.U32 R40, R64, 0x10, RZ ;  /* 0x0000001040287819 */ /* 0x000fc400000006ff */
[----:B------:R-:W-:Y:S02]  /*d4e0*/  LOP3.LUT R56, R69, 0xff0000ff, RZ, 0xc0, !PT ;  /* 0xff0000ff45387812 */ /* 0x000fe400078ec0ff */
[----:B------:R-:W-:Y:S02]  /*d4f0*/  F2FP.F16.E4M3.UNPACK_B R64, R154.H1 ;  /* 0x0000009aff40723e */ /* 0x000fe400030006ff */
[----:B------:R-:W-:Y:S02]  /*d500*/  F2FP.F16.E4M3.UNPACK_B R61, R60.H1 ;  /* 0x0000003cff3d723e */ /* 0x000fe400030006ff */
[----:B------:R-:W-:Y:S02]  /*d510*/  F2FP.F16.E4M3.UNPACK_B R58, R57.H1 ;  /* 0x00000039ff3a723e */ /* 0x000fe400030006ff */
[----:B------:R-:W-:Y:S02]  /*d520*/  LOP3.LUT R40, R59, 0xff0000, R40, 0xf8, !PT ;  /* 0x00ff00003b287812 */ /* 0x000fe400078ef828 */
[----:B------:R-:W-:-:S02]  /*d530*/  SHF.R.U32.HI R67, RZ, 0x10, R69 ;  /* 0x00000010ff437819 */ /* 0x000fc40000011645 */
[----:B------:R-:W-:Y:S02]  /*d540*/  SHF.R.U32.HI R65, RZ, 0x10, R71 ;  /* 0x00000010ff417819 */ /* 0x000fe40000011647 */
[----:B------:R-:W-:Y:S01]  /*d550*/  LOP3.LUT R63, R56, 0xff00, R41, 0xf8, !PT ;  /* 0x0000ff00383f7812 */ /* 0x000fe200078ef829 */
[----:B------:R-:W-:Y:S01]  /*d560*/  HADD2.F32 R41, -RZ, R64.H0_H0 ;  /* 0x20000040ff297230 */ /* 0x000fe20000004100 */
[----:B------:R-:W-:Y:S01]  /*d570*/  LOP3.LUT R42, R55, 0xff0000, R42, 0xf8, !PT ;  /* 0x00ff0000372a7812 */ /* 0x000fe200078ef82a */
[----:B------:R-:W-:Y:S01]  /*d580*/  HADD2.F32 R56, -RZ, R61.H0_H0 ;  /* 0x2000003dff387230 */ /* 0x000fe20000004100 */
[----:B------:R-:W-:Y:S01]  /*d590*/  F2FP.F16.E4M3.UNPACK_B R59, R156.H1 ;  /* 0x0000009cff3b723e */ /* 0x000fe200030006ff */
[----:B------:R-:W-:Y:S01]  /*d5a0*/  HADD2.F32 R55, -RZ, R58.H0_H0 ;  /* 0x2000003aff377230 */ /* 0x000fe20000004100 */
[----:B------:R-:W-:Y:S01]  /*d5b0*/  F2FP.F16.E4M3.UNPACK_B R154, R154 ;  /* 0x0000009aff9a723e */ /* 0x000fe200020006ff */
[----:B------:R-:W-:Y:S02]  /*d5c0*/  IMAD.U32 R44, R67, 0x10000, RZ ;  /* 0x00010000432c7824 */ /* 0x000fe400078e00ff */
[----:B------:R-:W-:Y:S01]  /*d5d0*/  FMUL.FTZ R68, R56, R41 ;  /* 0x0000002938447220 */ /* 0x000fe20000410000 */
[----:B------:R-:W-:-:S02]  /*d5e0*/  IMAD.U32 R65, R65, 0x10000, RZ ;  /* 0x0001000041417824 */ /* 0x000fc400078e00ff */
[----:B------:R-:W-:Y:S01]  /*d5f0*/  FMUL.FTZ R67, R55, R41 ;  /* 0x0000002937437220 */ /* 0x000fe20000410000 */
[--C-:B------:R-:W-:Y:S01]  /*d600*/  HADD2.F32 R62, -RZ, R59.reuse.H0_H0 ;  /* 0x2000003bff3e7230 */ /* 0x100fe20000004100 */
[----:B------:R-:W-:Y:S01]  /*d610*/  LOP3.LUT R44, R63, 0xff0000, R44, 0xf8, !PT ;  /* 0x00ff00003f2c7812 */ /* 0x000fe200078ef82c */
[----:B------:R-:W-:Y:S01]  /*d620*/  HADD2.F32 R63, -RZ, R59.H1_H1 ;  /* 0x3000003bff3f7230 */ /* 0x000fe20000004100 */
[----:B------:R-:W-:Y:S01]  /*d630*/  LOP3.LUT R41, R66, 0xff0000, R65, 0xf8, !PT ;  /* 0x00ff000042297812 */ /* 0x000fe200078ef841 */
[----:B------:R-:W-:Y:S02]  /*d640*/  HADD2.F32 R65, -RZ, R64.H1_H1 ;  /* 0x30000040ff417230 */ /* 0x000fe40000004100 */
[-C--:B------:R-:W-:Y:S01]  /*d650*/  FFMA.FTZ R55, R55, R62.reuse, -R68 ;  /* 0x0000003e37377223 */ /* 0x080fe20000010844 */
[----:B------:R-:W-:Y:S01]  /*d660*/  FFMA.FTZ R56, R56, R62, R67 ;  /* 0x0000003e38387223 */ /* 0x000fe20000010043 */
[----:B------:R-:W-:Y:S01]  /*d670*/  HADD2.F32 R62, -RZ, R61.H1_H1 ;  /* 0x3000003dff3e7230 */ /* 0x000fe20000004100 */
[----:B------:R-:W-:Y:S01]  /*d680*/  F2FP.F16.E4M3.UNPACK_B R60, R60 ;  /* 0x0000003cff3c723e */ /* 0x000fe200020006ff */
[----:B------:R-:W-:Y:S01]  /*d690*/  HADD2.F32 R59, -RZ, R58.H1_H1 ;  /* 0x3000003aff3b7230 */ /* 0x000fe20000004100 */
[----:B------:R-:W-:Y:S01]  /*d6a0*/  F2FP.F16.E4M3.UNPACK_B R57, R57 ;  /* 0x00000039ff39723e */ /* 0x000fe200020006ff */
[----:B------:R-:W-:-:S02]  /*d6b0*/  HADD2.F32 R64, -RZ, R154.H0_H0 ;  /* 0x2000009aff407230 */ /* 0x000fc40000004100 */
[CC--:B------:R-:W-:Y:S01]  /*d6c0*/  FMUL.FTZ R66, R62.reuse, R65.reuse ;  /* 0x000000413e427220 */ /* 0x0c0fe20000410000 */
[----:B------:R-:W-:Y:S01]  /*d6d0*/  F2FP.F16.E4M3.UNPACK_B R156, R156 ;  /* 0x0000009cff9c723e */ /* 0x000fe200020006ff */
[C---:B------:R-:W-:Y:S01]  /*d6e0*/  FMUL.FTZ R65, R59.reuse, R65 ;  /* 0x000000413b417220 */ /* 0x040fe20000410000 */
[----:B------:R-:W-:Y:S02]  /*d6f0*/  HADD2.F32 R61, -RZ, R60.H0_H0 ;  /* 0x2000003cff3d7230 */ /* 0x000fe40000004100 */
[-C--:B------:R-:W-:Y:S01]  /*d700*/  FFMA.FTZ R70, R59, R63.reuse, -R66 ;  /* 0x0000003f3b467223 */ /* 0x080fe20000010842 */
[----:B------:R-:W-:Y:S02]  /*d710*/  HADD2.F32 R58, -RZ, R57.H0_H0 ;  /* 0x20000039ff3a7230 */ /* 0x000fe40000004100 */
[----:B------:R-:W-:Y:S01]  /*d720*/  FFMA.FTZ R69, R62, R63, R65 ;  /* 0x0000003f3e457223 */ /* 0x000fe20000010041 */
[----:B------:R-:W-:Y:S02]  /*d730*/  HADD2.F32 R59, -RZ, R156.H0_H0 ;  /* 0x2000009cff3b7230 */ /* 0x000fe40000004100 */
[----:B------:R-:W-:Y:S01]  /*d740*/  FMUL.FTZ R63, R61, R64 ;  /* 0x000000403d3f7220 */ /* 0x000fe20000410000 */
[----:B------:R-:W-:-:S02]  /*d750*/  HADD2.F32 R154, -RZ, R154.H1_H1 ;  /* 0x3000009aff9a7230 */ /* 0x000fc40000004100 */
[C---:B------:R-:W-:Y:S01]  /*d760*/  FMUL.FTZ R64, R58.reuse, R64 ;  /* 0x000000403a407220 */ /* 0x040fe20000410000 */
[----:B------:R-:W-:Y:S02]  /*d770*/  HADD2.F32 R60, -RZ, R60.H1_H1 ;  /* 0x3000003cff3c7230 */ /* 0x000fe40000004100 */
        /* <DEDUP_REMOVED lines=16> */
[----:B------:R-:W-:Y:S02]  /*d880*/  HADD2.F32 R58, -RZ, R57.H0_H0 ;  /* 0x20000039ff3a7230 */ /* 0x000fe40000004100 */
[-C--:B------:R-:W-:Y:S01]  /*d890*/  FMUL.FTZ R71, R61, R63.reuse ;  /* 0x0000003f3d477220 */ /* 0x080fe20000410000 */
[----:B------:R-:W-:Y:S01]  /*d8a0*/  HADD2.F32 R60, -RZ, R62.H0_H0 ;  /* 0x2000003eff3c7230 */ /* 0x000fe20000004100 */
[----:B------:R-:W-:Y:S01]  /*d8b0*/  F2FP.F16.E4M3.UNPACK_B R54, R54 ;  /* 0x00000036ff36723e */ /* 0x000fe200020006ff */
[----:B------:R-:W-:Y:S02]  /*d8c0*/  HADD2.F32 R59, -RZ, R59.H1_H1 ;  /* 0x3000003bff3b7230 */ /* 0x000fe40000004100 */
[----:B------:R-:W-:Y:S01]  /*d8d0*/  FMUL.FTZ R78, R58, R63 ;  /* 0x0000003f3a4e7220 */ /* 0x000fe20000410000 */
[----:B------:R-:W-:-:S02]  /*d8e0*/  HADD2.F32 R57, -RZ, R57.H1_H1 ;  /* 0x30000039ff397230 */ /* 0x000fc40000004100 */
[----:B------:R-:W-:Y:S01]  /*d8f0*/  FFMA.FTZ R76, R58, R60, -R71 ;  /* 0x0000003c3a4c7223 */ /* 0x000fe20000010847 */
[----:B------:R-:W-:Y:S02]  /*d900*/  HADD2.F32 R62, -RZ, R62.H1_H1 ;  /* 0x3000003eff3e7230 */ /* 0x000fe40000004100 */
[----:B------:R-:W-:Y:S01]  /*d910*/  FMUL.FTZ R58, R59, R64 ;  /* 0x000000403b3a7220 */ /* 0x000fe20000410000 */
[----:B------:R-:W-:Y:S01]  /*d920*/  FFMA.FTZ R78, R61, R60, R78 ;  /* 0x0000003c3d4e7223 */ /* 0x000fe2000001004e */
[C---:B------:R-:W-:Y:S01]  /*d930*/  FMUL.FTZ R64, R57.reuse, R64 ;  /* 0x0000004039407220 */ /* 0x040fe20000410000 */
[----:B------:R-:W-:Y:S01]  /*d940*/  F2FP.F16.E4M3.UNPACK_B R157, R157 ;  /* 0x0000009dff9d723e */ /* 0x000fe200020006ff */
[----:B------:R-:W-:Y:S01]  /*d950*/  FFMA.FTZ R77, R57, R62, -R58 ;  /* 0x0000003e394d7223 */ /* 0x000fe2000001083a */
[----:B------:R-:W-:Y:S01]  /*d960*/  F2FP.F16.E4M3.UNPACK_B R57, R46 ;  /* 0x0000002eff39723e */ /* 0x000fe200020006ff */
[----:B------:R-:W-:Y:S02]  /*d970*/  HADD2.F32 R61, -RZ, R155.H0_H0 ;  /* 0x2000009bff3d7230 */ /* 0x000fe40000004100 */
[----:B------:R-:W-:Y:S01]  /*d980*/  FFMA.FTZ R79, R59, R62, R64 ;  /* 0x0000003e3b4f7223 */ /* 0x000fe20000010040 */
[----:B------:R-:W-:Y:S01]  /*d990*/  HADD2.F32 R46, -RZ, R54.H0_H0 ;  /* 0x20000036ff2e7230 */ /* 0x000fe20000004100 */
[----:B------:R-:W-:Y:S01]  /*d9a0*/  F2FP.SATFINITE.E4M3.F32.PACK_AB_MERGE_C R55, R70, R55, RZ ;  /* 0x000000374637723e */ /* 0x000fe200048070ff */
[----:B------:R-:W-:Y:S01]  /*d9b0*/  HADD2.F32 R58, -RZ, R57.H0_H0 ;  /* 0x20000039ff3a7230 */ /* 0x000fe20000004100 */
[----:B------:R-:W-:Y:S01]  /*d9c0*/  F2FP.F16.E4M3.UNPACK_B R64, R44 ;  /* 0x0000002cff40723e */ /* 0x000fe200020006ff */
[----:B------:R-:W-:Y:S01]  /*d9d0*/  HADD2.F32 R59, -RZ, R157.H0_H0 ;  /* 0x2000009dff3b7230 */ /* 0x000fe20000004100 */
[----:B------:R-:W-:Y:S01]  /*d9e0*/  F2FP.SATFINITE.E4M3.F32.PACK_AB_MERGE_C R69, R69, R56, RZ ;  /* 0x000000384545723e */ /* 0x000fe200048070ff */
[----:B------:R-:W-:-:S02]  /*d9f0*/  HADD2.F32 R155, -RZ, R155.H1_H1 ;  /* 0x3000009bff9b7230 */ /* 0x000fc40000004100 */
[-C--:B------:R-:W-:Y:S01]  /*da00*/  FMUL.FTZ R63, R58, R61.reuse ;  /* 0x0000003d3a3f7220 */ /* 0x080fe20000410000 */
[----:B------:R-:W-:Y:S02]  /*da10*/  HADD2.F32 R57, -RZ, R57.H1_H1 ;  /* 0x30000039ff397230 */ /* 0x000fe40000004100 */
[C---:B------:R-:W-:Y:S01]  /*da20*/  FMUL.FTZ R61, R46.reuse, R61 ;  /* 0x0000003d2e3d7220 */ /* 0x040fe20000410000 */
[----:B------:R-:W-:Y:S02]  /*da30*/  HADD2.F32 R54, -RZ, R54.H1_H1 ;  /* 0x30000036ff367230 */ /* 0x000fe40000004100 */
[----:B------:R-:W-:Y:S01]  /*da40*/  FFMA.FTZ R63, R46, R59, -R63 ;  /* 0x0000003b2e3f7223 */ /* 0x000fe2000001083f */
[----:B------:R-:W-:Y:S02]  /*da50*/  HADD2.F32 R157, -RZ, R157.H1_H1 ;  /* 0x3000009dff9d7230 */ /* 0x000fe40000004100 */
[C---:B------:R-:W-:Y:S01]  /*da60*/  FMUL.FTZ R71, R57.reuse, R155 ;  /* 0x0000009b39477220 */ /* 0x040fe20000410000 */
[----:B------:R-:W-:Y:S01]  /*da70*/  FFMA.FTZ R46, R58, R59, R61 ;  /* 0x0000003b3a2e7223 */ /* 0x000fe2000001003d */
[C---:B------:R-:W-:Y:S01]  /*da80*/  FMUL.FTZ R60, R54.reuse, R155 ;  /* 0x0000009b363c7220 */ /* 0x040fe20000410000 */
[----:B------:R-:W-:Y:S01]  /*da90*/  F2FP.F16.E4M3.UNPACK_B R59, R45 ;  /* 0x0000002dff3b723e */ /* 0x000fe200020006ff */
[-C--:B------:R-:W-:Y:S01]  /*daa0*/  FFMA.FTZ R54, R54, R157.reuse, -R71 ;  /* 0x0000009d36367223 */ /* 0x080fe20000010847 */
[----:B------:R-:W-:Y:S01]  /*dab0*/  F2FP.F16.E4M3.UNPACK_B R58, R52 ;  /* 0x00000034ff3a723e */ /* 0x000fe200020006ff */
[----:B------:R-:W-:Y:S01]  /*dac0*/  FFMA.FTZ R157, R57, R157, R60 ;  /* 0x0000009d399d7223 */ /* 0x000fe2000001003c */
[----:B------:R-:W-:Y:S01]  /*dad0*/  F2FP.SATFINITE.E4M3.F32.PACK_AB_MERGE_C R56, R68, R65, R55 ;  /* 0x000000414438723e */ /* 0x000fe20004807037 */
[--C-:B------:R-:W-:Y:S01]  /*dae0*/  HADD2.F32 R60, -RZ, R59.reuse.H0_H0 ;  /* 0x2000003bff3c7230 */ /* 0x100fe20000004100 */
[----:B------:R-:W-:Y:S01]  /*daf0*/  F2FP.SATFINITE.E4M3.F32.PACK_AB_MERGE_C R76, R77, R76, RZ ;  /* 0x0000004c4d4c723e */ /* 0x000fe200048070ff */
[----:B------:R-:W-:Y:S01]  /*db00*/  HADD2.F32 R65, -RZ, R64.H0_H0 ;  /* 0x20000040ff417230 */ /* 0x000fe20000004100 */
[----:B------:R-:W-:Y:S01]  /*db10*/  F2FP.F16.E4M3.UNPACK_B R62, R42 ;  /* 0x0000002aff3e723e */ /* 0x000fe200020006ff */
[----:B------:R-:W-:Y:S01]  /*db20*/  HADD2.F32 R57, -RZ, R58.H0_H0 ;  /* 0x2000003aff397230 */ /* 0x000fe20000004100 */
[----:B------:R-:W-:Y:S01]  /*db30*/  F2FP.SATFINITE.E4M3.F32.PACK_AB_MERGE_C R55, R67, R66, R69 ;  /* 0x000000424337723e */ /* 0x000fe20004807045 */
[----:B------:R-:W-:Y:S01]  /*db40*/  HADD2.F32 R61, -RZ, R59.H1_H1 ;  /* 0x3000003bff3d7230 */ /* 0x000fe20000004100 */
[----:B------:R-:W-:Y:S01]  /*db50*/  F2FP.SATFINITE.E4M3.F32.PACK_AB_MERGE_C R54, R54, R63, R76 ;  /* 0x0000003f3636723e */ /* 0x000fe2000480704c */
[----:B------:R-:W-:-:S02]  /*db60*/  HADD2.F32 R63, -RZ, R62.H0_H0 ;  /* 0x2000003eff3f7230 */ /* 0x000fc40000004100 */
[CC--:B------:R-:W-:Y:S01]  /*db70*/  FMUL.FTZ R66, R60.reuse, R65.reuse ;  /* 0x000000413c427220 */ /* 0x0c0fe20000410000 */
[----:B------:R-:W-:Y:S01]  /*db80*/  FMUL.FTZ R65, R57, R65 ;  /* 0x0000004139417220 */ /* 0x000fe20000410000 */
[----:B------:R-:W-:Y:S01]  /*db90*/  HADD2.F32 R64, -RZ, R64.H1_H1 ;  /* 0x30000040ff407230 */ /* 0x000fe20000004100 */
[----:B------:R-:W-:Y:S01]  /*dba0*/  F2FP.F16.E4M3.UNPACK_B R52, R52.H1 ;  /* 0x00000034ff34723e */ /* 0x000fe200030006ff */
        /* <DEDUP_REMOVED lines=9> */
[----:B------:R-:W-:Y:S01]  /*dc40*/  FFMA.FTZ R67, R61, R62, R64 ;  /* 0x0000003e3d437223 */ /* 0x000fe20000010040 */
[----:B------:R-:W-:-:S02]  /*dc50*/  HADD2.F32 R44, -RZ, R52.H0_H0 ;  /* 0x20000034ff2c7230 */ /* 0x000fc40000004100 */
[----:B------:R-:W-:Y:S01]  /*dc60*/  FFMA.FTZ R57, R57, R63, -R66 ;  /* 0x0000003f39397223 */ /* 0x000fe20000010842 */
[--C-:B------:R-:W-:Y:S01]  /*dc70*/  HADD2.F32 R59, -RZ, R45.reuse.H0_H0 ;  /* 0x2000002dff3b7230 */ /* 0x100fe20000004100 */
[----:B------:R-:W-:Y:S01]  /*dc80*/  F2FP.SATFINITE.E4M3.F32.PACK_AB_MERGE_C R78, R79, R78, RZ ;  /* 0x0000004e4f4e723e */ /* 0x000fe200048070ff */
[--C-:B------:R-:W-:Y:S02]  /*dc90*/  HADD2.F32 R61, -RZ, R60.reuse.H0_H0 ;  /* 0x2000003cff3d7230 */ /* 0x100fe40000004100 */
[----:B------:R-:W-:Y:S01]  /*dca0*/  HADD2.F32 R45, -RZ, R45.H1_H1 ;  /* 0x3000002dff2d7230 */ /* 0x000fe20000004100 */
[----:B------:R-:W-:Y:S01]  /*dcb0*/  F2FP.SATFINITE.E4M3.F32.PACK_AB_MERGE_C R46, R157, R46, R78 ;  /* 0x0000002e9d2e723e */ /* 0x000fe2000480704e */
[----:B------:R-:W-:Y:S02]  /*dcc0*/  HADD2.F32 R62, -RZ, R60.H1_H1 ;  /* 0x3000003cff3e7230 */ /* 0x000fe40000004100 */
[-C--:B------:R-:W-:Y:S01]  /*dcd0*/  FMUL.FTZ R63, R59, R61.reuse ;  /* 0x0000003d3b3f7220 */ /* 0x080fe20000410000 */
[----:B------:R-:W-:Y:S01]  /*dce0*/  FMUL.FTZ R64, R44, R61 ;  /* 0x0000003d2c407220 */ /* 0x000fe20000410000 */
[----:B------:R-:W-:-:S02]  /*dcf0*/  HADD2.F32 R52, -RZ, R52.H1_H1 ;  /* 0x30000034ff347230 */ /* 0x000fc40000004100 */
[--C-:B------:R-:W-:Y:S02]  /*dd00*/  HADD2.F32 R60, -RZ, R42.reuse.H0_H0 ;  /* 0x2000002aff3c7230 */ /* 0x100fe40000004100 */
[-C--:B------:R-:W-:Y:S01]  /*dd10*/  FMUL.FTZ R65, R45, R62.reuse ;  /* 0x0000003e2d417220 */ /* 0x080fe20000410000 */
[----:B------:R-:W-:Y:S02]  /*dd20*/  HADD2.F32 R61, -RZ, R42.H1_H1 ;  /* 0x3000002aff3d7230 */ /* 0x000fe40000004100 */
[----:B------:R-:W-:Y:S01]  /*dd30*/  FMUL.FTZ R62, R52, R62 ;  /* 0x0000003e343e7220 */ /* 0x000fe20000410000 */
[----:B------:R-:W-:Y:S01]  /*dd40*/  F2FP.F16.E4M3.UNPACK_B R42, R43 ;  /* 0x0000002bff2a723e */ /* 0x000fe200020006ff */
[-C--:B------:R-:W-:Y:S01]  /*dd50*/  FFMA.FTZ R69, R44, R60.reuse, -R63 ;  /* 0x0000003c2c457223 */ /* 0x080fe2000001083f */
[----:B------:R-:W-:Y:S01]  /*dd60*/  FFMA.FTZ R70, R59, R60, R64 ;  /* 0x0000003c3b467223 */ /* 0x000fe20000010040 */
[----:B------:R-:W-:Y:S01]  /*dd70*/  FFMA.FTZ R76, R52, R61, -R65 ;  /* 0x0000003d344c7223 */ /* 0x000fe20000010841 */
[----:B------:R-:W-:Y:S01]  /*dd80*/  F2FP.F16.E4M3.UNPACK_B R52, R47 ;  /* 0x0000002fff34723e */ /* 0x000fe200020006ff */
[----:B------:R-:W-:Y:S01]  /*dd90*/  FFMA.FTZ R71, R45, R61, R62 ;  /* 0x0000003d2d477223 */ /* 0x000fe2000001003e */
[----:B------:R-:W-:Y:S01]  /*dda0*/  F2FP.F16.E4M3.UNPACK_B R63, R41 ;  /* 0x00000029ff3f723e */ /* 0x000fe200020006ff */
[----:B------:R-:W-:Y:S01]  /*ddb0*/  HADD2.F32 R44, -RZ, R42.H0_H0 ;  /* 0x2000002aff2c7230 */ /* 0x000fe20000004100 */
[----:B------:R-:W-:Y:S01]  /*ddc0*/  F2FP.F16.E4M3.UNPACK_B R43, R43.H1 ;  /* 0x0000002bff2b723e */ /* 0x000fe200030006ff */
[----:B------:R-:W-:Y:S01]  /*ddd0*/  HADD2.F32 R59, -RZ, R52.H0_H0 ;  /* 0x20000034ff3b7230 */ /* 0x000fe20000004100 */
[----:B------:R-:W-:Y:S01]  /*dde0*/  F2FP.F16.E4M3.UNPACK_B R64, R41.H1 ;  /* 0x00000029ff40723e */ /* 0x000fe200030006ff */
[----:B------:R-:W-:Y:S01]  /*ddf0*/  HADD2.F32 R65, -RZ, R63.H0_H0 ;  /* 0x2000003fff417230 */ /* 0x000fe20000004100 */
[----:B------:R-:W-:Y:S01]  /*de00*/  F2FP.F16.E4M3.UNPACK_B R47, R47.H1 ;  /* 0x0000002fff2f723e */ /* 0x000fe200030006ff */
[----:B------:R-:W-:Y:S01]  /*de10*/  HADD2.F32 R45, -RZ, R43.H0_H0 ;  /* 0x2000002bff2d7230 */ /* 0x000fe20000004100 */
[-C--:B------:R-:W-:Y:S01]  /*de20*/  F2FP.F16.E4M3.UNPACK_B R60, R40.reuse.H1 ;  /* 0x00000028ff3c723e */ /* 0x080fe200030006ff */
[----:B------:R-:W-:Y:S01]  /*de30*/  HADD2.F32 R66, -RZ, R64.H0_H0 ;  /* 0x20000040ff427230 */ /* 0x000fe20000004100 */
[----:B------:R-:W-:Y:S01]  /*de40*/  F2FP.F16.E4M3.UNPACK_B R41, R40 ;  /* 0x00000028ff29723e */ /* 0x000fe200020006ff */
[----:B------:R-:W-:-:S02]  /*de50*/  HADD2.F32 R40, -RZ, R47.H0_H0 ;  /* 0x2000002fff287230 */ /* 0x000fc40000004100 */
[-C--:B------:R-:W-:Y:S01]  /*de60*/  FMUL.FTZ R77, R59, R65.reuse ;  /* 0x000000413b4d7220 */ /* 0x080fe20000410000 */
[----:B------:R-:W-:Y:S02]  /*de70*/  HADD2.F32 R62, -RZ, R60.H0_H0 ;  /* 0x2000003cff3e7230 */ /* 0x000fe40000004100 */
[----:B------:R-:W-:Y:S01]  /*de80*/  FMUL.FTZ R78, R44, R65 ;  /* 0x000000412c4e7220 */ /* 0x000fe20000410000 */
[-C--:B------:R-:W-:Y:S01]  /*de90*/  FMUL.FTZ R65, R45, R66.reuse ;  /* 0x000000422d417220 */ /* 0x080fe20000410000 */
[----:B------:R-:W-:Y:S02]  /*dea0*/  HADD2.F32 R47, -RZ, R47.H1_H1 ;  /* 0x3000002fff2f7230 */ /* 0x000fe40000004100 */
[C---:B------:R-:W-:Y:S01]  /*deb0*/  FMUL.FTZ R80, R40.reuse, R66 ;  /* 0x0000004228507220 */ /* 0x040fe20000410000 */
[----:B------:R-:W-:Y:S02]  /*dec0*/  HADD2.F32 R64, -RZ, R64.H1_H1 ;  /* 0x30000040ff407230 */ /* 0x000fe40000004100 */
[----:B------:R-:W-:Y:S01]  /*ded0*/  FFMA.FTZ R65, R40, R62, R65 ;  /* 0x0000003e28417223 */ /* 0x000fe20000010041 */
[----:B------:R-:W-:-:S02]  /*dee0*/  HADD2.F32 R43, -RZ, R43.H1_H1 ;  /* 0x3000002bff2b7230 */ /* 0x000fc40000004100 */
[----:B------:R-:W-:Y:S01]  /*def0*/  FFMA.FTZ R80, R45, R62, -R80 ;  /* 0x0000003e2d507223 */ /* 0x000fe20000010850 */
[----:B------:R-:W-:Y:S02]  /*df00*/  HADD2.F32 R52, -RZ, R52.H1_H1 ;  /* 0x30000034ff347230 */ /* 0x000fe40000004100 */
[-C--:B------:R-:W-:Y:S01]  /*df10*/  FMUL.FTZ R40, R47, R64.reuse ;  /* 0x000000402f287220 */ /* 0x080fe20000410000 */
[----:B------:R-:W-:Y:S02]  /*df20*/  HADD2.F32 R63, -RZ, R63.H1_H1 ;  /* 0x3000003fff3f7230 */ /* 0x000fe40000004100 */
[----:B------:R-:W-:Y:S01]  /*df30*/  FMUL.FTZ R64, R43, R64 ;  /* 0x000000402b407220 */ /* 0x000fe20000410000 */
[----:B------:R-:W-:Y:S01]  /*df40*/  HADD2.F32 R60, -RZ, R60.H1_H1 ;  /* 0x3000003cff3c7230 */ /* 0x000fe20000004100 */
[----:B------:R-:W-:Y:S01]  /*df50*/  F2FP.SATFINITE.E4M3.F32.PACK_AB_MERGE_C R69, R76, R69, RZ ;  /* 0x000000454c45723e */ /* 0x000fe200048070ff */
[----:B------:R-:W-:Y:S02]  /*df60*/  HADD2.F32 R42, -RZ, R42.H1_H1 ;  /* 0x3000002aff2a7230 */ /* 0x000fe40000004100 */
[----:B------:R-:W-:Y:S01]  /*df70*/  FMUL.FTZ R45, R52, R63 ;  /* 0x0000003f342d7220 */ /* 0x000fe20000410000 */
[----:B------:R-:W-:-:S02]  /*df80*/  HADD2.F32 R61, -RZ, R41.H0_H0 ;  /* 0x20000029ff3d7230 */ /* 0x000fc40000004100 */
[-C--:B------:R-:W-:Y:S01]  /*df90*/  FFMA.FTZ R43, R43, R60.reuse, -R40 ;  /* 0x0000003c2b2b7223 */ /* 0x080fe20000010828 */
[----:B------:R-:W-:Y:S02]  /*dfa0*/  HADD2.F32 R41, -RZ, R41.H1_H1 ;  /* 0x30000029ff297230 */ /* 0x000fe40000004100 */
[----:B------:R-:W-:Y:S01]  /*dfb0*/  FMUL.FTZ R63, R42, R63 ;  /* 0x0000003f2a3f7220 */ /* 0x000fe20000410000 */
[----:B------:R-:W-:Y:S01]  /*dfc0*/  FFMA.FTZ R64, R47, R60, R64 ;  /* 0x0000003c2f407223 */ /* 0x000fe20000010040 */
[-C--:B------:R-:W-:Y:S01]  /*dfd0*/  FFMA.FTZ R77, R44, R61.reuse, -R77 ;  /* 0x0000003d2c4d7223 */ /* 0x080fe2000001084d */
[----:B------:R-:W-:Y:S01]  /*dfe0*/  FFMA.FTZ R78, R59, R61, R78 ;  /* 0x0000003d3b4e7223 */ /* 0x000fe2000001004e */
[-C--:B------:R-:W-:Y:S01]  /*dff0*/  FFMA.FTZ R42, R42, R41.reuse, -R45 ;  /* 0x000000292a2a7223 */ /* 0x080fe2000001082d */
[----:B------:R-:W-:Y:S01]  /*e000*/  FFMA.FTZ R63, R52, R41, R63 ;  /* 0x00000029343f7223 */ /* 0x000fe2000001003f */
[----:B------:R-:W-:Y:S01]  /*e010*/  F2FP.SATFINITE.E4M3.F32.PACK_AB_MERGE_C R43, R43, R80, RZ ;  /* 0x000000502b2b723e */ /* 0x000fe200048070ff */
[----:B------:R-:W-:Y:S01]  /*e020*/  IMAD.MOV.U32 R40, RZ, RZ, R56 ;  /* 0x000000ffff287224 */ /* 0x000fe200078e0038 */
[----:B------:R-:W-:Y:S01]  /*e030*/  F2FP.SATFINITE.E4M3.F32.PACK_AB_MERGE_C R70, R71, R70, RZ ;  /* 0x000000464746723e */ /* 0x000fe200048070ff */
[----:B------:R-:W-:Y:S01]  /*e040*/  IMAD.MOV.U32 R44, RZ, RZ, R55 ;  /* 0x000000ffff2c7224 */ /* 0x000fe200078e0037 */
[----:B------:R-:W-:-:S02]  /*e050*/  F2FP.SATFINITE.E4M3.F32.PACK_AB_MERGE_C R64, R64, R65, RZ ;  /* 0x000000414040723e */ /* 0x000fc400048070ff */
[----:B------:R-:W-:Y:S02]  /*e060*/  F2FP.SATFINITE.E4M3.F32.PACK_AB_MERGE_C R43, R42, R77, R43 ;  /* 0x0000004d2a2b723e */ /* 0x000fe4000480702b */
[----:B------:R-:W-:Y:S02]  /*e070*/  F2FP.SATFINITE.E4M3.F32.PACK_AB_MERGE_C R41, R68, R57, R69 ;  /* 0x000000394429723e */ /* 0x000fe40004807045 */
[----:B------:R-:W-:Y:S02]  /*e080*/  F2FP.SATFINITE.E4M3.F32.PACK_AB_MERGE_C R45, R67, R58, R70 ;  /* 0x0000003a432d723e */ /* 0x000fe40004807046 */
[----:B------:R-:W-:Y:S02]  /*e090*/  F2FP.SATFINITE.E4M3.F32.PACK_AB_MERGE_C R47, R63, R78, R64 ;  /* 0x0000004e3f2f723e */ /* 0x000fe40004807040 */
[----:B------:R-:W-:-:S07]  /*e0a0*/  MOV R42, R54 ;  /* 0x00000036002a7202 */ /* 0x000fce0000000f00 */
.L_x_506:
[----:B------:R-:W-:Y:S05]  /*e0b0*/  BSYNC B2 ;  /* 0x0000000000027941 */ /* 0x000fea0003800000 */
.L_x_505:
[----:B0-----:R3:W-:Y:S04]  /*e0c0*/  STG.E.128 desc[UR54][R48.64], R40 ;  /* 0x0000002830007986 */ /* 0x0017e8000c101d36 */
[----:B-1----:R3:W-:Y:S02]  /*e0d0*/  @!P2 STG.E.128 desc[UR54][R50.64], R44 ;  /* 0x0000002c3200a986 */ /* 0x0027e4000c101d36 */
.L_x_504:
[----:B------:R-:W-:Y:S05]  /*e0e0*/  BSYNC B1 ;  /* 0x0000000000017941 */ /* 0x000fea0003800000 */
.L_x_503:
[----:B------:R-:W-:-:S13]  /*e0f0*/  ISETP.NE.AND P2, PT, R34, RZ, PT ;  /* 0x000000ff2200720c */ /* 0x000fda0003f45270 */
[----:B------:R-:W-:Y:S05]  /*e100*/  @!P2 BRA `(.L_x_457) ;  /* 0x0000001000c0a947 */ /* 0x000fea0003800000 */
[----:B0--3--:R-:W3:Y:S01]  /*e110*/  LDL R40, [R1+0x18] ;  /* 0x0000180001287983 */ /* 0x009ee20000100800 */
[----:B------:R-:W-:Y:S01]  /*e120*/  IADD3 R49, P2, P4, R116, R140, R27 ;  /* 0x0000008c74317210 */ /* 0x000fe20007c5e01b */
[----:B------:R-:W-:Y:S03]  /*e130*/  BSSY B1, `(.L_x_507) ;  /* 0x00000ed000017945 */ /* 0x000fe60003800000 */
[----:B------:R-:W-:Y:S02]  /*e140*/  IADD3.X R42, R0, R53, R30, P2, P4 ;  /* 0x00000035002a7210 */ /* 0x000fe400017e841e */
[----:B------:R-:W-:-:S04]  /*e150*/  IADD3 R48, P2, R49, R126, RZ ;  /* 0x0000007e31307210 */ /* 0x000fc80007f5e0ff */
[----:B------:R-:W-:Y:S02]  /*e160*/  IADD3.X R49, R42, R127, RZ, P2, !PT ;  /* 0x0000007f2a317210 */ /* 0x000fe400017fe4ff */
        /* <DEDUP_REMOVED lines=22> */
[----:B-1----:R-:W-:Y:S01]  /*e2d0*/  IMAD.MOV.U32 R56, RZ, RZ, R44 ;  /* 0x000000ffff387224 */ /* 0x002fe200078e002c */
[----:B------:R-:W-:Y:S01]  /*e2e0*/  LOP3.LUT R54, R85, 0xff0000ff, RZ, 0xc0, !PT ;  /* 0xff0000ff55367812 */ /* 0x000fe200078ec0ff */
[----:B0-----:R-:W-:Y:S01]  /*e2f0*/  IMAD.MOV.U32 R52, RZ, RZ, R40 ;  /* 0x000000ffff347224 */ /* 0x001fe200078e0028 */
[----:B------:R-:W-:Y:S01]  /*e300*/  SHF.R.U32.HI R67, RZ, 0x10, R85 ;  /* 0x00000010ff437819 */ /* 0x000fe20000011655 */
[----:B------:R-:W-:Y:S01]  /*e310*/  IMAD.SHL.U32 R55, R55, 0x100, RZ ;  /* 0x0000010037377824 */ /* 0x000fe200078e00ff */
[----:B------:R-:W-:Y:S01]  /*e320*/  SHF.R.U32.HI R64, RZ, 0x8, R87 ;  /* 0x00000008ff407819 */ /* 0x000fe20000011657 */
[----:B------:R-:W-:Y:S01]  /*e330*/  IMAD.MOV.U32 R50, RZ, RZ, R42 ;  /* 0x000000ffff327224 */ /* 0x000fe200078e002a */
[----:B------:R-:W-:Y:S02]  /*e340*/  SHF.R.U32.HI R63, RZ, 0x8, R75 ;  /* 0x00000008ff3f7819 */ /* 0x000fe4000001164b */
[----:B------:R-:W-:Y:S01]  /*e350*/  LOP3.LUT R44, R54, 0xff00, R55, 0xf8, !PT ;  /* 0x0000ff00362c7812 */ /* 0x000fe200078ef837 */
[----:B------:R-:W-:Y:S01]  /*e360*/  IMAD.U32 R55, R67, 0x10000, RZ ;  /* 0x0001000043377824 */ /* 0x000fe200078e00ff */
[----:B------:R-:W-:Y:S01]  /*e370*/  SHF.R.U32.HI R62, RZ, 0x10, R87 ;  /* 0x00000010ff3e7819 */ /* 0x000fe20000011657 */
[----:B------:R-:W-:Y:S01]  /*e380*/  IMAD.SHL.U32 R40, R64, 0x100, RZ ;  /* 0x0000010040287824 */ /* 0x000fe200078e00ff */
[----:B------:R-:W-:Y:S01]  /*e390*/  SHF.R.U32.HI R61, RZ, 0x8, R73 ;  /* 0x00000008ff3d7819 */ /* 0x000fe20000011649 */
[----:B------:R-:W-:Y:S01]  /*e3a0*/  IMAD.SHL.U32 R63, R63, 0x100, RZ ;  /* 0x000001003f3f7824 */ /* 0x000fe200078e00ff */
[----:B------:R-:W-:-:S02]  /*e3b0*/  LOP3.LUT R57, R87, 0xff0000ff, RZ, 0xc0, !PT ;  /* 0xff0000ff57397812 */ /* 0x000fc400078ec0ff */
[----:B------:R-:W-:Y:S01]  /*e3c0*/  LOP3.LUT R44, R44, 0xff0000, R55, 0xf8, !PT ;  /* 0x00ff00002c2c7812 */ /* 0x000fe200078ef837 */
[----:B------:R-:W-:Y:S01]  /*e3d0*/  IMAD.SHL.U32 R61, R61, 0x100, RZ ;  /* 0x000001003d3d7824 */ /* 0x000fe200078e00ff */
[----:B------:R-:W-:Y:S02]  /*e3e0*/  LOP3.LUT R60, R75, 0xff0000ff, RZ, 0xc0, !PT ;  /* 0xff0000ff4b3c7812 */ /* 0x000fe400078ec0ff */
[----:B------:R-:W-:Y:S02]  /*e3f0*/  SHF.L.U32 R55, R62, 0x10, RZ ;  /* 0x000000103e377819 */ /* 0x000fe400000006ff */
[----:B------:R-:W-:Y:S02]  /*e400*/  LOP3.LUT R40, R57, 0xff00, R40, 0xf8, !PT ;  /* 0x0000ff0039287812 */ /* 0x000fe400078ef828 */
[----:B------:R-:W-:Y:S02]  /*e410*/  F2FP.F16.E4M3.UNPACK_B R62, R149.H1 ;  /* 0x00000095ff3e723e */ /* 0x000fe400030006ff */
[----:B------:R-:W-:-:S02]  /*e420*/  F2FP.F16.E4M3.UNPACK_B R54, R52.H1 ;  /* 0x00000034ff36723e */ /* 0x000fc400030006ff */
[----:B------:R-:W-:Y:S01]  /*e430*/  LOP3.LUT R58, R73, 0xff0000ff, RZ, 0xc0, !PT ;  /* 0xff0000ff493a7812 */ /* 0x000fe200078ec0ff */
[--C-:B------:R-:W-:Y:S01]  /*e440*/  HADD2.F32 R42, -RZ, R62.reuse.H0_H0 ;  /* 0x2000003eff2a7230 */ /* 0x100fe20000004100 */
[----:B------:R-:W-:Y:S01]  /*e450*/  F2FP.F16.E4M3.UNPACK_B R57, R56.H1 ;  /* 0x00000038ff39723e */ /* 0x000fe200030006ff */
[----:B------:R-:W-:Y:S01]  /*e460*/  HADD2.F32 R62, -RZ, R62.H1_H1 ;  /* 0x3000003eff3e7230 */ /* 0x000fe20000004100 */
[----:B------:R-:W-:Y:S02]  /*e470*/  LOP3.LUT R64, R60, 0xff00, R63, 0xf8, !PT ;  /* 0x0000ff003c407812 */ /* 0x000fe400078ef83f */
[----:B------:R-:W-:Y:S02]  /*e480*/  MOV R59, R46 ;  /* 0x0000002e003b7202 */ /* 0x000fe40000000f00 */
[----:B------:R-:W-:Y:S01]  /*e490*/  LOP3.LUT R40, R40, 0xff0000, R55, 0xf8, !PT ;  /* 0x00ff000028287812 */ /* 0x000fe200078ef837 */
[----:B------:R-:W-:Y:S01]  /*e4a0*/  HADD2.F32 R55, -RZ, R54.H0_H0 ;  /* 0x20000036ff377230 */ /* 0x000fe20000004100 */
[----:B------:R-:W-:-:S02]  /*e4b0*/  F2FP.F16.E4M3.UNPACK_B R60, R151.H1 ;  /* 0x00000097ff3c723e */ /* 0x000fc400030006ff */
[----:B------:R-:W-:Y:S02]  /*e4c0*/  SHF.R.U32.HI R66, RZ, 0x10, R73 ;  /* 0x00000010ff427819 */ /* 0x000fe40000011649 */
[----:B------:R-:W-:Y:S01]  /*e4d0*/  LOP3.LUT R46, R58, 0xff00, R61, 0xf8, !PT ;  /* 0x0000ff003a2e7812 */ /* 0x000fe200078ef83d */
[----:B------:R-:W-:Y:S01]  /*e4e0*/  HADD2.F32 R58, -RZ, R57.H0_H0 ;  /* 0x20000039ff3a7230 */ /* 0x000fe20000004100 */
[----:B------:R-:W-:Y:S01]  /*e4f0*/  SHF.R.U32.HI R65, RZ, 0x10, R75 ;  /* 0x00000010ff417819 */ /* 0x000fe2000001164b */
[----:B------:R-:W-:Y:S02]  /*e500*/  HADD2.F32 R61, -RZ, R60.H0_H0 ;  /* 0x2000003cff3d7230 */ /* 0x000fe40000004100 */
[-C--:B------:R-:W-:Y:S01]  /*e510*/  FMUL.FTZ R67, R55, R42.reuse ;  /* 0x0000002a37437220 */ /* 0x080fe20000410000 */
[----:B------:R-:W-:Y:S02]  /*e520*/  IMAD.U32 R63, R66, 0x10000, RZ ;  /* 0x00010000423f7824 */ /* 0x000fe400078e00ff */
[----:B------:R-:W-:Y:S01]  /*e530*/  FMUL.FTZ R66, R58, R42 ;  /* 0x0000002a3a427220 */ /* 0x000fe20000410000 */
[----:B------:R-:W-:-:S02]  /*e540*/  IMAD.U32 R65, R65, 0x10000, RZ ;  /* 0x0001000041417824 */ /* 0x000fc400078e00ff */
[-C--:B------:R-:W-:Y:S01]  /*e550*/  FFMA.FTZ R67, R58, R61.reuse, R67 ;  /* 0x0000003d3a437223 */ /* 0x080fe20000010043 */
[----:B------:R-:W-:Y:S02]  /*e560*/  HADD2.F32 R58, -RZ, R57.H1_H1 ;  /* 0x30000039ff3a7230 */ /* 0x000fe40000004100 */
[----:B------:R-:W-:Y:S01]  /*e570*/  FFMA.FTZ R66, R55, R61, -R66 ;  /* 0x0000003d37427223 */ /* 0x000fe20000010842 */
[----:B------:R-:W-:Y:S01]  /*e580*/  HADD2.F32 R55, -RZ, R54.H1_H1 ;  /* 0x30000036ff377230 */ /* 0x000fe20000004100 */
[----:B------:R-:W-:Y:S01]  /*e590*/  F2FP.F16.E4M3.UNPACK_B R149, R149 ;  /* 0x00000095ff95723e */ /* 0x000fe200020006ff */
[----:B------:R-:W-:Y:S01]  /*e5a0*/  HADD2.F32 R60, -RZ, R60.H1_H1 ;  /* 0x3000003cff3c7230 */ /* 0x000fe20000004100 */
[----:B------:R-:W-:Y:S02]  /*e5b0*/  F2FP.F16.E4M3.UNPACK_B R52, R52 ;  /* 0x00000034ff34723e */ /* 0x000fe400020006ff */
[----:B------:R-:W-:Y:S01]  /*e5c0*/  F2FP.F16.E4M3.UNPACK_B R56, R56 ;  /* 0x00000038ff38723e */ /* 0x000fe200020006ff */
[----:B------:R-:W-:Y:S01]  /*e5d0*/  HADD2.F32 R61, -RZ, R149.H0_H0 ;  /* 0x20000095ff3d7230 */ /* 0x000fe20000004100 */
[----:B------:R-:W-:Y:S01]  /*e5e0*/  LOP3.LUT R42, R64, 0xff0000, R65, 0xf8, !PT ;  /* 0x00ff0000402a7812 */ /* 0x000fe200078ef841 */
[-C--:B------:R-:W-:Y:S01]  /*e5f0*/  FMUL.FTZ R64, R58, R62.reuse ;  /* 0x0000003e3a407220 */ /* 0x080fe20000410000 */
[----:B------:R-:W-:Y:S01]  /*e600*/  LOP3.LUT R46, R46, 0xff0000, R63, 0xf8, !PT ;  /* 0x00ff00002e2e7812 */ /* 0x000fe200078ef83f */
[----:B------:R-:W-:Y:S01]  /*e610*/  FMUL.FTZ R63, R55, R62 ;  /* 0x0000003e373f7220 */ /* 0x000fe20000410000 */
[----:B------:R-:W-:Y:S01]  /*e620*/  F2FP.F16.E4M3.UNPACK_B R151, R151 ;  /* 0x00000097ff97723e */ /* 0x000fe200020006ff */
[----:B------:R-:W-:-:S02]  /*e630*/  HADD2.F32 R54, -RZ, R52.H0_H0 ;  /* 0x20000034ff367230 */ /* 0x000fc40000004100 */
[-C--:B------:R-:W-:Y:S01]  /*e640*/  FFMA.FTZ R65, R55, R60.reuse, -R64 ;  /* 0x0000003c37417223 */ /* 0x080fe20000010840 */
[--C-:B------:R-:W-:Y:S02]  /*e650*/  HADD2.F32 R57, -RZ, R56.reuse.H0_H0 ;  /* 0x20000038ff397230 */ /* 0x100fe40000004100 */
[----:B------:R-:W-:Y:S01]  /*e660*/  FFMA.FTZ R68, R58, R60, R63 ;  /* 0x0000003c3a447223 */ /* 0x000fe2000001003f */
[----:B------:R-:W-:Y:S02]  /*e670*/  HADD2.F32 R55, -RZ, R151.H0_H0 ;  /* 0x20000097ff377230 */ /* 0x000fe40000004100 */
[-C--:B------:R-:W-:Y:S01]  /*e680*/  FMUL.FTZ R58, R54, R61.reuse ;  /* 0x0000003d363a7220 */ /* 0x080fe20000410000 */
[----:B------:R-:W-:Y:S02]  /*e690*/  HADD2.F32 R149, -RZ, R149.H1_H1 ;  /* 0x30000095ff957230 */ /* 0x000fe40000004100 */
[----:B------:R-:W-:Y:S01]  /*e6a0*/  FMUL.FTZ R63, R57, R61 ;  /* 0x0000003d393f7220 */ /* 0x000fe20000410000 */
[----:B------:R-:W-:-:S02]  /*e6b0*/  HADD2.F32 R56, -RZ, R56.H1_H1 ;  /* 0x30000038ff387230 */ /* 0x000fc40000004100 */
[-C--:B------:R-:W-:Y:S01]  /*e6c0*/  FFMA.FTZ R62, R57, R55.reuse, R58 ;  /* 0x00000037393e7223 */ /* 0x080fe2000001003a */
[----:B------:R-:W-:Y:S02]  /*e6d0*/  HADD2.F32 R52, -RZ, R52.H1_H1 ;  /* 0x30000034ff347230 */ /* 0x000fe40000004100 */
[----:B------:R-:W-:Y:S01]  /*e6e0*/  FFMA.FTZ R63, R54, R55, -R63 ;  /* 0x00000037363f7223 */ /* 0x000fe2000001083f */
        /* <DEDUP_REMOVED lines=22> */
[CC--:B------:R-:W-:Y:S01]  /*e850*/  FMUL.FTZ R54, R52.reuse, R61.reuse ;  /* 0x0000003d34367220 */ /* 0x0c0fe20000410000 */
[----:B------:R-:W-:Y:S01]  /*e860*/  F2FP.F16.E4M3.UNPACK_B R50, R50 ;  /* 0x00000032ff32723e */ /* 0x000fe200020006ff */
[----:B------:R-:W-:Y:S01]  /*e870*/  FMUL.FTZ R69, R55, R61 ;  /* 0x0000003d37457220 */ /* 0x000fe20000410000 */
[----:B------:R-:W-:Y:S01]  /*e880*/  FFMA.FTZ R56, R57, R56, R70 ;  /* 0x0000003839387223 */ /* 0x000fe20000010046 */
[----:B------:R-:W-:Y:S01]  /*e890*/  FFMA.FTZ R75, R55, R58, R54 ;  /* 0x0000003a374b7223 */ /* 0x000fe20000010036 */
[----:B------:R-:W-:Y:S01]  /*e8a0*/  F2FP.F16.E4M3.UNPACK_B R152, R152 ;  /* 0x00000098ff98723e */ /* 0x000fe200020006ff */
[----:B------:R-:W-:Y:S01]  /*e8b0*/  FFMA.FTZ R73, R52, R58, -R69 ;  /* 0x0000003a34497223 */ /* 0x000fe20000010845 */
[--C-:B------:R-:W-:Y:S01]  /*e8c0*/  HADD2.F32 R57, -RZ, R150.reuse.H0_H0 ;  /* 0x20000096ff397230 */ /* 0x100fe20000004100 */
[----:B------:R-:W-:Y:S01]  /*e8d0*/  F2FP.F16.E4M3.UNPACK_B R58, R45 ;  /* 0x0000002dff3a723e */ /* 0x000fe200020006ff */
[----:B------:R-:W-:Y:S01]  /*e8e0*/  HADD2.F32 R54, -RZ, R59.H0_H0 ;  /* 0x2000003bff367230 */ /* 0x000fe20000004100 */
[----:B------:R-:W-:Y:S01]  /*e8f0*/  F2FP.SATFINITE.E4M3.F32.PACK_AB_MERGE_C R75, R75, R56, RZ ;  /* 0x000000384b4b723e */ /* 0x000fe200048070ff */
[----:B------:R-:W-:Y:S01]  /*e900*/  HADD2.F32 R150, -RZ, R150.H1_H1 ;  /* 0x30000096ff967230 */ /* 0x000fe20000004100 */
[----:B------:R-:W-:Y:S01]  /*e910*/  F2FP.F16.E4M3.UNPACK_B R56, R41 ;  /* 0x00000029ff38723e */ /* 0x000fe200020006ff */
[----:B------:R-:W-:-:S02]  /*e920*/  HADD2.F32 R52, -RZ, R50.H0_H0 ;  /* 0x20000032ff347230 */ /* 0x000fc40000004100 */
[----:B------:R-:W-:Y:S01]  /*e930*/  FMUL.FTZ R61, R54, R57 ;  /* 0x00000039363d7220 */ /* 0x000fe20000410000 */
[----:B------:R-:W-:Y:S01]  /*e940*/  HADD2.F32 R59, -RZ, R59.H1_H1 ;  /* 0x3000003bff3b7230 */ /* 0x000fe20000004100 */
[----:B------:R-:W-:Y:S01]  /*e950*/  F2FP.F16.E4M3.UNPACK_B R41, R41.H1 ;  /* 0x00000029ff29723e */ /* 0x000fe200030006ff */
[----:B------:R-:W-:Y:S02]  /*e960*/  HADD2.F32 R55, -RZ, R152.H0_H0 ;  /* 0x20000098ff377230 */ /* 0x000fe40000004100 */
[C---:B------:R-:W-:Y:S01]  /*e970*/  FMUL.FTZ R69, R52.reuse, R57 ;  /* 0x0000003934457220 */ /* 0x040fe20000410000 */
        /* <DEDUP_REMOVED lines=8> */
[----:B------:R-:W-:Y:S01]  /*ea00*/  F2FP.F16.E4M3.UNPACK_B R61, R46 ;  /* 0x0000002eff3d723e */ /* 0x000fe200020006ff */
[----:B------:R-:W-:Y:S01]  /*ea10*/  FFMA.FTZ R69, R59, R152, R150 ;  /* 0x000000983b457223 */ /* 0x000fe20000010096 */
[----:B------:R-:W-:Y:S01]  /*ea20*/  F2FP.SATFINITE.E4M3.F32.PACK_AB_MERGE_C R55, R73, R60, RZ ;  /* 0x0000003c4937723e */ /* 0x000fe200048070ff */
[--C-:B------:R-:W-:Y:S01]  /*ea30*/  HADD2.F32 R59, -RZ, R58.reuse.H0_H0 ;  /* 0x2000003aff3b7230 */ /* 0x100fe20000004100 */
[----:B------:R-:W-:Y:S01]  /*ea40*/  F2FP.SATFINITE.E4M3.F32.PACK_AB_MERGE_C R52, R64, R63, R52 ;  /* 0x0000003f4034723e */ /* 0x000fe20004807034 */
[--C-:B------:R-:W-:Y:S01]  /*ea50*/  HADD2.F32 R64, -RZ, R61.reuse.H0_H0 ;  /* 0x2000003dff407230 */ /* 0x100fe20000004100 */
[----:B------:R-:W-:Y:S01]  /*ea60*/  F2FP.SATFINITE.E4M3.F32.PACK_AB_MERGE_C R50, R68, R67, RZ ;  /* 0x000000434432723e */ /* 0x000fe200048070ff */
[----:B------:R-:W-:Y:S01]  /*ea70*/  HADD2.F32 R58, -RZ, R58.H1_H1 ;  /* 0x3000003aff3a7230 */ /* 0x000fe20000004100 */
[----:B------:R-:W-:Y:S01]  /*ea80*/  F2FP.F16.E4M3.UNPACK_B R60, R44 ;  /* 0x0000002cff3c723e */ /* 0x000fe200020006ff */
[----:B------:R-:W-:Y:S01]  /*ea90*/  HADD2.F32 R61, -RZ, R61.H1_H1 ;  /* 0x3000003dff3d7230 */ /* 0x000fe20000004100 */
[----:B------:R-:W-:Y:S01]  /*eaa0*/  F2FP.SATFINITE.E4M3.F32.PACK_AB_MERGE_C R55, R70, R57, R55 ;  /* 0x000000394637723e */ /* 0x000fe20004807037 */
[----:B------:R-:W-:Y:S01]  /*eab0*/  HADD2.F32 R57, -RZ, R56.H0_H0 ;  /* 0x20000038ff397230 */ /* 0x000fe20000004100 */
[----:B------:R-:W-:Y:S01]  /*eac0*/  F2FP.SATFINITE.E4M3.F32.PACK_AB_MERGE_C R50, R149, R62, R50 ;  /* 0x0000003e9532723e */ /* 0x000fe20004807032 */
[----:B------:R-:W-:-:S02]  /*ead0*/  HADD2.F32 R62, -RZ, R60.H0_H0 ;  /* 0x2000003cff3e7230 */ /* 0x000fc40000004100 */
[-C--:B------:R-:W-:Y:S01]  /*eae0*/  FMUL.FTZ R66, R59, R64.reuse ;  /* 0x000000403b427220 */ /* 0x080fe20000410000 */
[----:B------:R-:W-:Y:S02]  /*eaf0*/  HADD2.F32 R56, -RZ, R56.H1_H1 ;  /* 0x30000038ff387230 */ /* 0x000fe40000004100 */
[C---:B------:R-:W-:Y:S01]  /*eb00*/  FMUL.FTZ R64, R57.reuse, R64 ;  /* 0x0000004039407220 */ /* 0x040fe20000410000 */
[----:B------:R-:W-:Y:S01]  /*eb10*/  FMUL.FTZ R63, R58, R61 ;  /* 0x0000003d3a3f7220 */ /* 0x000fe20000410000 */
[-C--:B------:R-:W-:Y:S01]  /*eb20*/  FFMA.FTZ R66, R57, R62.reuse, -R66 ;  /* 0x0000003e39427223 */ /* 0x080fe20000010842 */
[----:B------:R-:W-:Y:S01]  /*eb30*/  F2FP.F16.E4M3.UNPACK_B R57, R45.H1 ;  /* 0x0000002dff39723e */ /* 0x000fe200030006ff */
[----:B------:R-:W-:Y:S01]  /*eb40*/  FFMA.FTZ R64, R59, R62, R64 ;  /* 0x0000003e3b407223 */ /* 0x000fe20000010040 */
[----:B------:R-:W-:Y:S02]  /*eb50*/  HADD2.F32 R59, -RZ, R60.H1_H1 ;  /* 0x3000003cff3b7230 */ /* 0x000fe40000004100 */
[----:B------:R-:W-:Y:S01]  /*eb60*/  FMUL.FTZ R61, R56, R61 ;  /* 0x0000003d383d7220 */ /* 0x000fe20000410000 */
[--C-:B------:R-:W-:Y:S01]  /*eb70*/  HADD2.F32 R45, -RZ, R41.reuse.H0_H0 ;  /* 0x20000029ff2d7230 */ /* 0x100fe20000004100 */
[----:B------:R-:W-:Y:S01]  /*eb80*/  F2FP.F16.E4M3.UNPACK_B R44, R44.H1 ;  /* 0x0000002cff2c723e */ /* 0x000fe200030006ff */
[----:B------:R-:W-:-:S02]  /*eb90*/  HADD2.F32 R41, -RZ, R41.H1_H1 ;  /* 0x30000029ff297230 */ /* 0x000fc40000004100 */
[-C--:B------:R-:W-:Y:S01]  /*eba0*/  FFMA.FTZ R65, R56, R59.reuse, -R63 ;  /* 0x0000003b38417223 */ /* 0x080fe2000001083f */
[----:B------:R-:W-:Y:S01]  /*ebb0*/  F2FP.F16.E4M3.UNPACK_B R56, R46.H1 ;  /* 0x0000002eff38723e */ /* 0x000fe200030006ff */
[----:B------:R-:W-:Y:S01]  /*ebc0*/  FFMA.FTZ R67, R58, R59, R61 ;  /* 0x0000003b3a437223 */ /* 0x000fe2000001003d */
[--C-:B------:R-:W-:Y:S01]  /*ebd0*/  HADD2.F32 R46, -RZ, R57.reuse.H0_H0 ;  /* 0x20000039ff2e7230 */ /* 0x100fe20000004100 */
[----:B------:R-:W-:Y:S01]  /*ebe0*/  F2FP.SATFINITE.E4M3.F32.PACK_AB_MERGE_C R54, R69, R54, R75 ;  /* 0x000000364536723e */ /* 0x000fe2000480704b */
[----:B------:R-:W-:Y:S01]  /*ebf0*/  HADD2.F32 R57, -RZ, R57.H1_H1 ;  /* 0x30000039ff397230 */ /* 0x000fe20000004100 */
[----:B------:R-:W-:Y:S01]  /*ec00*/  F2FP.F16.E4M3.UNPACK_B R61, R42.H1 ;  /* 0x0000002aff3d723e */ /* 0x000fe200030006ff */
[--C-:B------:R-:W-:Y:S02]  /*ec10*/  HADD2.F32 R58, -RZ, R56.reuse.H0_H0 ;  /* 0x20000038ff3a7230 */ /* 0x100fe40000004100 */
[----:B------:R-:W-:Y:S02]  /*ec20*/  HADD2.F32 R60, -RZ, R56.H1_H1 ;  /* 0x30000038ff3c7230 */ /* 0x000fe40000004100 */
[----:B------:R-:W-:-:S02]  /*ec30*/  HADD2.F32 R56, -RZ, R44.H0_H0 ;  /* 0x2000002cff387230 */ /* 0x000fc40000004100 */
[CC--:B------:R-:W-:Y:S01]  /*ec40*/  FMUL.FTZ R62, R46.reuse, R58.reuse ;  /* 0x0000003a2e3e7220 */ /* 0x0c0fe20000410000 */
[----:B------:R-:W-:Y:S01]  /*ec50*/  FMUL.FTZ R59, R45, R58 ;  /* 0x0000003a2d3b7220 */ /* 0x000fe20000410000 */
[----:B------:R-:W-:Y:S02]  /*ec60*/  HADD2.F32 R44, -RZ, R44.H1_H1 ;  /* 0x3000002cff2c7230 */ /* 0x000fe40000004100 */
[-C--:B------:R-:W-:Y:S01]  /*ec70*/  FMUL.FTZ R58, R57, R60.reuse ;  /* 0x0000003c393a7220 */ /* 0x080fe20000410000 */
[C---:B------:R-:W-:Y:S01]  /*ec80*/  FMUL.FTZ R60, R41.reuse, R60 ;  /* 0x0000003c293c7220 */ /* 0x040fe20000410000 */
[----:B------:R-:W-:Y:S01]  /*ec90*/  FFMA.FTZ R69, R46, R56, R59 ;  /* 0x000000382e457223 */ /* 0x000fe2000001003b */
[----:B------:R-:W-:Y:S01]  /*eca0*/  F2FP.F16.E4M3.UNPACK_B R46, R47 ;  /* 0x0000002fff2e723e */ /* 0x000fe200020006ff */
[-C--:B------:R-:W-:Y:S01]  /*ecb0*/  FFMA.FTZ R71, R41, R44.reuse, -R58 ;  /* 0x0000002c29477223 */ /* 0x080fe2000001083a */
[----:B------:R-:W-:Y:S01]  /*ecc0*/  FFMA.FTZ R70, R57, R44, R60 ;  /* 0x0000002c39467223 */ /* 0x000fe2000001003c */
[----:B------:R-:W-:Y:S01]  /*ecd0*/  F2FP.F16.E4M3.UNPACK_B R60, R42 ;  /* 0x0000002aff3c723e */ /* 0x000fe200020006ff */
[----:B------:R-:W-:Y:S01]  /*ece0*/  FFMA.FTZ R68, R45, R56, -R62 ;  /* 0x000000382d447223 */ /* 0x000fe2000001083e */
[-C--:B------:R-:W-:Y:S01]  /*ecf0*/  F2FP.F16.E4M3.UNPACK_B R41, R43.reuse ;  /* 0x0000002bff29723e */ /* 0x080fe200020006ff */
[----:B------:R-:W-:Y:S01]  /*ed00*/  HADD2.F32 R56, -RZ, R46.H0_H0 ;  /* 0x2000002eff387230 */ /* 0x000fe20000004100 */
[----:B------:R-:W-:Y:S01]  /*ed10*/  F2FP.F16.E4M3.UNPACK_B R43, R43.H1 ;  /* 0x0000002bff2b723e */ /* 0x000fe200030006ff */
[----:B------:R-:W-:Y:S01]  /*ed20*/  HADD2.F32 R63, -RZ, R60.H0_H0 ;  /* 0x2000003cff3f7230 */ /* 0x000fe20000004100 */
[-C--:B------:R-:W-:Y:S01]  /*ed30*/  F2FP.F16.E4M3.UNPACK_B R42, R40.reuse ;  /* 0x00000028ff2a723e */ /* 0x080fe200020006ff */
[----:B------:R-:W-:Y:S01]  /*ed40*/  HADD2.F32 R44, -RZ, R41.H0_H0 ;  /* 0x20000029ff2c7230 */ /* 0x000fe20000004100 */
[----:B------:R-:W-:Y:S01]  /*ed50*/  F2FP.F16.E4M3.UNPACK_B R47, R47.H1 ;  /* 0x0000002fff2f723e */ /* 0x000fe200030006ff */
[----:B------:R-:W-:Y:S01]  /*ed60*/  HADD2.F32 R45, -RZ, R43.H0_H0 ;  /* 0x2000002bff2d7230 */ /* 0x000fe20000004100 */
[----:B------:R-:W-:Y:S01]  /*ed70*/  F2FP.F16.E4M3.UNPACK_B R57, R40.H1 ;  /* 0x00000028ff39723e */ /* 0x000fe200030006ff */
[----:B------:R-:W-:-:S02]  /*ed80*/  HADD2.F32 R62, -RZ, R61.H0_H0 ;  /* 0x2000003dff3e7230 */ /* 0x000fc40000004100 */
[-C--:B------:R-:W-:Y:S01]  /*ed90*/  FMUL.FTZ R73, R56, R63.reuse ;  /* 0x0000003f38497220 */ /* 0x080fe20000410000 */
[----:B------:R-:W-:Y:S02]  /*eda0*/  HADD2.F32 R59, -RZ, R42.H0_H0 ;  /* 0x2000002aff3b7230 */ /* 0x000fe40000004100 */
[C---:B------:R-:W-:Y:S01]  /*edb0*/  FMUL.FTZ R63, R44.reuse, R63 ;  /* 0x0000003f2c3f7220 */ /* 0x040fe20000410000 */
[----:B------:R-:W-:Y:S02]  /*edc0*/  HADD2.F32 R40, -RZ, R47.H0_H0 ;  /* 0x2000002fff287230 */ /* 0x000fe40000004100 */
[----:B------:R-:W-:Y:S01]  /*edd0*/  FMUL.FTZ R75, R45, R62 ;  /* 0x0000003e2d4b7220 */ /* 0x000fe20000410000 */
[----:B------:R-:W-:Y:S02]  /*ede0*/  HADD2.F32 R58, -RZ, R57.H0_H0 ;  /* 0x20000039ff3a7230 */ /* 0x000fe40000004100 */
[----:B------:R-:W-:Y:S01]  /*edf0*/  FFMA.FTZ R73, R44, R59, -R73 ;  /* 0x0000003b2c497223 */ /* 0x000fe20000010849 */
[----:B------:R-:W-:-:S02]  /*ee00*/  HADD2.F32 R47, -RZ, R47.H1_H1 ;  /* 0x3000002fff2f7230 */ /* 0x000fc40000004100 */
[C---:B------:R-:W-:Y:S01]  /*ee10*/  FMUL.FTZ R72, R40.reuse, R62 ;  /* 0x0000003e28487220 */ /* 0x040fe20000410000 */
[----:B------:R-:W-:Y:S02]  /*ee20*/  HADD2.F32 R44, -RZ, R61.H1_H1 ;  /* 0x3000003dff2c7230 */ /* 0x000fe40000004100 */
[-C--:B------:R-:W-:Y:S01]  /*ee30*/  FFMA.FTZ R75, R40, R58.reuse, R75 ;  /* 0x0000003a284b7223 */ /* 0x080fe2000001004b */
[----:B------:R-:W-:Y:S02]  /*ee40*/  HADD2.F32 R43, -RZ, R43.H1_H1 ;  /* 0x3000002bff2b7230 */ /* 0x000fe40000004100 */
[----:B------:R-:W-:Y:S01]  /*ee50*/  FFMA.FTZ R63, R56, R59, R63 ;  /* 0x0000003b383f7223 */ /* 0x000fe2000001003f */
[----:B------:R-:W-:Y:S02]  /*ee60*/  HADD2.F32 R46, -RZ, R46.H1_H1 ;  /* 0x3000002eff2e7230 */ /* 0x000fe40000004100 */
[----:B------:R-:W-:Y:S01]  /*ee70*/  FFMA.FTZ R72, R45, R58, -R72 ;  /* 0x0000003a2d487223 */ /* 0x000fe20000010848 */
[----:B------:R-:W-:-:S02]  /*ee80*/  HADD2.F32 R60, -RZ, R60.H1_H1 ;  /* 0x3000003cff3c7230 */ /* 0x000fc40000004100 */
[-C--:B------:R-:W-:Y:S01]  /*ee90*/  FMUL.FTZ R56, R47, R44.reuse ;  /* 0x0000002c2f387220 */ /* 0x080fe20000410000 */
[----:B------:R-:W-:Y:S02]  /*eea0*/  HADD2.F32 R41, -RZ, R41.H1_H1 ;  /* 0x30000029ff297230 */ /* 0x000fe40000004100 */
[----:B------:R-:W-:Y:S01]  /*eeb0*/  FMUL.FTZ R58, R43, R44 ;  /* 0x0000002c2b3a7220 */ /* 0x000fe20000410000 */
[----:B------:R-:W-:Y:S02]  /*eec0*/  HADD2.F32 R40, -RZ, R57.H1_H1 ;  /* 0x30000039ff287230 */ /* 0x000fe40000004100 */
[CC--:B------:R-:W-:Y:S01]  /*eed0*/  FMUL.FTZ R44, R46.reuse, R60.reuse ;  /* 0x0000003c2e2c7220 */ /* 0x0c0fe20000410000 */
[----:B------:R-:W-:Y:S02]  /*eee0*/  HADD2.F32 R42, -RZ, R42.H1_H1 ;  /* 0x3000002aff2a7230 */ /* 0x000fe40000004100 */
[----:B------:R-:W-:Y:S01]  /*eef0*/  FMUL.FTZ R45, R41, R60 ;  /* 0x0000003c292d7220 */ /* 0x000fe20000410000 */
[----:B------:R-:W-:Y:S01]  /*ef00*/  F2FP.SATFINITE.E4M3.F32.PACK_AB_MERGE_C R68, R71, R68, RZ ;  /* 0x000000444744723e */ /* 0x000fe200048070ff */
        /* <DEDUP_REMOVED lines=9> */
[----:B------:R-:W-:Y:S01]  /*efa0*/  F2FP.SATFINITE.E4M3.F32.PACK_AB_MERGE_C R43, R44, R73, R43 ;  /* 0x000000492c2b723e */ /* 0x000fe2000480702b */
[----:B------:R-:W-:Y:S01]  /*efb0*/  IMAD.MOV.U32 R44, RZ, RZ, R50 ;  /* 0x000000ffff2c7224 */ /* 0x000fe200078e0032 */
[----:B------:R-:W-:Y:S02]  /*efc0*/  F2FP.SATFINITE.E4M3.F32.PACK_AB_MERGE_C R47, R42, R63, R58 ;  /* 0x0000003f2a2f723e */ /* 0x000fe4000480703a */
[----:B------:R-:W-:Y:S02]  /*efd0*/  F2FP.SATFINITE.E4M3.F32.PACK_AB_MERGE_C R41, R65, R66, R68 ;  /* 0x000000424129723e */ /* 0x000fe40004807044 */
[----:B------:R-:W-:Y:S02]  /*efe0*/  F2FP.SATFINITE.E4M3.F32.PACK_AB_MERGE_C R45, R67, R64, R69 ;  /* 0x00000040432d723e */ /* 0x000fe40004807045 */
[----:B------:R-:W-:-:S07]  /*eff0*/  MOV R42, R55 ;  /* 0x00000037002a7202 */ /* 0x000fce0000000f00 */
.L_x_508:
[----:B------:R-:W-:Y:S05]  /*f000*/  BSYNC B1 ;  /* 0x0000000000017941 */ /* 0x000fea0003800000 */
.L_x_507:
[----:B0-----:R4:W-:Y:S01]  /*f010*/  STG.E.128 desc[UR54][R48.64], R40 ;  /* 0x0000002830007986 */ /* 0x0019e2000c101d36 */
[----:B------:R-:W-:-:S13]  /*f020*/  ISETP.GE.AND P2, PT, R51, R153, PT ;  /* 0x000000993300720c */ /* 0x000fda0003f46270 */
[----:B------:R-:W-:Y:S05]  /*f030*/  @P2 BRA `(.L_x_457) ;  /* 0x0000000000f42947 */ /* 0x000fea0003800000 */
[--C-:B----4-:R-:W-:Y:S02]  /*f040*/  SHF.R.S32.HI R40, RZ, 0x1f, R51.reuse ;  /* 0x0000001fff287819 */ /* 0x110fe40000011433 */
[----:B------:R-:W-:-:S04]  /*f050*/  IADD3 R51, P2, P4, R116, R140, R51 ;  /* 0x0000008c74337210 */ /* 0x000fc80007c5e033 */
[----:B------:R-:W-:Y:S02]  /*f060*/  IADD3.X R40, R0, R53, R40, P2, P4 ;  /* 0x0000003500287210 */ /* 0x000fe400017e8428 */
[----:B------:R-:W-:-:S05]  /*f070*/  IADD3 R126, P2, R51, R126, RZ ;  /* 0x0000007e337e7210 */ /* 0x000fca0007f5e0ff */
[----:B------:R-:W-:-:S05]  /*f080*/  IMAD.X R127, R40, 0x1, R127, P2 ;  /* 0x00000001287f7824 */ /* 0x000fca00010e067f */
[----:B-1----:R0:W-:Y:S01]  /*f090*/  STG.E.128 desc[UR54][R126.64], R44 ;  /* 0x0000002c7e007986 */ /* 0x0021e2000c101d36 */
[----:B------:R-:W-:Y:S05]  /*f0a0*/  BRA `(.L_x_457) ;  /* 0x0000000000d87947 */ /* 0x000fea0003800000 */
.L_x_424:
[----:B------:R-:W-:-:S06]  /*f0b0*/  UISETP.NE.AND UP0, UPT, UR53, 0x3, UPT ;  /* 0x000000033500788c */ /* 0x000fcc000bf05270 */
[----:B------:R-:W-:-:S13]  /*f0c0*/  PLOP3.LUT P1, PT, PT, PT, UP0, 0x80, 0x0 ;  /* 0x000000000000781c */ /* 0x000fda0003f2f008 */
[----:B------:R-:W-:Y:S05]  /*f0d0*/  @!P1 BRA `(.L_x_509) ;  /* 0x0000000000049947 */ /* 0x000fea0003800000 */
[----:B------:R-:W-:Y:S01]  /*f0e0*/  BPT.TRAP 0x1 ;  /* 0x000000040000795c */ /* 0x000fe20000300000 */
.L_x_509:
[----:B------:R-:W-:Y:S01]  /*f0f0*/  IMAD R39, R19, 0x8, R18 ;  /* 0x0000000813277824 */ /* 0x000fe200078e0212 */
[----:B------:R-:W-:Y:S01]  /*f100*/  SHF.L.U32 R96, R171, 0x1f, RZ ;  /* 0x0000001fab607819 */ /* 0x000fe200000006ff */
[----:B------:R-:W-:Y:S01]  /*f110*/  IMAD R38, R24, -0xa0, R2 ;  /* 0xffffff6018267824 */ /* 0x000fe200078e0202 */
[----:B------:R-:W-:Y:S02]  /*f120*/  BSSY B1, `(.L_x_510) ;  /* 0x0000004000017945 */ /* 0x000fe40003800000 */
[----:B------:R-:W1:Y:S02]  /*f130*/  SYNCS.PHASECHK.TRANS64.TRYWAIT P2, [R39+URZ+0x29890], R96 ;  /* 0x02989060270075a7 */ /* 0x000e64000804017f */
[----:B------:R-:W-:Y:S01]  /*f140*/  VIMNMX R38, R38, 0xa0, PT ;  /* 0x000000a026267848 */ /* 0x000fe20003fe0100 */
[----:B-1----:R-:W-:Y:S06]  /*f150*/  @!P2 BRA `(.L_x_511) ;  /* 0x000001780058a947 */ /* 0x002fec0003800000 */
.L_x_738:
[----:B------:R-:W-:Y:S05]  /*f160*/  BSYNC B1 ;  /* 0x0000000000017941 */ /* 0x000fea0003800000 */
.L_x_510:
[----:B------:R-:W-:Y:S01]  /*f170*/  ISETP.GE.AND P2, PT, R168, R38, PT ;  /* 0x00000026a800720c */ /* 0x000fe20003f46270 */
[----:B------:R-:W-:-:S12]  /*f180*/  BSSY B1, `(.L_x_512) ;  /* 0x0000014000017945 */ /* 0x000fd80003800000 */
[----:B------:R-:W-:Y:S05]  /*f190*/  @P2 BRA `(.L_x_513) ;  /* 0x0000000000482947 */ /* 0x000fea0003800000 */
[----:B------:R-:W-:-:S13]  /*f1a0*/  ISETP.NE.AND P2, PT, R32, RZ, PT ;  /* 0x000000ff2000720c */ /* 0x000fda0003f45270 */
[----:B0-----:R-:W0:Y:S04]  /*f1b0*/  @P2 LDS.128 R40, [R47+0x1a400] ;  /* 0x01a400002f282984 */ /* 0x001e280000000c00 */
[----:B0-----:R-:W-:Y:S01]  /*f1c0*/  @P2 STG.E.128 desc[UR54][R48.64], R40 ;  /* 0x0000002830002986 */ /* 0x001fe2000c101d36 */
[----:B------:R-:W-:-:S13]  /*f1d0*/  ISETP.NE.AND P2, PT, R33, RZ, PT ;  /* 0x000000ff2100720c */ /* 0x000fda0003f45270 */
[----:B------:R-:W0:Y:S04]  /*f1e0*/  @P2 LDS.128 R40, [R46+0x1a400] ;  /* 0x01a400002e282984 */ /* 0x000e280000000c00 */
        /* <DEDUP_REMOVED lines=12> */
[----:B0-----:R2:W-:Y:S02]  /*f2b0*/  @P2 STG.E.128 desc[UR54][R48.64+0xa0], R40 ;  /* 0x0000a02830002986 */ /* 0x0015e4000c101d36 */
.L_x_513:
[----:B------:R-:W-:Y:S05]  /*f2c0*/  BSYNC B1 ;  /* 0x0000000000017941 */ /* 0x000fea0003800000 */
.L_x_512:
[----:B------:R-:W-:-:S13]  /*f2d0*/  ISETP.GE.AND P2, PT, R211, R38, PT ;  /* 0x00000026d300720c */ /* 0x000fda0003f46270 */
[----:B------:R-:W-:Y:S05]  /*f2e0*/  @P2 BRA `(.L_x_457) ;  /* 0x0000000000482947 */ /* 0x000fea0003800000 */
[----:B------:R-:W-:-:S13]  /*f2f0*/  ISETP.NE.AND P2, PT, R32, RZ, PT ;  /* 0x000000ff2000720c */ /* 0x000fda0003f45270 */
[----:B0-2---:R-:W0:Y:S04]  /*f300*/  @P2 LDS.128 R40, [R47+0x1c400] ;  /* 0x01c400002f282984 */ /* 0x005e280000000c00 */
        /* <DEDUP_REMOVED lines=16> */
.L_x_457:
[----:B------:R-:W-:Y:S05]  /*f410*/  BSYNC B0 ;  /* 0x0000000000007941 */ /* 0x000fea0003800000 */
.L_x_423:
[----:B01234-:R-:W0:Y:S01]  /*f420*/  S2R R40, SR_TID.X ;  /* 0x0000000000287919 */ /* 0x01fe220000002100 */
[----:B------:R-:W-:Y:S01]  /*f430*/  @!PT LDS RZ, [RZ] ;  /* 0x00000000fffff984 */ /* 0x000fe20000000800 */
[----:B------:R-:W-:Y:S01]  /*f440*/  @!PT LDS RZ, [RZ] ;  /* 0x00000000fffff984 */ /* 0x000fe20000000800 */
[----:B------:R-:W-:Y:S01]  /*f450*/  @!PT LDS RZ, [RZ] ;  /* 0x00000000fffff984 */ /* 0x000fe20000000800 */
[----:B------:R-:W-:Y:S01]  /*f460*/  @!PT LDS RZ, [RZ] ;  /* 0x00000000fffff984 */ /* 0x000fe20000000800 */
[----:B------:R1:W-:Y:S06]  /*f470*/  MEMBAR.ALL.CTA ;  /* 0x0000000000007992 */ /* 0x0003ec0000008000 */
[----:B-1----:R-:W1:Y:S01]  /*f480*/  FENCE.VIEW.ASYNC.S ;  /* 0x00000000000073c6 */ /* 0x002e620000000000 */
[----:B------:R-:W-:Y:S05]  /*f490*/  WARPSYNC.ALL ;  /* 0x0000000000007948 */ /* 0x000fea0003800000 */
[----:B------:R-:W-:Y:S01]  /*f4a0*/  BSSY B0, `(.L_x_514) ;  /* 0x0000009000007945 */ /* 0x000fe20003800000 */
[----:B0-----:R-:W-:Y:S01]  /*f4b0*/  LOP3.LUT R40, R40, 0x7f, RZ, 0xc0, !PT ;  /* 0x0000007f28287812 */ /* 0x001fe200078ec0ff */
[----:B-1----:R0:W-:Y:S03]  /*f4c0*/  BAR.SYNC.DEFER_BLOCKING R160, 0x80 ;  /* 0x000200a00000751d */ /* 0x0021e60000010000 */
[----:B------:R-:W-:-:S13]  /*f4d0*/  ISETP.NE.AND P2, PT, R40, RZ, PT ;  /* 0x000000ff2800720c */ /* 0x000fda0003f45270 */
[----:B------:R-:W-:-:S05]  /*f4e0*/  @!P2 VIADD R40, R39, 0x298a0 ;  /* 0x000298a02728a836 */ /* 0x000fca0000000000 */
[----:B------:R-:W-:-:S04]  /*f4f0*/  @!P2 PRMT R40, RZ, 0x654, R40 ;  /* 0x00000654ff28a816 */ /* 0x000fc80000000028 */
[----:B------:R0:W-:Y:S01]  /*f500*/  @!P2 SYNCS.ARRIVE.TRANS64.RED.A1T0 RZ, [R40+URZ], RZ ;  /* 0x000000ff28ffa9a7 */ /* 0x0001e2000810043f */
[----:B------:R-:W-:Y:S05]  /*f510*/  @!P1 BRA `(.L_x_515) ;  /* 0x0000000000049947 */ /* 0x000fea0003800000 */
[----:B------:R-:W-:Y:S01]  /*f520*/  BPT.TRAP 0x1 ;  /* 0x000000040000795c */ /* 0x000fe20000300000 */
.L_x_515:
[----:B------:R-:W-:Y:S05]  /*f530*/  BSYNC B0 ;  /* 0x0000000000007941 */ /* 0x000fea0003800000 */
.L_x_514:
[----:B------:R-:W1:Y:S01]  /*f540*/  SYNCS.PHASECHK.TRANS64.TRYWAIT P1, [R39+URZ+0x298b0], R96 ;  /* 0x0298b060270075a7 */ /* 0x000e62000802017f */
[----:B------:R-:W-:Y:S01]  /*f550*/  ULDC UR42, c[0x0][0x310] ;  /* 0x0000c400002a7ab9 */ /* 0x000fe20000000800 */
[----:B------:R-:W-:Y:S01]  /*f560*/  ULDC.64 UR38, c[0x0][0x318] ;  /* 0x0000c60000267ab9 */ /* 0x000fe20000000a00 */
[----:B------:R-:W-:Y:S01]  /*f570*/  ULDC.64 UR40, c[0x0][0x308] ;  /* 0x0000c20000287ab9 */ /* 0x000fe20000000a00 */
[----:B------:R-:W-:Y:S01]  /*f580*/  BSSY B0, `(.L_x_516) ;  /* 0x0000003000007945 */ /* 0x000fe20003800000 */
[----:B------:R-:W-:-:S03]  /*f590*/  IMAD R41, R19, 0x5000, R204 ;  /* 0x0000500013297824 */ /* 0x000fc600078e02cc */
[----:B-1----:R-:W-:Y:S05]  /*f5a0*/  @!P1 BRA `(.L_x_517) ;  /* 0x0000017400589947 */ /* 0x002fea0003800000 */
.L_x_739:
[----:B------:R-:W-:Y:S05]  /*f5b0*/  BSYNC B0 ;  /* 0x0000000000007941 */ /* 0x000fea0003800000 */
.L_x_516:
[----:B------:R-:W-:Y:S01]  /*f5c0*/  ISETP.GE.AND P1, PT, R168, R38, PT ;  /* 0x00000026a800720c */ /* 0x000fe20003f26270 */
[----:B------:R-:W-:Y:S01]  /*f5d0*/  BSSY B0, `(.L_x_518) ;  /* 0x000001a000007945 */ /* 0x000fe20003800000 */
[-C--:B------:R-:W-:Y:S01]  /*f5e0*/  IADD3 R48, R18, R41.reuse, RZ ;  /* 0x0000002912307210 */ /* 0x080fe20007ffe0ff */
[----:B------:R-:W-:Y:S01]  /*f5f0*/  IMAD.WIDE R44, R24, 0xa0, R98 ;  /* 0x000000a0182c7825 */ /* 0x000fe200078e0262 */
[CC--:B------:R-:W-:Y:S02]  /*f600*/  IADD3 R49, R18.reuse, R41.reuse, R119 ;  /* 0x0000002912317210 */ /* 0x0c0fe40007ffe077 */
[CC--:B------:R-:W-:Y:S02]  /*f610*/  IADD3 R50, R18.reuse, R41.reuse, R118 ;  /* 0x0000002912327210 */ /* 0x0c0fe40007ffe076 */
[----:B------:R-:W-:-:S05]  /*f620*/  IADD3 R51, R18, R41, R129 ;  /* 0x0000002912337210 */ /* 0x000fca0007ffe081 */
[----:B------:R-:W-:Y:S05]  /*f630*/  @P1 BRA `(.L_x_519) ;  /* 0x00000000004c1947 */ /* 0x000fea0003800000 */
[----:B0-----:R-:W-:Y:S02]  /*f640*/  IMAD.MOV.U32 R40, RZ, RZ, R114 ;  /* 0x000000ffff287224 */ /* 0x001fe400078e0072 */
[----:B------:R-:W-:Y:S02]  /*f650*/  IMAD.MOV.U32 R41, RZ, RZ, R31 ;  /* 0x000000ffff297224 */ /* 0x000fe400078e001f */
[----:B------:R-:W-:Y:S02]  /*f660*/  IMAD R43, R45, UR38, RZ ;  /* 0x000000262d2b7c24 */ /* 0x000fe4000f8e02ff */
[----:B------:R-:W-:-:S04]  /*f670*/  IMAD.WIDE.U32 R40, R44, UR38, R40 ;  /* 0x000000262c287c25 */ /* 0x000fc8000f8e0028 */
[----:B------:R-:W-:Y:S01]  /*f680*/  IMAD R43, R44, UR39, R43 ;  /* 0x000000272c2b7c24 */ /* 0x000fe2000f8e022b */
[----:B------:R-:W-:-:S04]  /*f690*/  IADD3 R46, P1, R40, UR40, RZ ;  /* 0x00000028282e7c10 */ /* 0x000fc8000ff3e0ff */
[----:B------:R-:W-:Y:S02]  /*f6a0*/  IADD3.X R47, R41, UR41, R43, P1, !PT ;  /* 0x00000029292f7c10 */ /* 0x000fe40008ffe42b */
[----:B------:R-:W-:-:S13]  /*f6b0*/  ISETP.GE.AND P1, PT, R22, UR42, PT ;  /* 0x0000002a16007c0c */ /* 0x000fda000bf26270 */
[----:B------:R-:W0:Y:S04]  /*f6c0*/  @!P1 LDS.128 R40, [R48+0xa400] ;  /* 0x00a4000030289984 */ /* 0x000e280000000c00 */
[----:B0-----:R-:W-:Y:S01]  /*f6d0*/  @!P1 STG.E.128 desc[UR54][R46.64], R40 ;  /* 0x000000282e009986 */ /* 0x001fe2000c101d36 */
        /* <DEDUP_REMOVED lines=8> */
[----:B0-----:R2:W-:Y:S02]  /*f760*/  @!P1 STG.E.128 desc[UR54][R46.64+0x60], R40 ;  /* 0x000060282e009986 */ /* 0x0015e4000c101d36 */
.L_x_519:
[----:B------:R-:W-:Y:S05]  /*f770*/  BSYNC B0 ;  /* 0x0000000000007941 */ /* 0x000fea0003800000 */
.L_x_518:
[----:B------:R-:W-:Y:S01]  /*f780*/  ISETP.GE.AND P1, PT, R211, R38, PT ;  /* 0x00000026d300720c */ /* 0x000fe20003f26270 */
[----:B------:R-:W-:-:S12]  /*f790*/  BSSY B0, `(.L_x_520) ;  /* 0x0000017000007945 */ /* 0x000fd80003800000 */
[----:B------:R-:W-:Y:S05]  /*f7a0*/  @P1 BRA `(.L_x_521) ;  /* 0x0000000000541947 */ /* 0x000fea0003800000 */
[----:B--2---:R-:W-:Y:S01]  /*f7b0*/  IADD3 R43, P1, R44, 0x80, RZ ;  /* 0x000000802c2b7810 */ /* 0x004fe20007f3e0ff */
[----:B0-----:R-:W-:Y:S01]  /*f7c0*/  IMAD.MOV.U32 R40, RZ, RZ, R114 ;  /* 0x000000ffff287224 */ /* 0x001fe200078e0072 */
[----:B------:R-:W-:-:S03]  /*f7d0*/  MOV R41, R31 ;  /* 0x0000001f00297202 */ /* 0x000fc60000000f00 */
[----:B------:R-:W-:Y:S02]  /*f7e0*/  IMAD.X R44, RZ, RZ, R45, P1 ;  /* 0x000000ffff2c7224 */ /* 0x000fe400008e062d */
[----:B------:R-:W-:-:S04]  /*f7f0*/  IMAD.WIDE.U32 R40, R43, UR38, R40 ;  /* 0x000000262b287c25 */ /* 0x000fc8000f8e0028 */
[----:B------:R-:W-:-:S04]  /*f800*/  IMAD R44, R44, UR38, RZ ;  /* 0x000000262c2c7c24 */ /* 0x000fc8000f8e02ff */
        /* <DEDUP_REMOVED lines=15> */
.L_x_521:
[----:B------:R-:W-:Y:S05]  /*f900*/  BSYNC B0 ;  /* 0x0000000000007941 */ /* 0x000fea0003800000 */
.L_x_520:
[----:B------:R-:W4:Y:S01]  /*f910*/  LDL R38, [R1+0x18] ;  /* 0x0000180001267983 */ /* 0x000f220000100800 */
[----:B------:R-:W-:Y:S02]  /*f920*/  VIADD R19, R19, 0x1 ;  /* 0x0000000113137836 */ /* 0x000fe40000000000 */
[----:B-1----:R-:W-:Y:S01]  /*f930*/  @!P2 VIADD R39, R39, 0x298c0 ;  /* 0x000298c02727a836 */ /* 0x002fe20000000000 */
[----:B------:R-:W-:Y:S01]  /*f940*/  @!PT LDS RZ, [RZ] ;  /* 0x00000000fffff984 */ /* 0x000fe20000000800 */
[----:B------:R-:W-:Y:S01]  /*f950*/  @!PT LDS RZ, [RZ] ;  /* 0x00000000fffff984 */ /* 0x000fe20000000800 */
[----:B------:R-:W-:Y:S01]  /*f960*/  @!PT LDS RZ, [RZ] ;  /* 0x00000000fffff984 */ /* 0x000fe20000000800 */
[----:B------:R-:W-:Y:S01]  /*f970*/  @!PT LDS RZ, [RZ] ;  /* 0x00000000fffff984 */ /* 0x000fe20000000800 */
[----:B------:R1:W-:Y:S06]  /*f980*/  MEMBAR.ALL.CTA ;  /* 0x0000000000007992 */ /* 0x0003ec0000008000 */
[----:B-1----:R-:W1:Y:S02]  /*f990*/  FENCE.VIEW.ASYNC.S ;  /* 0x00000000000073c6 */ /* 0x002e640000000000 */
[----:B-1----:R1:W-:Y:S01]  /*f9a0*/  BAR.SYNC.DEFER_BLOCKING R160, 0x80 ;  /* 0x000200a00000751d */ /* 0x0023e20000010000 */
[----:B------:R-:W-:-:S02]  /*f9b0*/  ISETP.NE.AND P1, PT, R19, 0x2, PT ;  /* 0x000000021300780c */ /* 0x000fc40003f25270 */
[----:B------:R-:W-:Y:S02]  /*f9c0*/  @!P2 PRMT R39, RZ, 0x654, R39 ;  /* 0x00000654ff27a816 */ /* 0x000fe40000000027 */
[----:B------:R-:W-:Y:S02]  /*f9d0*/  SEL R19, R19, RZ, P1 ;  /* 0x000000ff13137207 */ /* 0x000fe40000800000 */
[----:B------:R1:W-:Y:S01]  /*f9e0*/  @!P2 SYNCS.ARRIVE.TRANS64.RED.A1T0 RZ, [R39+URZ], RZ ;  /* 0x000000ff27ffa9a7 */ /* 0x0003e2000810043f */
[----:B----4-:R-:W-:Y:S02]  /*f9f0*/  LOP3.LUT P4, RZ, R38, 0x2, RZ, 0xc0, !PT ;  /* 0x0000000226ff7812 */ /* 0x010fe4000788c0ff */
[----:B------:R-:W-:-:S04]  /*fa00*/  SEL R38, RZ, 0x1, P1 ;  /* 0x00000001ff267807 */ /* 0x000fc80000800000 */
[----:B------:R-:W-:-:S07]  /*fa10*/  LOP3.LUT R171, R171, R38, RZ, 0x3c, !PT ;  /* 0x00000026abab7212 */ /* 0x000fce00078e3cff */
[----:B-1----:R-:W-:Y:S05]  /*fa20*/  @P4 BRA `(.L_x_522) ;  /* 0xffffff2c00a04947 */ /* 0x002fea000383ffff */
[----:B0-23--:R-:W0:Y:S01]  /*fa30*/  S2R R40, SR_TID.X ;  /* 0x0000000000287919 */ /* 0x00de220000002100 */
[----:B------:R-:W-:Y:S02]  /*fa40*/  PLOP3.LUT P0, PT, PT, PT, PT, 0x8, 0x0 ;  /* 0x000000000000781c */ /* 0x000fe40003f0e170 */
[----:B0-----:R-:W-:-:S04]  /*fa50*/  SHF.R.U32.HI R40, RZ, 0x7, R40 ;  /* 0x00000007ff287819 */ /* 0x001fc80000011628 */
[----:B------:R-:W-:-:S13]  /*fa60*/  ISETP.NE.AND P4, PT, R40, 0x1, PT ;  /* 0x000000012800780c */ /* 0x000fda0003f85270 */
[----:B------:R-:W-:Y:S06]  /*fa70*/  @!P4 BAR.ARV 0x9, 0x100 ;  /* 0x024400000000cb1d */ /* 0x000fec0000002000 */
.L_x_418:
[----:B------:R-:W0:Y:S01]  /*fa80*/  LDC R0, c[0x0][0x428] ;  /* 0x00010a00ff007b82 */ /* 0x000e220000000800 */
[----:B------:R-:W-:Y:S05]  /*fa90*/  @P0 BRA `(.L_x_523) ;  /* 0x00000000000c0947 */ /* 0x000fea0003800000 */
[----:B------:R-:W1:Y:S01]  /*faa0*/  FENCE.VIEW.ASYNC.G ;  /* 0x00000000000073c6 */ /* 0x000e620000000100 */
[----:B------:R-:W-:Y:S05]  /*fab0*/  WARPSYNC.ALL ;  /* 0x0000000000007948 */ /* 0x000fea0003800000 */
[----:B-1----:R-:W-:Y:S06]  /*fac0*/  BAR.ARV 0xc, 0x180 ;  /* 0x0306000000007b1d */ /* 0x002fec0000002000 */
.L_x_523:
[----:B------:R-:W-:Y:S01]  /*fad0*/  ULDC.64 UR4, c[0x0][0x990] ;  /* 0x0002640000047ab9 */ /* 0x000fe20000000a00 */
[----:B0-----:R-:W-:Y:S01]  /*fae0*/  ISETP.NE.AND P2, PT, R0, 0x1, PT ;  /* 0x000000010000780c */ /* 0x001fe20003f45270 */
[----:B------:R-:W-:Y:S01]  /*faf0*/  ULDC.64 UR6, c[0x0][0x998] ;  /* 0x0002660000067ab9 */ /* 0x000fe20000000a00 */
[----:B------:R-:W-:Y:S01]  /*fb00*/  ISETP.NE.U32.AND P0, PT, RZ, UR4, PT ;  /* 0x00000004ff007c0c */ /* 0x000fe2000bf05070 */
[----:B------:R-:W-:Y:S01]  /*fb10*/  IMAD.MOV.U32 R7, RZ, RZ, R146 ;  /* 0x000000ffff077224 */ /* 0x000fe200078e0092 */
[----:B------:R-:W-:Y:S02]  /*fb20*/  ISETP.NE.U32.AND P1, PT, RZ, UR6, PT ;  /* 0x00000006ff007c0c */ /* 0x000fe4000bf25070 */
[----:B------:R-:W-:Y:S02]  /*fb30*/  ISETP.NE.AND.EX P0, PT, RZ, UR5, PT, P0 ;  /* 0x00000005ff007c0c */ /* 0x000fe4000bf05300 */
[----:B------:R-:W-:-:S05]  /*fb40*/  ISETP.NE.AND.EX P1, PT, RZ, UR7, PT, P1 ;  /* 0x00000007ff007c0c */ /* 0x000fca000bf25310 */
[----:B------:R-:W0:Y:S08]  /*fb50*/  @P2 LDC R3, c[0x0][0x42c] ;  /* 0x00010b00ff032b82 */ /* 0x000e300000000800 */
[----:B------:R-:W1:Y:S08]  /*fb60*/  @P0 LDC.64 R10, c[0x0][0x9a8] ;  /* 0x00026a00ff0a0b82 */ /* 0x000e700000000a00 */
[----:B------:R-:W2:Y:S08]  /*fb70*/  @P2 LDC R2, c[0x0][0x430] ;  /* 0x00010c00ff022b82 */ /* 0x000eb00000000800 */
[----:B------:R-:W3:Y:S01]  /*fb80*/  @P1 LDC.64 R12, c[0x0][0x9b8] ;  /* 0x00026e00ff0c1b82 */ /* 0x000ee20000000a00 */
[----:B0-----:R-:W-:-:S07]  /*fb90*/  @P2 IMAD.HI.U32 R3, R146, R3, RZ ;  /* 0x0000000392032227 */ /* 0x001fce00078e00ff */
[----:B------:R-:W0:Y:S01]  /*fba0*/  @P0 LDC.64 R14, c[0x0][0x9b0] ;  /* 0x00026c00ff0e0b82 */ /* 0x000e220000000a00 */
[----:B-1----:R-:W-:-:S04]  /*fbb0*/  @P0 IMAD R0, R210, R10, RZ ;  /* 0x0000000ad2000224 */ /* 0x002fc800078e02ff */
[----:B------:R-:W-:-:S03]  /*fbc0*/  @P0 IMAD R11, R205, R11, R0 ;  /* 0x0000000bcd0b0224 */ /* 0x000fc600078e0200 */
[----:B------:R-:W1:Y:S01]  /*fbd0*/  @P1 LDC.64 R20, c[0x0][0x9c0] ;  /* 0x00027000ff141b82 */ /* 0x000e620000000a00 */
[----:B--2---:R-:W-:Y:S01]  /*fbe0*/  @P2 SHF.R.U32.HI R7, RZ, R2, R3 ;  /* 0x00000002ff072219 */ /* 0x004fe20000011603 */
[----:B------:R-:W-:-:S03]  /*fbf0*/  @P0 IMAD.WIDE.U32 R2, R205, R10, RZ ;  /* 0x0000000acd020225 */ /* 0x000fc600078e00ff */
[----:B------:R-:W-:Y:S01]  /*fc00*/  @P0 SHF.R.S32.HI R9, RZ, 0x1f, R7 ;  /* 0x0000001fff090819 */ /* 0x000fe20000011407 */
[----:B------:R-:W-:Y:S01]  /*fc10*/  @P0 IMAD.IADD R3, R3, 0x1, R11 ;  /* 0x0000000103030824 */ /* 0x000fe200078e020b */
[----:B------:R-:W-:Y:S01]  /*fc20*/  @P1 SHF.R.S32.HI R11, RZ, 0x1f, R7 ;  /* 0x0000001fff0b1819 */ /* 0x000fe20000011407 */
[----:B---3--:R-:W-:-:S04]  /*fc30*/  @P1 IMAD R4, R210, R12, RZ ;  /* 0x0000000cd2041224 */ /* 0x008fc800078e02ff */
[C---:B------:R-:W-:Y:S02]  /*fc40*/  @P1 IMAD R13, R205.reuse, R13, R4 ;  /* 0x0000000dcd0d1224 */ /* 0x040fe400078e0204 */
[----:B------:R-:W-:-:S04]  /*fc50*/  @P1 IMAD.WIDE.U32 R4, R205, R12, RZ ;  /* 0x0000000ccd041225 */ /* 0x000fc800078e00ff */
[-C--:B0-----:R-:W-:Y:S01]  /*fc60*/  @P0 IMAD R0, R9, R14.reuse, RZ ;  /* 0x0000000e09000224 */ /* 0x081fe200078e02ff */
[----:B------:R-:W-:Y:S01]  /*fc70*/  @P1 IADD3 R5, R5, R13, RZ ;  /* 0x0000000d05051210 */ /* 0x000fe20007ffe0ff */
[----:B------:R-:W-:-:S04]  /*fc80*/  @P0 IMAD.WIDE.U32 R2, R7, R14, R2 ;  /* 0x0000000e07020225 */ /* 0x000fc800078e0002 */
[-C--:B-1----:R-:W-:Y:S02]  /*fc90*/  @P1 IMAD R6, R11, R20.reuse, RZ ;  /* 0x000000140b061224 */ /* 0x082fe400078e02ff */
[C---:B------:R-:W-:Y:S02]  /*fca0*/  @P0 IMAD R9, R7.reuse, R15, R0 ;  /* 0x0000000f07090224 */ /* 0x040fe400078e0200 */
[C---:B------:R-:W-:Y:S02]  /*fcb0*/  @P1 IMAD R11, R7.reuse, R21, R6 ;  /* 0x00000015070b1224 */ /* 0x040fe400078e0206 */
[----:B------:R-:W-:Y:S01]  /*fcc0*/  @P1 IMAD.WIDE.U32 R6, R7, R20, R4 ;  /* 0x0000001407061225 */ /* 0x000fe200078e0004 */
[----:B------:R-:W-:Y:S01]  /*fcd0*/  @P0 LEA R4, P3, R2, UR4, 0x2 ;  /* 0x0000000402040c11 */ /* 0x000fe2000f8610ff */
[----:B------:R-:W-:Y:S02]  /*fce0*/  ULDC UR4, c[0x0][0x988] ;  /* 0x0002620000047ab9 */ /* 0x000fe40000000800 */
[----:B------:R-:W-:Y:S01]  /*fcf0*/  @P0 IMAD.IADD R5, R3, 0x1, R9 ;  /* 0x0000000103050824 */ /* 0x000fe200078e0209 */
[----:B------:R-:W-:Y:S01]  /*fd00*/  @P1 LEA R8, P4, R6, UR6, 0x2 ;  /* 0x0000000606081c11 */ /* 0x000fe2000f8810ff */
[----:B------:R-:W-:-:S02]  /*fd10*/  @P1 IMAD.IADD R3, R7, 0x1, R11 ;  /* 0x0000000107031824 */ /* 0x000fc400078e020b */
[----:B------:R-:W-:Y:S01]  /*fd20*/  IMAD.MOV.U32 R0, RZ, RZ, 0x3f800000 ;  /* 0x3f800000ff007424 */ /* 0x000fe200078e00ff */
[----:B------:R-:W-:Y:S01]  /*fd30*/  @P0 LEA.HI.X R5, R2, UR5, R5, 0x2, P3 ;  /* 0x0000000502050c11 */ /* 0x000fe200098f1405 */
[----:B------:R-:W0:Y:S01]  /*fd40*/  @P2 LDC R7, c[0x0][0x42c] ;  /* 0x00010b00ff072b82 */ /* 0x000e220000000800 */
[----:B------:R-:W-:Y:S01]  /*fd50*/  @P1 LEA.HI.X R9, R6, UR7, R3, 0x2, P4 ;  /* 0x0000000706091c11 */ /* 0x000fe2000a0f1403 */
[----:B------:R-:W-:-:S04]  /*fd60*/  IMAD.MOV.U32 R3, RZ, RZ, 0x3f800000 ;  /* 0x3f800000ff037424 */ /* 0x000fc800078e00ff */
[----:B------:R1:W2:Y:S02]  /*fd70*/  @P1 LDG.E R0, desc[UR54][R8.64] ;  /* 0x0000003608001981 */ /* 0x0002a4000c1e1900 */
[----:B------:R-:W3:Y:S02]  /*fd80*/  @P2 LDC R2, c[0x0][0x430] ;  /* 0x00010c00ff022b82 */ /* 0x000ee40000000800 */
[----:B------:R4:W2:Y:S01]  /*fd90*/  @P0 LDG.E R3, desc[UR54][R4.64] ;  /* 0x0000003604030981 */ /* 0x0008a2000c1e1900 */
[----:B------:R-:W-:Y:S02]  /*fda0*/  ISETP.GE.AND P1, PT, R147, 0x1, PT ;  /* 0x000000019300780c */ /* 0x000fe40003f26270 */
[----:B------:R-:W-:Y:S02]  /*fdb0*/  MOV R206, R146 ;  /* 0x0000009200ce7202 */ /* 0x000fe40000000f00 */
[----:B------:R-:W-:Y:S02]  /*fdc0*/  CS2R R88, SRZ ;  /* 0x0000000000587805 */ /* 0x000fe4000001ff00 */
[----:B------:R-:W-:Y:S01]  /*fdd0*/  PLOP3.LUT P0, PT, PT, PT, PT, 0x80, 0x0 ;  /* 0x000000000000781c */ /* 0x000fe20003f0f070 */
[----:B0-----:R-:W-:Y:S01]  /*fde0*/  @P2 IMAD.HI.U32 R7, R146, R7, RZ ;  /* 0x0000000792072227 */ /* 0x001fe200078e00ff */
[----:B-1----:R-:W-:-:S02]  /*fdf0*/  CS2R R8, SRZ ;  /* 0x0000000000087805 */ /* 0x002fc4000001ff00 */
[----:B------:R-:W-:Y:S02]  /*fe00*/  CS2R R10, SRZ ;  /* 0x00000000000a7805 */ /* 0x000fe4000001ff00 */
[----:B----4-:R-:W-:Y:S01]  /*fe10*/  CS2R R4, SRZ ;  /* 0x0000000000047805 */ /* 0x010fe2000001ff00 */
[----:B------:R-:W-:Y:S01]  /*fe20*/  IMAD.MOV.U32 R87, RZ, RZ, RZ ;  /* 0x000000ffff577224 */ /* 0x000fe200078e00ff */
[----:B---3--:R-:W-:Y:S02]  /*fe30*/  @P2 SHF.R.U32.HI R206, RZ, R2, R7 ;  /* 0x00000002ffce2219 */ /* 0x008fe40000011607 */
        /* <DEDUP_REMOVED lines=26> */
[----:B------:R-:W-:Y:S01]  /*ffe0*/  IMAD.MOV.U32 R68, RZ, RZ, RZ ;  /* 0x000000ffff447224 */ /* 0x000fe200078e00ff */
[----:B------:R-:W-:Y:S01]  /*fff0*/  CS2R R100, SRZ ;  /* 0x0000000000647805 */ /* 0x000fe2000001ff00 */
[----:B------:R-:W-:-:S02]  /*10000*/  IMAD.MOV.U32 R72, RZ, RZ, RZ ;  /* 0x000000ffff487224 */ /* 0x000fc400078e00ff */
[----:B------:R-:W-:Y:S02]  /*10010*/  IMAD.MOV.U32 R103, RZ, RZ, RZ ;  /* 0x000000ffff677224 */ /* 0x000fe400078e00ff */
[----:B--2---:R-:W-:-:S04]  /*10020*/  FMUL.FTZ R0, R3, R0 ;  /* 0x0000000003007220 */ /* 0x004fc80000410000 */
[----:B------:R-:W-:Y:S01]  /*10030*/  FMUL.FTZ R2, R0, UR4 ;  /* 0x0000000400027c20 */ /* 0x000fe20008410000 */
[----:B------:R-:W-:Y:S06]  /*10040*/  @!P1 BRA `(.L_x_524) ;  /* 0x000000e000689947 */ /* 0x000fec0003800000 */
[----:B------:R-:W-:-:S03]  /*10050*/  UMOV UR4, 0xffffffff ;  /* 0xffffffff00047882 */ /* 0x000fc60000000000 */
[----:B------:R-:W-:Y:S05]  /*10060*/  BRA.DIV UR4, `(.L_x_525) ;  /* 0x0000016a04bc7947 */ /* 0x000fea000b800000 */
[----:B------:R0:W1:Y:S02]  /*10070*/  SHFL.IDX PT, R198, R219, RZ, 0x1f ;  /* 0x00001fffdbc67589 */ /* 0x00006400000e0000 */
.L_x_742:
[----:B------:R-:W-:Y:S01]  /*10080*/  ULOP3.LUT UP0, URZ, UR52, 0x9f, URZ, 0xc0, !UPT ;  /* 0x0000009f343f7892 */ /* 0x000fe2000f80c03f */
[----:B-1----:R-:W-:-:S04]  /*10090*/  LEA.HI R0, R198, R198, RZ, 0x1 ;  /* 0x000000c6c6007211 */ /* 0x002fc800078f08ff */
[----:B------:R-:W-:Y:S02]  /*100a0*/  LOP3.LUT R3, R0, 0x3e, RZ, 0xc0, !PT ;  /* 0x0000003e00037812 */ /* 0x000fe400078ec0ff */
[----:B------:R-:W-:Y:S02]  /*100b0*/  PLOP3.LUT P0, PT, PT, PT, UP0, 0x80, 0x0 ;  /* 0x000000000000781c */ /* 0x000fe40003f0f008 */
[----:B------:R-:W-:-:S04]  /*100c0*/  IADD3 R3, R198, -R3, RZ ;  /* 0x80000003c6037210 */ /* 0x000fc80007ffe0ff */
[----:B------:R-:W-:-:S04]  /*100d0*/  LEA R3, R3, UR52, 0xc ;  /* 0x0000003403037c11 */ /* 0x000fc8000f8e60ff */
[----:B------:R-:W-:-:S04]  /*100e0*/  SHF.R.U32.HI R3, RZ, 0x4, R3 ;  /* 0x00000004ff037819 */ /* 0x000fc80000011603 */
[----:B------:R-:W-:Y:S01]  /*100f0*/  LOP3.LUT R50, R3, 0x3fff, RZ, 0xc0, !PT ;  /* 0x00003fff03327812 */ /* 0x000fe200078ec0ff */
[----:B------:R-:W-:Y:S06]  /*10100*/  @!P0 BRA `(.L_x_526) ;  /* 0x0000000000408947 */ /* 0x000fec0003800000 */
[----:B------:R-:W-:Y:S01]  /*10110*/  MOV R0, 0x0 ;  /* 0x0000000000007802 */ /* 0x000fe20000000f00 */
[----:B------:R-:W-:Y:S01]  /*10120*/  ULDC.64 UR4, c[0x4][0xa0] ;  /* 0x0100280000047ab9 */ /* 0x000fe20000000a00 */
[----:B------:R-:W-:Y:S01]  /*10130*/  ULDC.64 UR6, c[0x4][0xa8] ;  /* 0x01002a0000067ab9 */ /* 0x000fe20000000a00 */
[----:B------:R-:W-:Y:S01]  /*10140*/  IMAD.U32 R4, RZ, RZ, UR4 ;  /* 0x00000004ff047e24 */ /* 0x000fe2000f8e00ff */
[----:B------:R1:W2:Y:S01]  /*10150*/  LDC.64 R14, c[0x4][R0] ;  /* 0x01000000000e7b82 */ /* 0x0002a20000000a00 */
        /* <DEDUP_REMOVED lines=8> */
[----:B-1----:R-:W-:-:S07]  /*101e0*/  IMAD.MOV.U32 R12, RZ, RZ, 0x1 ;  /* 0x00000001ff0c7424 */ /* 0x002fce00078e00ff */
[----:B------:R-:W-:-:S07]  /*101f0*/  LEPC R20, `(.L_x_526) ;  /* 0x000000001014794e */ /* 0x000fce0000000000 */
[----:B0-2--5:R-:W-:Y:S05]  /*10200*/  CALL.ABS.NOINC R14 ;  /* 0x000000000e007343 */ /* 0x025fea0003c00000 */
.L_x_526:
[----:B------:R-:W-:Y:S02]  /*10210*/  ULDC UR4, c[0x0][0x3d4] ;  /* 0x0000f50000047ab9 */ /* 0x000fe40000000800 */
[----:B------:R-:W-:-:S13]  /*10220*/  ISETP.LT.AND P0, PT, RZ, UR4, PT ;  /* 0x00000004ff007c0c */ /* 0x000fda000bf01270 */
[----:B------:R-:W-:Y:S05]  /*10230*/  @P0 BRA `(.L_x_527) ;  /* 0x0000000000400947 */ /* 0x000fea0003800000 */
[----:B------:R-:W-:-:S04]  /*10240*/  ULEA.HI UR4, UR43, UR43, URZ, 0x1 ;  /* 0x0000002b2b047291 */ /* 0x000fc8000f8f083f */
[----:B------:R-:W-:-:S04]  /*10250*/  ULOP3.LUT UR4, UR4, 0xfffffffe, URZ, 0xc0, !UPT ;  /* 0xfffffffe04047892 */ /* 0x000fc8000f8ec03f */
[----:B------:R-:W-:-:S06]  /*10260*/  UIADD3 UR4, UR43, -UR4, URZ ;  /* 0x800000042b047290 */ /* 0x000fcc000fffe03f */
[----:B------:R-:W-:-:S05]  /*10270*/  IMAD.U32 R3, RZ, RZ, UR4 ;  /* 0x00000004ff037e24 */ /* 0x000fca000f8e00ff */
[----:B------:R-:W-:-:S04]  /*10280*/  SHF.L.U32 R3, R3, 0x1f, RZ ;  /* 0x0000001f03037819 */ /* 0x000fc800000006ff */
[----:B------:R1:W2:Y:S03]  /*10290*/  SYNCS.PHASECHK.TRANS64.TRYWAIT P0, [R18+URZ+0x29800], R3 ;  /* 0x02980003120075a7 */ /* 0x0002a6000800017f */
[----:B--2---:R-:W-:Y:S05]  /*102a0*/  @!P0 NANOSLEEP.SYNCS 0x989680 ;  /* 0x009896800000895d */ /* 0x004fea0003900000 */
[----:B------:R-:W2:Y:S01]  /*102b0*/  @!P0 SYNCS.PHASECHK.TRANS64 P0, [R18+URZ+0x29800], R3 ;  /* 0x02980003120085a7 */ /* 0x000ea2000800007f */
[----:B------:R-:W-:Y:S04]  /*102c0*/  BSSY B0, `(.L_x_528) ;  /* 0x0000006000007945 */ /* 0x000fe80003800000 */
[----:B--2---:R-:W-:Y:S05]  /*102d0*/  @P0 BRA `(.L_x_529) ;  /* 0x0000000000100947 */ /* 0x004fea0003800000 */
.L_x_530:
[----:B--2---:R2:W3:Y:S02]  /*102e0*/  SYNCS.PHASECHK.TRANS64.TRYWAIT P0, [R18+URZ+0x29800], R3 ;  /* 0x02980003120075a7 */ /* 0x0044e4000800017f */
[----:B---3--:R-:W-:Y:S05]  /*102f0*/  @!P0 NANOSLEEP.SYNCS 0x989680 ;  /* 0x009896800000895d */ /* 0x008fea0003900000 */
[----:B------:R-:W3:Y:S02]  /*10300*/  @!P0 SYNCS.PHASECHK.TRANS64 P0, [R18+URZ+0x29800], R3 ;  /* 0x02980003120085a7 */ /* 0x000ee4000800007f */
[----:B---3--:R-:W-:Y:S05]  /*10310*/  @!P0 BRA `(.L_x_530) ;  /* 0xfffffffc00f08947 */ /* 0x008fea000383ffff */
.L_x_529:
[----:B------:R-:W-:Y:S05]  /*10320*/  BSYNC B0 ;  /* 0x0000000000007941 */ /* 0x000fea0003800000 */
.L_x_528:
[----:B------:R-:W-:Y:S05]  /*10330*/  BRA `(.L_x_531) ;  /* 0x0000006800887947 */ /* 0x000fea0003800000 */
.L_x_527:
[----:B------:R-:W1:Y:S01]  /*10340*/  LDC.64 R44, c[0x0][0x3c8] ;  /* 0x0000f200ff2c7b82 */ /* 0x000e620000000a00 */
[----:B-----5:R-:W-:Y:S01]  /*10350*/  SHF.R.S32.HI R0, RZ, 0x1f, R121 ;  /* 0x0000001fff007819 */ /* 0x020fe20000011479 */
[--C-:B------:R-:W-:Y:S01]  /*10360*/  IMAD.MOV.U32 R8, RZ, RZ, R16.reuse ;  /* 0x000000ffff087224 */ /* 0x100fe200078e0010 */
[----:B------:R-:W-:Y:S01]  /*10370*/  SHF.R.S32.HI R9, RZ, 0x1f, R16 ;  /* 0x0000001fff097819 */ /* 0x000fe20000011410 */
[--C-:B------:R-:W-:Y:S01]  /*10380*/  IMAD.MOV.U32 R10, RZ, RZ, R22.reuse ;  /* 0x000000ffff0a7224 */ /* 0x100fe200078e0016 */
[----:B------:R-:W-:Y:S01]  /*10390*/  SHF.R.S32.HI R11, RZ, 0x1f, R22 ;  /* 0x0000001fff0b7819 */ /* 0x000fe20000011416 */
[----:B------:R-:W-:Y:S01]  /*103a0*/  ULDC.64 UR4, c[0x0][0x3d8] ;  /* 0x0000f60000047ab9 */ /* 0x000fe20000000a00 */
[----:B------:R-:W-:Y:S01]  /*103b0*/  ULDC.64 UR6, c[0x0][0x3c8] ;  /* 0x0000f20000067ab9 */ /* 0x000fe20000000a00 */
[----:B------:R-:W2:Y:S01]  /*103c0*/  LDC.64 R48, c[0x0][0x3e0] ;  /* 0x0000f800ff307b82 */ /* 0x000ea20000000a00 */
[----:B------:R-:W-:Y:S01]  /*103d0*/  IMAD R12, R0, UR4, RZ ;  /* 0x00000004000c7c24 */ /* 0x000fe2000f8e02ff */
[----:B------:R-:W-:Y:S01]  /*103e0*/  ULOP3.LUT UP0, URZ, UR52, 0x1bf, URZ, 0xc0, !UPT ;  /* 0x000001bf343f7892 */ /* 0x000fe2000f80c03f */
[----:B------:R-:W-:-:S04]  /*103f0*/  IMAD.WIDE.U32 R4, R121, UR4, R8 ;  /* 0x0000000479047c25 */ /* 0x000fc8000f8e0008 */
[C---:B------:R-:W-:Y:S01]  /*10400*/  IMAD.WIDE.U32 R6, R121.reuse, UR4, R10 ;  /* 0x0000000479067c25 */ /* 0x040fe2000f8e000a */
[----:B------:R-:W-:Y:S02]  /*10410*/  IADD3 R52, P0, R4, UR6, RZ ;  /* 0x0000000604347c10 */ /* 0x000fe4000ff1e0ff */
[----:B------:R-:W-:Y:S01]  /*10420*/  PLOP3.LUT P2, PT, PT, PT, UP0, 0x80, 0x0 ;  /* 0x000000000000781c */ /* 0x000fe20003f4f008 */
[----:B------:R-:W-:Y:S01]  /*10430*/  IMAD R3, R121, UR5, R12 ;  /* 0x0000000579037c24 */ /* 0x000fe2000f8e020c */
[----:B------:R-:W-:-:S04]  /*10440*/  IADD3 R56, P1, R6, UR6, RZ ;  /* 0x0000000606387c10 */ /* 0x000fc8000ff3e0ff */
[----:B------:R-:W-:Y:S01]  /*10450*/  IADD3.X R53, R3, UR7, R5, P0, !PT ;  /* 0x0000000703357c10 */ /* 0x000fe200087fe405 */
[----:B-1----:R-:W-:Y:S01]  /*10460*/  IMAD.WIDE.U32 R44, R121, UR4, R44 ;  /* 0x00000004792c7c25 */ /* 0x002fe2000f8e002c */
[C---:B------:R-:W-:Y:S01]  /*10470*/  IADD3.X R57, R3.reuse, UR7, R7, P1, !PT ;  /* 0x0000000703397c10 */ /* 0x040fe20008ffe407 */
[----:B------:R-:W-:Y:S01]  /*10480*/  ULDC.64 UR6, c[0x0][0x3e8] ;  /* 0x0000fa0000067ab9 */ /* 0x000fe20000000a00 */
[----:B------:R-:W-:Y:S01]  /*10490*/  ULDC.64 UR4, c[0x0][0x3e0] ;  /* 0x0000f80000047ab9 */ /* 0x000fe20000000a00 */
[----:B------:R-:W-:Y:S01]  /*104a0*/  IMAD R0, R0, UR6, RZ ;  /* 0x0000000600007c24 */ /* 0x000fe2000f8e02ff */
[----:B------:R-:W-:Y:S01]  /*104b0*/  IADD3 R46, R3, R45, RZ ;  /* 0x0000002d032e7210 */ /* 0x000fe20007ffe0ff */
[----:B------:R-:W-:-:S04]  /*104c0*/  IMAD.WIDE.U32 R4, R121, UR6, R8 ;  /* 0x0000000679047c25 */ /* 0x000fc8000f8e0008 */
[----:B------:R-:W-:Y:S01]  /*104d0*/  IMAD.WIDE.U32 R6, R121, UR6, R10 ;  /* 0x0000000679067c25 */ /* 0x000fe2000f8e000a */
[----:B------:R-:W-:-:S03]  /*104e0*/  IADD3 R54, P0, R4, UR4, RZ ;  /* 0x0000000404367c10 */ /* 0x000fc6000ff1e0ff */
[C---:B------:R-:W-:Y:S01]  /*104f0*/  IMAD R47, R121.reuse, UR7, R0 ;  /* 0x00000007792f7c24 */ /* 0x040fe2000f8e0200 */
[----:B------:R-:W-:Y:S01]  /*10500*/  IADD3 R58, P1, R6, UR4, RZ ;  /* 0x00000004063a7c10 */ /* 0x000fe2000ff3e0ff */
[----:B--2---:R-:W-:-:S03]  /*10510*/  IMAD.WIDE.U32 R48, R121, UR6, R48 ;  /* 0x0000000679307c25 */ /* 0x004fc6000f8e0030 */
[C---:B------:R-:W-:Y:S02]  /*10520*/  IADD3.X R55, R47.reuse, UR5, R5, P0, !PT ;  /* 0x000000052f377c10 */ /* 0x040fe400087fe405 */
[C---:B------:R-:W-:Y:S01]  /*10530*/  IADD3.X R59, R47.reuse, UR5, R7, P1, !PT ;  /* 0x000000052f3b7c10 */ /* 0x040fe20008ffe407 */
[----:B------:R-:W-:Y:S01]  /*10540*/  IMAD.IADD R47, R47, 0x1, R49 ;  /* 0x000000012f2f7824 */ /* 0x000fe200078e0231 */
        /* <DEDUP_REMOVED lines=8> */
[----:B------:R-:W-:Y:S01]  /*105d0*/  MOV R6, UR6 ;  /* 0x0000000600067c02 */ /* 0x000fe20008000f00 */
[----:B------:R-:W-:Y:S01]  /*105e0*/  IMAD.U32 R7, RZ, RZ, UR7 ;  /* 0x00000007ff077e24 */ /* 0x000fe2000f8e00ff */
[----:B------:R-:W-:Y:S01]  /*105f0*/  MOV R8, 0x70 ;  /* 0x0000007000087802 */ /* 0x000fe20000000f00 */
[----:B------:R-:W-:-:S02]  /*10600*/  IMAD.U32 R10, RZ, RZ, UR4 ;  /* 0x00000004ff0a7e24 */ /* 0x000fc4000f8e00ff */
[----:B------:R-:W-:Y:S02]  /*10610*/  IMAD.U32 R11, RZ, RZ, UR5 ;  /* 0x00000005ff0b7e24 */ /* 0x000fe4000f8e00ff */
[----:B------:R-:W-:Y:S02]  /*10620*/  IMAD.MOV.U32 R12, RZ, RZ, 0x1 ;  /* 0x00000001ff0c7424 */ /* 0x000fe400078e00ff */
[----:B-1----:R-:W-:-:S07]  /*10630*/  IMAD.MOV.U32 R13, RZ, RZ, RZ ;  /* 0x000000ffff0d7224 */ /* 0x002fce00078e00ff */
[----:B------:R-:W-:-:S07]  /*10640*/  LEPC R20, `(.L_x_532) ;  /* 0x000000001014794e */ /* 0x000fce0000000000 */
[----:B0-2---:R-:W-:Y:S05]  /*10650*/  CALL.ABS.NOINC R14 ;  /* 0x000000000e007343 */ /* 0x005fea0003c00000 */
.L_x_532:
[----:B------:R-:W-:Y:S01]  /*10660*/  ULDC.U8 UR4, c[0x0][0x3f0] ;  /* 0x0000fc0000047ab9 */ /* 0x000fe20000000000 */
[----:B------:R-:W-:Y:S01]  /*10670*/  IMAD R159, R145, -0x80, R159 ;  /* 0xffffff80919f7824 */ /* 0x000fe200078e029f */
[----:B------:R-:W-:Y:S01]  /*10680*/  ISETP.NE.AND P0, PT, RZ, UR4, PT ;  /* 0x00000004ff007c0c */ /* 0x000fe2000bf05270 */
[----:B------:R-:W-:Y:S03]  /*10690*/  BSSY B0, `(.L_x_533) ;  /* 0x0000664000007945 */ /* 0x000fe60003800000 */
[----:B------:R-:W-:-:S09]  /*106a0*/  VIMNMX R159, R159, 0x80, PT ;  /* 0x000000809f9f7848 */ /* 0x000fd20003fe0100 */
[----:B------:R-:W-:Y:S05]  /*106b0*/  @!P0 BRA `(.L_x_534) ;  /* 0x0000003000d08947 */ /* 0x000fea0003800000 */
        /* <DEDUP_REMOVED lines=13> */
[----:B------:R-:W-:Y:S01]  /*10790*/  CS2R R20, SRZ ;  /* 0x0000000000147805 */ /* 0x000fe2000001ff00 */
[----:B------:R-:W-:Y:S06]  /*107a0*/  @P0 BRA `(.L_x_536) ;  /* 0x0000000000900947 */ /* 0x000fec0003800000 */
[C---:B------:R-:W-:Y:S01]  /*107b0*/  VIADD R0, R16.reuse, 0x10 ;  /* 0x0000001010007836 */ /* 0x040fe20000000000 */
[----:B------:R-:W-:Y:S01]  /*107c0*/  ULDC UR4, c[0x0][0x3d4] ;  /* 0x0000f50000047ab9 */ /* 0x000fe20000000800 */
[C---:B------:R-:W-:Y:S02]  /*107d0*/  IADD3 R3, R16.reuse, 0x20, RZ ;  /* 0x0000002010037810 */ /* 0x040fe40007ffe0ff */
[----:B------:R-:W-:Y:S02]  /*107e0*/  CS2R R42, SRZ ;  /* 0x00000000002a7805 */ /* 0x000fe4000001ff00 */
[----:B------:R-:W-:Y:S02]  /*107f0*/  ISETP.GE.AND P5, PT, R16, UR4, PT ;  /* 0x0000000410007c0c */ /* 0x000fe4000bfa6270 */
[----:B------:R-:W-:Y:S02]  /*10800*/  CS2R R40, SRZ ;  /* 0x0000000000287805 */ /* 0x000fe4000001ff00 */
[----:B------:R-:W-:Y:S01]  /*10810*/  ISETP.GE.AND P4, PT, R0, UR4, PT ;  /* 0x0000000400007c0c */ /* 0x000fe2000bf86270 */
[C---:B------:R-:W-:Y:S01]  /*10820*/  VIADD R0, R16.reuse, 0x30 ;  /* 0x0000003010007836 */ /* 0x040fe20000000000 */
[----:B------:R-:W-:Y:S01]  /*10830*/  ISETP.GE.AND P3, PT, R3, UR4, PT ;  /* 0x0000000403007c0c */ /* 0x000fe2000bf66270 */
[----:B------:R-:W-:-:S03]  /*10840*/  VIADD R3, R16, 0x40 ;  /* 0x0000004010037836 */ /* 0x000fc60000000000 */
[----:B------:R-:W-:Y:S01]  /*10850*/  ISETP.GE.AND P2, PT, R0, UR4, PT ;  /* 0x0000000400007c0c */ /* 0x000fe2000bf46270 */
[----:B------:R-:W-:Y:S01]  /*10860*/  VIADD R0, R16, 0x50 ;  /* 0x0000005010007836 */ /* 0x000fe20000000000 */
[----:B------:R-:W-:Y:S01]  /*10870*/  ISETP.GE.AND P1, PT, R3, UR4, PT ;  /* 0x0000000403007c0c */ /* 0x000fe2000bf26270 */
[----:B------:R1:W5:Y:S04]  /*10880*/  @!P5 LDG.E.64 R42, desc[UR54][R52.64] ;  /* 0x00000036342ad981 */ /* 0x000368000c1e1b00 */
[----:B------:R1:W5:Y:S01]  /*10890*/  @!P5 LDG.E.64 R40, desc[UR54][R54.64] ;  /* 0x000000363628d981 */ /* 0x000362000c1e1b00 */
[----:B------:R-:W-:Y:S02]  /*108a0*/  ISETP.GE.AND P5, PT, R0, UR4, PT ;  /* 0x0000000400007c0c */ /* 0x000fe4000bfa6270 */
        /* <DEDUP_REMOVED lines=9> */
[----:B------:R-:W-:Y:S01]  /*10940*/  CS2R R8, SRZ ;  /* 0x0000000000087805 */ /* 0x000fe2000001ff00 */
[----:B------:R1:W5:Y:S04]  /*10950*/  @!P4 LDG.E.64 R38, desc[UR54][R52.64+0x10] ;  /* 0x000010363426c981 */ /* 0x000368000c1e1b00 */
        /* <DEDUP_REMOVED lines=8> */
[----:B------:R1:W5:Y:S02]  /*109e0*/  @!P5 LDG.E.64 R8, desc[UR54][R54.64+0x50] ;  /* 0x000050363608d981 */ /* 0x000364000c1e1b00 */
.L_x_536:
[----:B------:R-:W-:Y:S05]  /*109f0*/  BSYNC B1 ;  /* 0x0000000000017941 */ /* 0x000fea0003800000 */
.L_x_535:
[----:B------:R-:W-:-:S03]  /*10a00*/  UMOV UR4, 0xffffffff ;  /* 0xffffffff00047882 */ /* 0x000fc60000000000 */
[----:B------:R-:W-:Y:S05]  /*10a10*/  BRA.DIV UR4, `(.L_x_537) ;  /* 0x00000162047c7947 */ /* 0x000fea000b800000 */
.L_x_745:
[----:B------:R-:W-:-:S03]  /*10a20*/  UMOV UR4, 0xffffffff ;  /* 0xffffffff00047882 */ /* 0x000fc60000000000 */
[----:B------:R-:W-:Y:S05]  /*10a30*/  BRA.DIV UR4, `(.L_x_538) ;  /* 0x00000162049c7947 */ /* 0x000fea000b800000 */
.L_x_748:
[----:B------:R-:W-:-:S03]  /*10a40*/  UMOV UR4, 0xffffffff ;  /* 0xffffffff00047882 */ /* 0x000fc60000000000 */
[----:B------:R-:W-:Y:S05]  /*10a50*/  BRA.DIV UR4, `(.L_x_539) ;  /* 0x0000016204bc7947 */ /* 0x000fea000b800000 */
.L_x_751:
[----:B------:R-:W-:-:S03]  /*10a60*/  UMOV UR4, 0xffffffff ;  /* 0xffffffff00047882 */ /* 0x000fc60000000000 */
[----:B------:R-:W-:Y:S05]  /*10a70*/  BRA.DIV UR4, `(.L_x_540) ;  /* 0x0000016204dc7947 */ /* 0x000fea000b800000 */
.L_x_754:
[----:B------:R-:W-:Y:S01]  /*10a80*/  ULEA.HI UR4, UR43, UR43, URZ, 0x1 ;  /* 0x0000002b2b047291 */ /* 0x000fe2000f8f083f */
[----:B------:R-:W-:Y:S03]  /*10a90*/  BSSY B1, `(.L_x_541) ;  /* 0x0000007000017945 */ /* 0x000fe60003800000 */
[----:B------:R-:W-:-:S04]  /*10aa0*/  ULOP3.LUT UR4, UR4, 0xfffffffe, URZ, 0xc0, !UPT ;  /* 0xfffffffe04047892 */ /* 0x000fc8000f8ec03f */
[----:B------:R-:W-:-:S06]  /*10ab0*/  UIADD3 UR4, UR43, -UR4, URZ ;  /* 0x800000042b047290 */ /* 0x000fcc000fffe03f */
[----:B------:R-:W-:-:S04]  /*10ac0*/  MOV R3, UR4 ;  /* 0x0000000400037c02 */ /* 0x000fc80008000f00 */
[----:B------:R-:W-:-:S04]  /*10ad0*/  SHF.L.U32 R3, R3, 0x1f, RZ ;  /* 0x0000001f03037819 */ /* 0x000fc800000006ff */
[----:B------:R-:W2:Y:S02]  /*10ae0*/  SYNCS.PHASECHK.TRANS64.TRYWAIT P1, [R18+URZ+0x29800], R3 ;  /* 0x02980003120075a7 */ /* 0x000ea4000802017f */
[----:B--2---:R-:W-:Y:S05]  /*10af0*/  @!P1 BRA `(.L_x_542) ;  /* 0x0000016000e49947 */ /* 0x004fea0003800000 */
.L_x_755:
[----:B------:R-:W-:Y:S05]  /*10b00*/  BSYNC B1 ;  /* 0x0000000000017941 */ /* 0x000fea0003800000 */
.L_x_541:
[----:B------:R-:W-:Y:S05]  /*10b10*/  @P0 BRA `(.L_x_543) ;  /* 0x00000060006c0947 */ /* 0x000fea0003800000 */
[----:B--2---:R-:W2:Y:S01]  /*10b20*/  LDC R3, c[0x0][0x3d4] ;  /* 0x0000f500ff037b82 */ /* 0x004ea20000000800 */
[C---:B------:R-:W-:Y:S01]  /*10b30*/  VIADD R0, R16.reuse, 0x10 ;  /* 0x0000001010007836 */ /* 0x040fe20000000000 */
[----:B------:R-:W-:Y:S01]  /*10b40*/  BSSY B1, `(.L_x_544) ;  /* 0x0000083000017945 */ /* 0x000fe20003800000 */
[C---:B------:R-:W-:Y:S02]  /*10b50*/  VIADD R4, R16.reuse, 0x20 ;  /* 0x0000002010047836 */ /* 0x040fe40000000000 */
[C---:B------:R-:W-:Y:S01]  /*10b60*/  VIADD R6, R16.reuse, 0x30 ;  /* 0x0000003010067836 */ /* 0x040fe20000000000 */
[-C--:B--2---:R-:W-:Y:S02]  /*10b70*/  ISETP.GE.AND P0, PT, R16, R3.reuse, PT ;  /* 0x000000031000720c */ /* 0x084fe40003f06270 */
[-C--:B------:R-:W-:Y:S02]  /*10b80*/  ISETP.GE.AND P1, PT, R0, R3.reuse, PT ;  /* 0x000000030000720c */ /* 0x080fe40003f26270 */
[----:B------:R-:W-:Y:S01]  /*10b90*/  ISETP.GE.AND P2, PT, R4, R3, PT ;  /* 0x000000030400720c */ /* 0x000fe20003f46270 */
[C---:B------:R-:W-:Y:S01]  /*10ba0*/  VIADD R4, R16.reuse, 0x50 ;  /* 0x0000005010047836 */ /* 0x040fe20000000000 */
[----:B------:R-:W-:-:S02]  /*10bb0*/  IADD3 R0, R16, 0x40, RZ ;  /* 0x0000004010007810 */ /* 0x000fc40007ffe0ff */
[-C--:B------:R-:W-:Y:S02]  /*10bc0*/  ISETP.GE.AND P3, PT, R6, R3.reuse, PT ;  /* 0x000000030600720c */ /* 0x080fe40003f66270 */
[-C--:B------:R-:W-:Y:S01]  /*10bd0*/  ISETP.GE.AND P4, PT, R0, R3.reuse, PT ;  /* 0x000000030000720c */ /* 0x080fe20003f86270 */
[----:B------:R-:W-:Y:S01]  /*10be0*/  IMAD.IADD R0, R18, 0x1, R202 ;  /* 0x0000000112007824 */ /* 0x000fe200078e02ca */
[----:B------:R-:W-:Y:S01]  /*10bf0*/  ISETP.GE.AND P5, PT, R4, R3, PT ;  /* 0x000000030400720c */ /* 0x000fe20003fa6270 */
[----:B------:R-:W-:-:S12]  /*10c00*/  @P0 BRA `(.L_x_545) ;  /* 0x0000000400d80947 */ /* 0x000fd80003800000 */
[----:B------:R-:W2:Y:S01]  /*10c10*/  LDS.128 R4, [R0+0x14400] ;  /* 0x0144000000047984 */ /* 0x000ea20000000c00 */
[----:B-----5:R-:W-:Y:S02]  /*10c20*/  SHF.R.U32.HI R10, RZ, 0x8, R42 ;  /* 0x00000008ff0a7819 */ /* 0x020fe4000001162a */
[----:B------:R-:W-:Y:S02]  /*10c30*/  LOP3.LUT R3, R42, 0xff, RZ, 0xc0, !PT ;  /* 0x000000ff2a037812 */ /* 0x000fe400078ec0ff */
[----:B------:R-:W-:Y:S02]  /*10c40*/  LOP3.LUT R10, R10, 0xff, RZ, 0xc0, !PT ;  /* 0x000000ff0a0a7812 */ /* 0x000fe400078ec0ff */
[----:B------:R-:W-:Y:S02]  /*10c50*/  SHF.R.U32.HI R12, RZ, 0x8, R43 ;  /* 0x00000008ff0c7819 */ /* 0x000fe4000001162b */
[----:B------:R-:W-:Y:S02]  /*10c60*/  PRMT R3, R10, 0x7604, R3 ;  /* 0x000076040a037816 */ /* 0x000fe40000000003 */
[----:B------:R-:W-:-:S02]  /*10c70*/  LOP3.LUT R11, R43, 0xff, RZ, 0xc0, !PT ;  /* 0x000000ff2b0b7812 */ /* 0x000fc400078ec0ff */
[----:B------:R-:W-:Y:S02]  /*10c80*/  LOP3.LUT R12, R12, 0xff, RZ, 0xc0, !PT ;  /* 0x000000ff0c0c7812 */ /* 0x000fe400078ec0ff */
[----:B------:R-:W-:Y:S02]  /*10c90*/  SHF.R.U32.HI R44, RZ, 0x10, R43 ;  /* 0x00000010ff2c7819 */ /* 0x000fe4000001162b */
[----:B------:R-:W-:Y:S02]  /*10ca0*/  SHF.R.U32.HI R15, RZ, 0x8, R41 ;  /* 0x00000008ff0f7819 */ /* 0x000fe40000011629 */
[----:B------:R-:W-:Y:S02]  /*10cb0*/  SHF.R.U32.HI R10, RZ, 0x8, R40 ;  /* 0x00000008ff0a7819 */ /* 0x000fe40000011628 */
[----:B------:R-:W-:Y:S02]  /*10cc0*/  PRMT R11, R12, 0x7604, R11 ;  /* 0x000076040c0b7816 */ /* 0x000fe4000000000b */
[----:B------:R-:W-:-:S02]  /*10cd0*/  LOP3.LUT R14, R41, 0xff, RZ, 0xc0, !PT ;  /* 0x000000ff290e7812 */ /* 0x000fc400078ec0ff */
[----:B------:R-:W-:Y:S02]  /*10ce0*/  LOP3.LUT R15, R15, 0xff, RZ, 0xc0, !PT ;  /* 0x000000ff0f0f7812 */ /* 0x000fe400078ec0ff */
[----:B------:R-:W-:Y:S02]  /*10cf0*/  SHF.R.U32.HI R45, RZ, 0x10, R41 ;  /* 0x00000010ff2d7819 */ /* 0x000fe40000011629 */
[----:B------:R-:W-:Y:S01]  /*10d00*/  LOP3.LUT R13, R10, 0xff, RZ, 0xc0, !PT ;  /* 0x000000ff0a0d7812 */ /* 0x000fe200078ec0ff */
[----:B------:R-:W-:Y:S01]  /*10d10*/  IMAD.U32 R10, R44, 0x10000, RZ ;  /* 0x000100002c0a7824 */ /* 0x000fe200078e00ff */
[----:B------:R-:W-:Y:S02]  /*10d20*/  LOP3.LUT R12, R40, 0xff, RZ, 0xc0, !PT ;  /* 0x000000ff280c7812 */ /* 0x000fe400078ec0ff */
[----:B------:R-:W-:Y:S02]  /*10d30*/  PRMT R14, R15, 0x7604, R14 ;  /* 0x000076040f0e7816 */ /* 0x000fe4000000000e */
[----:B------:R-:W-:-:S02]  /*10d40*/  SHF.L.U32 R45, R45, 0x10, RZ ;  /* 0x000000102d2d7819 */ /* 0x000fc400000006ff */
[----:B------:R-:W-:Y:S02]  /*10d50*/  PRMT R15, R13, 0x7604, R12 ;  /* 0x000076040d0f7816 */ /* 0x000fe4000000000c */
[----:B------:R-:W-:Y:S02]  /*10d60*/  LOP3.LUT R13, R11, 0xff0000, R10, 0xf8, !PT ;  /* 0x00ff00000b0d7812 */ /* 0x000fe400078ef80a */
[----:B------:R-:W-:Y:S02]  /*10d70*/  LOP3.LUT R11, R3, 0xff0000, R42, 0xf8, !PT ;  /* 0x00ff0000030b7812 */ /* 0x000fe400078ef82a */
[----:B------:R-:W-:Y:S02]  /*10d80*/  LOP3.LUT R45, R14, 0xff0000, R45, 0xf8, !PT ;  /* 0x00ff00000e2d7812 */ /* 0x000fe400078ef82d */
[----:B------:R-:W-:Y:S02]  /*10d90*/  LOP3.LUT R15, R15, 0xff0000, R40, 0xf8, !PT ;  /* 0x00ff00000f0f7812 */ /* 0x000fe400078ef828 */
[----:B------:R-:W-:-:S02]  /*10da0*/  LOP3.LUT R14, R11, 0xff000000, R42, 0xf8, !PT ;  /* 0xff0000000b0e7812 */ /* 0x000fc400078ef82a */
[----:B------:R-:W-:Y:S02]  /*10db0*/  LOP3.LUT R45, R45, 0xff000000, R41, 0xf8, !PT ;  /* 0xff0000002d2d7812 */ /* 0x000fe400078ef829 */
[----:B------:R-:W-:Y:S02]  /*10dc0*/  LOP3.LUT R42, R13, 0xff000000, R43, 0xf8, !PT ;  /* 0xff0000000d2a7812 */ /* 0x000fe400078ef82b */
[----:B------:R-:W-:Y:S02]  /*10dd0*/  LOP3.LUT R41, R15, 0xff000000, R40, 0xf8, !PT ;  /* 0xff0000000f297812 */ /* 0x000fe400078ef828 */
[----:B--2---:R-:W-:Y:S02]  /*10de0*/  F2FP.F16.E4M3.UNPACK_B R3, R6.H1 ;  /* 0x00000006ff03723e */ /* 0x004fe400030006ff */
[----:B------:R-:W-:Y:S02]  /*10df0*/  F2FP.F16.E4M3.UNPACK_B R43, R45 ;  /* 0x0000002dff2b723e */ /* 0x000fe400020006ff */
[----:B------:R-:W-:Y:S01]  /*10e00*/  F2FP.F16.E4M3.UNPACK_B R15, R42 ;  /* 0x0000002aff0f723e */ /* 0x000fe200020006ff */
[----:B------:R-:W-:Y:S01]  /*10e10*/  HADD2.F32 R10, -RZ, R3.H1_H1 ;  /* 0x30000003ff0a7230 */ /* 0x000fe20000004100 */
[----:B------:R-:W-:Y:S01]  /*10e20*/  F2FP.F16.E4M3.UNPACK_B R6, R6 ;  /* 0x00000006ff06723e */ /* 0x000fe200020006ff */
[----:B------:R-:W-:Y:S01]  /*10e30*/  HADD2.F32 R44, -RZ, R43.H1_H1 ;  /* 0x3000002bff2c7230 */ /* 0x000fe20000004100 */
[-C--:B------:R-:W-:Y:S01]  /*10e40*/  F2FP.F16.E4M3.UNPACK_B R12, R7.reuse ;  /* 0x00000007ff0c723e */ /* 0x080fe200020006ff */
[----:B------:R-:W-:Y:S01]  /*10e50*/  HADD2.F32 R40, -RZ, R15.H1_H1 ;  /* 0x3000000fff287230 */ /* 0x000fe20000004100 */
[----:B------:R-:W-:Y:S01]  /*10e60*/  F2FP.F16.E4M3.UNPACK_B R13, R7.H1 ;  /* 0x00000007ff0d723e */ /* 0x000fe200030006ff */
[----:B------:R-:W-:-:S02]  /*10e70*/  HADD2.F32 R11, -RZ, R3.H0_H0 ;  /* 0x20000003ff0b7230 */ /* 0x000fc40000004100 */
[C---:B------:R-:W-:Y:S01]  /*10e80*/  FMUL.FTZ R46, R10.reuse, R44 ;  /* 0x0000002c0a2e7220 */ /* 0x040fe20000410000 */
[-C--:B------:R-:W-:Y:S01]  /*10e90*/  F2FP.F16.E4M3.UNPACK_B R7, R5.reuse ;  /* 0x00000005ff07723e */ /* 0x080fe200020006ff */
[-C--:B------:R-:W-:Y:S01]  /*10ea0*/  FMUL.FTZ R49, R10, R40.reuse ;  /* 0x000000280a317220 */ /* 0x080fe20000410000 */
[----:B------:R-:W-:Y:S01]  /*10eb0*/  F2FP.F16.E4M3.UNPACK_B R10, R5.H1 ;  /* 0x00000005ff0a723e */ /* 0x000fe200030006ff */
[----:B------:R-:W-:Y:S02]  /*10ec0*/  HADD2.F32 R43, -RZ, R43.H0_H0 ;  /* 0x2000002bff2b7230 */ /* 0x000fe40000004100 */
[C---:B------:R-:W-:Y:S01]  /*10ed0*/  FFMA.FTZ R47, R11.reuse, R40, -R46 ;  /* 0x000000280b2f7223 */ /* 0x040fe2000001082e */
[--C-:B------:R-:W-:Y:S02]  /*10ee0*/  HADD2.F32 R5, -RZ, R6.reuse.H1_H1 ;  /* 0x30000006ff057230 */ /* 0x100fe40000004100 */
[----:B------:R-:W-:Y:S01]  /*10ef0*/  FFMA.FTZ R48, R11, R44, R49 ;  /* 0x0000002c0b307223 */ /* 0x000fe20000010031 */
[----:B------:R-:W-:Y:S01]  /*10f00*/  HADD2.F32 R15, -RZ, R15.H0_H0 ;  /* 0x2000000fff0f7230 */ /* 0x000fe20000004100 */
[----:B------:R-:W-:Y:S01]  /*10f10*/  F2FP.F16.E4M3.UNPACK_B R45, R45.H1 ;  /* 0x0000002dff2d723e */ /* 0x000fe200030006ff */
[----:B------:R-:W-:Y:S01]  /*10f20*/  HADD2.F32 R6, -RZ, R6.H0_H0 ;  /* 0x20000006ff067230 */ /* 0x000fe20000004100 */
[----:B------:R-:W-:Y:S01]  /*10f30*/  F2FP.F16.E4M3.UNPACK_B R42, R42.H1 ;  /* 0x0000002aff2a723e */ /* 0x000fe200030006ff */
[C---:B------:R-:W-:Y:S01]  /*10f40*/  FMUL.FTZ R11, R5.reuse, R43 ;  /* 0x0000002b050b7220 */ /* 0x040fe20000410000 */
[----:B------:R-:W-:Y:S01]  /*10f50*/  FMUL.FTZ R46, R5, R15 ;  /* 0x0000000f052e7220 */ /* 0x000fe20000410000 */
[----:B------:R-:W-:Y:S01]  /*10f60*/  HADD2.F32 R5, -RZ, R12.H1_H1 ;  /* 0x3000000cff057230 */ /* 0x000fe20000004100 */
[----:B------:R-:W-:Y:S01]  /*10f70*/  F2FP.F16.E4M3.UNPACK_B R3, R4 ;  /* 0x00000004ff03723e */ /* 0x000fe200020006ff */
[----:B------:R-:W-:-:S02]  /*10f80*/  HADD2.F32 R40, -RZ, R45.H0_H0 ;  /* 0x2000002dff287230 */ /* 0x000fc40000004100 */
[C---:B------:R-:W-:Y:S01]  /*10f90*/  FFMA.FTZ R44, R6.reuse, R15, -R11 ;  /* 0x0000000f062c7223 */ /* 0x040fe2000001080b */
[----:B------:R-:W-:Y:S02]  /*10fa0*/  HADD2.F32 R11, -RZ, R42.H0_H0 ;  /* 0x2000002aff0b7230 */ /* 0x000fe40000004100 */
[----:B------:R-:W-:Y:S01]  /*10fb0*/  FFMA.FTZ R43, R6, R43, R46 ;  /* 0x0000002b062b7223 */ /* 0x000fe2000001002e */
[----:B------:R-:W-:Y:S02]  /*10fc0*/  HADD2.F32 R12, -RZ, R12.H0_H0 ;  /* 0x2000000cff0c7230 */ /* 0x000fe40000004100 */
[C---:B------:R-:W-:Y:S01]  /*10fd0*/  FMUL.FTZ R15, R5.reuse, R40 ;  /* 0x00000028050f7220 */ /* 0x040fe20000410000 */
[----:B------:R-:W-:Y:S02]  /*10fe0*/  HADD2.F32 R45, -RZ, R45.H1_H1 ;  /* 0x3000002dff2d7230 */ /* 0x000fe40000004100 */
[----:B------:R-:W-:Y:S01]  /*10ff0*/  FMUL.FTZ R5, R5, R11 ;  /* 0x0000000b05057220 */ /* 0x000fe20000410000 */
[----:B------:R-:W-:-:S02]  /*11000*/  HADD2.F32 R6, -RZ, R13.H1_H1 ;  /* 0x3000000dff067230 */ /* 0x000fc40000004100 */
[C---:B------:R-:W-:Y:S01]  /*11010*/  FFMA.FTZ R46, R12.reuse, R11, -R15 ;  /* 0x0000000b0c2e7223 */ /* 0x040fe2000001080f */
[----:B------:R-:W-:Y:S02]  /*11020*/  HADD2.F32 R42, -RZ, R42.H1_H1 ;  /* 0x3000002aff2a7230 */ /* 0x000fe40000004100 */
[----:B------:R-:W-:Y:S01]  /*11030*/  FFMA.FTZ R49, R12, R40, R5 ;  /* 0x000000280c317223 */ /* 0x000fe20000010005 */
[----:B------:R-:W-:Y:S02]  /*11040*/  HADD2.F32 R13, -RZ, R13.H0_H0 ;  /* 0x2000000dff0d7230 */ /* 0x000fe40000004100 */
[C---:B-1----:R-:W-:Y:S01]  /*11050*/  FMUL.FTZ R52, R6.reuse, R45 ;  /* 0x0000002d06347220 */ /* 0x042fe20000410000 */
[----:B------:R-:W-:Y:S01]  /*11060*/  F2FP.F16.E4M3.UNPACK_B R5, R41 ;  /* 0x00000029ff05723e */ /* 0x000fe200020006ff */
[----:B------:R-:W-:Y:S01]  /*11070*/  FMUL.FTZ R12, R6, R42 ;  /* 0x0000002a060c7220 */ /* 0x000fe20000410000 */
[----:B------:R-:W-:Y:S01]  /*11080*/  F2FP.F16.E4M3.UNPACK_B R4, R4.H1 ;  /* 0x00000004ff04723e */ /* 0x000fe200030006ff */
[C---:B------:R-:W-:Y:S01]  /*11090*/  FFMA.FTZ R52, R13.reuse, R42, -R52 ;  /* 0x0000002a0d347223 */ /* 0x040fe20000010834 */
[-C--:B------:R-:W-:Y:S01]  /*110a0*/  F2FP.F16.E4M3.UNPACK_B R11, R14.reuse ;  /* 0x0000000eff0b723e */ /* 0x080fe200020006ff */
[----:B------:R-:W-:Y:S01]  /*110b0*/  FFMA.FTZ R45, R13, R45, R12 ;  /* 0x0000002d0d2d7223 */ /* 0x000fe2000001000c */
[--C-:B------:R-:W-:Y:S01]  /*110c0*/  HADD2.F32 R15, -RZ, R5.reuse.H1_H1 ;  /* 0x30000005ff0f7230 */ /* 0x100fe20000004100 */
[----:B------:R-:W-:Y:S01]  /*110d0*/  F2FP.F16.E4M3.UNPACK_B R14, R14.H1 ;  /* 0x0000000eff0e723e */ /* 0x000fe200030006ff */
[----:B------:R-:W-:Y:S01]  /*110e0*/  HADD2.F32 R13, -RZ, R5.H0_H0 ;  /* 0x20000005ff0d7230 */ /* 0x000fe20000004100 */
[----:B------:R-:W-:Y:S01]  /*110f0*/  F2FP.F16.E4M3.UNPACK_B R41, R41.H1 ;  /* 0x00000029ff29723e */ /* 0x000fe200030006ff */
[----:B------:R-:W-:-:S02]  /*11100*/  HADD2.F32 R6, -RZ, R4.H1_H1 ;  /* 0x30000004ff067230 */ /* 0x000fc40000004100 */
[----:B------:R-:W-:Y:S02]  /*11110*/  HADD2.F32 R12, -RZ, R11.H1_H1 ;  /* 0x3000000bff0c7230 */ /* 0x000fe40000004100 */
[----:B------:R-:W-:Y:S02]  /*11120*/  HADD2.F32 R5, -RZ, R4.H0_H0 ;  /* 0x20000004ff057230 */ /* 0x000fe40000004100 */
[C---:B------:R-:W-:Y:S01]  /*11130*/  FMUL.FTZ R40, R6.reuse, R15 ;  /* 0x0000000f06287220 */ /* 0x040fe20000410000 */
[----:B------:R-:W-:Y:S02]  /*11140*/  HADD2.F32 R4, -RZ, R3.H1_H1 ;  /* 0x30000003ff047230 */ /* 0x000fe40000004100 */
[-C--:B------:R-:W-:Y:S01]  /*11150*/  FMUL.FTZ R42, R6, R12.reuse ;  /* 0x0000000c062a7220 */ /* 0x080fe20000410000 */
[----:B------:R-:W-:Y:S02]  /*11160*/  HADD2.F32 R11, -RZ, R11.H0_H0 ;  /* 0x2000000bff0b7230 */ /* 0x000fe40000004100 */
[----:B------:R-:W-:Y:S01]  /*11170*/  FFMA.FTZ R40, R5, R12, -R40 ;  /* 0x0000000c05287223 */ /* 0x000fe20000010828 */
[----:B------:R-:W-:-:S02]  /*11180*/  HADD2.F32 R3, -RZ, R3.H0_H0 ;  /* 0x20000003ff037230 */ /* 0x000fc40000004100 */
[C---:B------:R-:W-:Y:S01]  /*11190*/  FMUL.FTZ R6, R4.reuse, R13 ;  /* 0x0000000d04067220 */ /* 0x040fe20000410000 */
[----:B------:R-:W-:Y:S01]  /*111a0*/  FFMA.FTZ R15, R5, R15, R42 ;  /* 0x0000000f050f7223 */ /* 0x000fe2000001002a */
[-C--:B------:R-:W-:Y:S01]  /*111b0*/  FMUL.FTZ R4, R4, R11.reuse ;  /* 0x0000000b04047220 */ /* 0x080fe20000410000 */
[----:B------:R-:W-:Y:S02]  /*111c0*/  HADD2.F32 R5, -RZ, R14.H1_H1 ;  /* 0x3000000eff057230 */ /* 0x000fe40000004100 */
[C---:B------:R-:W-:Y:S01]  /*111d0*/  FFMA.FTZ R12, R3.reuse, R11, -R6 ;  /* 0x0000000b030c7223 */ /* 0x040fe20000010806 */
[--C-:B------:R-:W-:Y:S02]  /*111e0*/  HADD2.F32 R11, -RZ, R41.reuse.H1_H1 ;  /* 0x30000029ff0b7230 */ /* 0x100fe40000004100 */
[----:B------:R-:W-:Y:S01]  /*111f0*/  FFMA.FTZ R13, R3, R13, R4 ;  /* 0x0000000d030d7223 */ /* 0x000fe20000010004 */
[----:B------:R-:W-:Y:S02]  /*11200*/  HADD2.F32 R4, -RZ, R10.H1_H1 ;  /* 0x3000000aff047230 */ /* 0x000fe40000004100 */
[----:B------:R-:W-:-:S02]  /*11210*/  HADD2.F32 R6, -RZ, R41.H0_H0 ;  /* 0x20000029ff067230 */ /* 0x000fc40000004100 */
[--C-:B------:R-:W-:Y:S02]  /*11220*/  HADD2.F32 R3, -RZ, R7.reuse.H1_H1 ;  /* 0x30000007ff037230 */ /* 0x100fe40000004100 */
[C---:B------:R-:W-:Y:S01]  /*11230*/  FMUL.FTZ R41, R4.reuse, R11 ;  /* 0x0000000b04297220 */ /* 0x040fe20000410000 */
[----:B------:R-:W-:Y:S02]  /*11240*/  HADD2.F32 R14, -RZ, R14.H0_H0 ;  /* 0x2000000eff0e7230 */ /* 0x000fe40000004100 */
[-C--:B------:R-:W-:Y:S01]  /*11250*/  FMUL.FTZ R42, R4, R5.reuse ;  /* 0x00000005042a7220 */ /* 0x080fe20000410000 */
[----:B------:R-:W-:Y:S02]  /*11260*/  HADD2.F32 R10, -RZ, R10.H0_H0 ;  /* 0x2000000aff0a7230 */ /* 0x000fe40000004100 */
[C---:B------:R-:W-:Y:S01]  /*11270*/  FMUL.FTZ R4, R3.reuse, R6 ;  /* 0x0000000603047220 */ /* 0x040fe20000410000 */
[----:B------:R-:W-:Y:S02]  /*11280*/  HADD2.F32 R7, -RZ, R7.H0_H0 ;  /* 0x20000007ff077230 */ /* 0x000fe40000004100 */
[-C--:B------:R-:W-:Y:S01]  /*11290*/  FMUL.FTZ R3, R3, R14.reuse ;  /* 0x0000000e03037220 */ /* 0x080fe20000410000 */
[C---:B------:R-:W-:Y:S01]  /*112a0*/  FFMA.FTZ R41, R10.reuse, R5, -R41 ;  /* 0x000000050a297223 */ /* 0x040fe20000010829 */
[----:B------:R-:W-:Y:S01]  /*112b0*/  FFMA.FTZ R42, R10, R11, R42 ;  /* 0x0000000b0a2a7223 */ /* 0x000fe2000001002a */
[C---:B------:R-:W-:Y:S01]  /*112c0*/  FFMA.FTZ R5, R7.reuse, R14, -R4 ;  /* 0x0000000e07057223 */ /* 0x040fe20000010804 */
[----:B------:R-:W-:Y:S01]  /*112d0*/  FFMA.FTZ R10, R7, R6, R3 ;  /* 0x00000006070a7223 */ /* 0x000fe20000010003 */
[----:B------:R-:W-:-:S02]  /*112e0*/  F2FP.SATFINITE.E4M3.F32.PACK_AB_MERGE_C R6, R48, R47, RZ ;  /* 0x0000002f3006723e */ /* 0x000fc400048070ff */
[----:B------:R-:W-:Y:S02]  /*112f0*/  F2FP.SATFINITE.E4M3.F32.PACK_AB_MERGE_C R7, R45, R52, RZ ;  /* 0x000000342d07723e */ /* 0x000fe400048070ff */
[----:B------:R-:W-:Y:S02]  /*11300*/  F2FP.SATFINITE.E4M3.F32.PACK_AB_MERGE_C R4, R15, R40, RZ ;  /* 0x000000280f04723e */ /* 0x000fe400048070ff */
[----:B------:R-:W-:Y:S02]  /*11310*/  F2FP.SATFINITE.E4M3.F32.PACK_AB_MERGE_C R41, R42, R41, RZ ;  /* 0x000000292a29723e */ /* 0x000fe400048070ff */
[----:B------:R-:W-:Y:S02]  /*11320*/  F2FP.SATFINITE.E4M3.F32.PACK_AB_MERGE_C R6, R43, R44, R6 ;  /* 0x0000002c2b06723e */ /* 0x000fe40004807006 */
[----:B------:R-:W-:Y:S02]  /*11330*/  F2FP.SATFINITE.E4M3.F32.PACK_AB_MERGE_C R7, R49, R46, R7 ;  /* 0x0000002e3107723e */ /* 0x000fe40004807007 */
[----:B------:R-:W-:-:S02]  /*11340*/  F2FP.SATFINITE.E4M3.F32.PACK_AB_MERGE_C R4, R13, R12, R4 ;  /* 0x0000000c0d04723e */ /* 0x000fc40004807004 */
[----:B------:R-:W-:-:S05]  /*11350*/  F2FP.SATFINITE.E4M3.F32.PACK_AB_MERGE_C R5, R10, R5, R41 ;  /* 0x000000050a05723e */ /* 0x000fca0004807029 */
[----:B------:R2:W-:Y:S02]  /*11360*/  STS.128 [R0+0x14400], R4 ;  /* 0x0144000400007388 */ /* 0x0005e40000000c00 */
.L_x_545:
[----:B------:R-:W-:Y:S05]  /*11370*/  BSYNC B1 ;  /* 0x0000000000017941 */ /* 0x000fea0003800000 */
.L_x_544:
[----:B------:R-:W-:Y:S04]  /*11380*/  BSSY B1, `(.L_x_546) ;  /* 0x000007c000017945 */ /* 0x000fe80003800000 */
[----:B------:R-:W-:Y:S05]  /*11390*/  @P1 BRA `(.L_x_547) ;  /* 0x0000000400e81947 */ /* 0x000fea0003800000 */
[----:B--2---:R-:W2:Y:S01]  /*113a0*/  LDS.128 R4, [R213] ;  /* 0x00000000d5047984 */ /* 0x004ea20000000c00 */
[----:B-----5:R-:W-:Y:S02]  /*113b0*/  SHF.R.U32.HI R3, RZ, 0x8, R38 ;  /* 0x00000008ff037819 */ /* 0x020fe40000011626 */
[----:B------:R-:W-:Y:S02]  /*113c0*/  SHF.R.U32.HI R11, RZ, 0x8, R39 ;  /* 0x00000008ff0b7819 */ /* 0x000fe40000011627 */
[----:B------:R-:W-:Y:S02]  /*113d0*/  SHF.R.U32.HI R40, RZ, 0x8, R37 ;  /* 0x00000008ff287819 */ /* 0x000fe40000011625 */
[----:B------:R-:W-:Y:S02]  /*113e0*/  LOP3.LUT R10, R38, 0xff, RZ, 0xc0, !PT ;  /* 0x000000ff260a7812 */ /* 0x000fe400078ec0ff */
[----:B------:R-:W-:Y:S02]  /*113f0*/  SHF.R.U32.HI R13, RZ, 0x8, R36 ;  /* 0x00000008ff0d7819 */ /* 0x000fe40000011624 */
[----:B------:R-:W-:-:S02]  /*11400*/  LOP3.LUT R3, R3, 0xff, RZ, 0xc0, !PT ;  /* 0x000000ff03037812 */ /* 0x000fc400078ec0ff */
[----:B------:R-:W-:Y:S02]  /*11410*/  LOP3.LUT R12, R39, 0xff, RZ, 0xc0, !PT ;  /* 0x000000ff270c7812 */ /* 0x000fe400078ec0ff */
[----:B------:R-:W-:Y:S02]  /*11420*/  LOP3.LUT R41, R37, 0xff, RZ, 0xc0, !PT ;  /* 0x000000ff25297812 */ /* 0x000fe400078ec0ff */
[----:B------:R-:W-:Y:S02]  /*11430*/  LOP3.LUT R11, R11, 0xff, RZ, 0xc0, !PT ;  /* 0x000000ff0b0b7812 */ /* 0x000fe400078ec0ff */
[----:B------:R-:W-:Y:S02]  /*11440*/  LOP3.LUT R40, R40, 0xff, RZ, 0xc0, !PT ;  /* 0x000000ff28287812 */ /* 0x000fe400078ec0ff */
[----:B------:R-:W-:Y:S02]  /*11450*/  LOP3.LUT R14, R13, 0xff, RZ, 0xc0, !PT ;  /* 0x000000ff0d0e7812 */ /* 0x000fe400078ec0ff */
[----:B------:R-:W-:-:S02]  /*11460*/  PRMT R10, R3, 0x7604, R10 ;  /* 0x00007604030a7816 */ /* 0x000fc4000000000a */
[----:B------:R-:W-:Y:S02]  /*11470*/  PRMT R13, R11, 0x7604, R12 ;  /* 0x000076040b0d7816 */ /* 0x000fe4000000000c */
[----:B------:R-:W-:Y:S02]  /*11480*/  PRMT R41, R40, 0x7604, R41 ;  /* 0x0000760428297816 */ /* 0x000fe40000000029 */
[----:B------:R-:W-:Y:S02]  /*11490*/  SHF.R.U32.HI R3, RZ, 0x10, R38 ;  /* 0x00000010ff037819 */ /* 0x000fe40000011626 */
[----:B------:R-:W-:Y:S02]  /*114a0*/  SHF.R.U32.HI R12, RZ, 0x10, R39 ;  /* 0x00000010ff0c7819 */ /* 0x000fe40000011627 */
[----:B------:R-:W-:Y:S02]  /*114b0*/  SHF.R.U32.HI R40, RZ, 0x10, R37 ;  /* 0x00000010ff287819 */ /* 0x000fe40000011625 */
[----:B------:R-:W-:-:S02]  /*114c0*/  LOP3.LUT R15, R36, 0xff, RZ, 0xc0, !PT ;  /* 0x000000ff240f7812 */ /* 0x000fc400078ec0ff */
[----:B------:R-:W-:Y:S02]  /*114d0*/  SHF.R.U32.HI R11, RZ, 0x10, R36 ;  /* 0x00000010ff0b7819 */ /* 0x000fe40000011624 */
[----:B------:R-:W-:Y:S02]  /*114e0*/  LOP3.LUT R3, R3, 0xff, RZ, 0xc0, !PT ;  /* 0x000000ff03037812 */ /* 0x000fe400078ec0ff */
[----:B------:R-:W-:Y:S02]  /*114f0*/  LOP3.LUT R12, R12, 0xff, RZ, 0xc0, !PT ;  /* 0x000000ff0c0c7812 */ /* 0x000fe400078ec0ff */
[----:B------:R-:W-:Y:S02]  /*11500*/  LOP3.LUT R40, R40, 0xff, RZ, 0xc0, !PT ;  /* 0x000000ff28287812 */ /* 0x000fe400078ec0ff */
[----:B------:R-:W-:Y:S02]  /*11510*/  PRMT R15, R14, 0x7604, R15 ;  /* 0x000076040e0f7816 */ /* 0x000fe4000000000f */
[----:B------:R-:W-:-:S02]  /*11520*/  LOP3.LUT R14, R11, 0xff, RZ, 0xc0, !PT ;  /* 0x000000ff0b0e7812 */ /* 0x000fc400078ec0ff */
[----:B------:R-:W-:Y:S02]  /*11530*/  PRMT R11, R3, 0x7054, R10 ;  /* 0x00007054030b7816 */ /* 0x000fe4000000000a */
[----:B------:R-:W-:Y:S02]  /*11540*/  PRMT R13, R12, 0x7054, R13 ;  /* 0x000070540c0d7816 */ /* 0x000fe4000000000d */
[----:B------:R-:W-:Y:S02]  /*11550*/  PRMT R41, R40, 0x7054, R41 ;  /* 0x0000705428297816 */ /* 0x000fe40000000029 */
[----:B------:R-:W-:Y:S02]  /*11560*/  PRMT R15, R14, 0x7054, R15 ;  /* 0x000070540e0f7816 */ /* 0x000fe4000000000f */
[----:B------:R-:W-:Y:S02]  /*11570*/  LOP3.LUT R14, R11, 0xff000000, R38, 0xf8, !PT ;  /* 0xff0000000b0e7812 */ /* 0x000fe400078ef826 */
[----:B------:R-:W-:-:S02]  /*11580*/  LOP3.LUT R41, R41, 0xff000000, R37, 0xf8, !PT ;  /* 0xff00000029297812 */ /* 0x000fc400078ef825 */
        /* <DEDUP_REMOVED lines=41> */
[C---:B------:R-:W-:Y:S01]  /*11820*/  FMUL.FTZ R46, R6.reuse, R41 ;  /* 0x00000029062e7220 */ /* 0x040fe20000410000 */
        /* <DEDUP_REMOVED lines=48> */
[----:B------:R3:W-:Y:S02]  /*11b30*/  STS.128 [R213], R4 ;  /* 0x00000004d5007388 */ /* 0x0007e40000000c00 */
.L_x_547:
[----:B------:R-:W-:Y:S05]  /*11b40*/  BSYNC B1 ;  /* 0x0000000000017941 */ /* 0x000fea0003800000 */
.L_x_546:
[----:B------:R-:W-:Y:S04]  /*11b50*/  BSSY B1, `(.L_x_548) ;  /* 0x0000078000017945 */ /* 0x000fe80003800000 */
[----:B------:R-:W-:Y:S05]  /*11b60*/  @P2 BRA `(.L_x_549) ;  /* 0x0000000400d82947 */ /* 0x000fea0003800000 */
[----:B--23--:R-:W2:Y:S01]  /*11b70*/  LDS.128 R4, [R0+0x16400] ;  /* 0x0164000000047984 */ /* 0x00cea20000000c00 */
        /* <DEDUP_REMOVED lines=8> */
[--C-:B------:R-:W-:Y:S02]  /*11c00*/  SHF.R.U32.HI R15, RZ, 0x8, R33.reuse ;  /* 0x00000008ff0f7819 */ /* 0x100fe40000011621 */
[----:B------:R-:W-:Y:S02]  /*11c10*/  SHF.R.U32.HI R10, RZ, 0x8, R32 ;  /* 0x00000008ff0a7819 */ /* 0x000fe40000011620 */
[----:B------:R-:W-:Y:S02]  /*11c20*/  SHF.R.U32.HI R37, RZ, 0x10, R33 ;  /* 0x00000010ff257819 */ /* 0x000fe40000011621 */
[----:B------:R-:W-:-:S02]  /*11c30*/  PRMT R11, R12, 0x7604, R11 ;  /* 0x000076040c0b7816 */ /* 0x000fc4000000000b */
[----:B------:R-:W-:Y:S01]  /*11c40*/  LOP3.LUT R14, R33, 0xff, RZ, 0xc0, !PT ;  /* 0x000000ff210e7812 */ /* 0x000fe200078ec0ff */
[----:B------:R-:W-:Y:S01]  /*11c50*/  IMAD.U32 R37, R37, 0x10000, RZ ;  /* 0x0001000025257824 */ /* 0x000fe200078e00ff */
[----:B------:R-:W-:Y:S02]  /*11c60*/  LOP3.LUT R15, R15, 0xff, RZ, 0xc0, !PT ;  /* 0x000000ff0f0f7812 */ /* 0x000fe400078ec0ff */
[----:B------:R-:W-:Y:S01]  /*11c70*/  LOP3.LUT R13, R10, 0xff, RZ, 0xc0, !PT ;  /* 0x000000ff0a0d7812 */ /* 0x000fe200078ec0ff */
[----:B------:R-:W-:Y:S01]  /*11c80*/  IMAD.U32 R10, R36, 0x10000, RZ ;  /* 0x00010000240a7824 */ /* 0x000fe200078e00ff */
[----:B------:R-:W-:Y:S02]  /*11c90*/  LOP3.LUT R12, R32, 0xff, RZ, 0xc0, !PT ;  /* 0x000000ff200c7812 */ /* 0x000fe400078ec0ff */
[----:B------:R-:W-:Y:S02]  /*11ca0*/  PRMT R14, R15, 0x7604, R14 ;  /* 0x000076040f0e7816 */ /* 0x000fe4000000000e */
[----:B------:R-:W-:-:S02]  /*11cb0*/  PRMT R15, R13, 0x7604, R12 ;  /* 0x000076040d0f7816 */ /* 0x000fc4000000000c */
[----:B------:R-:W-:Y:S02]  /*11cc0*/  LOP3.LUT R13, R11, 0xff0000, R10, 0xf8, !PT ;  /* 0x00ff00000b0d7812 */ /* 0x000fe400078ef80a */
[----:B------:R-:W-:Y:S02]  /*11cd0*/  LOP3.LUT R11, R3, 0xff0000, R34, 0xf8, !PT ;  /* 0x00ff0000030b7812 */ /* 0x000fe400078ef822 */
[----:B------:R-:W-:Y:S02]  /*11ce0*/  LOP3.LUT R37, R14, 0xff0000, R37, 0xf8, !PT ;  /* 0x00ff00000e257812 */ /* 0x000fe400078ef825 */
[----:B------:R-:W-:Y:S02]  /*11cf0*/  LOP3.LUT R15, R15, 0xff0000, R32, 0xf8, !PT ;  /* 0x00ff00000f0f7812 */ /* 0x000fe400078ef820 */
        /* <DEDUP_REMOVED lines=93> */
.L_x_549:
[----:B------:R-:W-:Y:S05]  /*122d0*/  BSYNC B1 ;  /* 0x0000000000017941 */ /* 0x000fea0003800000 */
.L_x_548:
[----:B------:R-:W-:Y:S04]  /*122e0*/  BSSY B1, `(.L_x_550) ;  /* 0x000007c000017945 */ /* 0x000fe80003800000 */
[----:B------:R-:W-:Y:S05]  /*122f0*/  @P3 BRA `(.L_x_551) ;  /* 0x0000000400e83947 */ /* 0x000fea0003800000 */
[----:B--234-:R-:W2:Y:S01]  /*12300*/  LDS.128 R4, [R213+0x2000] ;  /* 0x00200000d5047984 */ /* 0x01cea20000000c00 */
        /* <DEDUP_REMOVED lines=121> */
.L_x_551:
[----:B------:R-:W-:Y:S05]  /*12aa0*/  BSYNC B1 ;  /* 0x0000000000017941 */ /* 0x000fea0003800000 */
.L_x_550:
[----:B------:R-:W-:Y:S04]  /*12ab0*/  BSSY B1, `(.L_x_552) ;  /* 0x0000078000017945 */ /* 0x000fe80003800000 */
[----:B------:R-:W-:Y:S05]  /*12ac0*/  @P4 BRA `(.L_x_553) ;  /* 0x0000000400d84947 */ /* 0x000fea0003800000 */
[----:B--234-:R-:W2:Y:S01]  /*12ad0*/  LDS.128 R4, [R0+0x18400] ;  /* 0x0184000000047984 */ /* 0x01cea20000000c00 */
        /* <DEDUP_REMOVED lines=117> */
.L_x_553:
[----:B------:R-:W-:Y:S05]  /*13230*/  BSYNC B1 ;  /* 0x0000000000017941 */ /* 0x000fea0003800000 */
.L_x_552:
[----:B------:R-:W-:Y:S05]  /*13240*/  @P5 BRA `(.L_x_543) ;  /* 0x0000003800a05947 */ /* 0x000fea0003800000 */
[----:B--234-:R-:W2:Y:S01]  /*13250*/  LDS.128 R4, [R213+0x4000] ;  /* 0x00400000d5047984 */ /* 0x01cea20000000c00 */
[----:B-----5:R-:W-:Y:S02]  /*13260*/  SHF.R.U32.HI R0, RZ, 0x8, R20 ;  /* 0x00000008ff007819 */ /* 0x020fe40000011614 */
[----:B------:R-:W-:Y:S02]  /*13270*/  SHF.R.U32.HI R14, RZ, 0x8, R9 ;  /* 0x00000008ff0e7819 */ /* 0x000fe40000011609 */
[----:B------:R-:W-:Y:S02]  /*13280*/  SHF.R.U32.HI R10, RZ, 0x8, R21 ;  /* 0x00000008ff0a7819 */ /* 0x000fe40000011615 */
[----:B------:R-:W-:Y:S02]  /*13290*/  SHF.R.U32.HI R12, RZ, 0x8, R8 ;  /* 0x00000008ff0c7819 */ /* 0x000fe40000011608 */
[----:B------:R-:W-:Y:S02]  /*132a0*/  LOP3.LUT R3, R20, 0xff, RZ, 0xc0, !PT ;  /* 0x000000ff14037812 */ /* 0x000fe400078ec0ff */
[----:B------:R-:W-:-:S02]  /*132b0*/  LOP3.LUT R15, R9, 0xff, RZ, 0xc0, !PT ;  /* 0x000000ff090f7812 */ /* 0x000fc400078ec0ff */
[----:B------:R-:W-:Y:S02]  /*132c0*/  LOP3.LUT R0, R0, 0xff, RZ, 0xc0, !PT ;  /* 0x000000ff00007812 */ /* 0x000fe400078ec0ff */
[----:B------:R-:W-:Y:S02]  /*132d0*/  LOP3.LUT R14, R14, 0xff, RZ, 0xc0, !PT ;  /* 0x000000ff0e0e7812 */ /* 0x000fe400078ec0ff */
[----:B------:R-:W-:Y:S02]  /*132e0*/  LOP3.LUT R11, R21, 0xff, RZ, 0xc0, !PT ;  /* 0x000000ff150b7812 */ /* 0x000fe400078ec0ff */
[----:B------:R-:W-:Y:S02]  /*132f0*/  LOP3.LUT R10, R10, 0xff, RZ, 0xc0, !PT ;  /* 0x000000ff0a0a7812 */ /* 0x000fe400078ec0ff */
[----:B------:R-:W-:Y:S02]  /*13300*/  LOP3.LUT R13, R8, 0xff, RZ, 0xc0, !PT ;  /* 0x000000ff080d7812 */ /* 0x000fe400078ec0ff */
[----:B------:R-:W-:-:S02]  /*13310*/  LOP3.LUT R12, R12, 0xff, RZ, 0xc0, !PT ;  /* 0x000000ff0c0c7812 */ /* 0x000fc400078ec0ff */
[----:B------:R-:W-:Y:S02]  /*13320*/  PRMT R3, R0, 0x7604, R3 ;  /* 0x0000760400037816 */ /* 0x000fe40000000003 */
[----:B------:R-:W-:Y:S02]  /*13330*/  PRMT R15, R14, 0x7604, R15 ;  /* 0x000076040e0f7816 */ /* 0x000fe4000000000f */
[----:B------:R-:W-:Y:S02]  /*13340*/  PRMT R11, R10, 0x7604, R11 ;  /* 0x000076040a0b7816 */ /* 0x000fe4000000000b */
[----:B------:R-:W-:Y:S02]  /*13350*/  SHF.R.U32.HI R0, RZ, 0x10, R20 ;  /* 0x00000010ff007819 */ /* 0x000fe40000011614 */
[----:B------:R-:W-:Y:S02]  /*13360*/  SHF.R.U32.HI R14, RZ, 0x10, R9 ;  /* 0x00000010ff0e7819 */ /* 0x000fe40000011609 */
[----:B------:R-:W-:-:S02]  /*13370*/  SHF.R.U32.HI R10, RZ, 0x10, R21 ;  /* 0x00000010ff0a7819 */ /* 0x000fc40000011615 */
[----:B------:R-:W-:Y:S02]  /*13380*/  PRMT R13, R12, 0x7604, R13 ;  /* 0x000076040c0d7816 */ /* 0x000fe4000000000d */
[----:B------:R-:W-:Y:S02]  /*13390*/  SHF.R.U32.HI R12, RZ, 0x10, R8 ;  /* 0x00000010ff0c7819 */ /* 0x000fe40000011608 */
[----:B------:R-:W-:Y:S02]  /*133a0*/  LOP3.LUT R0, R0, 0xff, RZ, 0xc0, !PT ;  /* 0x000000ff00007812 */ /* 0x000fe400078ec0ff */
[----:B------:R-:W-:Y:S02]  /*133b0*/  LOP3.LUT R14, R14, 0xff, RZ, 0xc0, !PT ;  /* 0x000000ff0e0e7812 */ /* 0x000fe400078ec0ff */
[----:B------:R-:W-:Y:S02]  /*133c0*/  LOP3.LUT R10, R10, 0xff, RZ, 0xc0, !PT ;  /* 0x000000ff0a0a7812 */ /* 0x000fe400078ec0ff */
        /* <DEDUP_REMOVED lines=8> */
[----:B--2---:R-:W-:Y:S02]  /*13450*/  F2FP.F16.E4M3.UNPACK_B R0, R6.H1 ;  /* 0x00000006ff00723e */ /* 0x004fe400030006ff */
[----:B------:R-:W-:Y:S02]  /*13460*/  LOP3.LUT R15, R13, 0xff000000, R8, 0xf8, !PT ;  /* 0xff0000000d0f7812 */ /* 0x000fe400078ef808 */
[----:B------:R-:W-:Y:S01]  /*13470*/  F2FP.F16.E4M3.UNPACK_B R21, R24 ;  /* 0x00000018ff15723e */ /* 0x000fe200020006ff */
[--C-:B------:R-:W-:Y:S01]  /*13480*/  HADD2.F32 R9, -RZ, R0.reuse.H1_H1 ;  /* 0x30000000ff097230 */ /* 0x100fe20000004100 */
[----:B------:R-:W-:Y:S01]  /*13490*/  F2FP.F16.E4M3.UNPACK_B R13, R20 ;  /* 0x00000014ff0d723e */ /* 0x000fe200020006ff */
[----:B------:R-:W-:Y:S01]  /*134a0*/  HADD2.F32 R8, -RZ, R0.H0_H0 ;  /* 0x20000000ff087230 */ /* 0x000fe20000004100 */
[----:B------:R-:W-:Y:S01]  /*134b0*/  F2FP.F16.E4M3.UNPACK_B R3, R6 ;  /* 0x00000006ff03723e */ /* 0x000fe200020006ff */
[----:B------:R-:W-:Y:S01]  /*134c0*/  HADD2.F32 R25, -RZ, R21.H1_H1 ;  /* 0x30000015ff197230 */ /* 0x000fe20000004100 */
[-C--:B------:R-:W-:Y:S01]  /*134d0*/  F2FP.F16.E4M3.UNPACK_B R10, R7.reuse ;  /* 0x00000007ff0a723e */ /* 0x080fe200020006ff */
[----:B------:R-:W-:Y:S01]  /*134e0*/  HADD2.F32 R14, -RZ, R13.H1_H1 ;  /* 0x3000000dff0e7230 */ /* 0x000fe20000004100 */
[----:B------:R-:W-:-:S02]  /*134f0*/  F2FP.F16.E4M3.UNPACK_B R11, R7.H1 ;  /* 0x00000007ff0b723e */ /* 0x000fc400030006ff */
[C---:B------:R-:W-:Y:S01]  /*13500*/  FMUL.FTZ R27, R9.reuse, R25 ;  /* 0x00000019091b7220 */ /* 0x040fe20000410000 */
[-C--:B------:R-:W-:Y:S01]  /*13510*/  F2FP.F16.E4M3.UNPACK_B R6, R5.reuse ;  /* 0x00000005ff06723e */ /* 0x080fe200020006ff */
[-C--:B------:R-:W-:Y:S01]  /*13520*/  FMUL.FTZ R26, R9, R14.reuse ;  /* 0x0000000e091a7220 */ /* 0x080fe20000410000 */
[----:B------:R-:W-:Y:S01]  /*13530*/  F2FP.F16.E4M3.UNPACK_B R7, R5.H1 ;  /* 0x00000005ff07723e */ /* 0x000fe200030006ff */
[C---:B------:R-:W-:Y:S01]  /*13540*/  FFMA.FTZ R27, R8.reuse, R14, -R27 ;  /* 0x0000000e081b7223 */ /* 0x040fe2000001081b */
[----:B------:R-:W-:Y:S02]  /*13550*/  HADD2.F32 R14, -RZ, R21.H0_H0 ;  /* 0x20000015ff0e7230 */ /* 0x000fe40000004100 */
[----:B------:R-:W-:Y:S01]  /*13560*/  FFMA.FTZ R28, R8, R25, R26 ;  /* 0x00000019081c7223 */ /* 0x000fe2000001001a */
[----:B------:R-:W-:Y:S01]  /*13570*/  HADD2.F32 R5, -RZ, R3.H1_H1 ;  /* 0x30000003ff057230 */ /* 0x000fe20000004100 */
[----:B------:R-:W-:Y:S01]  /*13580*/  F2FP.F16.E4M3.UNPACK_B R24, R24.H1 ;  /* 0x00000018ff18723e */ /* 0x000fe200030006ff */
[----:B------:R-:W-:Y:S01]  /*13590*/  HADD2.F32 R8, -RZ, R13.H0_H0 ;  /* 0x2000000dff087230 */ /* 0x000fe20000004100 */
[----:B------:R-:W-:Y:S01]  /*135a0*/  F2FP.F16.E4M3.UNPACK_B R20, R20.H1 ;  /* 0x00000014ff14723e */ /* 0x000fe200030006ff */
[----:B------:R-:W-:-:S02]  /*135b0*/  HADD2.F32 R3, -RZ, R3.H0_H0 ;  /* 0x20000003ff037230 */ /* 0x000fc40000004100 */
[C---:B------:R-:W-:Y:S01]  /*135c0*/  FMUL.FTZ R26, R5.reuse, R14 ;  /* 0x0000000e051a7220 */ /* 0x040fe20000410000 */
[----:B------:R-:W-:Y:S02]  /*135d0*/  HADD2.F32 R9, -RZ, R24.H0_H0 ;  /* 0x20000018ff097230 */ /* 0x000fe40000004100 */
[-C--:B------:R-:W-:Y:S01]  /*135e0*/  FMUL.FTZ R13, R5, R8.reuse ;  /* 0x00000008050d7220 */ /* 0x080fe20000410000 */
[----:B------:R-:W-:Y:S02]  /*135f0*/  HADD2.F32 R5, -RZ, R10.H1_H1 ;  /* 0x3000000aff057230 */ /* 0x000fe40000004100 */
[C---:B------:R-:W-:Y:S01]  /*13600*/  FFMA.FTZ R26, R3.reuse, R8, -R26 ;  /* 0x00000008031a7223 */ /* 0x040fe2000001081a */
[----:B------:R-:W-:Y:S02]  /*13610*/  HADD2.F32 R8, -RZ, R20.H0_H0 ;  /* 0x20000014ff087230 */ /* 0x000fe40000004100 */
[----:B------:R-:W-:Y:S01]  /*13620*/  FFMA.FTZ R25, R3, R14, R13 ;  /* 0x0000000e03197223 */ /* 0x000fe2000001000d */
[----:B------:R-:W-:-:S02]  /*13630*/  HADD2.F32 R10, -RZ, R10.H0_H0 ;  /* 0x2000000aff0a7230 */ /* 0x000fc40000004100 */
[CC--:B------:R-:W-:Y:S01]  /*13640*/  FMUL.FTZ R13, R5.reuse, R9.reuse ;  /* 0x00000009050d7220 */ /* 0x0c0fe20000410000 */
[----:B------:R-:W-:Y:S02]  /*13650*/  HADD2.F32 R24, -RZ, R24.H1_H1 ;  /* 0x30000018ff187230 */ /* 0x000fe40000004100 */
[-C--:B------:R-:W-:Y:S01]  /*13660*/  FMUL.FTZ R5, R5, R8.reuse ;  /* 0x0000000805057220 */ /* 0x080fe20000410000 */
[--C-:B------:R-:W-:Y:S02]  /*13670*/  HADD2.F32 R3, -RZ, R11.reuse.H1_H1 ;  /* 0x3000000bff037230 */ /* 0x100fe40000004100 */
[C---:B------:R-:W-:Y:S01]  /*13680*/  FFMA.FTZ R29, R10.reuse, R8, -R13 ;  /* 0x000000080a1d7223 */ /* 0x040fe2000001080d */
[----:B------:R-:W-:Y:S02]  /*13690*/  HADD2.F32 R20, -RZ, R20.H1_H1 ;  /* 0x30000014ff147230 */ /* 0x000fe40000004100 */
[----:B------:R-:W-:Y:S01]  /*136a0*/  FFMA.FTZ R30, R10, R9, R5 ;  /* 0x000000090a1e7223 */ /* 0x000fe20000010005 */
[----:B------:R-:W-:-:S02]  /*136b0*/  HADD2.F32 R11, -RZ, R11.H0_H0 ;  /* 0x2000000bff0b7230 */ /* 0x000fc40000004100 */
[C---:B------:R-:W-:Y:S01]  /*136c0*/  FMUL.FTZ R8, R3.reuse, R24 ;  /* 0x0000001803087220 */ /* 0x040fe20000410000 */
[----:B------:R-:W-:Y:S01]  /*136d0*/  F2FP.F16.E4M3.UNPACK_B R0, R4 ;  /* 0x00000004ff00723e */ /* 0x000fe200020006ff */
[-C--:B------:R-:W-:Y:S01]  /*136e0*/  FMUL.FTZ R10, R3, R20.reuse ;  /* 0x00000014030a7220 */ /* 0x080fe20000410000 */
[-C--:B------:R-:W-:Y:S01]  /*136f0*/  F2FP.F16.E4M3.UNPACK_B R9, R15.reuse ;  /* 0x0000000fff09723e */ /* 0x080fe200020006ff */
[C---:B------:R-:W-:Y:S01]  /*13700*/  FFMA.FTZ R20, R11.reuse, R20, -R8 ;  /* 0x000000140b147223 */ /* 0x040fe20000010808 */
[----:B------:R-:W-:Y:S01]  /*13710*/  F2FP.F16.E4M3.UNPACK_B R4, R4.H1 ;  /* 0x00000004ff04723e */ /* 0x000fe200030006ff */
[----:B------:R-:W-:Y:S01]  /*13720*/  FFMA.FTZ R31, R11, R24, R10 ;  /* 0x000000180b1f7223 */ /* 0x000fe2000001000a */
[-C--:B------:R-:W-:Y:S01]  /*13730*/  F2FP.F16.E4M3.UNPACK_B R8, R12.reuse ;  /* 0x0000000cff08723e */ /* 0x080fe200020006ff */
[--C-:B------:R-:W-:Y:S01]  /*13740*/  HADD2.F32 R13, -RZ, R9.reuse.H1_H1 ;  /* 0x30000009ff0d7230 */ /* 0x100fe20000004100 */
[----:B------:R-:W-:Y:S01]  /*13750*/  F2FP.F16.E4M3.UNPACK_B R12, R12.H1 ;  /* 0x0000000cff0c723e */ /* 0x000fe200030006ff */
[----:B------:R-:W-:Y:S01]  /*13760*/  HADD2.F32 R10, -RZ, R9.H0_H0 ;  /* 0x20000009ff0a7230 */ /* 0x000fe20000004100 */
[----:B------:R-:W-:Y:S01]  /*13770*/  F2FP.F16.E4M3.UNPACK_B R15, R15.H1 ;  /* 0x0000000fff0f723e */ /* 0x000fe200030006ff */
[----:B------:R-:W-:-:S02]  /*13780*/  HADD2.F32 R5, -RZ, R4.H1_H1 ;  /* 0x30000004ff057230 */ /* 0x000fc40000004100 */
[----:B------:R-:W-:Y:S02]  /*13790*/  HADD2.F32 R9, -RZ, R8.H1_H1 ;  /* 0x30000008ff097230 */ /* 0x000fe40000004100 */
[----:B------:R-:W-:Y:S02]  /*137a0*/  HADD2.F32 R3, -RZ, R0.H1_H1 ;  /* 0x30000000ff037230 */ /* 0x000fe40000004100 */
[C---:B------:R-:W-:Y:S01]  /*137b0*/  FMUL.FTZ R11, R5.reuse, R13 ;  /* 0x0000000d050b7220 */ /* 0x040fe20000410000 */
[----:B------:R-:W-:Y:S02]  /*137c0*/  HADD2.F32 R8, -RZ, R8.H0_H0 ;  /* 0x20000008ff087230 */ /* 0x000fe40000004100 */
[----:B------:R-:W-:Y:S01]  /*137d0*/  FMUL.FTZ R21, R5, R9 ;  /* 0x0000000905157220 */ /* 0x000fe20000410000 */
[----:B------:R-:W-:Y:S02]  /*137e0*/  HADD2.F32 R4, -RZ, R4.H0_H0 ;  /* 0x20000004ff047230 */ /* 0x000fe40000004100 */
[----:B------:R-:W-:Y:S01]  /*137f0*/  FMUL.FTZ R5, R3, R10 ;  /* 0x0000000a03057220 */ /* 0x000fe20000410000 */
[----:B------:R-:W-:-:S02]  /*13800*/  HADD2.F32 R0, -RZ, R0.H0_H0 ;  /* 0x20000000ff007230 */ /* 0x000fc40000004100 */
[-C--:B------:R-:W-:Y:S01]  /*13810*/  FMUL.FTZ R3, R3, R8.reuse ;  /* 0x0000000803037220 */ /* 0x080fe20000410000 */
[C---:B------:R-:W-:Y:S01]  /*13820*/  FFMA.FTZ R11, R4.reuse, R9, -R11 ;  /* 0x00000009040b7223 */ /* 0x040fe2000001080b */
[----:B------:R-:W-:Y:S01]  /*13830*/  FFMA.FTZ R14, R4, R13, R21 ;  /* 0x0000000d040e7223 */ /* 0x000fe20000010015 */
[C---:B------:R-:W-:Y:S01]  /*13840*/  FFMA.FTZ R9, R0.reuse, R8, -R5 ;  /* 0x0000000800097223 */ /* 0x040fe20000010805 */
[----:B------:R-:W-:Y:S01]  /*13850*/  FFMA.FTZ R10, R0, R10, R3 ;  /* 0x0000000a000a7223 */ /* 0x000fe20000010003 */
[----:B------:R-:W-:Y:S02]  /*13860*/  HADD2.F32 R4, -RZ, R12.H1_H1 ;  /* 0x3000000cff047230 */ /* 0x000fe40000004100 */
[----:B------:R-:W-:Y:S02]  /*13870*/  HADD2.F32 R3, -RZ, R7.H1_H1 ;  /* 0x30000007ff037230 */ /* 0x000fe40000004100 */
[--C-:B------:R-:W-:Y:S02]  /*13880*/  HADD2.F32 R8, -RZ, R15.reuse.H1_H1 ;  /* 0x3000000fff087230 */ /* 0x100fe40000004100 */
[----:B------:R-:W-:-:S02]  /*13890*/  HADD2.F32 R15, -RZ, R15.H0_H0 ;  /* 0x2000000fff0f7230 */ /* 0x000fc40000004100 */
[C---:B------:R-:W-:Y:S01]  /*138a0*/  FMUL.FTZ R13, R3.reuse, R4 ;  /* 0x00000004030d7220 */ /* 0x040fe20000410000 */
[----:B------:R-:W-:Y:S02]  /*138b0*/  HADD2.F32 R0, -RZ, R6.H1_H1 ;  /* 0x30000006ff007230 */ /* 0x000fe40000004100 */
[----:B------:R-:W-:Y:S02]  /*138c0*/  HADD2.F32 R5, -RZ, R12.H0_H0 ;  /* 0x2000000cff057230 */ /* 0x000fe40000004100 */
[----:B------:R-:W-:Y:S01]  /*138d0*/  FMUL.FTZ R12, R3, R8 ;  /* 0x00000008030c7220 */ /* 0x000fe20000410000 */
        /* <DEDUP_REMOVED lines=16> */
[----:B------:R2:W-:Y:S01]  /*139e0*/  STS.128 [R213+0x4000], R4 ;  /* 0x00400004d5007388 */ /* 0x0005e20000000c00 */
[----:B------:R-:W-:Y:S05]  /*139f0*/  BRA `(.L_x_543) ;  /* 0x0000003000b47947 */ /* 0x000fea0003800000 */
.L_x_534:
        /* <DEDUP_REMOVED lines=15> */
[----:B------:R-:W-:Y:S01]  /*13af0*/  ULDC UR4, c[0x0][0x3d4] ;  /* 0x0000f50000047ab9 */ /* 0x000fe20000000800 */
[----:B------:R-:W-:Y:S02]  /*13b00*/  CS2R R32, SRZ ;  /* 0x0000000000207805 */ /* 0x000fe4000001ff00 */
[----:B------:R-:W-:Y:S02]  /*13b10*/  ISETP.GE.AND P1, PT, R22, UR4, PT ;  /* 0x0000000416007c0c */ /* 0x000fe4000bf26270 */
[----:B------:R-:W-:Y:S02]  /*13b20*/  CS2R R34, SRZ ;  /* 0x0000000000227805 */ /* 0x000fe4000001ff00 */
[----:B------:R-:W-:Y:S02]  /*13b30*/  ISETP.GE.AND P2, PT, R169, UR4, PT ;  /* 0x00000004a9007c0c */ /* 0x000fe4000bf46270 */
[----:B------:R-:W-:Y:S02]  /*13b40*/  CS2R R36, SRZ ;  /* 0x0000000000247805 */ /* 0x000fe4000001ff00 */
[----:B------:R-:W-:-:S02]  /*13b50*/  ISETP.GE.AND P3, PT, R170, UR4, PT ;  /* 0x00000004aa007c0c */ /* 0x000fc4000bf66270 */
        /* <DEDUP_REMOVED lines=9> */
[----:B------:R1:W5:Y:S04]  /*13bf0*/  @!P1 LDG.E.128 R32, desc[UR54][R56.64] ;  /* 0x0000003638209981 */ /* 0x000368000c1e1d00 */
[----:B------:R1:W5:Y:S04]  /*13c00*/  @!P2 LDG.E.128 R36, desc[UR54][R56.64+0x20] ;  /* 0x000020363824a981 */ /* 0x000368000c1e1d00 */
[----:B------:R1:W5:Y:S04]  /*13c10*/  @!P3 LDG.E.128 R40, desc[UR54][R56.64+0x40] ;  /* 0x000040363828b981 */ /* 0x000368000c1e1d00 */
[----:B------:R1:W5:Y:S04]  /*13c20*/  @!P1 LDG.E.128 R4, desc[UR54][R58.64] ;  /* 0x000000363a049981 */ /* 0x000368000c1e1d00 */
[----:B------:R1:W5:Y:S04]  /*13c30*/  @!P2 LDG.E.128 R24, desc[UR54][R58.64+0x20] ;  /* 0x000020363a18a981 */ /* 0x000368000c1e1d00 */
[----:B------:R1:W5:Y:S02]  /*13c40*/  @!P3 LDG.E.128 R28, desc[UR54][R58.64+0x40] ;  /* 0x000040363a1cb981 */ /* 0x000364000c1e1d00 */
.L_x_555:
[----:B------:R-:W-:Y:S05]  /*13c50*/  BSYNC B1 ;  /* 0x0000000000017941 */ /* 0x000fea0003800000 */
.L_x_554:
[----:B------:R-:W-:-:S03]  /*13c60*/  UMOV UR4, 0xffffffff ;  /* 0xffffffff00047882 */ /* 0x000fc60000000000 */
[----:B------:R-:W-:Y:S05]  /*13c70*/  BRA.DIV UR4, `(.L_x_556) ;  /* 0x0000013204987947 */ /* 0x000fea000b800000 */
.L_x_758:
[----:B------:R-:W-:-:S03]  /*13c80*/  UMOV UR4, 0xffffffff ;  /* 0xffffffff00047882 */ /* 0x000fc60000000000 */
[----:B------:R-:W-:Y:S05]  /*13c90*/  BRA.DIV UR4, `(.L_x_557) ;  /* 0x0000013204b87947 */ /* 0x000fea000b800000 */
.L_x_761:
[----:B------:R-:W-:-:S03]  /*13ca0*/  UMOV UR4, 0xffffffff ;  /* 0xffffffff00047882 */ /* 0x000fc60000000000 */
[----:B------:R-:W-:Y:S05]  /*13cb0*/  BRA.DIV UR4, `(.L_x_558) ;  /* 0x0000013204d87947 */ /* 0x000fea000b800000 */
.L_x_764:
[----:B------:R-:W-:-:S03]  /*13cc0*/  UMOV UR4, 0xffffffff ;  /* 0xffffffff00047882 */ /* 0x000fc60000000000 */
[----:B------:R-:W-:Y:S05]  /*13cd0*/  BRA.DIV UR4, `(.L_x_559) ;  /* 0x0000013204f87947 */ /* 0x000fea000b800000 */
.L_x_767:
[----:B------:R-:W-:Y:S01]  /*13ce0*/  ULEA.HI UR4, UR43, UR43, URZ, 0x1 ;  /* 0x0000002b2b047291 */ /* 0x000fe2000f8f083f */
[----:B------:R-:W-:Y:S03]  /*13cf0*/  BSSY B1, `(.L_x_560) ;  /* 0x0000007000017945 */ /* 0x000fe60003800000 */
[----:B------:R-:W-:-:S04]  /*13d00*/  ULOP3.LUT UR4, UR4, 0xfffffffe, URZ, 0xc0, !UPT ;  /* 0xfffffffe04047892 */ /* 0x000fc8000f8ec03f */
[----:B------:R-:W-:-:S06]  /*13d10*/  UIADD3 UR4, UR43, -UR4, URZ ;  /* 0x800000042b047290 */ /* 0x000fcc000fffe03f */
[----:B------:R-:W-:-:S05]  /*13d20*/  IMAD.U32 R3, RZ, RZ, UR4 ;  /* 0x00000004ff037e24 */ /* 0x000fca000f8e00ff */
[----:B------:R-:W-:-:S04]  /*13d30*/  SHF.L.U32 R3, R3, 0x1f, RZ ;  /* 0x0000001f03037819 */ /* 0x000fc800000006ff */
[----:B------:R-:W2:Y:S02]  /*13d40*/  SYNCS.PHASECHK.TRANS64.TRYWAIT P1, [R18+URZ+0x29800], R3 ;  /* 0x02980003120075a7 */ /* 0x000ea4000802017f */
[----:B--2---:R-:W-:Y:S05]  /*13d50*/  @!P1 BRA `(.L_x_561) ;  /* 0x0000013400009947 */ /* 0x004fea0003800000 */
.L_x_768:
[----:B------:R-:W-:Y:S05]  /*13d60*/  BSYNC B1 ;  /* 0x0000000000017941 */ /* 0x000fea0003800000 */
.L_x_560:
[----:B------:R-:W-:Y:S05]  /*13d70*/  @P0 BRA `(.L_x_543) ;  /* 0x0000002c00d40947 */ /* 0x000fea0003800000 */
[----:B--2---:R-:W2:Y:S01]  /*13d80*/  LDC R3, c[0x0][0x3d4] ;  /* 0x0000f500ff037b82 */ /* 0x004ea20000000800 */
[----:B------:R-:W-:Y:S01]  /*13d90*/  BSSY B1, `(.L_x_562) ;  /* 0x00000fb000017945 */ /* 0x000fe20003800000 */
[-C--:B--2---:R-:W-:Y:S02]  /*13da0*/  ISETP.GE.AND P0, PT, R22, R3.reuse, PT ;  /* 0x000000031600720c */ /* 0x084fe40003f06270 */
[-C--:B------:R-:W-:Y:S02]  /*13db0*/  ISETP.GE.AND P1, PT, R169, R3.reuse, PT ;  /* 0x00000003a900720c */ /* 0x080fe40003f26270 */
[----:B------:R-:W-:-:S09]  /*13dc0*/  ISETP.GE.AND P2, PT, R170, R3, PT ;  /* 0x00000003aa00720c */ /* 0x000fd20003f46270 */
[----:B------:R-:W-:Y:S05]  /*13dd0*/  @P0 BRA `(.L_x_563) ;  /* 0x0000000c00d80947 */ /* 0x000fea0003800000 */
[----:B-----5:R-:W-:Y:S02]  /*13de0*/  SHF.R.U32.HI R0, RZ, 0x8, R32 ;  /* 0x00000008ff007819 */ /* 0x020fe40000011620 */
[----:B------:R-:W-:Y:S02]  /*13df0*/  LOP3.LUT R8, R32, 0xff, RZ, 0xc0, !PT ;  /* 0x000000ff20087812 */ /* 0x000fe400078ec0ff */
[----:B------:R-:W-:Y:S02]  /*13e00*/  LOP3.LUT R9, R0, 0xff, RZ, 0xc0, !PT ;  /* 0x000000ff00097812 */ /* 0x000fe400078ec0ff */
[----:B------:R-:W-:Y:S02]  /*13e10*/  LEA.HI R0, R3, R214, RZ, 0x1c ;  /* 0x000000d603007211 */ /* 0x000fe400078fe0ff */
[----:B------:R-:W-:Y:S02]  /*13e20*/  PRMT R21, R9, 0x7604, R8 ;  /* 0x0000760409157816 */ /* 0x000fe40000000008 */
[----:B------:R-:W-:-:S02]  /*13e30*/  SHF.R.U32.HI R13, RZ, 0x8, R34 ;  /* 0x00000008ff0d7819 */ /* 0x000fc40000011622 */
[----:B------:R-:W-:Y:S02]  /*13e40*/  SHF.R.S32.HI R9, RZ, 0x1f, R0 ;  /* 0x0000001fff097819 */ /* 0x000fe40000011400 */
[----:B------:R-:W-:Y:S02]  /*13e50*/  LOP3.LUT R12, R34, 0xff, RZ, 0xc0, !PT ;  /* 0x000000ff220c7812 */ /* 0x000fe400078ec0ff */
[----:B------:R-:W-:Y:S02]  /*13e60*/  LOP3.LUT R13, R13, 0xff, RZ, 0xc0, !PT ;  /* 0x000000ff0d0d7812 */ /* 0x000fe400078ec0ff */
[----:B------:R-:W-:Y:S01]  /*13e70*/  LEA.HI R8, R9, R0, RZ, 0x2 ;  /* 0x0000000009087211 */ /* 0x000fe200078f10ff */
[----:B------:R-:W-:Y:S01]  /*13e80*/  IMAD.SHL.U32 R9, R0, 0x10, RZ ;  /* 0x0000001000097824 */ /* 0x000fe200078e00ff */
[----:B------:R-:W-:Y:S02]  /*13e90*/  PRMT R47, R13, 0x7604, R12 ;  /* 0x000076040d2f7816 */ /* 0x000fe4000000000c */
[----:B------:R-:W-:Y:S01]  /*13ea0*/  SHF.R.U32.HI R13, RZ, 0x8, R35 ;  /* 0x00000008ff0d7819 */ /* 0x000fe20000011623 */
[----:B------:R-:W-:Y:S01]  /*13eb0*/  IMAD.SHL.U32 R8, R8, 0x800, RZ ;  /* 0x0000080008087824 */ /* 0x000fe200078e00ff */
[----:B------:R-:W-:-:S02]  /*13ec0*/  SHF.R.U32.HI R11, RZ, 0x8, R33 ;  /* 0x00000008ff0b7819 */ /* 0x000fc40000011621 */
[----:B------:R-:W-:Y:S02]  /*13ed0*/  LOP3.LUT R0, R172, 0x30, R9, 0xf8, !PT ;  /* 0x00000030ac007812 */ /* 0x000fe400078ef809 */
[----:B------:R-:W-:Y:S02]  /*13ee0*/  LOP3.LUT R9, R13, 0xff, RZ, 0xc0, !PT ;  /* 0x000000ff0d097812 */ /* 0x000fe400078ec0ff */
[----:B------:R-:W-:Y:S02]  /*13ef0*/  LOP3.LUT R10, R33, 0xff, RZ, 0xc0, !PT ;  /* 0x000000ff210a7812 */ /* 0x000fe400078ec0ff */
[----:B------:R-:W-:Y:S02]  /*13f00*/  LOP3.LUT R11, R11, 0xff, RZ, 0xc0, !PT ;  /* 0x000000ff0b0b7812 */ /* 0x000fe400078ec0ff */
[----:B------:R-:W-:Y:S02]  /*13f10*/  LOP3.LUT R0, R0, R173, RZ, 0x3c, !PT ;  /* 0x000000ad00007212 */ /* 0x000fe400078e3cff */
[----:B------:R-:W-:-:S02]  /*13f20*/  LOP3.LUT R13, R8, 0xffffe000, RZ, 0xc0, !PT ;  /* 0xffffe000080d7812 */ /* 0x000fc400078ec0ff */
[----:B------:R-:W-:Y:S02]  /*13f30*/  SHF.R.U32.HI R12, RZ, 0x8, R4 ;  /* 0x00000008ff0c7819 */ /* 0x000fe40000011604 */
[----:B------:R-:W-:Y:S02]  /*13f40*/  PRMT R20, R11, 0x7604, R10 ;  /* 0x000076040b147816 */ /* 0x000fe4000000000a */
[----:B------:R-:W-:Y:S02]  /*13f50*/  IADD3 R13, R0, R174, R13 ;  /* 0x000000ae000d7210 */ /* 0x000fe40007ffe00d */
[----:B------:R-:W-:Y:S02]  /*13f60*/  LOP3.LUT R10, R35, 0xff, RZ, 0xc0, !PT ;  /* 0x000000ff230a7812 */ /* 0x000fe400078ec0ff */
[----:B------:R-:W-:Y:S02]  /*13f70*/  LOP3.LUT R11, R4, 0xff, RZ, 0xc0, !PT ;  /* 0x000000ff040b7812 */ /* 0x000fe400078ec0ff */
[----:B------:R-:W-:-:S02]  /*13f80*/  LOP3.LUT R12, R12, 0xff, RZ, 0xc0, !PT ;  /* 0x000000ff0c0c7812 */ /* 0x000fc400078ec0ff */
[----:B------:R-:W-:Y:S02]  /*13f90*/  IADD3 R0, R18, R13, RZ ;  /* 0x0000000d12007210 */ /* 0x000fe40007ffe0ff */
[----:B------:R-:W-:Y:S02]  /*13fa0*/  PRMT R44, R9, 0x7604, R10 ;  /* 0x00007604092c7816 */ /* 0x000fe4000000000a */
[----:B------:R-:W-:Y:S02]  /*13fb0*/  PRMT R51, R12, 0x7604, R11 ;  /* 0x000076040c337816 */ /* 0x000fe4000000000b */
[----:B------:R-:W2:Y:S01]  /*13fc0*/  LDS.128 R8, [R218+0x14400] ;  /* 0x01440000da087984 */ /* 0x000ea20000000c00 */
[----:B------:R-:W-:Y:S02]  /*13fd0*/  SHF.R.U32.HI R46, RZ, 0x8, R5 ;  /* 0x00000008ff2e7819 */ /* 0x000fe40000011605 */
[----:B------:R-:W-:Y:S01]  /*13fe0*/  SHF.R.U32.HI R49, RZ, 0x8, R6 ;  /* 0x00000008ff317819 */ /* 0x000fe20000011606 */
[----:B------:R-:W3:Y:S01]  /*13ff0*/  LDS.128 R12, [R0+0x14400] ;  /* 0x01440000000c7984 */ /* 0x000ee20000000c00 */
[----:B------:R-:W-:-:S02]  /*14000*/  LOP3.LUT R45, R5, 0xff, RZ, 0xc0, !PT ;  /* 0x000000ff052d7812 */ /* 0x000fc400078ec0ff */
[----:B------:R-:W-:Y:S02]  /*14010*/  LOP3.LUT R46, R46, 0xff, RZ, 0xc0, !PT ;  /* 0x000000ff2e2e7812 */ /* 0x000fe400078ec0ff */
[----:B------:R-:W-:Y:S02]  /*14020*/  LOP3.LUT R48, R6, 0xff, RZ, 0xc0, !PT ;  /* 0x000000ff06307812 */ /* 0x000fe400078ec0ff */
[----:B------:R-:W-:Y:S02]  /*14030*/  LOP3.LUT R49, R49, 0xff, RZ, 0xc0, !PT ;  /* 0x000000ff31317812 */ /* 0x000fe400078ec0ff */
[----:B------:R-:W-:Y:S02]  /*14040*/  SHF.R.U32.HI R55, RZ, 0x10, R5 ;  /* 0x00000010ff377819 */ /* 0x000fe40000011605 */
[----:B------:R-:W-:Y:S02]  /*14050*/  PRMT R46, R46, 0x7604, R45 ;  /* 0x000076042e2e7816 */ /* 0x000fe4000000002d */
[----:B------:R-:W-:Y:S01]  /*14060*/  SHF.R.U32.HI R45, RZ, 0x10, R33 ;  /* 0x00000010ff2d7819 */ /* 0x000fe20000011621 */
[----:B------:R-:W-:Y:S01]  /*14070*/  IMAD.U32 R55, R55, 0x10000, RZ ;  /* 0x0001000037377824 */ /* 0x000fe200078e00ff */
[----:B-1----:R-:W-:-:S02]  /*14080*/  PRMT R57, R49, 0x7604, R48 ;  /* 0x0000760431397816 */ /* 0x002fc40000000030 */
[----:B------:R-:W-:Y:S01]  /*14090*/  SHF.R.U32.HI R49, RZ, 0x10, R35 ;  /* 0x00000010ff317819 */ /* 0x000fe20000011623 */
[----:B------:R-:W-:Y:S01]  /*140a0*/  IMAD.U32 R45, R45, 0x10000, RZ ;  /* 0x000100002d2d7824 */ /* 0x000fe200078e00ff */
[----:B------:R-:W-:Y:S02]  /*140b0*/  SHF.R.U32.HI R53, RZ, 0x8, R7 ;  /* 0x00000008ff357819 */ /* 0x000fe40000011607 */
[----:B------:R-:W-:Y:S01]  /*140c0*/  LOP3.LUT R21, R21, 0xff0000, R32, 0xf8, !PT ;  /* 0x00ff000015157812 */ /* 0x000fe200078ef820 */
[----:B------:R-:W-:Y:S01]  /*140d0*/  IMAD.U32 R49, R49, 0x10000, RZ ;  /* 0x0001000031317824 */ /* 0x000fe200078e00ff */
[----:B------:R-:W-:Y:S02]  /*140e0*/  LOP3.LUT R52, R7, 0xff, RZ, 0xc0, !PT ;  /* 0x000000ff07347812 */ /* 0x000fe400078ec0ff */
[----:B------:R-:W-:Y:S02]  /*140f0*/  LOP3.LUT R53, R53, 0xff, RZ, 0xc0, !PT ;  /* 0x000000ff35357812 */ /* 0x000fe400078ec0ff */
[----:B------:R-:W-:-:S02]  /*14100*/  LOP3.LUT R55, R46, 0xff0000, R55, 0xf8, !PT ;  /* 0x00ff00002e377812 */ /* 0x000fc400078ef837 */
[----:B------:R-:W-:Y:S02]  /*14110*/  LOP3.LUT R46, R21, 0xff000000, R32, 0xf8, !PT ;  /* 0xff000000152e7812 */ /* 0x000fe400078ef820 */
[----:B------:R-:W-:Y:S02]  /*14120*/  LOP3.LUT R45, R20, 0xff0000, R45, 0xf8, !PT ;  /* 0x00ff0000142d7812 */ /* 0x000fe400078ef82d */
[----:B------:R-:W-:Y:S02]  /*14130*/  LOP3.LUT R21, R51, 0xff0000, R4, 0xf8, !PT ;  /* 0x00ff000033157812 */ /* 0x000fe400078ef804 */
[----:B------:R-:W-:Y:S02]  /*14140*/  PRMT R52, R53, 0x7604, R52 ;  /* 0x0000760435347816 */ /* 0x000fe40000000034 */
[----:B------:R-:W-:Y:S02]  /*14150*/  SHF.R.U32.HI R59, RZ, 0x10, R7 ;  /* 0x00000010ff3b7819 */ /* 0x000fe40000011607 */
[----:B------:R-:W-:-:S02]  /*14160*/  LOP3.LUT R53, R44, 0xff0000, R49, 0xf8, !PT ;  /* 0x00ff00002c357812 */ /* 0x000fc400078ef831 */
[----:B------:R-:W-:Y:S02]  /*14170*/  LOP3.LUT R49, R47, 0xff0000, R34, 0xf8, !PT ;  /* 0x00ff00002f317812 */ /* 0x000fe400078ef822 */
[----:B------:R-:W-:Y:S02]  /*14180*/  LOP3.LUT R55, R55, 0xff000000, R5, 0xf8, !PT ;  /* 0xff00000037377812 */ /* 0x000fe400078ef805 */
[----:B------:R-:W-:Y:S02]  /*14190*/  LOP3.LUT R47, R45, 0xff000000, R33, 0xf8, !PT ;  /* 0xff0000002d2f7812 */ /* 0x000fe400078ef821 */
[----:B------:R-:W-:Y:S02]  /*141a0*/  LOP3.LUT R54, R21, 0xff000000, R4, 0xf8, !PT ;  /* 0xff00000015367812 */ /* 0x000fe400078ef804 */
[----:B------:R-:W-:Y:S02]  /*141b0*/  SHF.L.U32 R59, R59, 0x10, RZ ;  /* 0x000000103b3b7819 */ /* 0x000fe400000006ff */
[----:B--2---:R-:W-:-:S02]  /*141c0*/  F2FP.F16.E4M3.UNPACK_B R21, R11 ;  /* 0x0000000bff15723e */ /* 0x004fc400020006ff */
[----:B------:R-:W-:Y:S02]  /*141d0*/  F2FP.F16.E4M3.UNPACK_B R32, R11.H1 ;  /* 0x0000000bff20723e */ /* 0x000fe400030006ff */
[----:B------:R-:W-:Y:S02]  /*141e0*/  LOP3.LUT R57, R57, 0xff0000, R6, 0xf8, !PT ;  /* 0x00ff000039397812 */ /* 0x000fe400078ef806 */
[-C--:B------:R-:W-:Y:S02]  /*141f0*/  F2FP.F16.E4M3.UNPACK_B R11, R10.reuse ;  /* 0x0000000aff0b723e */ /* 0x080fe400020006ff */
[----:B------:R-:W-:Y:S02]  /*14200*/  F2FP.F16.E4M3.UNPACK_B R20, R10.H1 ;  /* 0x0000000aff14723e */ /* 0x000fe400030006ff */
[----:B------:R-:W-:Y:S02]  /*14210*/  F2FP.F16.E4M3.UNPACK_B R56, R55 ;  /* 0x00000037ff38723e */ /* 0x000fe400020006ff */
[----:B---3--:R-:W-:-:S02]  /*14220*/  F2FP.F16.E4M3.UNPACK_B R10, R13 ;  /* 0x0000000dff0a723e */ /* 0x008fc400020006ff */
[----:B------:R-:W-:Y:S01]  /*14230*/  F2FP.F16.E4M3.UNPACK_B R48, R47 ;  /* 0x0000002fff30723e */ /* 0x000fe200020006ff */
[----:B------:R-:W-:Y:S01]  /*14240*/  HADD2.F32 R58, -RZ, R56.H0_H0 ;  /* 0x20000038ff3a7230 */ /* 0x000fe20000004100 */
[----:B------:R-:W-:Y:S01]  /*14250*/  LOP3.LUT R61, R52, 0xff0000, R59, 0xf8, !PT ;  /* 0x00ff0000343d7812 */ /* 0x000fe200078ef83b */
[----:B------:R-:W-:Y:S01]  /*14260*/  HADD2.F32 R5, -RZ, R10.H0_H0 ;  /* 0x2000000aff057230 */ /* 0x000fe20000004100 */
[----:B------:R-:W-:Y:S01]  /*14270*/  LOP3.LUT R59, R57, 0xff000000, R6, 0xf8, !PT ;  /* 0xff000000393b7812 */ /* 0x000fe200078ef806 */
[----:B------:R-:W-:Y:S01]  /*14280*/  HADD2.F32 R52, -RZ, R48.H0_H0 ;  /* 0x20000030ff347230 */ /* 0x000fe20000004100 */
[-C--:B------:R-:W-:Y:S01]  /*14290*/  F2FP.F16.E4M3.UNPACK_B R6, R9.reuse ;  /* 0x00000009ff06723e */ /* 0x080fe200020006ff */
[----:B------:R-:W-:Y:S01]  /*142a0*/  HADD2.F32 R57, -RZ, R56.H1_H1 ;  /* 0x30000038ff397230 */ /* 0x000fe20000004100 */
[----:B------:R-:W-:Y:S01]  /*142b0*/  LOP3.LUT R61, R61, 0xff000000, R7, 0xf8, !PT ;  /* 0xff0000003d3d7812 */ /* 0x000fe200078ef807 */
[C---:B------:R-:W-:Y:S01]  /*142c0*/  FMUL.FTZ R60, R5.reuse, R58 ;  /* 0x0000003a053c7220 */ /* 0x040fe20000410000 */
[----:B------:R-:W-:Y:S01]  /*142d0*/  F2FP.F16.E4M3.UNPACK_B R7, R9.H1 ;  /* 0x00000009ff07723e */ /* 0x000fe200030006ff */
[--C-:B------:R-:W-:Y:S01]  /*142e0*/  HADD2.F32 R9, -RZ, R6.reuse.H0_H0 ;  /* 0x20000006ff097230 */ /* 0x100fe20000004100 */
[-C--:B------:R-:W-:Y:S01]  /*142f0*/  F2FP.F16.E4M3.UNPACK_B R44, R15.reuse ;  /* 0x0000000fff2c723e */ /* 0x080fe200020006ff */
[----:B------:R-:W-:Y:S01]  /*14300*/  HADD2.F32 R6, -RZ, R6.H1_H1 ;  /* 0x30000006ff067230 */ /* 0x000fe20000004100 */
[----:B------:R-:W-:Y:S01]  /*14310*/  F2FP.F16.E4M3.UNPACK_B R45, R15.H1 ;  /* 0x0000000fff2d723e */ /* 0x000fe200030006ff */
[-C--:B------:R-:W-:Y:S01]  /*14320*/  FMUL.FTZ R15, R5, R52.reuse ;  /* 0x00000034050f7220 */ /* 0x080fe20000410000 */
[----:B------:R-:W-:Y:S01]  /*14330*/  F2FP.F16.E4M3.UNPACK_B R33, R13.H1 ;  /* 0x0000000dff21723e */ /* 0x000fe200030006ff */
[C---:B------:R-:W-:Y:S01]  /*14340*/  FFMA.FTZ R5, R9.reuse, R52, -R60 ;  /* 0x0000003409057223 */ /* 0x040fe2000001083c */
[----:B------:R-:W-:Y:S01]  /*14350*/  F2FP.F16.E4M3.UNPACK_B R55, R55.H1 ;  /* 0x00000037ff37723e */ /* 0x000fe200030006ff */
[----:B------:R-:W-:Y:S01]  /*14360*/  FFMA.FTZ R9, R9, R58, R15 ;  /* 0x0000003a09097223 */ /* 0x000fe2000001000f */
[----:B------:R-:W-:Y:S01]  /*14370*/  F2FP.F16.E4M3.UNPACK_B R47, R47.H1 ;  /* 0x0000002fff2f723e */ /* 0x000fe200030006ff */
[----:B------:R-:W-:Y:S01]  /*14380*/  HADD2.F32 R15, -RZ, R33.H0_H0 ;  /* 0x20000021ff0f7230 */ /* 0x000fe20000004100 */
[----:B------:R-:W-:Y:S01]  /*14390*/  LOP3.LUT R51, R49, 0xff000000, R34, 0xf8, !PT ;  /* 0xff00000031337812 */ /* 0x000fe200078ef822 */
[----:B------:R-:W-:Y:S01]  /*143a0*/  HADD2.F32 R49, -RZ, R48.H1_H1 ;  /* 0x30000030ff317230 */ /* 0x000fe20000004100 */
[----:B------:R-:W-:Y:S01]  /*143b0*/  LOP3.LUT R53, R53, 0xff000000, R35, 0xf8, !PT ;  /* 0xff00000035357812 */ /* 0x000fe200078ef823 */
[----:B------:R-:W-:Y:S01]  /*143c0*/  HADD2.F32 R52, -RZ, R55.H0_H0 ;  /* 0x20000037ff347230 */ /* 0x000fe20000004100 */
[-C--:B------:R-:W-:Y:S01]  /*143d0*/  F2FP.F16.E4M3.UNPACK_B R34, R14.reuse ;  /* 0x0000000eff22723e */ /* 0x080fe200020006ff */
[----:B------:R-:W-:Y:S01]  /*143e0*/  HADD2.F32 R48, -RZ, R47.H0_H0 ;  /* 0x2000002fff307230 */ /* 0x000fe20000004100 */
[----:B------:R-:W-:Y:S01]  /*143f0*/  F2FP.F16.E4M3.UNPACK_B R35, R14.H1 ;  /* 0x0000000eff23723e */ /* 0x000fe200030006ff */
[----:B------:R-:W-:-:S02]  /*14400*/  HADD2.F32 R14, -RZ, R10.H1_H1 ;  /* 0x3000000aff0e7230 */ /* 0x000fc40000004100 */
[C---:B------:R-:W-:Y:S01]  /*14410*/  FMUL.FTZ R65, R15.reuse, R52 ;  /* 0x000000340f417220 */ /* 0x040fe20000410000 */
[----:B------:R-:W-:Y:S02]  /*14420*/  HADD2.F32 R10, -RZ, R7.H0_H0 ;  /* 0x20000007ff0a7230 */ /* 0x000fe40000004100 */
[-C--:B------:R-:W-:Y:S01]  /*14430*/  FMUL.FTZ R15, R15, R48.reuse ;  /* 0x000000300f0f7220 */ /* 0x080fe20000410000 */
[----:B------:R-:W-:Y:S02]  /*14440*/  HADD2.F32 R33, -RZ, R33.H1_H1 ;  /* 0x30000021ff217230 */ /* 0x000fe40000004100 */
[C---:B------:R-:W-:Y:S01]  /*14450*/  FMUL.FTZ R63, R14.reuse, R57 ;  /* 0x000000390e3f7220 */ /* 0x040fe20000410000 */
[-C--:B------:R-:W-:Y:S01]  /*14460*/  FMUL.FTZ R14, R14, R49.reuse ;  /* 0x000000310e0e7220 */ /* 0x080fe20000410000 */
[C---:B------:R-:W-:Y:S01]  /*14470*/  FFMA.FTZ R65, R10.reuse, R48, -R65 ;  /* 0x000000300a417223 */ /* 0x040fe20000010841 */
[----:B------:R-:W-:Y:S01]  /*14480*/  FFMA.FTZ R52, R10, R52, R15 ;  /* 0x000000340a347223 */ /* 0x000fe2000001000f */
[C---:B------:R-:W-:Y:S01]  /*14490*/  FFMA.FTZ R56, R6.reuse, R49, -R63 ;  /* 0x0000003106387223 */ /* 0x040fe2000001083f */
[----:B------:R-:W-:Y:S01]  /*144a0*/  F2FP.F16.E4M3.UNPACK_B R49, R61 ;  /* 0x0000003dff31723e */ /* 0x000fe200020006ff */
[----:B------:R-:W-:Y:S01]  /*144b0*/  FFMA.FTZ R58, R6, R57, R14 ;  /* 0x00000039063a7223 */ /* 0x000fe2000001000e */
[----:B------:R-:W-:Y:S01]  /*144c0*/  HADD2.F32 R48, -RZ, R55.H1_H1 ;  /* 0x30000037ff307230 */ /* 0x000fe20000004100 */
[----:B------:R-:W-:Y:S01]  /*144d0*/  F2FP.F16.E4M3.UNPACK_B R15, R53 ;  /* 0x00000035ff0f723e */ /* 0x000fe200020006ff */
[----:B------:R-:W-:Y:S01]  /*144e0*/  HADD2.F32 R14, -RZ, R47.H1_H1 ;  /* 0x3000002fff0e7230 */ /* 0x000fe20000004100 */
[----:B------:R-:W-:Y:S01]  /*144f0*/  F2FP.F16.E4M3.UNPACK_B R61, R61.H1 ;  /* 0x0000003dff3d723e */ /* 0x000fe200030006ff */
[----:B------:R-:W-:-:S02]  /*14500*/  HADD2.F32 R55, -RZ, R49.H0_H0 ;  /* 0x20000031ff377230 */ /* 0x000fc40000004100 */
[C---:B------:R-:W-:Y:S01]  /*14510*/  FMUL.FTZ R60, R33.reuse, R48 ;  /* 0x00000030213c7220 */ /* 0x040fe20000410000 */
[----:B------:R-:W-:Y:S02]  /*14520*/  HADD2.F32 R10, -RZ, R44.H0_H0 ;  /* 0x2000002cff0a7230 */ /* 0x000fe40000004100 */
[-C--:B------:R-:W-:Y:S01]  /*14530*/  FMUL.FTZ R33, R33, R14.reuse ;  /* 0x0000000e21217220 */ /* 0x080fe20000410000 */
[----:B------:R-:W-:Y:S01]  /*14540*/  HADD2.F32 R7, -RZ, R7.H1_H1 ;  /* 0x30000007ff077230 */ /* 0x000fe20000004100 */
[----:B------:R-:W-:Y:S01]  /*14550*/  F2FP.F16.E4M3.UNPACK_B R53, R53.H1 ;  /* 0x00000035ff35723e */ /* 0x000fe200030006ff */
[----:B------:R-:W-:Y:S02]  /*14560*/  HADD2.F32 R47, -RZ, R15.H0_H0 ;  /* 0x2000000fff2f7230 */ /* 0x000fe40000004100 */
[C---:B------:R-:W-:Y:S01]  /*14570*/  FMUL.FTZ R63, R10.reuse, R55 ;  /* 0x000000370a3f7220 */ /* 0x040fe20000410000 */
[----:B------:R-:W-:Y:S02]  /*14580*/  HADD2.F32 R6, -RZ, R21.H0_H0 ;  /* 0x20000015ff067230 */ /* 0x000fe40000004100 */
[C---:B------:R-:W-:Y:S01]  /*14590*/  FFMA.FTZ R60, R7.reuse, R14, -R60 ;  /* 0x0000000e073c7223 */ /* 0x040fe2000001083c */
[----:B------:R-:W-:Y:S01]  /*145a0*/  FFMA.FTZ R57, R7, R48, R33 ;  /* 0x0000003007397223 */ /* 0x000fe20000010021 */
[----:B------:R-:W-:Y:S01]  /*145b0*/  FMUL.FTZ R10, R10, R47 ;  /* 0x0000002f0a0a7220 */ /* 0x000fe20000410000 */
[----:B------:R-:W-:-:S02]  /*145c0*/  HADD2.F32 R14, -RZ, R61.H0_H0 ;  /* 0x2000003dff0e7230 */ /* 0x000fc40000004100 */
[C---:B------:R-:W-:Y:S01]  /*145d0*/  FFMA.FTZ R63, R6.reuse, R47, -R63 ;  /* 0x0000002f063f7223 */ /* 0x040fe2000001083f */
[----:B------:R-:W-:Y:S02]  /*145e0*/  HADD2.F32 R7, -RZ, R45.H0_H0 ;  /* 0x2000002dff077230 */ /* 0x000fe40000004100 */
[----:B------:R-:W-:Y:S01]  /*145f0*/  FFMA.FTZ R55, R6, R55, R10 ;  /* 0x0000003706377223 */ /* 0x000fe2000001000a */
[----:B------:R-:W-:Y:S01]  /*14600*/  HADD2.F32 R49, -RZ, R49.H1_H1 ;  /* 0x30000031ff317230 */ /* 0x000fe20000004100 */
[----:B------:R-:W-:Y:S01]  /*14610*/  F2FP.F16.E4M3.UNPACK_B R13, R12 ;  /* 0x0000000cff0d723e */ /* 0x000fe200020006ff */
[----:B------:R-:W-:Y:S02]  /*14620*/  HADD2.F32 R44, -RZ, R44.H1_H1 ;  /* 0x3000002cff2c7230 */ /* 0x000fe40000004100 */
[----:B------:R-:W-:Y:S01]  /*14630*/  FMUL.FTZ R33, R7, R14 ;  /* 0x0000000e07217220 */ /* 0x000fe20000410000 */
[----:B------:R-:W-:Y:S01]  /*14640*/  HADD2.F32 R10, -RZ, R53.H0_H0 ;  /* 0x20000035ff0a7230 */ /* 0x000fe20000004100 */
[----:B------:R-:W-:Y:S01]  /*14650*/  F2FP.F16.E4M3.UNPACK_B R12, R12.H1 ;  /* 0x0000000cff0c723e */ /* 0x000fe200030006ff */
[----:B------:R-:W-:-:S02]  /*14660*/  HADD2.F32 R6, -RZ, R32.H0_H0 ;  /* 0x20000020ff067230 */ /* 0x000fc40000004100 */
[----:B------:R-:W-:Y:S01]  /*14670*/  FMUL.FTZ R48, R44, R49 ;  /* 0x000000312c307220 */ /* 0x000fe20000410000 */
[----:B------:R-:W-:Y:S02]  /*14680*/  HADD2.F32 R15, -RZ, R15.H1_H1 ;  /* 0x3000000fff0f7230 */ /* 0x000fe40000004100 */
[-C--:B------:R-:W-:Y:S01]  /*14690*/  FMUL.FTZ R7, R7, R10.reuse ;  /* 0x0000000a07077220 */ /* 0x080fe20000410000 */
[----:B------:R-:W-:Y:S02]  /*146a0*/  HADD2.F32 R21, -RZ, R21.H1_H1 ;  /* 0x30000015ff157230 */ /* 0x000fe40000004100 */
[----:B------:R-:W-:Y:S01]  /*146b0*/  FFMA.FTZ R64, R6, R10, -R33 ;  /* 0x0000000a06407223 */ /* 0x000fe20000010821 */
[----:B------:R-:W-:Y:S01]  /*146c0*/  F2FP.F16.E4M3.UNPACK_B R10, R46.H1 ;  /* 0x0000002eff0a723e */ /* 0x000fe200030006ff */
[-C--:B------:R-:W-:Y:S01]  /*146d0*/  FMUL.FTZ R44, R44, R15.reuse ;  /* 0x0000000f2c2c7220 */ /* 0x080fe20000410000 */
[-C--:B------:R-:W-:Y:S01]  /*146e0*/  F2FP.F16.E4M3.UNPACK_B R4, R8.reuse ;  /* 0x00000008ff04723e */ /* 0x080fe200020006ff */
[----:B------:R-:W-:Y:S01]  /*146f0*/  FFMA.FTZ R48, R21, R15, -R48 ;  /* 0x0000000f15307223 */ /* 0x000fe20000010830 */
[----:B------:R-:W-:Y:S01]  /*14700*/  F2FP.F16.E4M3.UNPACK_B R8, R8.H1 ;  /* 0x00000008ff08723e */ /* 0x000fe200030006ff */
[----:B------:R-:W-:Y:S01]  /*14710*/  FFMA.FTZ R66, R6, R14, R7 ;  /* 0x0000000e06427223 */ /* 0x000fe20000010007 */
[----:B------:R-:W-:Y:S01]  /*14720*/  F2FP.F16.E4M3.UNPACK_B R15, R54.H1 ;  /* 0x00000036ff0f723e */ /* 0x000fe200030006ff */
[----:B------:R-:W-:-:S02]  /*14730*/  HADD2.F32 R7, -RZ, R12.H0_H0 ;  /* 0x2000000cff077230 */ /* 0x000fc40000004100 */
[----:B------:R-:W-:Y:S01]  /*14740*/  FFMA.FTZ R62, R21, R49, R44 ;  /* 0x00000031153e7223 */ /* 0x000fe2000001002c */
[----:B------:R-:W-:Y:S01]  /*14750*/  HADD2.F32 R14, -RZ, R10.H0_H0 ;  /* 0x2000000aff0e7230 */ /* 0x000fe20000004100 */
[----:B------:R-:W-:Y:S01]  /*14760*/  F2FP.F16.E4M3.UNPACK_B R54, R54 ;  /* 0x00000036ff36723e */ /* 0x000fe200020006ff */
[----:B------:R-:W-:Y:S01]  /*14770*/  HADD2.F32 R21, -RZ, R15.H0_H0 ;  /* 0x2000000fff157230 */ /* 0x000fe20000004100 */
[----:B------:R-:W-:Y:S01]  /*14780*/  F2FP.F16.E4M3.UNPACK_B R46, R46 ;  /* 0x0000002eff2e723e */ /* 0x000fe200020006ff */
[----:B------:R-:W-:Y:S02]  /*14790*/  HADD2.F32 R6, -RZ, R8.H0_H0 ;  /* 0x20000008ff067230 */ /* 0x000fe40000004100 */
[C---:B------:R-:W-:Y:S01]  /*147a0*/  FMUL.FTZ R44, R7.reuse, R14 ;  /* 0x0000000e072c7220 */ /* 0x040fe20000410000 */
[----:B------:R-:W-:Y:S02]  /*147b0*/  HADD2.F32 R61, -RZ, R61.H1_H1 ;  /* 0x3000003dff3d7230 */ /* 0x000fe40000004100 */
[----:B------:R-:W-:Y:S01]  /*147c0*/  FMUL.FTZ R33, R7, R21 ;  /* 0x0000001507217220 */ /* 0x000fe20000410000 */
[----:B------:R-:W-:-:S02]  /*147d0*/  HADD2.F32 R45, -RZ, R45.H1_H1 ;  /* 0x3000002dff2d7230 */ /* 0x000fc40000004100 */
[C---:B------:R-:W-:Y:S01]  /*147e0*/  FFMA.FTZ R44, R6.reuse, R21, R44 ;  /* 0x00000015062c7223 */ /* 0x040fe2000001002c */
[----:B------:R-:W-:Y:S02]  /*147f0*/  HADD2.F32 R21, -RZ, R15.H1_H1 ;  /* 0x3000000fff157230 */ /* 0x000fe40000004100 */
[----:B------:R-:W-:Y:S01]  /*14800*/  FFMA.FTZ R14, R6, R14, -R33 ;  /* 0x0000000e060e7223 */ /* 0x000fe20000010821 */
[----:B------:R-:W-:Y:S02]  /*14810*/  HADD2.F32 R12, -RZ, R12.H1_H1 ;  /* 0x3000000cff0c7230 */ /* 0x000fe40000004100 */
[----:B------:R-:W-:Y:S01]  /*14820*/  FMUL.FTZ R47, R45, R61 ;  /* 0x0000003d2d2f7220 */ /* 0x000fe20000410000 */
[----:B------:R-:W-:Y:S01]  /*14830*/  HADD2.F32 R15, -RZ, R10.H1_H1 ;  /* 0x3000000aff0f7230 */ /* 0x000fe20000004100 */
[----:B------:R-:W-:Y:S01]  /*14840*/  F2FP.SATFINITE.E4M3.F32.PACK_AB_MERGE_C R60, R60, R65, RZ ;  /* 0x000000413c3c723e */ /* 0x000fe200048070ff */
[----:B------:R-:W-:Y:S02]  /*14850*/  HADD2.F32 R53, -RZ, R53.H1_H1 ;  /* 0x30000035ff357230 */ /* 0x000fe40000004100 */
[----:B------:R-:W-:Y:S01]  /*14860*/  FMUL.FTZ R33, R12, R21 ;  /* 0x000000150c217220 */ /* 0x000fe20000410000 */
[----:B------:R-:W-:-:S02]  /*14870*/  HADD2.F32 R32, -RZ, R32.H1_H1 ;  /* 0x30000020ff207230 */ /* 0x000fc40000004100 */
[----:B------:R-:W-:Y:S01]  /*14880*/  FMUL.FTZ R12, R12, R15 ;  /* 0x0000000f0c0c7220 */ /* 0x000fe20000410000 */
[----:B------:R-:W-:Y:S02]  /*14890*/  HADD2.F32 R8, -RZ, R8.H1_H1 ;  /* 0x30000008ff087230 */ /* 0x000fe40000004100 */
[-C--:B------:R-:W-:Y:S01]  /*148a0*/  FMUL.FTZ R68, R45, R53.reuse ;  /* 0x000000352d447220 */ /* 0x080fe20000410000 */
[----:B------:R-:W-:Y:S02]  /*148b0*/  HADD2.F32 R10, -RZ, R54.H0_H0 ;  /* 0x20000036ff0a7230 */ /* 0x000fe40000004100 */
[----:B------:R-:W-:Y:S01]  /*148c0*/  FFMA.FTZ R67, R32, R53, -R47 ;  /* 0x0000003520437223 */ /* 0x000fe2000001082f */
[----:B------:R-:W-:Y:S02]  /*148d0*/  HADD2.F32 R7, -RZ, R13.H0_H0 ;  /* 0x2000000dff077230 */ /* 0x000fe40000004100 */
[C---:B------:R-:W-:Y:S01]  /*148e0*/  FFMA.FTZ R45, R8.reuse, R15, -R33 ;  /* 0x0000000f082d7223 */ /* 0x040fe20000010821 */
[----:B------:R-:W-:Y:S01]  /*148f0*/  FFMA.FTZ R47, R8, R21, R12 ;  /* 0x00000015082f7223 */ /* 0x000fe2000001000c */
[----:B------:R-:W-:-:S02]  /*14900*/  HADD2.F32 R8, -RZ, R46.H0_H0 ;  /* 0x2000002eff087230 */ /* 0x000fc40000004100 */
[----:B------:R-:W-:Y:S01]  /*14910*/  FFMA.FTZ R61, R32, R61, R68 ;  /* 0x0000003d203d7223 */ /* 0x000fe20000010044 */
[----:B------:R-:W-:Y:S02]  /*14920*/  HADD2.F32 R6, -RZ, R4.H0_H0 ;  /* 0x20000004ff067230 */ /* 0x000fe40000004100 */
[C---:B------:R-:W-:Y:S01]  /*14930*/  FMUL.FTZ R15, R7.reuse, R10 ;  /* 0x0000000a070f7220 */ /* 0x040fe20000410000 */
[----:B------:R-:W-:Y:S02]  /*14940*/  HADD2.F32 R54, -RZ, R54.H1_H1 ;  /* 0x30000036ff367230 */ /* 0x000fe40000004100 */
[-C--:B------:R-:W-:Y:S01]  /*14950*/  FMUL.FTZ R7, R7, R8.reuse ;  /* 0x0000000807077220 */ /* 0x080fe20000410000 */
[----:B------:R-:W-:Y:S02]  /*14960*/  HADD2.F32 R13, -RZ, R13.H1_H1 ;  /* 0x3000000dff0d7230 */ /* 0x000fe40000004100 */
[----:B------:R-:W-:Y:S01]  /*14970*/  FFMA.FTZ R12, R6, R8, -R15 ;  /* 0x00000008060c7223 */ /* 0x000fe2000001080f */
[----:B------:R-:W-:Y:S01]  /*14980*/  HADD2.F32 R46, -RZ, R46.H1_H1 ;  /* 0x3000002eff2e7230 */ /* 0x000fe20000004100 */
[----:B------:R-:W-:Y:S01]  /*14990*/  F2FP.F16.E4M3.UNPACK_B R8, R59.H1 ;  /* 0x0000003bff08723e */ /* 0x000fe200030006ff */
[----:B------:R-:W-:-:S02]  /*149a0*/  HADD2.F32 R4, -RZ, R4.H1_H1 ;  /* 0x30000004ff047230 */ /* 0x000fc40000004100 */
[C---:B------:R-:W-:Y:S01]  /*149b0*/  FMUL.FTZ R15, R13.reuse, R54 ;  /* 0x000000360d0f7220 */ /* 0x040fe20000410000 */
[----:B------:R-:W-:Y:S01]  /*149c0*/  FFMA.FTZ R10, R6, R10, R7 ;  /* 0x0000000a060a7223 */ /* 0x000fe20000010007 */
[----:B------:R-:W-:Y:S01]  /*149d0*/  F2FP.F16.E4M3.UNPACK_B R7, R51.H1 ;  /* 0x00000033ff07723e */ /* 0x000fe200030006ff */
[-C--:B------:R-:W-:Y:S01]  /*149e0*/  FMUL.FTZ R13, R13, R46.reuse ;  /* 0x0000002e0d0d7220 */ /* 0x080fe20000410000 */
[C---:B------:R-:W-:Y:S01]  /*149f0*/  FFMA.FTZ R21, R4.reuse, R46, -R15 ;  /* 0x0000002e04157223 */ /* 0x040fe2000001080f */
[----:B------:R-:W-:Y:S01]  /*14a00*/  HADD2.F32 R15, -RZ, R8.H0_H0 ;  /* 0x20000008ff0f7230 */ /* 0x000fe20000004100 */
[----:B------:R-:W-:Y:S01]  /*14a10*/  F2FP.F16.E4M3.UNPACK_B R59, R59 ;  /* 0x0000003bff3b723e */ /* 0x000fe200020006ff */
[----:B------:R-:W-:Y:S02]  /*14a20*/  HADD2.F32 R6, -RZ, R35.H0_H0 ;  /* 0x20000023ff067230 */ /* 0x000fe40000004100 */
[----:B------:R-:W-:Y:S01]  /*14a30*/  FFMA.FTZ R33, R4, R54, R13 ;  /* 0x0000003604217223 */ /* 0x000fe2000001000d */
[----:B------:R-:W-:Y:S01]  /*14a40*/  HADD2.F32 R13, -RZ, R7.H0_H0 ;  /* 0x20000007ff0d7230 */ /* 0x000fe20000004100 */
[----:B------:R-:W-:Y:S01]  /*14a50*/  F2FP.F16.E4M3.UNPACK_B R51, R51 ;  /* 0x00000033ff33723e */ /* 0x000fe200020006ff */
[----:B------:R-:W-:-:S02]  /*14a60*/  HADD2.F32 R4, -RZ, R20.H0_H0 ;  /* 0x20000014ff047230 */ /* 0x000fc40000004100 */
[C---:B------:R-:W-:Y:S01]  /*14a70*/  FMUL.FTZ R49, R6.reuse, R15 ;  /* 0x0000000f06317220 */ /* 0x040fe20000410000 */
[----:B------:R-:W-:Y:S02]  /*14a80*/  HADD2.F32 R8, -RZ, R8.H1_H1 ;  /* 0x30000008ff087230 */ /* 0x000fe40000004100 */
[-C--:B------:R-:W-:Y:S01]  /*14a90*/  FMUL.FTZ R53, R6, R13.reuse ;  /* 0x0000000d06357220 */ /* 0x080fe20000410000 */
[----:B------:R-:W-:Y:S02]  /*14aa0*/  HADD2.F32 R35, -RZ, R35.H1_H1 ;  /* 0x30000023ff237230 */ /* 0x000fe40000004100 */
[C---:B------:R-:W-:Y:S01]  /*14ab0*/  FFMA.FTZ R49, R4.reuse, R13, -R49 ;  /* 0x0000000d04317223 */ /* 0x040fe20000010831 */
[----:B------:R-:W-:Y:S02]  /*14ac0*/  HADD2.F32 R7, -RZ, R7.H1_H1 ;  /* 0x30000007ff077230 */ /* 0x000fe40000004100 */
[----:B------:R-:W-:Y:S01]  /*14ad0*/  FFMA.FTZ R53, R4, R15, R53 ;  /* 0x0000000f04357223 */ /* 0x000fe20000010035 */
[----:B------:R-:W-:-:S02]  /*14ae0*/  HADD2.F32 R20, -RZ, R20.H1_H1 ;  /* 0x30000014ff147230 */ /* 0x000fc40000004100 */
[CC--:B------:R-:W-:Y:S01]  /*14af0*/  FMUL.FTZ R13, R35.reuse, R8.reuse ;  /* 0x00000008230d7220 */ /* 0x0c0fe20000410000 */
[--C-:B------:R-:W-:Y:S02]  /*14b00*/  HADD2.F32 R6, -RZ, R34.reuse.H0_H0 ;  /* 0x20000022ff067230 */ /* 0x100fe40000004100 */
[-C--:B------:R-:W-:Y:S01]  /*14b10*/  FMUL.FTZ R35, R35, R7.reuse ;  /* 0x0000000723237220 */ /* 0x080fe20000410000 */
[----:B------:R-:W-:Y:S02]  /*14b20*/  HADD2.F32 R34, -RZ, R34.H1_H1 ;  /* 0x30000022ff227230 */ /* 0x000fe40000004100 */
[C---:B------:R-:W-:Y:S01]  /*14b30*/  FFMA.FTZ R32, R20.reuse, R7, -R13 ;  /* 0x0000000714207223 */ /* 0x040fe2000001080d */
[----:B------:R-:W-:Y:S02]  /*14b40*/  HADD2.F32 R13, -RZ, R59.H0_H0 ;  /* 0x2000003bff0d7230 */ /* 0x000fe40000004100 */
[----:B------:R-:W-:Y:S01]  /*14b50*/  FFMA.FTZ R46, R20, R8, R35 ;  /* 0x00000008142e7223 */ /* 0x000fe20000010023 */
[----:B------:R-:W-:Y:S01]  /*14b60*/  HADD2.F32 R7, -RZ, R51.H0_H0 ;  /* 0x20000033ff077230 */ /* 0x000fe20000004100 */
[----:B------:R-:W-:Y:S01]  /*14b70*/  F2FP.SATFINITE.E4M3.F32.PACK_AB_MERGE_C R52, R57, R52, RZ ;  /* 0x000000343934723e */ /* 0x000fe200048070ff */
[----:B------:R-:W-:-:S02]  /*14b80*/  HADD2.F32 R59, -RZ, R59.H1_H1 ;  /* 0x3000003bff3b7230 */ /* 0x000fc40000004100 */
[C---:B------:R-:W-:Y:S01]  /*14b90*/  FMUL.FTZ R15, R6.reuse, R13 ;  /* 0x0000000d060f7220 */ /* 0x040fe20000410000 */
[----:B------:R-:W-:Y:S02]  /*14ba0*/  HADD2.F32 R51, -RZ, R51.H1_H1 ;  /* 0x30000033ff337230 */ /* 0x000fe40000004100 */
[----:B------:R-:W-:Y:S01]  /*14bb0*/  FMUL.FTZ R8, R6, R7 ;  /* 0x0000000706087220 */ /* 0x000fe20000410000 */
[--C-:B------:R-:W-:Y:S02]  /*14bc0*/  HADD2.F32 R4, -RZ, R11.reuse.H0_H0 ;  /* 0x2000000bff047230 */ /* 0x100fe40000004100 */
[C---:B------:R-:W-:Y:S01]  /*14bd0*/  FMUL.FTZ R20, R34.reuse, R59 ;  /* 0x0000003b22147220 */ /* 0x040fe20000410000 */
[----:B------:R-:W-:Y:S02]  /*14be0*/  HADD2.F32 R11, -RZ, R11.H1_H1 ;  /* 0x3000000bff0b7230 */ /* 0x000fe40000004100 */
[----:B------:R-:W-:Y:S01]  /*14bf0*/  FMUL.FTZ R34, R34, R51 ;  /* 0x0000003322227220 */ /* 0x000fe20000410000 */
[----:B------:R-:W-:Y:S01]  /*14c00*/  F2FP.SATFINITE.E4M3.F32.PACK_AB_MERGE_C R32, R32, R49, RZ ;  /* 0x000000312020723e */ /* 0x000fe200048070ff */
        /* <DEDUP_REMOVED lines=8> */
[----:B------:R-:W-:Y:S02]  /*14c90*/  F2FP.SATFINITE.E4M3.F32.PACK_AB_MERGE_C R46, R46, R53, RZ ;  /* 0x000000352e2e723e */ /* 0x000fe400048070ff */
[----:B------:R-:W-:Y:S02]  /*14ca0*/  F2FP.SATFINITE.E4M3.F32.PACK_AB_MERGE_C R5, R56, R5, R60 ;  /* 0x000000053805723e */ /* 0x000fe4000480703c */
[----:B------:R-:W-:-:S02]  /*14cb0*/  F2FP.SATFINITE.E4M3.F32.PACK_AB_MERGE_C R7, R48, R63, R7 ;  /* 0x0000003f3007723e */ /* 0x000fc40004807007 */
[----:B------:R-:W-:Y:S02]  /*14cc0*/  F2FP.SATFINITE.E4M3.F32.PACK_AB_MERGE_C R4, R21, R12, R4 ;  /* 0x0000000c1504723e */ /* 0x000fe40004807004 */
[----:B------:R-:W-:Y:S02]  /*14cd0*/  F2FP.SATFINITE.E4M3.F32.PACK_AB_MERGE_C R8, R33, R10, R8 ;  /* 0x0000000a2108723e */ /* 0x000fe40004807008 */
[----:B------:R-:W-:Y:S02]  /*14ce0*/  F2FP.SATFINITE.E4M3.F32.PACK_AB_MERGE_C R6, R51, R6, R32 ;  /* 0x000000063306723e */ /* 0x000fe40004807020 */
[----:B------:R-:W-:Y:S02]  /*14cf0*/  F2FP.SATFINITE.E4M3.F32.PACK_AB_MERGE_C R9, R58, R9, R52 ;  /* 0x000000093a09723e */ /* 0x000fe40004807034 */
[----:B------:R-:W-:Y:S01]  /*14d00*/  F2FP.SATFINITE.E4M3.F32.PACK_AB_MERGE_C R11, R62, R55, R11 ;  /* 0x000000373e0b723e */ /* 0x000fe2000480700b */
[----:B------:R2:W-:Y:S01]  /*14d10*/  STS.128 [R218+0x14400], R4 ;  /* 0x01440004da007388 */ /* 0x0005e20000000c00 */
[----:B------:R-:W-:-:S05]  /*14d20*/  F2FP.SATFINITE.E4M3.F32.PACK_AB_MERGE_C R10, R34, R13, R46 ;  /* 0x0000000d220a723e */ /* 0x000fca000480702e */
[----:B------:R2:W-:Y:S02]  /*14d30*/  STS.128 [R0+0x14400], R8 ;  /* 0x0144000800007388 */ /* 0x0005e40000000c00 */
.L_x_563:
[----:B------:R-:W-:Y:S05]  /*14d40*/  BSYNC B1 ;  /* 0x0000000000017941 */ /* 0x000fea0003800000 */
.L_x_562:
[----:B------:R-:W-:Y:S04]  /*14d50*/  BSSY B1, `(.L_x_564) ;  /* 0x0000100000017945 */ /* 0x000fe80003800000 */
[----:B------:R-:W-:Y:S05]  /*14d60*/  @P1 BRA `(.L_x_565) ;  /* 0x0000000c00f81947 */ /* 0x000fea0003800000 */
[----:B--2--5:R-:W-:Y:S02]  /*14d70*/  SHF.R.U32.HI R0, RZ, 0x8, R36 ;  /* 0x00000008ff007819 */ /* 0x024fe40000011624 */
[----:B------:R-:W-:Y:S02]  /*14d80*/  LOP3.LUT R5, R36, 0xff, RZ, 0xc0, !PT ;  /* 0x000000ff24057812 */ /* 0x000fe400078ec0ff */
[----:B------:R-:W-:Y:S02]  /*14d90*/  LOP3.LUT R4, R0, 0xff, RZ, 0xc0, !PT ;  /* 0x000000ff00047812 */ /* 0x000fe400078ec0ff */
[----:B------:R-:W-:Y:S02]  /*14da0*/  LEA.HI R0, R3, R222, RZ, 0x1c ;  /* 0x000000de03007211 */ /* 0x000fe400078fe0ff */
[----:B------:R-:W-:Y:S02]  /*14db0*/  PRMT R13, R4, 0x7604, R5 ;  /* 0x00007604040d7816 */ /* 0x000fe40000000005 */
[----:B------:R-:W-:-:S02]  /*14dc0*/  SHF.R.S32.HI R5, RZ, 0x1f, R0 ;  /* 0x0000001fff057819 */ /* 0x000fc40000011400 */
[----:B------:R-:W-:Y:S02]  /*14dd0*/  SHF.R.U32.HI R8, RZ, 0x8, R39 ;  /* 0x00000008ff087819 */ /* 0x000fe40000011627 */
[----:B------:R-:W-:Y:S01]  /*14de0*/  LEA.HI R4, R5, R0, RZ, 0x2 ;  /* 0x0000000005047211 */ /* 0x000fe200078f10ff */
[----:B------:R-:W-:Y:S01]  /*14df0*/  IMAD.SHL.U32 R5, R0, 0x10, RZ ;  /* 0x0000001000057824 */ /* 0x000fe200078e00ff */
[----:B------:R-:W-:Y:S02]  /*14e00*/  LOP3.LUT R9, R39, 0xff, RZ, 0xc0, !PT ;  /* 0x000000ff27097812 */ /* 0x000fe400078ec0ff */
[----:B------:R-:W-:Y:S01]  /*14e10*/  LOP3.LUT R8, R8, 0xff, RZ, 0xc0, !PT ;  /* 0x000000ff08087812 */ /* 0x000fe200078ec0ff */
[----:B------:R-:W-:Y:S01]  /*14e20*/  IMAD.SHL.U32 R4, R4, 0x800, RZ ;  /* 0x0000080004047824 */ /* 0x000fe200078e00ff */
[----:B------:R-:W-:Y:S02]  /*14e30*/  LOP3.LUT R0, R172, 0x30, R5, 0xf8, !PT ;  /* 0x00000030ac007812 */ /* 0x000fe400078ef805 */
[----:B------:R-:W-:-:S02]  /*14e40*/  SHF.R.U32.HI R10, RZ, 0x8, R24 ;  /* 0x00000008ff0a7819 */ /* 0x000fc40000011618 */
[----:B------:R-:W-:Y:S02]  /*14e50*/  LOP3.LUT R0, R0, R173, RZ, 0x3c, !PT ;  /* 0x000000ad00007212 */ /* 0x000fe400078e3cff */
[----:B------:R-:W-:Y:S02]  /*14e60*/  LOP3.LUT R5, R4, 0xffffe000, RZ, 0xc0, !PT ;  /* 0xffffe00004057812 */ /* 0x000fe400078ec0ff */
[----:B------:R-:W-:Y:S02]  /*14e70*/  PRMT R33, R8, 0x7604, R9 ;  /* 0x0000760408217816 */ /* 0x000fe40000000009 */
[----:B------:R-:W-:Y:S02]  /*14e80*/  SHF.R.U32.HI R6, RZ, 0x8, R37 ;  /* 0x00000008ff067819 */ /* 0x000fe40000011625 */
[----:B------:R-:W-:Y:S02]  /*14e90*/  LOP3.LUT R11, R24, 0xff, RZ, 0xc0, !PT ;  /* 0x000000ff180b7812 */ /* 0x000fe400078ec0ff */
[----:B------:R-:W-:-:S02]  /*14ea0*/  LOP3.LUT R10, R10, 0xff, RZ, 0xc0, !PT ;  /* 0x000000ff0a0a7812 */ /* 0x000fc400078ec0ff */
[----:B------:R-:W-:Y:S02]  /*14eb0*/  IADD3 R9, R0, R174, R5 ;  /* 0x000000ae00097210 */ /* 0x000fe40007ffe005 */
[----:B------:R-:W-:Y:S02]  /*14ec0*/  SHF.R.U32.HI R0, RZ, 0x8, R25 ;  /* 0x00000008ff007819 */ /* 0x000fe40000011619 */
[----:B------:R-:W-:Y:S02]  /*14ed0*/  LOP3.LUT R7, R37, 0xff, RZ, 0xc0, !PT ;  /* 0x000000ff25077812 */ /* 0x000fe400078ec0ff */
[----:B------:R-:W-:Y:S02]  /*14ee0*/  LOP3.LUT R6, R6, 0xff, RZ, 0xc0, !PT ;  /* 0x000000ff06067812 */ /* 0x000fe400078ec0ff */
[----:B------:R-:W-:Y:S02]  /*14ef0*/  PRMT R35, R10, 0x7604, R11 ;  /* 0x000076040a237816 */ /* 0x000fe4000000000b */
[----:B------:R-:W-:-:S02]  /*14f00*/  LOP3.LUT R11, R25, 0xff, RZ, 0xc0, !PT ;  /* 0x000000ff190b7812 */ /* 0x000fc400078ec0ff */
[----:B------:R-:W-:Y:S02]  /*14f10*/  SHF.R.U32.HI R8, RZ, 0x8, R26 ;  /* 0x00000008ff087819 */ /* 0x000fe4000001161a */
[----:B------:R-:W-:Y:S02]  /*14f20*/  SHF.R.U32.HI R10, RZ, 0x8, R27 ;  /* 0x00000008ff0a7819 */ /* 0x000fe4000001161b */
[----:B------:R-:W-:Y:S02]  /*14f30*/  LOP3.LUT R0, R0, 0xff, RZ, 0xc0, !PT ;  /* 0x000000ff00007812 */ /* 0x000fe400078ec0ff */
[----:B------:R-:W-:Y:S02]  /*14f40*/  PRMT R15, R6, 0x7604, R7 ;  /* 0x00007604060f7816 */ /* 0x000fe40000000007 */
[----:B------:R-:W-:Y:S02]  /*14f50*/  SHF.R.U32.HI R6, RZ, 0x8, R38 ;  /* 0x00000008ff067819 */ /* 0x000fe40000011626 */
[----:B------:R-:W-:-:S02]  /*14f60*/  LOP3.LUT R8, R8, 0xff, RZ, 0xc0, !PT ;  /* 0x000000ff08087812 */ /* 0x000fc400078ec0ff */
[----:B------:R-:W-:Y:S02]  /*14f70*/  LOP3.LUT R10, R10, 0xff, RZ, 0xc0, !PT ;  /* 0x000000ff0a0a7812 */ /* 0x000fe400078ec0ff */
[----:B------:R-:W-:Y:S01]  /*14f80*/  PRMT R45, R0, 0x7604, R11 ;  /* 0x00007604002d7816 */ /* 0x000fe2000000000b */
[----:B------:R-:W-:Y:S01]  /*14f90*/  IMAD.IADD R0, R18, 0x1, R9 ;  /* 0x0000000112007824 */ /* 0x000fe200078e0209 */
[----:B------:R-:W-:Y:S02]  /*14fa0*/  LOP3.LUT R47, R26, 0xff, RZ, 0xc0, !PT ;  /* 0x000000ff1a2f7812 */ /* 0x000fe400078ec0ff */
[----:B------:R-:W-:Y:S02]  /*14fb0*/  LOP3.LUT R49, R27, 0xff, RZ, 0xc0, !PT ;  /* 0x000000ff1b317812 */ /* 0x000fe400078ec0ff */
[----:B------:R-:W-:Y:S02]  /*14fc0*/  LOP3.LUT R7, R38, 0xff, RZ, 0xc0, !PT ;  /* 0x000000ff26077812 */ /* 0x000fe400078ec0ff */
[----:B------:R-:W-:-:S02]  /*14fd0*/  LOP3.LUT R6, R6, 0xff, RZ, 0xc0, !PT ;  /* 0x000000ff06067812 */ /* 0x000fc400078ec0ff */
[----:B------:R-:W-:Y:S02]  /*14fe0*/  PRMT R47, R8, 0x7604, R47 ;  /* 0x00007604082f7816 */ /* 0x000fe4000000002f */
[----:B------:R-:W-:Y:S02]  /*14ff0*/  PRMT R49, R10, 0x7604, R49 ;  /* 0x000076040a317816 */ /* 0x000fe40000000031 */
[----:B------:R-:W2:Y:S01]  /*15000*/  LDS.128 R8, [R0+0x14400] ;  /* 0x0144000000087984 */ /* 0x000ea20000000c00 */
[----:B------:R-:W-:Y:S02]  /*15010*/  PRMT R21, R6, 0x7604, R7 ;  /* 0x0000760406157816 */ /* 0x000fe40000000007 */
[----:B------:R-:W-:Y:S01]  /*15020*/  SHF.R.U32.HI R14, RZ, 0x10, R37 ;  /* 0x00000010ff0e7819 */ /* 0x000fe20000011625 */
[----:B------:R-:W3:Y:S01]  /*15030*/  LDS.128 R4, [R217+0x14400] ;  /* 0x01440000d9047984 */ /* 0x000ee20000000c00 */
[----:B------:R-:W-:Y:S02]  /*15040*/  SHF.R.U32.HI R32, RZ, 0x10, R39 ;  /* 0x00000010ff207819 */ /* 0x000fe40000011627 */
[----:B------:R-:W-:-:S02]  /*15050*/  SHF.R.U32.HI R12, RZ, 0x10, R36 ;  /* 0x00000010ff0c7819 */ /* 0x000fc40000011624 */
[----:B------:R-:W-:Y:S02]  /*15060*/  LOP3.LUT R14, R14, 0xff, RZ, 0xc0, !PT ;  /* 0x000000ff0e0e7812 */ /* 0x000fe400078ec0ff */
[----:B------:R-:W-:Y:S02]  /*15070*/  LOP3.LUT R32, R32, 0xff, RZ, 0xc0, !PT ;  /* 0x000000ff20207812 */ /* 0x000fe400078ec0ff */
[----:B------:R-:W-:Y:S02]  /*15080*/  LOP3.LUT R12, R12, 0xff, RZ, 0xc0, !PT ;  /* 0x000000ff0c0c7812 */ /* 0x000fe400078ec0ff */
[----:B------:R-:W-:Y:S02]  /*15090*/  PRMT R15, R14, 0x7054, R15 ;  /* 0x000070540e0f7816 */ /* 0x000fe4000000000f */
[----:B------:R-:W-:Y:S02]  /*150a0*/  SHF.R.U32.HI R14, RZ, 0x10, R25 ;  /* 0x00000010ff0e7819 */ /* 0x000fe40000011619 */
[----:B------:R-:W-:-:S02]  /*150b0*/  SHF.R.U32.HI R20, RZ, 0x10, R38 ;  /* 0x00000010ff147819 */ /* 0x000fc40000011626 */
[----:B------:R-:W-:Y:S02]  /*150c0*/  PRMT R33, R32, 0x7054, R33 ;  /* 0x0000705420217816 */ /* 0x000fe40000000021 */
[----:B------:R-:W-:Y:S02]  /*150d0*/  PRMT R13, R12, 0x7054, R13 ;  /* 0x000070540c0d7816 */ /* 0x000fe4000000000d */
[----:B------:R-:W-:Y:S02]  /*150e0*/  SHF.R.U32.HI R32, RZ, 0x10, R27 ;  /* 0x00000010ff207819 */ /* 0x000fe4000001161b */
[----:B------:R-:W-:Y:S02]  /*150f0*/  SHF.R.U32.HI R12, RZ, 0x10, R24 ;  /* 0x00000010ff0c7819 */ /* 0x000fe40000011618 */
[----:B------:R-:W-:Y:S02]  /*15100*/  LOP3.LUT R14, R14, 0xff, RZ, 0xc0, !PT ;  /* 0x000000ff0e0e7812 */ /* 0x000fe400078ec0ff */
[----:B------:R-:W-:-:S02]  /*15110*/  LOP3.LUT R20, R20, 0xff, RZ, 0xc0, !PT ;  /* 0x000000ff14147812 */ /* 0x000fc400078ec0ff */
[----:B------:R-:W-:Y:S02]  /*15120*/  LOP3.LUT R32, R32, 0xff, RZ, 0xc0, !PT ;  /* 0x000000ff20207812 */ /* 0x000fe400078ec0ff */
[----:B------:R-:W-:Y:S02]  /*15130*/  LOP3.LUT R12, R12, 0xff, RZ, 0xc0, !PT ;  /* 0x000000ff0c0c7812 */ /* 0x000fe400078ec0ff */
[----:B------:R-:W-:Y:S02]  /*15140*/  PRMT R45, R14, 0x7054, R45 ;  /* 0x000070540e2d7816 */ /* 0x000fe4000000002d */
[----:B------:R-:W-:Y:S02]  /*15150*/  PRMT R21, R20, 0x7054, R21 ;  /* 0x0000705414157816 */ /* 0x000fe40000000015 */
[----:B------:R-:W-:Y:S02]  /*15160*/  PRMT R49, R32, 0x7054, R49 ;  /* 0x0000705420317816 */ /* 0x000fe40000000031 */
[----:B------:R-:W-:-:S02]  /*15170*/  PRMT R35, R12, 0x7054, R35 ;  /* 0x000070540c237816 */ /* 0x000fc40000000023 */
[----:B------:R-:W-:Y:S02]  /*15180*/  LOP3.LUT R32, R13, 0xff000000, R36, 0xf8, !PT ;  /* 0xff0000000d207812 */ /* 0x000fe400078ef824 */
[----:B------:R-:W-:Y:S02]  /*15190*/  LOP3.LUT R36, R15, 0xff000000, R37, 0xf8, !PT ;  /* 0xff0000000f247812 */ /* 0x000fe400078ef825 */
[----:B------:R-:W-:Y:S02]  /*151a0*/  LOP3.LUT R45, R45, 0xff000000, R25, 0xf8, !PT ;  /* 0xff0000002d2d7812 */ /* 0x000fe400078ef819 */
[----:B------:R-:W-:Y:S02]  /*151b0*/  SHF.R.U32.HI R20, RZ, 0x10, R26 ;  /* 0x00000010ff147819 */ /* 0x000fe4000001161a */
[----:B------:R-:W-:Y:S02]  /*151c0*/  LOP3.LUT R37, R21, 0xff000000, R38, 0xf8, !PT ;  /* 0xff00000015257812 */ /* 0x000fe400078ef826 */
[----:B------:R-:W-:-:S02]  /*151d0*/  LOP3.LUT R38, R33, 0xff000000, R39, 0xf8, !PT ;  /* 0xff00000021267812 */ /* 0x000fc400078ef827 */
[----:B------:R-:W-:Y:S02]  /*151e0*/  LOP3.LUT R39, R35, 0xff000000, R24, 0xf8, !PT ;  /* 0xff00000023277812 */ /* 0x000fe400078ef818 */
[----:B------:R-:W-:Y:S02]  /*151f0*/  F2FP.F16.E4M3.UNPACK_B R35, R45 ;  /* 0x0000002dff23723e */ /* 0x000fe400020006ff */
[----:B--2---:R-:W-:Y:S02]  /*15200*/  F2FP.F16.E4M3.UNPACK_B R21, R9 ;  /* 0x00000009ff15723e */ /* 0x004fe400020006ff */
[----:B------:R-:W-:Y:S01]  /*15210*/  LOP3.LUT R20, R20, 0xff, RZ, 0xc0, !PT ;  /* 0x000000ff14147812 */ /* 0x000fe200078ec0ff */
[----:B------:R-:W-:Y:S01]  /*15220*/  HADD2.F32 R44, -RZ, R35.H0_H0 ;  /* 0x20000023ff2c7230 */ /* 0x000fe20000004100 */
[----:B---3--:R-:W-:Y:S01]  /*15230*/  F2FP.F16.E4M3.UNPACK_B R12, R5 ;  /* 0x00000005ff0c723e */ /* 0x008fe200020006ff */
[--C-:B------:R-:W-:Y:S01]  /*15240*/  HADD2.F32 R25, -RZ, R21.reuse.H0_H0 ;  /* 0x20000015ff197230 */ /* 0x100fe20000004100 */
[----:B------:R-:W-:Y:S01]  /*15250*/  F2FP.F16.E4M3.UNPACK_B R33, R36 ;  /* 0x00000024ff21723e */ /* 0x000fe200020006ff */
[----:B------:R-:W-:Y:S01]  /*15260*/  HADD2.F32 R21, -RZ, R21.H1_H1 ;  /* 0x30000015ff157230 */ /* 0x000fe20000004100 */
[----:B------:R-:W-:-:S02]  /*15270*/  PRMT R47, R20, 0x7054, R47 ;  /* 0x00007054142f7816 */ /* 0x000fc4000000002f */
[-C--:B------:R-:W-:Y:S01]  /*15280*/  F2FP.F16.E4M3.UNPACK_B R15, R7.reuse ;  /* 0x00000007ff0f723e */ /* 0x080fe200020006ff */
[--C-:B------:R-:W-:Y:S01]  /*15290*/  HADD2.F32 R34, -RZ, R33.reuse.H0_H0 ;  /* 0x20000021ff227230 */ /* 0x100fe20000004100 */
[----:B------:R-:W-:Y:S01]  /*152a0*/  F2FP.F16.E4M3.UNPACK_B R20, R7.H1 ;  /* 0x00000007ff14723e */ /* 0x000fe200030006ff */
[----:B------:R-:W-:Y:S01]  /*152b0*/  HADD2.F32 R33, -RZ, R33.H1_H1 ;  /* 0x30000021ff217230 */ /* 0x000fe20000004100 */
[-C--:B------:R-:W-:Y:S02]  /*152c0*/  F2FP.F16.E4M3.UNPACK_B R7, R6.reuse ;  /* 0x00000006ff07723e */ /* 0x080fe400020006ff */
[----:B------:R-:W-:Y:S01]  /*152d0*/  F2FP.F16.E4M3.UNPACK_B R14, R6.H1 ;  /* 0x00000006ff0e723e */ /* 0x000fe200030006ff */
[--C-:B------:R-:W-:Y:S01]  /*152e0*/  HADD2.F32 R6, -RZ, R12.reuse.H0_H0 ;  /* 0x2000000cff067230 */ /* 0x100fe20000004100 */
[----:B------:R-:W-:Y:S01]  /*152f0*/  LOP3.LUT R46, R47, 0xff000000, R26, 0xf8, !PT ;  /* 0xff0000002f2e7812 */ /* 0x000fe200078ef81a */
[C---:B------:R-:W-:Y:S01]  /*15300*/  FMUL.FTZ R47, R25.reuse, R44 ;  /* 0x0000002c192f7220 */ /* 0x040fe20000410000 */
[----:B------:R-:W-:Y:S01]  /*15310*/  F2FP.F16.E4M3.UNPACK_B R24, R9.H1 ;  /* 0x00000009ff18723e */ /* 0x000fe200030006ff */
[-C--:B------:R-:W-:Y:S01]  /*15320*/  FMUL.FTZ R51, R25, R34.reuse ;  /* 0x0000002219337220 */ /* 0x080fe20000410000 */
[----:B------:R-:W-:Y:S01]  /*15330*/  F2FP.F16.E4M3.UNPACK_B R45, R45.H1 ;  /* 0x0000002dff2d723e */ /* 0x000fe200030006ff */
[C---:B------:R-:W-:Y:S01]  /*15340*/  FFMA.FTZ R48, R6.reuse, R34, -R47 ;  /* 0x0000002206307223 */ /* 0x040fe2000001082f */
[----:B------:R-:W-:Y:S01]  /*15350*/  HADD2.F32 R34, -RZ, R35.H1_H1 ;  /* 0x30000023ff227230 */ /* 0x000fe20000004100 */
[----:B------:R-:W-:Y:S01]  /*15360*/  F2FP.F16.E4M3.UNPACK_B R36, R36.H1 ;  /* 0x00000024ff24723e */ /* 0x000fe200030006ff */
[----:B------:R-:W-:Y:S01]  /*15370*/  HADD2.F32 R12, -RZ, R12.H1_H1 ;  /* 0x3000000cff0c7230 */ /* 0x000fe20000004100 */
[----:B------:R-:W-:Y:S01]  /*15380*/  LOP3.LUT R49, R49, 0xff000000, R27, 0xf8, !PT ;  /* 0xff00000031317812 */ /* 0x000fe200078ef81b */
[----:B------:R-:W-:Y:S01]  /*15390*/  HADD2.F32 R47, -RZ, R45.H0_H0 ;  /* 0x2000002dff2f7230 */ /* 0x000fe20000004100 */
[-C--:B------:R-:W-:Y:S01]  /*153a0*/  F2FP.F16.E4M3.UNPACK_B R26, R11.reuse ;  /* 0x0000000bff1a723e */ /* 0x080fe200020006ff */
[----:B------:R-:W-:Y:S01]  /*153b0*/  HADD2.F32 R35, -RZ, R36.H0_H0 ;  /* 0x20000024ff237230 */ /* 0x000fe20000004100 */
[----:B------:R-:W-:Y:S01]  /*153c0*/  F2FP.F16.E4M3.UNPACK_B R27, R11.H1 ;  /* 0x0000000bff1b723e */ /* 0x000fe200030006ff */
[C---:B------:R-:W-:Y:S01]  /*153d0*/  FMUL.FTZ R53, R21.reuse, R34 ;  /* 0x0000002215357220 */ /* 0x040fe20000410000 */
[-C--:B------:R-:W-:Y:S01]  /*153e0*/  F2FP.F16.E4M3.UNPACK_B R11, R10.reuse ;  /* 0x0000000aff0b723e */ /* 0x080fe200020006ff */
[----:B------:R-:W-:Y:S01]  /*153f0*/  FMUL.FTZ R21, R21, R33 ;  /* 0x0000002115157220 */ /* 0x000fe20000410000 */
[----:B------:R-:W-:Y:S01]  /*15400*/  F2FP.F16.E4M3.UNPACK_B R25, R10.H1 ;  /* 0x0000000aff19723e */ /* 0x000fe200030006ff */
[----:B------:R-:W-:Y:S01]  /*15410*/  HADD2.F32 R10, -RZ, R24.H0_H0 ;  /* 0x20000018ff0a7230 */ /* 0x000fe20000004100 */
[----:B------:R-:W-:Y:S01]  /*15420*/  F2FP.F16.E4M3.UNPACK_B R13, R5.H1 ;  /* 0x00000005ff0d723e */ /* 0x000fe200030006ff */
[----:B------:R-:W-:Y:S01]  /*15430*/  FFMA.FTZ R51, R6, R44, R51 ;  /* 0x0000002c06337223 */ /* 0x000fe20000010033 */
[C---:B------:R-:W-:Y:S01]  /*15440*/  FFMA.FTZ R53, R12.reuse, R33, -R53 ;  /* 0x000000210c357223 */ /* 0x040fe20000010835 */
[----:B------:R-:W-:Y:S01]  /*15450*/  FFMA.FTZ R34, R12, R34, R21 ;  /* 0x000000220c227223 */ /* 0x000fe20000010015 */
[----:B------:R-:W-:Y:S01]  /*15460*/  FMUL.FTZ R55, R10, R47 ;  /* 0x0000002f0a377220 */ /* 0x000fe20000410000 */
[----:B------:R-:W-:-:S02]  /*15470*/  HADD2.F32 R6, -RZ, R13.H0_H0 ;  /* 0x2000000dff067230 */ /* 0x000fc40000004100 */
[----:B------:R-:W-:Y:S01]  /*15480*/  FMUL.FTZ R10, R10, R35 ;  /* 0x000000230a0a7220 */ /* 0x000fe20000410000 */
[----:B------:R-:W-:Y:S01]  /*15490*/  F2FP.F16.E4M3.UNPACK_B R33, R49 ;  /* 0x00000031ff21723e */ /* 0x000fe200020006ff */
[----:B------:R-:W-:Y:S01]  /*154a0*/  HADD2.F32 R45, -RZ, R45.H1_H1 ;  /* 0x3000002dff2d7230 */ /* 0x000fe20000004100 */
[-C--:B------:R-:W-:Y:S01]  /*154b0*/  F2FP.F16.E4M3.UNPACK_B R12, R38.reuse ;  /* 0x00000026ff0c723e */ /* 0x080fe200020006ff */
[C---:B------:R-:W-:Y:S01]  /*154c0*/  FFMA.FTZ R55, R6.reuse, R35, -R55 ;  /* 0x0000002306377223 */ /* 0x040fe20000010837 */
[----:B------:R-:W-:Y:S01]  /*154d0*/  FFMA.FTZ R47, R6, R47, R10 ;  /* 0x0000002f062f7223 */ /* 0x000fe2000001000a */
[----:B------:R-:W-:Y:S01]  /*154e0*/  HADD2.F32 R24, -RZ, R24.H1_H1 ;  /* 0x30000018ff187230 */ /* 0x000fe20000004100 */
[----:B------:R-:W-:Y:S01]  /*154f0*/  F2FP.F16.E4M3.UNPACK_B R49, R49.H1 ;  /* 0x00000031ff31723e */ /* 0x000fe200030006ff */
[----:B------:R-:W-:Y:S01]  /*15500*/  HADD2.F32 R36, -RZ, R36.H1_H1 ;  /* 0x30000024ff247230 */ /* 0x000fe20000004100 */
[----:B------:R-:W-:Y:S01]  /*15510*/  F2FP.F16.E4M3.UNPACK_B R38, R38.H1 ;  /* 0x00000026ff26723e */ /* 0x000fe200030006ff */
[----:B------:R-:W-:-:S02]  /*15520*/  HADD2.F32 R35, -RZ, R33.H0_H0 ;  /* 0x20000021ff237230 */ /* 0x000fc40000004100 */
[C---:B------:R-:W-:Y:S01]  /*15530*/  FMUL.FTZ R44, R24.reuse, R45 ;  /* 0x0000002d182c7220 */ /* 0x040fe20000410000 */
[----:B------:R-:W-:Y:S02]  /*15540*/  HADD2.F32 R10, -RZ, R26.H0_H0 ;  /* 0x2000001aff0a7230 */ /* 0x000fe40000004100 */
[----:B------:R-:W-:Y:S01]  /*15550*/  FMUL.FTZ R24, R24, R36 ;  /* 0x0000002418187220 */ /* 0x000fe20000410000 */
[----:B------:R-:W-:Y:S01]  /*15560*/  HADD2.F32 R21, -RZ, R12.H0_H0 ;  /* 0x2000000cff157230 */ /* 0x000fe20000004100 */
[----:B------:R-:W-:Y:S01]  /*15570*/  F2FP.F16.E4M3.UNPACK_B R9, R8 ;  /* 0x00000008ff09723e */ /* 0x000fe200020006ff */
[----:B------:R-:W-:Y:S02]  /*15580*/  HADD2.F32 R13, -RZ, R13.H1_H1 ;  /* 0x3000000dff0d7230 */ /* 0x000fe40000004100 */
[C---:B-1----:R-:W-:Y:S01]  /*15590*/  FMUL.FTZ R57, R10.reuse, R35 ;  /* 0x000000230a397220 */ /* 0x042fe20000410000 */
[----:B------:R-:W-:Y:S02]  /*155a0*/  HADD2.F32 R6, -RZ, R15.H0_H0 ;  /* 0x2000000fff067230 */ /* 0x000fe40000004100 */
[----:B------:R-:W-:Y:S01]  /*155b0*/  FMUL.FTZ R10, R10, R21 ;  /* 0x000000150a0a7220 */ /* 0x000fe20000410000 */
[----:B------:R-:W-:-:S02]  /*155c0*/  HADD2.F32 R33, -RZ, R33.H1_H1 ;  /* 0x30000021ff217230 */ /* 0x000fc40000004100 */
[C---:B------:R-:W-:Y:S01]  /*155d0*/  FFMA.FTZ R44, R13.reuse, R36, -R44 ;  /* 0x000000240d2c7223 */ /* 0x040fe2000001082c */
[----:B------:R-:W-:Y:S02]  /*155e0*/  HADD2.F32 R26, -RZ, R26.H1_H1 ;  /* 0x3000001aff1a7230 */ /* 0x000fe40000004100 */
[----:B------:R-:W-:Y:S01]  /*155f0*/  FFMA.FTZ R36, R13, R45, R24 ;  /* 0x0000002d0d247223 */ /* 0x000fe20000010018 */
[----:B------:R-:W-:Y:S02]  /*15600*/  HADD2.F32 R12, -RZ, R12.H1_H1 ;  /* 0x3000000cff0c7230 */ /* 0x000fe40000004100 */
[C---:B------:R-:W-:Y:S01]  /*15610*/  FFMA.FTZ R57, R6.reuse, R21, -R57 ;  /* 0x0000001506397223 */ /* 0x040fe20000010839 */
[----:B------:R-:W-:Y:S01]  /*15620*/  FFMA.FTZ R45, R6, R35, R10 ;  /* 0x00000023062d7223 */ /* 0x000fe2000001000a */
[----:B------:R-:W-:Y:S02]  /*15630*/  HADD2.F32 R15, -RZ, R15.H1_H1 ;  /* 0x3000000fff0f7230 */ /* 0x000fe40000004100 */
[----:B------:R-:W-:Y:S01]  /*15640*/  FMUL.FTZ R24, R26, R33 ;  /* 0x000000211a187220 */ /* 0x000fe20000410000 */
[----:B------:R-:W-:-:S02]  /*15650*/  HADD2.F32 R21, -RZ, R49.H0_H0 ;  /* 0x20000031ff157230 */ /* 0x000fc40000004100 */
[-C--:B------:R-:W-:Y:S01]  /*15660*/  FMUL.FTZ R26, R26, R12.reuse ;  /* 0x0000000c1a1a7220 */ /* 0x080fe20000410000 */
[----:B------:R-:W-:Y:S02]  /*15670*/  HADD2.F32 R10, -RZ, R27.H0_H0 ;  /* 0x2000001bff0a7230 */ /* 0x000fe40000004100 */
[C---:B------:R-:W-:Y:S01]  /*15680*/  FFMA.FTZ R54, R15.reuse, R12, -R24 ;  /* 0x0000000c0f367223 */ /* 0x040fe20000010818 */
[----:B------:R-:W-:Y:S02]  /*15690*/  HADD2.F32 R13, -RZ, R38.H0_H0 ;  /* 0x20000026ff0d7230 */ /* 0x000fe40000004100 */
[----:B------:R-:W-:Y:S01]  /*156a0*/  FFMA.FTZ R56, R15, R33, R26 ;  /* 0x000000210f387223 */ /* 0x000fe2000001001a */
[----:B------:R-:W-:Y:S02]  /*156b0*/  HADD2.F32 R6, -RZ, R20.H0_H0 ;  /* 0x20000014ff067230 */ /* 0x000fe40000004100 */
[C---:B------:R-:W-:Y:S01]  /*156c0*/  FMUL.FTZ R35, R10.reuse, R21 ;  /* 0x000000150a237220 */ /* 0x040fe20000410000 */
[----:B------:R-:W-:Y:S01]  /*156d0*/  F2FP.F16.E4M3.UNPACK_B R8, R8.H1 ;  /* 0x00000008ff08723e */ /* 0x000fe200030006ff */
[----:B------:R-:W-:Y:S01]  /*156e0*/  FMUL.FTZ R10, R10, R13 ;  /* 0x0000000d0a0a7220 */ /* 0x000fe20000410000 */
[----:B------:R-:W-:Y:S01]  /*156f0*/  F2FP.F16.E4M3.UNPACK_B R15, R39.H1 ;  /* 0x00000027ff0f723e */ /* 0x000fe200030006ff */
[----:B------:R-:W-:Y:S01]  /*15700*/  HADD2.F32 R38, -RZ, R38.H1_H1 ;  /* 0x30000026ff267230 */ /* 0x000fe20000004100 */
[----:B------:R-:W-:Y:S01]  /*15710*/  F2FP.F16.E4M3.UNPACK_B R12, R32.H1 ;  /* 0x00000020ff0c723e */ /* 0x000fe200030006ff */
[----:B------:R-:W-:Y:S01]  /*15720*/  FFMA.FTZ R59, R6, R21, R10 ;  /* 0x00000015063b7223 */ /* 0x000fe2000001000a */
[-C--:B------:R-:W-:Y:S01]  /*15730*/  F2FP.F16.E4M3.UNPACK_B R5, R4.reuse ;  /* 0x00000004ff05723e */ /* 0x080fe200020006ff */
[----:B------:R-:W-:Y:S01]  /*15740*/  HADD2.F32 R49, -RZ, R49.H1_H1 ;  /* 0x30000031ff317230 */ /* 0x000fe20000004100 */
[----:B------:R-:W-:Y:S01]  /*15750*/  F2FP.F16.E4M3.UNPACK_B R4, R4.H1 ;  /* 0x00000004ff04723e */ /* 0x000fe200030006ff */
[----:B------:R-:W-:-:S02]  /*15760*/  HADD2.F32 R27, -RZ, R27.H1_H1 ;  /* 0x3000001bff1b7230 */ /* 0x000fc40000004100 */
[----:B------:R-:W-:Y:S01]  /*15770*/  FFMA.FTZ R58, R6, R13, -R35 ;  /* 0x0000000d063a7223 */ /* 0x000fe20000010823 */
[----:B------:R-:W-:Y:S01]  /*15780*/  HADD2.F32 R21, -RZ, R15.H0_H0 ;  /* 0x2000000fff157230 */ /* 0x000fe20000004100 */
[----:B------:R-:W-:Y:S01]  /*15790*/  F2FP.F16.E4M3.UNPACK_B R39, R39 ;  /* 0x00000027ff27723e */ /* 0x000fe200020006ff */
[----:B------:R-:W-:Y:S02]  /*157a0*/  HADD2.F32 R10, -RZ, R8.H0_H0 ;  /* 0x20000008ff0a7230 */ /* 0x000fe40000004100 */
[C---:B------:R-:W-:Y:S01]  /*157b0*/  FMUL.FTZ R33, R27.reuse, R49 ;  /* 0x000000311b217220 */ /* 0x040fe20000410000 */
[----:B------:R-:W-:Y:S02]  /*157c0*/  HADD2.F32 R13, -RZ, R12.H0_H0 ;  /* 0x2000000cff0d7230 */ /* 0x000fe40000004100 */
[----:B------:R-:W-:Y:S01]  /*157d0*/  FMUL.FTZ R24, R27, R38 ;  /* 0x000000261b187220 */ /* 0x000fe20000410000 */
[----:B------:R-:W-:Y:S02]  /*157e0*/  HADD2.F32 R20, -RZ, R20.H1_H1 ;  /* 0x30000014ff147230 */ /* 0x000fe40000004100 */
[----:B------:R-:W-:Y:S01]  /*157f0*/  FMUL.FTZ R27, R10, R21 ;  /* 0x000000150a1b7220 */ /* 0x000fe20000410000 */
[----:B------:R-:W-:-:S02]  /*15800*/  HADD2.F32 R6, -RZ, R4.H0_H0 ;  /* 0x20000004ff067230 */ /* 0x000fc40000004100 */
[----:B------:R-:W-:Y:S01]  /*15810*/  FMUL.FTZ R10, R10, R13 ;  /* 0x0000000d0a0a7220 */ /* 0x000fe20000410000 */
[----:B------:R-:W-:Y:S02]  /*15820*/  HADD2.F32 R8, -RZ, R8.H1_H1 ;  /* 0x30000008ff087230 */ /* 0x000fe40000004100 */
[C---:B------:R-:W-:Y:S01]  /*15830*/  FFMA.FTZ R60, R20.reuse, R49, R24 ;  /* 0x00000031143c7223 */ /* 0x040fe20000010018 */
[----:B------:R-:W-:Y:S01]  /*15840*/  FFMA.FTZ R61, R20, R38, -R33 ;  /* 0x00000026143d7223 */ /* 0x000fe20000010821 */
[C---:B------:R-:W-:Y:S01]  /*15850*/  FFMA.FTZ R24, R6.reuse, R21, R10 ;  /* 0x0000001506187223 */ /* 0x040fe2000001000a */
[----:B------:R-:W-:Y:S02]  /*15860*/  HADD2.F32 R21, -RZ, R15.H1_H1 ;  /* 0x3000000fff157230 */ /* 0x000fe40000004100 */
[----:B------:R-:W-:Y:S01]  /*15870*/  FFMA.FTZ R20, R6, R13, -R27 ;  /* 0x0000000d06147223 */ /* 0x000fe2000001081b */
[----:B------:R-:W-:Y:S01]  /*15880*/  HADD2.F32 R13, -RZ, R12.H1_H1 ;  /* 0x3000000cff0d7230 */ /* 0x000fe20000004100 */
[----:B------:R-:W-:Y:S01]  /*15890*/  F2FP.F16.E4M3.UNPACK_B R32, R32 ;  /* 0x00000020ff20723e */ /* 0x000fe200020006ff */
[----:B------:R-:W-:-:S02]  /*158a0*/  HADD2.F32 R4, -RZ, R4.H1_H1 ;  /* 0x30000004ff047230 */ /* 0x000fc40000004100 */
[C---:B------:R-:W-:Y:S01]  /*158b0*/  FMUL.FTZ R27, R8.reuse, R21 ;  /* 0x00000015081b7220 */ /* 0x040fe20000410000 */
[----:B------:R-:W-:Y:S02]  /*158c0*/  HADD2.F32 R15, -RZ, R39.H0_H0 ;  /* 0x20000027ff0f7230 */ /* 0x000fe40000004100 */
[-C--:B------:R-:W-:Y:S01]  /*158d0*/  FMUL.FTZ R8, R8, R13.reuse ;  /* 0x0000000d08087220 */ /* 0x080fe20000410000 */
[----:B------:R-:W-:Y:S02]  /*158e0*/  HADD2.F32 R6, -RZ, R9.H0_H0 ;  /* 0x20000009ff067230 */ /* 0x000fe40000004100 */
[C---:B------:R-:W-:Y:S01]  /*158f0*/  FFMA.FTZ R33, R4.reuse, R13, -R27 ;  /* 0x0000000d04217223 */ /* 0x040fe2000001081b */
[----:B------:R-:W-:Y:S02]  /*15900*/  HADD2.F32 R13, -RZ, R32.H0_H0 ;  /* 0x20000020ff0d7230 */ /* 0x000fe40000004100 */
[----:B------:R-:W-:Y:S01]  /*15910*/  FFMA.FTZ R35, R4, R21, R8 ;  /* 0x0000001504237223 */ /* 0x000fe20000010008 */
[----:B------:R-:W-:-:S02]  /*15920*/  HADD2.F32 R8, -RZ, R39.H1_H1 ;  /* 0x30000027ff087230 */ /* 0x000fc40000004100 */
[C---:B------:R-:W-:Y:S01]  /*15930*/  FMUL.FTZ R21, R6.reuse, R15 ;  /* 0x0000000f06157220 */ /* 0x040fe20000410000 */
[----:B------:R-:W-:Y:S02]  /*15940*/  HADD2.F32 R9, -RZ, R9.H1_H1 ;  /* 0x30000009ff097230 */ /* 0x000fe40000004100 */
[-C--:B------:R-:W-:Y:S01]  /*15950*/  FMUL.FTZ R27, R6, R13.reuse ;  /* 0x0000000d061b7220 */ /* 0x080fe20000410000 */
[--C-:B------:R-:W-:Y:S01]  /*15960*/  HADD2.F32 R4, -RZ, R5.reuse.H0_H0 ;  /* 0x20000005ff047230 */ /* 0x100fe20000004100 */
[----:B------:R-:W-:Y:S01]  /*15970*/  F2FP.F16.E4M3.UNPACK_B R10, R46.H1 ;  /* 0x0000002eff0a723e */ /* 0x000fe200030006ff */
[----:B------:R-:W-:Y:S02]  /*15980*/  HADD2.F32 R32, -RZ, R32.H1_H1 ;  /* 0x30000020ff207230 */ /* 0x000fe40000004100 */
[C---:B------:R-:W-:Y:S01]  /*15990*/  FMUL.FTZ R6, R9.reuse, R8 ;  /* 0x0000000809067220 */ /* 0x040fe20000410000 */
[----:B------:R-:W-:Y:S02]  /*159a0*/  HADD2.F32 R5, -RZ, R5.H1_H1 ;  /* 0x30000005ff057230 */ /* 0x000fe40000004100 */
[C---:B------:R-:W-:Y:S01]  /*159b0*/  FFMA.FTZ R21, R4.reuse, R13, -R21 ;  /* 0x0000000d04157223 */ /* 0x040fe20000010815 */
[----:B------:R-:W-:Y:S01]  /*159c0*/  FFMA.FTZ R27, R4, R15, R27 ;  /* 0x0000000f041b7223 */ /* 0x000fe2000001001b */
[----:B------:R-:W-:Y:S01]  /*159d0*/  F2FP.F16.E4M3.UNPACK_B R4, R37.H1 ;  /* 0x00000025ff04723e */ /* 0x000fe200030006ff */
[-C--:B------:R-:W-:Y:S01]  /*159e0*/  FMUL.FTZ R13, R9, R32.reuse ;  /* 0x00000020090d7220 */ /* 0x080fe20000410000 */
[----:B------:R-:W-:Y:S01]  /*159f0*/  FFMA.FTZ R32, R5, R32, -R6 ;  /* 0x0000002005207223 */ /* 0x000fe20000010806 */
[----:B------:R-:W-:Y:S01]  /*15a00*/  HADD2.F32 R9, -RZ, R10.H0_H0 ;  /* 0x2000000aff097230 */ /* 0x000fe20000004100 */
[----:B------:R-:W-:Y:S01]  /*15a10*/  F2FP.F16.E4M3.UNPACK_B R46, R46 ;  /* 0x0000002eff2e723e */ /* 0x000fe200020006ff */
[----:B------:R-:W-:-:S02]  /*15a20*/  HADD2.F32 R6, -RZ, R25.H0_H0 ;  /* 0x20000019ff067230 */ /* 0x000fc40000004100 */
[----:B------:R-:W-:Y:S01]  /*15a30*/  FFMA.FTZ R12, R5, R8, R13 ;  /* 0x00000008050c7223 */ /* 0x000fe2000001000d */
[--C-:B------:R-:W-:Y:S01]  /*15a40*/  HADD2.F32 R5, -RZ, R4.reuse.H0_H0 ;  /* 0x20000004ff057230 */ /* 0x100fe20000004100 */
[----:B------:R-:W-:Y:S01]  /*15a50*/  F2FP.F16.E4M3.UNPACK_B R37, R37 ;  /* 0x00000025ff25723e */ /* 0x000fe200020006ff */
[----:B------:R-:W-:Y:S02]  /*15a60*/  HADD2.F32 R8, -RZ, R4.H1_H1 ;  /* 0x30000004ff087230 */ /* 0x000fe40000004100 */
[C---:B------:R-:W-:Y:S01]  /*15a70*/  FMUL.FTZ R13, R6.reuse, R9 ;  /* 0x00000009060d7220 */ /* 0x040fe20000410000 */
[----:B------:R-:W-:Y:S02]  /*15a80*/  HADD2.F32 R4, -RZ, R14.H0_H0 ;  /* 0x2000000eff047230 */ /* 0x000fe40000004100 */
[----:B------:R-:W-:Y:S01]  /*15a90*/  FMUL.FTZ R15, R6, R5 ;  /* 0x00000005060f7220 */ /* 0x000fe20000410000 */
[----:B------:R-:W-:Y:S02]  /*15aa0*/  HADD2.F32 R10, -RZ, R10.H1_H1 ;  /* 0x3000000aff0a7230 */ /* 0x000fe40000004100 */
[----:B------:R-:W-:-:S02]  /*15ab0*/  HADD2.F32 R25, -RZ, R25.H1_H1 ;  /* 0x30000019ff197230 */ /* 0x000fc40000004100 */
[C---:B------:R-:W-:Y:S01]  /*15ac0*/  FFMA.FTZ R38, R4.reuse, R5, -R13 ;  /* 0x0000000504267223 */ /* 0x040fe2000001080d */
[----:B------:R-:W-:Y:S02]  /*15ad0*/  HADD2.F32 R14, -RZ, R14.H1_H1 ;  /* 0x3000000eff0e7230 */ /* 0x000fe40000004100 */
[----:B------:R-:W-:Y:S02]  /*15ae0*/  HADD2.F32 R6, -RZ, R37.H0_H0 ;  /* 0x20000025ff067230 */ /* 0x000fe40000004100 */
[C---:B------:R-:W-:Y:S01]  /*15af0*/  FMUL.FTZ R5, R25.reuse, R10 ;  /* 0x0000000a19057220 */ /* 0x040fe20000410000 */
[-C--:B------:R-:W-:Y:S01]  /*15b00*/  FMUL.FTZ R13, R25, R8.reuse ;  /* 0x00000008190d7220 */ /* 0x080fe20000410000 */
[----:B------:R-:W-:Y:S01]  /*15b10*/  FFMA.FTZ R25, R4, R9, R15 ;  /* 0x0000000904197223 */ /* 0x000fe2000001000f */
[----:B------:R-:W-:Y:S02]  /*15b20*/  HADD2.F32 R9, -RZ, R46.H0_H0 ;  /* 0x2000002eff097230 */ /* 0x000fe40000004100 */
[----:B------:R-:W-:Y:S01]  /*15b30*/  FFMA.FTZ R39, R14, R8, -R5 ;  /* 0x000000080e277223 */ /* 0x000fe20000010805 */
[----:B------:R-:W-:-:S02]  /*15b40*/  HADD2.F32 R5, -RZ, R11.H0_H0 ;  /* 0x2000000bff057230 */ /* 0x000fc40000004100 */
[----:B------:R-:W-:Y:S01]  /*15b50*/  FFMA.FTZ R52, R14, R10, R13 ;  /* 0x0000000a0e347223 */ /* 0x000fe2000001000d */
[----:B------:R-:W-:Y:S02]  /*15b60*/  HADD2.F32 R46, -RZ, R46.H1_H1 ;  /* 0x3000002eff2e7230 */ /* 0x000fe40000004100 */
[----:B------:R-:W-:Y:S02]  /*15b70*/  HADD2.F32 R11, -RZ, R11.H1_H1 ;  /* 0x3000000bff0b7230 */ /* 0x000fe40000004100 */
[C---:B------:R-:W-:Y:S01]  /*15b80*/  FMUL.FTZ R13, R5.reuse, R9 ;  /* 0x00000009050d7220 */ /* 0x040fe20000410000 */
[----:B------:R-:W-:Y:S02]  /*15b90*/  HADD2.F32 R8, -RZ, R37.H1_H1 ;  /* 0x30000025ff087230 */ /* 0x000fe40000004100 */
[----:B------:R-:W-:Y:S01]  /*15ba0*/  FMUL.FTZ R14, R5, R6 ;  /* 0x00000006050e7220 */ /* 0x000fe20000410000 */
[--C-:B------:R-:W-:Y:S02]  /*15bb0*/  HADD2.F32 R4, -RZ, R7.reuse.H0_H0 ;  /* 0x20000007ff047230 */ /* 0x100fe40000004100 */
[----:B------:R-:W-:Y:S01]  /*15bc0*/  FMUL.FTZ R26, R11, R46 ;  /* 0x0000002e0b1a7220 */ /* 0x000fe20000410000 */
[----:B------:R-:W-:-:S02]  /*15bd0*/  HADD2.F32 R7, -RZ, R7.H1_H1 ;  /* 0x30000007ff077230 */ /* 0x000fc40000004100 */
[----:B------:R-:W-:Y:S01]  /*15be0*/  FMUL.FTZ R11, R11, R8 ;  /* 0x000000080b0b7220 */ /* 0x000fe20000410000 */
[----:B------:R-:W-:Y:S01]  /*15bf0*/  F2FP.SATFINITE.E4M3.F32.PACK_AB_MERGE_C R38, R39, R38, RZ ;  /* 0x000000262726723e */ /* 0x000fe200048070ff */
[C---:B------:R-:W-:Y:S01]  /*15c00*/  FFMA.FTZ R10, R4.reuse, R6, -R13 ;  /* 0x00000006040a7223 */ /* 0x040fe2000001080d */
[----:B------:R-:W-:Y:S01]  /*15c10*/  FFMA.FTZ R6, R4, R9, R14 ;  /* 0x0000000904067223 */ /* 0x000fe2000001000e */
[C---:B------:R-:W-:Y:S01]  /*15c20*/  FFMA.FTZ R13, R7.reuse, R8, -R26 ;  /* 0x00000008070d7223 */ /* 0x040fe2000001081a */
[----:B------:R-:W-:Y:S01]  /*15c30*/  FFMA.FTZ R15, R7, R46, R11 ;  /* 0x0000002e070f7223 */ /* 0x000fe2000001000b */
[----:B------:R-:W-:Y:S02]  /*15c40*/  F2FP.SATFINITE.E4M3.F32.PACK_AB_MERGE_C R9, R44, R55, RZ ;  /* 0x000000372c09723e */ /* 0x000fe400048070ff */
[----:B------:R-:W-:Y:S02]  /*15c50*/  F2FP.SATFINITE.E4M3.F32.PACK_AB_MERGE_C R11, R61, R58, RZ ;  /* 0x0000003a3d0b723e */ /* 0x000fe400048070ff */
        /* <DEDUP_REMOVED lines=10> */
[----:B------:R-:W-:Y:S01]  /*15d00*/  F2FP.SATFINITE.E4M3.F32.PACK_AB_MERGE_C R7, R56, R45, R7 ;  /* 0x0000002d3807723e */ /* 0x000fe20004807007 */
[----:B------:R3:W-:Y:S01]  /*15d10*/  STS.128 [R217+0x14400], R8 ;  /* 0x01440008d9007388 */ /* 0x0007e20000000c00 */
[----:B------:R-:W-:Y:S02]  /*15d20*/  F2FP.SATFINITE.E4M3.F32.PACK_AB_MERGE_C R4, R12, R27, R4 ;  /* 0x0000001b0c04723e */ /* 0x000fe40004807004 */
[----:B------:R-:W-:-:S05]  /*15d30*/  F2FP.SATFINITE.E4M3.F32.PACK_AB_MERGE_C R6, R15, R6, R25 ;  /* 0x000000060f06723e */ /* 0x000fca0004807019 */
[----:B------:R3:W-:Y:S02]  /*15d40*/  STS.128 [R0+0x14400], R4 ;  /* 0x0144000400007388 */ /* 0x0007e40000000c00 */
.L_x_565:
[----:B------:R-:W-:Y:S05]  /*15d50*/  BSYNC B1 ;  /* 0x0000000000017941 */ /* 0x000fea0003800000 */
.L_x_564:
[----:B------:R-:W-:Y:S05]  /*15d60*/  @P2 BRA `(.L_x_543) ;  /* 0x0000000c00d82947 */ /* 0x000fea0003800000 */
[----:B--23-5:R-:W-:Y:S02]  /*15d70*/  SHF.R.U32.HI R4, RZ, 0x8, R40 ;  /* 0x00000008ff047819 */ /* 0x02cfe40000011628 */
[----:B------:R-:W-:Y:S02]  /*15d80*/  LOP3.LUT R0, R40, 0xff, RZ, 0xc0, !PT ;  /* 0x000000ff28007812 */ /* 0x000fe400078ec0ff */
[----:B------:R-:W-:Y:S02]  /*15d90*/  SHF.R.U32.HI R8, RZ, 0x8, R42 ;  /* 0x00000008ff087819 */ /* 0x000fe4000001162a */
[----:B------:R-:W-:Y:S02]  /*15da0*/  LOP3.LUT R5, R4, 0xff, RZ, 0xc0, !PT ;  /* 0x000000ff04057812 */ /* 0x000fe400078ec0ff */
[----:B------:R-:W-:Y:S02]  /*15db0*/  LEA.HI R3, R3, R221, RZ, 0x1c ;  /* 0x000000dd03037211 */ /* 0x000fe400078fe0ff */
[----:B------:R-:W-:-:S02]  /*15dc0*/  LOP3.LUT R4, R42, 0xff, RZ, 0xc0, !PT ;  /* 0x000000ff2a047812 */ /* 0x000fc400078ec0ff */
[----:B------:R-:W-:Y:S02]  /*15dd0*/  LOP3.LUT R9, R8, 0xff, RZ, 0xc0, !PT ;  /* 0x000000ff08097812 */ /* 0x000fe400078ec0ff */
[----:B------:R-:W-:Y:S02]  /*15de0*/  PRMT R13, R5, 0x7604, R0 ;  /* 0x00007604050d7816 */ /* 0x000fe40000000000 */
[----:B------:R-:W-:Y:S02]  /*15df0*/  SHF.R.S32.HI R0, RZ, 0x1f, R3 ;  /* 0x0000001fff007819 */ /* 0x000fe40000011403 */
[----:B------:R-:W-:Y:S02]  /*15e00*/  PRMT R15, R9, 0x7604, R4 ;  /* 0x00007604090f7816 */ /* 0x000fe40000000004 */
[----:B------:R-:W-:Y:S02]  /*15e10*/  LEA.HI R4, R0, R3, RZ, 0x2 ;  /* 0x0000000300047211 */ /* 0x000fe400078f10ff */
[----:B------:R-:W-:-:S02]  /*15e20*/  SHF.L.U32 R3, R3, 0x4, RZ ;  /* 0x0000000403037819 */ /* 0x000fc400000006ff */
[----:B------:R-:W-:Y:S01]  /*15e30*/  SHF.R.U32.HI R7, RZ, 0x8, R41 ;  /* 0x00000008ff077819 */ /* 0x000fe20000011629 */
[----:B------:R-:W-:Y:S01]  /*15e40*/  IMAD.SHL.U32 R4, R4, 0x800, RZ ;  /* 0x0000080004047824 */ /* 0x000fe200078e00ff */
[----:B------:R-:W-:Y:S02]  /*15e50*/  LOP3.LUT R0, R172, 0x30, R3, 0xf8, !PT ;  /* 0x00000030ac007812 */ /* 0x000fe400078ef803 */
[----:B------:R-:W-:Y:S02]  /*15e60*/  LOP3.LUT R6, R41, 0xff, RZ, 0xc0, !PT ;  /* 0x000000ff29067812 */ /* 0x000fe400078ec0ff */
[----:B------:R-:W-:Y:S02]  /*15e70*/  LOP3.LUT R7, R7, 0xff, RZ, 0xc0, !PT ;  /* 0x000000ff07077812 */ /* 0x000fe400078ec0ff */
[----:B------:R-:W-:Y:S02]  /*15e80*/  SHF.R.U32.HI R8, RZ, 0x8, R28 ;  /* 0x00000008ff087819 */ /* 0x000fe4000001161c */
[----:B------:R-:W-:-:S02]  /*15e90*/  LOP3.LUT R0, R0, R173, RZ, 0x3c, !PT ;  /* 0x000000ad00007212 */ /* 0x000fc400078e3cff */
[----:B------:R-:W-:Y:S02]  /*15ea0*/  LOP3.LUT R3, R4, 0xffffe000, RZ, 0xc0, !PT ;  /* 0xffffe00004037812 */ /* 0x000fe400078ec0ff */
[----:B------:R-:W-:Y:S02]  /*15eb0*/  PRMT R12, R7, 0x7604, R6 ;  /* 0x00007604070c7816 */ /* 0x000fe40000000006 */
[----:B------:R-:W-:Y:S02]  /*15ec0*/  LOP3.LUT R7, R28, 0xff, RZ, 0xc0, !PT ;  /* 0x000000ff1c077812 */ /* 0x000fe400078ec0ff */
[----:B------:R-:W-:Y:S02]  /*15ed0*/  LOP3.LUT R8, R8, 0xff, RZ, 0xc0, !PT ;  /* 0x000000ff08087812 */ /* 0x000fe400078ec0ff */
[----:B------:R-:W-:Y:S02]  /*15ee0*/  IADD3 R3, R0, R174, R3 ;  /* 0x000000ae00037210 */ /* 0x000fe40007ffe003 */
[----:B------:R-:W-:-:S02]  /*15ef0*/  PRMT R25, R8, 0x7604, R7 ;  /* 0x0000760408197816 */ /* 0x000fc40000000007 */
[----:B------:R-:W-:Y:S01]  /*15f00*/  SHF.R.U32.HI R6, RZ, 0x8, R43 ;  /* 0x00000008ff067819 */ /* 0x000fe2000001162b */
[----:B------:R-:W-:Y:S01]  /*15f10*/  IMAD.IADD R0, R18, 0x1, R3 ;  /* 0x0000000112007824 */ /* 0x000fe200078e0203 */
[----:B------:R-:W-:Y:S02]  /*15f20*/  SHF.R.U32.HI R8, RZ, 0x8, R29 ;  /* 0x00000008ff087819 */ /* 0x000fe4000001161d */
[----:B------:R-:W-:Y:S02]  /*15f30*/  LOP3.LUT R5, R43, 0xff, RZ, 0xc0, !PT ;  /* 0x000000ff2b057812 */ /* 0x000fe400078ec0ff */
[----:B------:R-:W-:Y:S02]  /*15f40*/  LOP3.LUT R6, R6, 0xff, RZ, 0xc0, !PT ;  /* 0x000000ff06067812 */ /* 0x000fe400078ec0ff */
[----:B------:R-:W-:Y:S02]  /*15f50*/  LOP3.LUT R3, R8, 0xff, RZ, 0xc0, !PT ;  /* 0x000000ff08037812 */ /* 0x000fe400078ec0ff */
[----:B------:R-:W2:Y:S01]  /*15f60*/  LDS.128 R8, [R0+0x14400] ;  /* 0x0144000000087984 */ /* 0x000ea20000000c00 */
[----:B------:R-:W-:-:S02]  /*15f70*/  PRMT R14, R6, 0x7604, R5 ;  /* 0x00007604060e7816 */ /* 0x000fc40000000005 */
[----:B------:R-:W-:Y:S01]  /*15f80*/  SHF.R.U32.HI R27, RZ, 0x8, R31 ;  /* 0x00000008ff1b7819 */ /* 0x000fe2000001161f */
[----:B------:R-:W3:Y:S01]  /*15f90*/  LDS.128 R4, [R216+0x14400] ;  /* 0x01440000d8047984 */ /* 0x000ee20000000c00 */
[----:B------:R-:W-:Y:S02]  /*15fa0*/  LOP3.LUT R20, R29, 0xff, RZ, 0xc0, !PT ;  /* 0x000000ff1d147812 */ /* 0x000fe400078ec0ff */
[----:B------:R-:W-:Y:S02]  /*15fb0*/  LOP3.LUT R26, R31, 0xff, RZ, 0xc0, !PT ;  /* 0x000000ff1f1a7812 */ /* 0x000fe400078ec0ff */
[----:B------:R-:W-:Y:S02]  /*15fc0*/  LOP3.LUT R27, R27, 0xff, RZ, 0xc0, !PT ;  /* 0x000000ff1b1b7812 */ /* 0x000fe400078ec0ff */
[----:B------:R-:W-:Y:S02]  /*15fd0*/  PRMT R20, R3, 0x7604, R20 ;  /* 0x0000760403147816 */ /* 0x000fe40000000014 */
[----:B------:R-:W-:-:S02]  /*15fe0*/  SHF.R.U32.HI R3, RZ, 0x10, R41 ;  /* 0x00000010ff037819 */ /* 0x000fc40000011629 */
[----:B------:R-:W-:Y:S02]  /*15ff0*/  PRMT R26, R27, 0x7604, R26 ;  /* 0x000076041b1a7816 */ /* 0x000fe4000000001a */
[----:B------:R-:W-:Y:S01]  /*16000*/  SHF.R.U32.HI R27, RZ, 0x10, R29 ;  /* 0x00000010ff1b7819 */ /* 0x000fe2000001161d */
[----:B------:R-:W-:Y:S01]  /*16010*/  IMAD.U32 R3, R3, 0x10000, RZ ;  /* 0x0001000003037824 */ /* 0x000fe200078e00ff */
[----:B------:R-:W-:Y:S02]  /*16020*/  SHF.R.U32.HI R24, RZ, 0x8, R30 ;  /* 0x00000008ff187819 */ /* 0x000fe4000001161e */
[----:B------:R-:W-:Y:S01]  /*16030*/  LOP3.LUT R21, R30, 0xff, RZ, 0xc0, !PT ;  /* 0x000000ff1e157812 */ /* 0x000fe200078ec0ff */
[----:B------:R-:W-:Y:S01]  /*16040*/  IMAD.U32 R27, R27, 0x10000, RZ ;  /* 0x000100001b1b7824 */ /* 0x000fe200078e00ff */
[----:B------:R-:W-:Y:S02]  /*16050*/  LOP3.LUT R24, R24, 0xff, RZ, 0xc0, !PT ;  /* 0x000000ff18187812 */ /* 0x000fe400078ec0ff */
[----:B------:R-:W-:-:S02]  /*16060*/  LOP3.LUT R13, R13, 0xff0000, R40, 0xf8, !PT ;  /* 0x00ff00000d0d7812 */ /* 0x000fc400078ef828 */
[----:B------:R-:W-:Y:S02]  /*16070*/  SHF.R.U32.HI R37, RZ, 0x10, R31 ;  /* 0x00000010ff257819 */ /* 0x000fe4000001161f */
[----:B------:R-:W-:Y:S02]  /*16080*/  LOP3.LUT R3, R12, 0xff0000, R3, 0xf8, !PT ;  /* 0x00ff00000c037812 */ /* 0x000fe400078ef803 */
[----:B------:R-:W-:Y:S01]  /*16090*/  PRMT R33, R24, 0x7604, R21 ;  /* 0x0000760418217816 */ /* 0x000fe20000000015 */
[----:B------:R-:W-:Y:S01]  /*160a0*/  IMAD.U32 R37, R37, 0x10000, RZ ;  /* 0x0001000025257824 */ /* 0x000fe200078e00ff */
[----:B------:R-:W-:Y:S02]  /*160b0*/  LOP3.LUT R35, R20, 0xff0000, R27, 0xf8, !PT ;  /* 0x00ff000014237812 */ /* 0x000fe400078ef81b */
[----:B------:R-:W-:Y:S02]  /*160c0*/  LOP3.LUT R27, R13, 0xff000000, R40, 0xf8, !PT ;  /* 0xff0000000d1b7812 */ /* 0x000fe400078ef828 */
[----:B------:R-:W-:-:S02]  /*160d0*/  LOP3.LUT R40, R3, 0xff000000, R41, 0xf8, !PT ;  /* 0xff00000003287812 */ /* 0x000fc400078ef829 */
[----:B------:R-:W-:Y:S02]  /*160e0*/  LOP3.LUT R3, R33, 0xff0000, R30, 0xf8, !PT ;  /* 0x00ff000021037812 */ /* 0x000fe400078ef81e */
[----:B------:R-:W-:Y:S02]  /*160f0*/  LOP3.LUT R35, R35, 0xff000000, R29, 0xf8, !PT ;  /* 0xff00000023237812 */ /* 0x000fe400078ef81d */
[----:B------:R-:W-:Y:S02]  /*16100*/  SHF.R.U32.HI R21, RZ, 0x10, R43 ;  /* 0x00000010ff157819 */ /* 0x000fe4000001162b */
[----:B------:R-:W-:Y:S02]  /*16110*/  LOP3.LUT R25, R25, 0xff0000, R28, 0xf8, !PT ;  /* 0x00ff000019197812 */ /* 0x000fe400078ef81c */
[----:B------:R-:W-:Y:S02]  /*16120*/  LOP3.LUT R34, R3, 0xff000000, R30, 0xf8, !PT ;  /* 0xff00000003227812 */ /* 0x000fe400078ef81e */
[----:B------:R-:W-:-:S02]  /*16130*/  LOP3.LUT R37, R26, 0xff0000, R37, 0xf8, !PT ;  /* 0x00ff00001a257812 */ /* 0x000fc400078ef825 */
[----:B------:R-:W-:Y:S02]  /*16140*/  F2FP.F16.E4M3.UNPACK_B R30, R35 ;  /* 0x00000023ff1e723e */ /* 0x000fe400020006ff */
[----:B--2---:R-:W-:Y:S02]  /*16150*/  F2FP.F16.E4M3.UNPACK_B R20, R9 ;  /* 0x00000009ff14723e */ /* 0x004fe400020006ff */
[----:B------:R-:W-:Y:S02]  /*16160*/  SHF.L.U32 R21, R21, 0x10, RZ ;  /* 0x0000001015157819 */ /* 0x000fe400000006ff */
[----:B------:R-:W-:Y:S01]  /*16170*/  LOP3.LUT R15, R15, 0xff0000, R42, 0xf8, !PT ;  /* 0x00ff00000f0f7812 */ /* 0x000fe200078ef82a */
[--C-:B------:R-:W-:Y:S01]  /*16180*/  HADD2.F32 R24, -RZ, R20.reuse.H0_H0 ;  /* 0x20000014ff187230 */ /* 0x100fe20000004100 */
[----:B------:R-:W-:Y:S01]  /*16190*/  LOP3.LUT R33, R25, 0xff000000, R28, 0xf8, !PT ;  /* 0xff00000019217812 */ /* 0x000fe200078ef81c */
[----:B------:R-:W-:Y:S01]  /*161a0*/  HADD2.F32 R20, -RZ, R20.H1_H1 ;  /* 0x30000014ff147230 */ /* 0x000fe20000004100 */
[----:B------:R-:W-:Y:S01]  /*161b0*/  LOP3.LUT R36, R37, 0xff000000, R31, 0xf8, !PT ;  /* 0xff00000025247812 */ /* 0x000fe200078ef81f */
[----:B------:R-:W-:Y:S01]  /*161c0*/  HADD2.F32 R31, -RZ, R30.H0_H0 ;  /* 0x2000001eff1f7230 */ /* 0x000fe20000004100 */
[----:B---3--:R-:W-:-:S02]  /*161d0*/  F2FP.F16.E4M3.UNPACK_B R12, R5 ;  /* 0x00000005ff0c723e */ /* 0x008fc400020006ff */
[----:B------:R-:W-:Y:S02]  /*161e0*/  F2FP.F16.E4M3.UNPACK_B R28, R40 ;  /* 0x00000028ff1c723e */ /* 0x000fe400020006ff */
[----:B------:R-:W-:Y:S01]  /*161f0*/  LOP3.LUT R21, R14, 0xff0000, R21, 0xf8, !PT ;  /* 0x00ff00000e157812 */ /* 0x000fe200078ef815 */
[C---:B------:R-:W-:Y:S01]  /*16200*/  FMUL.FTZ R37, R24.reuse, R31 ;  /* 0x0000001f18257220 */ /* 0x040fe20000410000 */
[----:B------:R-:W-:Y:S01]  /*16210*/  LOP3.LUT R32, R15, 0xff000000, R42, 0xf8, !PT ;  /* 0xff0000000f207812 */ /* 0x000fe200078ef82a */
[----:B------:R-:W-:Y:S01]  /*16220*/  HADD2.F32 R29, -RZ, R28.H0_H0 ;  /* 0x2000001cff1d7230 */ /* 0x000fe20000004100 */
[-C--:B------:R-:W-:Y:S02]  /*16230*/  F2FP.F16.E4M3.UNPACK_B R14, R7.reuse ;  /* 0x00000007ff0e723e */ /* 0x080fe400020006ff */
[----:B------:R-:W-:Y:S02]  /*16240*/  F2FP.F16.E4M3.UNPACK_B R15, R7.H1 ;  /* 0x00000007ff0f723e */ /* 0x000fe400030006ff */
[-C--:B------:R-:W-:Y:S01]  /*16250*/  F2FP.F16.E4M3.UNPACK_B R7, R6.reuse ;  /* 0x00000006ff07723e */ /* 0x080fe200020006ff */
[----:B------:R-:W-:Y:S01]  /*16260*/  FMUL.FTZ R44, R24, R29 ;  /* 0x0000001d182c7220 */ /* 0x000fe20000410000 */
[----:B------:R-:W-:Y:S01]  /*16270*/  F2FP.F16.E4M3.UNPACK_B R13, R6.H1 ;  /* 0x00000006ff0d723e */ /* 0x000fe200030006ff */
[--C-:B------:R-:W-:Y:S01]  /*16280*/  HADD2.F32 R6, -RZ, R12.reuse.H0_H0 ;  /* 0x2000000cff067230 */ /* 0x100fe20000004100 */
[----:B------:R-:W-:Y:S01]  /*16290*/  LOP3.LUT R42, R21, 0xff000000, R43, 0xf8, !PT ;  /* 0xff000000152a7812 */ /* 0x000fe200078ef82b */
[----:B------:R-:W-:Y:S01]  /*162a0*/  HADD2.F32 R12, -RZ, R12.H1_H1 ;  /* 0x3000000cff0c7230 */ /* 0x000fe20000004100 */
[----:B------:R-:W-:-:S02]  /*162b0*/  F2FP.F16.E4M3.UNPACK_B R21, R9.H1 ;  /* 0x00000009ff15723e */ /* 0x000fc400030006ff */
[C---:B------:R-:W-:Y:S01]  /*162c0*/  FFMA.FTZ R38, R6.reuse, R29, -R37 ;  /* 0x0000001d06267223 */ /* 0x040fe20000010825 */
[----:B------:R-:W-:Y:S01]  /*162d0*/  F2FP.F16.E4M3.UNPACK_B R35, R35.H1 ;  /* 0x00000023ff23723e */ /* 0x000fe200030006ff */
[----:B------:R-:W-:Y:S01]  /*162e0*/  HADD2.F32 R37, -RZ, R30.H1_H1 ;  /* 0x3000001eff257230 */ /* 0x000fe20000004100 */
[----:B------:R-:W-:Y:S01]  /*162f0*/  F2FP.F16.E4M3.UNPACK_B R40, R40.H1 ;  /* 0x00000028ff28723e */ /* 0x000fe200030006ff */
[----:B------:R-:W-:Y:S01]  /*16300*/  HADD2.F32 R29, -RZ, R28.H1_H1 ;  /* 0x3000001cff1d7230 */ /* 0x000fe20000004100 */
[----:B------:R-:W-:Y:S01]  /*16310*/  F2FP.F16.E4M3.UNPACK_B R25, R11 ;  /* 0x0000000bff19723e */ /* 0x000fe200020006ff */
[----:B------:R-:W-:Y:S01]  /*16320*/  FFMA.FTZ R44, R6, R31, R44 ;  /* 0x0000001f062c7223 */ /* 0x000fe2000001002c */
[----:B------:R-:W-:Y:S01]  /*16330*/  F2FP.F16.E4M3.UNPACK_B R26, R11.H1 ;  /* 0x0000000bff1a723e */ /* 0x000fe200030006ff */
[----:B------:R-:W-:Y:S01]  /*16340*/  HADD2.F32 R39, -RZ, R35.H0_H0 ;  /* 0x20000023ff277230 */ /* 0x000fe20000004100 */
[-C--:B------:R-:W-:Y:S01]  /*16350*/  F2FP.F16.E4M3.UNPACK_B R11, R10.reuse ;  /* 0x0000000aff0b723e */ /* 0x080fe200020006ff */
[----:B------:R-:W-:Y:S01]  /*16360*/  HADD2.F32 R31, -RZ, R40.H0_H0 ;  /* 0x20000028ff1f7230 */ /* 0x000fe20000004100 */
[----:B------:R-:W-:Y:S01]  /*16370*/  F2FP.F16.E4M3.UNPACK_B R24, R10.H1 ;  /* 0x0000000aff18723e */ /* 0x000fe200030006ff */
[----:B------:R-:W-:Y:S01]  /*16380*/  HADD2.F32 R10, -RZ, R21.H0_H0 ;  /* 0x20000015ff0a7230 */ /* 0x000fe20000004100 */
[----:B------:R-:W-:Y:S01]  /*16390*/  F2FP.F16.E4M3.UNPACK_B R5, R5.H1 ;  /* 0x00000005ff05723e */ /* 0x000fe200030006ff */
[C---:B------:R-:W-:Y:S01]  /*163a0*/  FMUL.FTZ R41, R20.reuse, R37 ;  /* 0x0000002514297220 */ /* 0x040fe20000410000 */
[----:B------:R-:W-:Y:S01]  /*163b0*/  FMUL.FTZ R20, R20, R29 ;  /* 0x0000001d14147220 */ /* 0x000fe20000410000 */
[----:B------:R-:W-:Y:S01]  /*163c0*/  F2FP.F16.E4M3.UNPACK_B R28, R36 ;  /* 0x00000024ff1c723e */ /* 0x000fe200020006ff */
[----:B------:R-:W-:Y:S01]  /*163d0*/  FMUL.FTZ R43, R10, R39 ;  /* 0x000000270a2b7220 */ /* 0x000fe20000410000 */
[----:B------:R-:W-:-:S02]  /*163e0*/  HADD2.F32 R6, -RZ, R5.H0_H0 ;  /* 0x20000005ff067230 */ /* 0x000fc40000004100 */
[----:B------:R-:W-:Y:S01]  /*163f0*/  FMUL.FTZ R10, R10, R31 ;  /* 0x0000001f0a0a7220 */ /* 0x000fe20000410000 */
[C---:B------:R-:W-:Y:S01]  /*16400*/  FFMA.FTZ R41, R12.reuse, R29, -R41 ;  /* 0x0000001d0c297223 */ /* 0x040fe20000010829 */
[----:B------:R-:W-:Y:S01]  /*16410*/  FFMA.FTZ R37, R12, R37, R20 ;  /* 0x000000250c257223 */ /* 0x000fe20000010014 */
[----:B------:R-:W-:Y:S01]  /*16420*/  F2FP.F16.E4M3.UNPACK_B R12, R42 ;  /* 0x0000002aff0c723e */ /* 0x000fe200020006ff */
[C---:B------:R-:W-:Y:S01]  /*16430*/  FFMA.FTZ R43, R6.reuse, R31, -R43 ;  /* 0x0000001f062b7223 */ /* 0x040fe2000001082b */
[----:B------:R-:W-:Y:S01]  /*16440*/  FFMA.FTZ R39, R6, R39, R10 ;  /* 0x0000002706277223 */ /* 0x000fe2000001000a */
[----:B------:R-:W-:Y:S01]  /*16450*/  HADD2.F32 R20, -RZ, R35.H1_H1 ;  /* 0x30000023ff147230 */ /* 0x000fe20000004100 */
[----:B------:R-:W-:Y:S01]  /*16460*/  F2FP.F16.E4M3.UNPACK_B R36, R36.H1 ;  /* 0x00000024ff24723e */ /* 0x000fe200030006ff */
[----:B------:R-:W-:Y:S01]  /*16470*/  HADD2.F32 R21, -RZ, R21.H1_H1 ;  /* 0x30000015ff157230 */ /* 0x000fe20000004100 */
[----:B------:R-:W-:Y:S01]  /*16480*/  F2FP.F16.E4M3.UNPACK_B R42, R42.H1 ;  /* 0x0000002aff2a723e */ /* 0x000fe200030006ff */
[----:B------:R-:W-:Y:S01]  /*16490*/  HADD2.F32 R31, -RZ, R28.H0_H0 ;  /* 0x2000001cff1f7230 */ /* 0x000fe20000004100 */
[----:B------:R-:W-:Y:S01]  /*164a0*/  F2FP.F16.E4M3.UNPACK_B R9, R8 ;  /* 0x00000008ff09723e */ /* 0x000fe200020006ff */
[----:B------:R-:W-:-:S02]  /*164b0*/  HADD2.F32 R10, -RZ, R25.H0_H0 ;  /* 0x20000019ff0a7230 */ /* 0x000fc40000004100 */
[C---:B------:R-:W-:Y:S01]  /*164c0*/  FMUL.FTZ R30, R21.reuse, R20 ;  /* 0x00000014151e7220 */ /* 0x040fe20000410000 */
[----:B------:R-:W-:Y:S01]  /*164d0*/  HADD2.F32 R40, -RZ, R40.H1_H1 ;  /* 0x30000028ff287230 */ /* 0x000fe20000004100 */
[----:B------:R-:W-:Y:S01]  /*164e0*/  F2FP.F16.E4M3.UNPACK_B R8, R8.H1 ;  /* 0x00000008ff08723e */ /* 0x000fe200030006ff */
[----:B------:R-:W-:Y:S02]  /*164f0*/  HADD2.F32 R29, -RZ, R12.H0_H0 ;  /* 0x2000000cff1d7230 */ /* 0x000fe40000004100 */
[C---:B------:R-:W-:Y:S01]  /*16500*/  FMUL.FTZ R35, R10.reuse, R31 ;  /* 0x0000001f0a237220 */ /* 0x040fe20000410000 */
[----:B------:R-:W-:Y:S02]  /*16510*/  HADD2.F32 R5, -RZ, R5.H1_H1 ;  /* 0x30000005ff057230 */ /* 0x000fe40000004100 */
[----:B------:R-:W-:Y:S01]  /*16520*/  FMUL.FTZ R21, R21, R40 ;  /* 0x0000002815157220 */ /* 0x000fe20000410000 */
[----:B------:R-:W-:Y:S02]  /*16530*/  HADD2.F32 R6, -RZ, R14.H0_H0 ;  /* 0x2000000eff067230 */ /* 0x000fe40000004100 */
[----:B------:R-:W-:Y:S01]  /*16540*/  FMUL.FTZ R10, R10, R29 ;  /* 0x0000001d0a0a7220 */ /* 0x000fe20000410000 */
[----:B------:R-:W-:-:S02]  /*16550*/  HADD2.F32 R28, -RZ, R28.H1_H1 ;  /* 0x3000001cff1c7230 */ /* 0x000fc40000004100 */
[C---:B------:R-:W-:Y:S01]  /*16560*/  FFMA.FTZ R30, R5.reuse, R40, -R30 ;  /* 0x00000028051e7223 */ /* 0x040fe2000001081e */
[----:B------:R-:W-:Y:S01]  /*16570*/  FFMA.FTZ R40, R5, R20, R21 ;  /* 0x0000001405287223 */ /* 0x000fe20000010015 */
[C---:B------:R-:W-:Y:S01]  /*16580*/  FFMA.FTZ R35, R6.reuse, R29, -R35 ;  /* 0x0000001d06237223 */ /* 0x040fe20000010823 */
[----:B------:R-:W-:Y:S01]  /*16590*/  FFMA.FTZ R45, R6, R31, R10 ;  /* 0x0000001f062d7223 */ /* 0x000fe2000001000a */
[----:B------:R-:W-:Y:S01]  /*165a0*/  HADD2.F32 R20, -RZ, R36.H0_H0 ;  /* 0x20000024ff147230 */ /* 0x000fe20000004100 */
[-C--:B------:R-:W-:Y:S01]  /*165b0*/  F2FP.F16.E4M3.UNPACK_B R3, R4.reuse ;  /* 0x00000004ff03723e */ /* 0x080fe200020006ff */
[----:B------:R-:W-:Y:S01]  /*165c0*/  HADD2.F32 R6, -RZ, R26.H0_H0 ;  /* 0x2000001aff067230 */ /* 0x000fe20000004100 */
[----:B------:R-:W-:Y:S01]  /*165d0*/  F2FP.F16.E4M3.UNPACK_B R4, R4.H1 ;  /* 0x00000004ff04723e */ /* 0x000fe200030006ff */
[----:B------:R-:W-:Y:S02]  /*165e0*/  HADD2.F32 R25, -RZ, R25.H1_H1 ;  /* 0x30000019ff197230 */ /* 0x000fe40000004100 */
[----:B------:R-:W-:-:S02]  /*165f0*/  HADD2.F32 R12, -RZ, R12.H1_H1 ;  /* 0x3000000cff0c7230 */ /* 0x000fc40000004100 */
[C---:B------:R-:W-:Y:S01]  /*16600*/  FMUL.FTZ R52, R6.reuse, R20 ;  /* 0x0000001406347220 */ /* 0x040fe20000410000 */
[----:B------:R-:W-:Y:S02]  /*16610*/  HADD2.F32 R10, -RZ, R42.H0_H0 ;  /* 0x2000002aff0a7230 */ /* 0x000fe40000004100 */
[C---:B------:R-:W-:Y:S01]  /*16620*/  FMUL.FTZ R21, R25.reuse, R28 ;  /* 0x0000001c19157220 */ /* 0x040fe20000410000 */
[----:B------:R-:W-:Y:S02]  /*16630*/  HADD2.F32 R5, -RZ, R15.H0_H0 ;  /* 0x2000000fff057230 */ /* 0x000fe40000004100 */
[----:B------:R-:W-:Y:S01]  /*16640*/  FMUL.FTZ R25, R25, R12 ;  /* 0x0000000c19197220 */ /* 0x000fe20000410000 */
[----:B------:R-:W-:Y:S02]  /*16650*/  HADD2.F32 R14, -RZ, R14.H1_H1 ;  /* 0x3000000eff0e7230 */ /* 0x000fe40000004100 */
[----:B------:R-:W-:Y:S01]  /*16660*/  FMUL.FTZ R29, R6, R10 ;  /* 0x0000000a061d7220 */ /* 0x000fe20000410000 */
[----:B------:R-:W-:-:S02]  /*16670*/  HADD2.F32 R36, -RZ, R36.H1_H1 ;  /* 0x30000024ff247230 */ /* 0x000fc40000004100 */
[C---:B------:R-:W-:Y:S01]  /*16680*/  FFMA.FTZ R52, R5.reuse, R10, -R52 ;  /* 0x0000000a05347223 */ /* 0x040fe20000010834 */
[----:B------:R-:W-:Y:S01]  /*16690*/  F2FP.F16.E4M3.UNPACK_B R10, R27.H1 ;  /* 0x0000001bff0a723e */ /* 0x000fe200030006ff */
[C---:B------:R-:W-:Y:S01]  /*166a0*/  FFMA.FTZ R46, R14.reuse, R12, -R21 ;  /* 0x0000000c0e2e7223 */ /* 0x040fe20000010815 */
[----:B------:R-:W-:Y:S01]  /*166b0*/  FFMA.FTZ R48, R14, R28, R25 ;  /* 0x0000001c0e307223 */ /* 0x000fe20000010019 */
[----:B------:R-:W-:Y:S01]  /*166c0*/  HADD2.F32 R26, -RZ, R26.H1_H1 ;  /* 0x3000001aff1a7230 */ /* 0x000fe20000004100 */
[----:B------:R-:W-:Y:S01]  /*166d0*/  F2FP.F16.E4M3.UNPACK_B R14, R33.H1 ;  /* 0x00000021ff0e723e */ /* 0x000fe200030006ff */
[----:B------:R-:W-:Y:S02]  /*166e0*/  HADD2.F32 R42, -RZ, R42.H1_H1 ;  /* 0x3000002aff2a7230 */ /* 0x000fe40000004100 */
[----:B------:R-:W-:Y:S01]  /*166f0*/  FFMA.FTZ R47, R5, R20, R29 ;  /* 0x00000014052f7223 */ /* 0x000fe2000001001d */
[----:B------:R-:W-:Y:S02]  /*16700*/  HADD2.F32 R6, -RZ, R8.H0_H0 ;  /* 0x20000008ff067230 */ /* 0x000fe40000004100 */
[----:B------:R-:W-:Y:S01]  /*16710*/  FMUL.FTZ R28, R26, R36 ;  /* 0x000000241a1c7220 */ /* 0x000fe20000410000 */
[----:B------:R-:W-:-:S02]  /*16720*/  HADD2.F32 R12, -RZ, R10.H0_H0 ;  /* 0x2000000aff0c7230 */ /* 0x000fc40000004100 */
[----:B------:R-:W-:Y:S01]  /*16730*/  FMUL.FTZ R25, R26, R42 ;  /* 0x0000002a1a197220 */ /* 0x000fe20000410000 */
[----:B------:R-:W-:Y:S01]  /*16740*/  HADD2.F32 R15, -RZ, R15.H1_H1 ;  /* 0x3000000fff0f7230 */ /* 0x000fe20000004100 */
[----:B------:R-:W-:Y:S01]  /*16750*/  F2FP.F16.E4M3.UNPACK_B R33, R33 ;  /* 0x00000021ff21723e */ /* 0x000fe200020006ff */
[----:B------:R-:W-:Y:S02]  /*16760*/  HADD2.F32 R20, -RZ, R14.H0_H0 ;  /* 0x2000000eff147230 */ /* 0x000fe40000004100 */
[----:B------:R-:W-:Y:S01]  /*16770*/  FMUL.FTZ R21, R6, R12 ;  /* 0x0000000c06157220 */ /* 0x000fe20000410000 */
[----:B------:R-:W-:Y:S02]  /*16780*/  HADD2.F32 R5, -RZ, R4.H0_H0 ;  /* 0x20000004ff057230 */ /* 0x000fe40000004100 */
[C---:B------:R-:W-:Y:S01]  /*16790*/  FFMA.FTZ R49, R15.reuse, R42, -R28 ;  /* 0x0000002a0f317223 */ /* 0x040fe2000001081c */
[----:B------:R-:W-:Y:S01]  /*167a0*/  FFMA.FTZ R42, R15, R36, R25 ;  /* 0x000000240f2a7223 */ /* 0x000fe20000010019 */
[----:B------:R-:W-:-:S02]  /*167b0*/  HADD2.F32 R8, -RZ, R8.H1_H1 ;  /* 0x30000008ff087230 */ /* 0x000fc40000004100 */
[-C--:B------:R-:W-:Y:S01]  /*167c0*/  FMUL.FTZ R26, R6, R20.reuse ;  /* 0x00000014061a7220 */ /* 0x080fe20000410000 */
[C---:B------:R-:W-:Y:S01]  /*167d0*/  FFMA.FTZ R25, R5.reuse, R20, R21 ;  /* 0x0000001405197223 */ /* 0x040fe20000010015 */
[----:B------:R-:W-:Y:S01]  /*167e0*/  HADD2.F32 R21, -RZ, R14.H1_H1 ;  /* 0x3000000eff157230 */ /* 0x000fe20000004100 */
[----:B------:R-:W-:Y:S01]  /*167f0*/  F2FP.F16.E4M3.UNPACK_B R27, R27 ;  /* 0x0000001bff1b723e */ /* 0x000fe200020006ff */
[----:B------:R-:W-:Y:S02]  /*16800*/  HADD2.F32 R15, -RZ, R10.H1_H1 ;  /* 0x3000000aff0f7230 */ /* 0x000fe40000004100 */
[----:B------:R-:W-:Y:S01]  /*16810*/  FFMA.FTZ R26, R5, R12, -R26 ;  /* 0x0000000c051a7223 */ /* 0x000fe2000001081a */
[----:B------:R-:W-:Y:S02]  /*16820*/  HADD2.F32 R4, -RZ, R4.H1_H1 ;  /* 0x30000004ff047230 */ /* 0x000fe40000004100 */
[----:B------:R-:W-:Y:S01]  /*16830*/  FMUL.FTZ R29, R8, R21 ;  /* 0x00000015081d7220 */ /* 0x000fe20000410000 */
[----:B------:R-:W-:-:S02]  /*16840*/  HADD2.F32 R5, -RZ, R9.H0_H0 ;  /* 0x20000009ff057230 */ /* 0x000fc40000004100 */
[-C--:B------:R-:W-:Y:S01]  /*16850*/  FMUL.FTZ R6, R8, R15.reuse ;  /* 0x0000000f08067220 */ /* 0x080fe20000410000 */
[--C-:B------:R-:W-:Y:S02]  /*16860*/  HADD2.F32 R8, -RZ, R33.reuse.H0_H0 ;  /* 0x20000021ff087230 */ /* 0x100fe40000004100 */
[C---:B------:R-:W-:Y:S01]  /*16870*/  FFMA.FTZ R29, R4.reuse, R15, -R29 ;  /* 0x0000000f041d7223 */ /* 0x040fe2000001081d */
[----:B------:R-:W-:Y:S02]  /*16880*/  HADD2.F32 R10, -RZ, R33.H1_H1 ;  /* 0x30000021ff0a7230 */ /* 0x000fe40000004100 */
[----:B------:R-:W-:Y:S01]  /*16890*/  FFMA.FTZ R28, R4, R21, R6 ;  /* 0x00000015041c7223 */ /* 0x000fe20000010006 */
[----:B------:R-:W-:Y:S02]  /*168a0*/  HADD2.F32 R6, -RZ, R27.H0_H0 ;  /* 0x2000001bff067230 */ /* 0x000fe40000004100 */
[----:B------:R-:W-:Y:S01]  /*168b0*/  FMUL.FTZ R15, R5, R8 ;  /* 0x00000008050f7220 */ /* 0x000fe20000410000 */
[----:B------:R-:W-:Y:S01]  /*168c0*/  HADD2.F32 R4, -RZ, R3.H0_H0 ;  /* 0x20000003ff047230 */ /* 0x000fe20000004100 */
[----:B------:R-:W-:Y:S01]  /*168d0*/  F2FP.F16.E4M3.UNPACK_B R12, R34.H1 ;  /* 0x00000022ff0c723e */ /* 0x000fe200030006ff */
[----:B------:R-:W-:-:S02]  /*168e0*/  HADD2.F32 R9, -RZ, R9.H1_H1 ;  /* 0x30000009ff097230 */ /* 0x000fc40000004100 */
[-C--:B------:R-:W-:Y:S01]  /*168f0*/  FMUL.FTZ R5, R5, R6.reuse ;  /* 0x0000000605057220 */ /* 0x080fe20000410000 */
[----:B------:R-:W-:Y:S02]  /*16900*/  HADD2.F32 R3, -RZ, R3.H1_H1 ;  /* 0x30000003ff037230 */ /* 0x000fe40000004100 */
[C---:B------:R-:W-:Y:S01]  /*16910*/  FFMA.FTZ R15, R4.reuse, R6, -R15 ;  /* 0x00000006040f7223 */ /* 0x040fe2000001080f */
[----:B------:R-:W-:Y:S02]  /*16920*/  HADD2.F32 R6, -RZ, R27.H1_H1 ;  /* 0x3000001bff067230 */ /* 0x000fe40000004100 */
[C---:B------:R-:W-:Y:S01]  /*16930*/  FMUL.FTZ R20, R9.reuse, R10 ;  /* 0x0000000a09147220 */ /* 0x040fe20000410000 */
[----:B------:R-:W-:Y:S01]  /*16940*/  FFMA.FTZ R14, R4, R8, R5 ;  /* 0x00000008040e7223 */ /* 0x000fe20000010005 */
[----:B------:R-:W-:Y:S01]  /*16950*/  F2FP.F16.E4M3.UNPACK_B R5, R32.H1 ;  /* 0x00000020ff05723e */ /* 0x000fe200030006ff */
[----:B------:R-:W-:Y:S02]  /*16960*/  HADD2.F32 R8, -RZ, R12.H0_H0 ;  /* 0x2000000cff087230 */ /* 0x000fe40000004100 */
[----:B------:R-:W-:Y:S01]  /*16970*/  FMUL.FTZ R9, R9, R6 ;  /* 0x0000000609097220 */ /* 0x000fe20000410000 */
        /* <DEDUP_REMOVED lines=10> */
[----:B------:R-:W-:Y:S01]  /*16a20*/  HADD2.F32 R5, -RZ, R5.H1_H1 ;  /* 0x30000005ff057230 */ /* 0x000fe20000004100 */
[----:B------:R-:W-:Y:S01]  /*16a30*/  F2FP.F16.E4M3.UNPACK_B R32, R32 ;  /* 0x00000020ff20723e */ /* 0x000fe200020006ff */
[----:B------:R-:W-:Y:S02]  /*16a40*/  HADD2.F32 R13, -RZ, R13.H1_H1 ;  /* 0x3000000dff0d7230 */ /* 0x000fe40000004100 */
[C---:B------:R-:W-:Y:S01]  /*16a50*/  FMUL.FTZ R6, R24.reuse, R12 ;  /* 0x0000000c18067220 */ /* 0x040fe20000410000 */
[----:B------:R-:W-:Y:S01]  /*16a60*/  F2FP.F16.E4M3.UNPACK_B R34, R34 ;  /* 0x00000022ff22723e */ /* 0x000fe200020006ff */
[-C--:B------:R-:W-:Y:S01]  /*16a70*/  FMUL.FTZ R9, R24, R5.reuse ;  /* 0x0000000518097220 */ /* 0x080fe20000410000 */
[----:B------:R-:W-:Y:S01]  /*16a80*/  FFMA.FTZ R24, R3, R8, R4 ;  /* 0x0000000803187223 */ /* 0x000fe20000010004 */
[----:B------:R-:W-:Y:S01]  /*16a90*/  FFMA.FTZ R36, R13, R5, -R6 ;  /* 0x000000050d247223 */ /* 0x000fe20000010806 */
[----:B------:R-:W-:-:S02]  /*16aa0*/  HADD2.F32 R5, -RZ, R32.H0_H0 ;  /* 0x20000020ff057230 */ /* 0x000fc40000004100 */
[----:B------:R-:W-:Y:S01]  /*16ab0*/  FFMA.FTZ R31, R13, R12, R9 ;  /* 0x0000000c0d1f7223 */ /* 0x000fe20000010009 */
[--C-:B------:R-:W-:Y:S02]  /*16ac0*/  HADD2.F32 R6, -RZ, R34.reuse.H0_H0 ;  /* 0x20000022ff067230 */ /* 0x100fe40000004100 */
[--C-:B------:R-:W-:Y:S02]  /*16ad0*/  HADD2.F32 R4, -RZ, R11.reuse.H0_H0 ;  /* 0x2000000bff047230 */ /* 0x100fe40000004100 */
[----:B------:R-:W-:Y:S01]  /*16ae0*/  HADD2.F32 R34, -RZ, R34.H1_H1 ;  /* 0x30000022ff227230 */ /* 0x000fe20000004100 */
[----:B------:R-:W-:Y:S01]  /*16af0*/  F2FP.SATFINITE.E4M3.F32.PACK_AB_MERGE_C R24, R31, R24, RZ ;  /* 0x000000181f18723e */ /* 0x000fe200048070ff */
[----:B------:R-:W-:Y:S02]  /*16b00*/  HADD2.F32 R11, -RZ, R11.H1_H1 ;  /* 0x3000000bff0b7230 */ /* 0x000fe40000004100 */
[----:B------:R-:W-:Y:S01]  /*16b10*/  FMUL.FTZ R8, R4, R6 ;  /* 0x0000000604087220 */ /* 0x000fe20000410000 */
[----:B------:R-:W-:-:S02]  /*16b20*/  HADD2.F32 R32, -RZ, R32.H1_H1 ;  /* 0x30000020ff207230 */ /* 0x000fc40000004100 */
[-C--:B------:R-:W-:Y:S01]  /*16b30*/  FMUL.FTZ R9, R4, R5.reuse ;  /* 0x0000000504097220 */ /* 0x080fe20000410000 */
[--C-:B------:R-:W-:Y:S02]  /*16b40*/  HADD2.F32 R3, -RZ, R7.reuse.H0_H0 ;  /* 0x20000007ff037230 */ /* 0x100fe40000004100 */
[C---:B------:R-:W-:Y:S01]  /*16b50*/  FMUL.FTZ R4, R11.reuse, R34 ;  /* 0x000000220b047220 */ /* 0x040fe20000410000 */
[----:B------:R-:W-:Y:S02]  /*16b60*/  HADD2.F32 R7, -RZ, R7.H1_H1 ;  /* 0x30000007ff077230 */ /* 0x000fe40000004100 */
[----:B------:R-:W-:Y:S01]  /*16b70*/  FMUL.FTZ R11, R11, R32 ;  /* 0x000000200b0b7220 */ /* 0x000fe20000410000 */
        /* <DEDUP_REMOVED lines=9> */
[----:B------:R-:W-:Y:S02]  /*16c10*/  F2FP.SATFINITE.E4M3.F32.PACK_AB_MERGE_C R11, R42, R47, RZ ;  /* 0x0000002f2a0b723e */ /* 0x000fe400048070ff */
[----:B------:R-:W-:-:S02]  /*16c20*/  F2FP.SATFINITE.E4M3.F32.PACK_AB_MERGE_C R8, R28, R25, RZ ;  /* 0x000000191c08723e */ /* 0x000fc400048070ff */
[----:B------:R-:W-:Y:S02]  /*16c30*/  F2FP.SATFINITE.E4M3.F32.PACK_AB_MERGE_C R5, R41, R38, R5 ;  /* 0x000000262905723e */ /* 0x000fe40004807005 */
[----:B------:R-:W-:Y:S02]  /*16c40*/  F2FP.SATFINITE.E4M3.F32.PACK_AB_MERGE_C R7, R46, R35, R7 ;  /* 0x000000232e07723e */ /* 0x000fe40004807007 */
[----:B------:R-:W-:Y:S02]  /*16c50*/  F2FP.SATFINITE.E4M3.F32.PACK_AB_MERGE_C R4, R20, R15, R4 ;  /* 0x0000000f1404723e */ /* 0x000fe40004807004 */
[----:B------:R-:W-:Y:S02]  /*16c60*/  F2FP.SATFINITE.E4M3.F32.PACK_AB_MERGE_C R6, R13, R10, R6 ;  /* 0x0000000a0d06723e */ /* 0x000fe40004807006 */
[----:B------:R-:W-:Y:S02]  /*16c70*/  F2FP.SATFINITE.E4M3.F32.PACK_AB_MERGE_C R9, R37, R44, R9 ;  /* 0x0000002c2509723e */ /* 0x000fe40004807009 */
[----:B------:R-:W-:Y:S01]  /*16c80*/  F2FP.SATFINITE.E4M3.F32.PACK_AB_MERGE_C R11, R48, R45, R11 ;  /* 0x0000002d300b723e */ /* 0x000fe2000480700b */
[----:B------:R4:W-:Y:S01]  /*16c90*/  STS.128 [R216+0x14400], R4 ;  /* 0x01440004d8007388 */ /* 0x0009e20000000c00 */
[----:B------:R-:W-:-:S02]  /*16ca0*/  F2FP.SATFINITE.E4M3.F32.PACK_AB_MERGE_C R8, R21, R14, R8 ;  /* 0x0000000e1508723e */ /* 0x000fc40004807008 */
[----:B------:R-:W-:-:S05]  /*16cb0*/  F2FP.SATFINITE.E4M3.F32.PACK_AB_MERGE_C R10, R34, R3, R24 ;  /* 0x00000003220a723e */ /* 0x000fca0004807018 */
[----:B------:R4:W-:Y:S02]  /*16cc0*/  STS.128 [R0+0x14400], R8 ;  /* 0x0144000800007388 */ /* 0x0009e40000000c00 */
.L_x_543:
[----:B------:R-:W-:Y:S05]  /*16cd0*/  BSYNC B0 ;  /* 0x0000000000007941 */ /* 0x000fea0003800000 */
.L_x_533:
[----:B------:R-:W-:Y:S01]  /*16ce0*/  @!PT LDS RZ, [RZ] ;  /* 0x00000000fffff984 */ /* 0x000fe20000000800 */
[----:B------:R-:W-:Y:S01]  /*16cf0*/  @!PT LDS RZ, [RZ] ;  /* 0x00000000fffff984 */ /* 0x000fe20000000800 */
[----:B------:R-:W-:Y:S01]  /*16d00*/  @!PT LDS RZ, [RZ] ;  /* 0x00000000fffff984 */ /* 0x000fe20000000800 */
[----:B------:R-:W-:Y:S01]  /*16d10*/  @!PT LDS RZ, [RZ] ;  /* 0x00000000fffff984 */ /* 0x000fe20000000800 */
[----:B------:R0:W-:Y:S06]  /*16d20*/  MEMBAR.ALL.CTA ;  /* 0x0000000000007992 */ /* 0x0001ec0000008000 */
[----:B0-----:R-:W0:Y:S01]  /*16d30*/  FENCE.VIEW.ASYNC.S ;  /* 0x00000000000073c6 */ /* 0x001e220000000000 */
[----:B------:R-:W-:Y:S05]  /*16d40*/  WARPSYNC.ALL ;  /* 0x0000000000007948 */ /* 0x000fea0003800000 */
[----:B0-----:R-:W-:Y:S06]  /*16d50*/  BAR.SYNC.DEFER_BLOCKING 0xd, 0x100 ;  /* 0x0344000000007b1d */ /* 0x001fec0000010000 */
.L_x_531:
[----:B--234-:R-:W-:-:S05]  /*16d60*/  IMAD.U32 R0, RZ, RZ, UR53 ;  /* 0x00000035ff007e24 */ /* 0x01cfca000f8e00ff */
[----:B------:R-:W-:-:S13]  /*16d70*/  ISETP.NE.AND P0, PT, R0, 0x3, PT ;  /* 0x000000030000780c */ /* 0x000fda0003f05270 */
[----:B------:R-:W-:Y:S05]  /*16d80*/  @!P0 BRA `(.L_x_566) ;  /* 0x0000000000048947 */ /* 0x000fea0003800000 */
[----:B------:R-:W-:Y:S01]  /*16d90*/  BPT.TRAP 0x1 ;  /* 0x000000040000795c */ /* 0x000fe20000300000 */
.L_x_566:
[----:B-1----:R-:W-:Y:S02]  /*16da0*/  LEA R3, R148, R18, 0x3 ;  /* 0x0000001294037211 */ /* 0x002fe400078e18ff */
[----:B------:R-:W-:-:S04]  /*16db0*/  SHF.L.U32 R0, R175, 0x1f, RZ ;  /* 0x0000001faf007819 */ /* 0x000fc800000006ff */
[----:B------:R1:W2:Y:S01]  /*16dc0*/  SYNCS.PHASECHK.TRANS64.TRYWAIT P2, [R3+URZ+0x29830], R0 ;  /* 0x02983000030075a7 */ /* 0x0002a2000804017f */
[----:B------:R-:W-:Y:S05]  /*16dd0*/  @!P0 BRA `(.L_x_567) ;  /* 0x0000000000048947 */ /* 0x000fea0003800000 */
[----:B------:R-:W-:Y:S01]  /*16de0*/  BPT.TRAP 0x1 ;  /* 0x000000040000795c */ /* 0x000fe20000300000 */
.L_x_567:
[----:B-----5:R-:W3:Y:S01]  /*16df0*/  S2R R4, SR_TID.X ;  /* 0x0000000000047919 */ /* 0x020ee20000002100 */
[----:B------:R-:W-:Y:S01]  /*16e00*/  IMAD.MOV.U32 R87, RZ, RZ, RZ ;  /* 0x000000ffff577224 */ /* 0x000fe200078e00ff */
[----:B---3--:R-:W-:-:S04]  /*16e10*/  LOP3.LUT R4, R4, 0x7f, RZ, 0xc0, !PT ;  /* 0x0000007f04047812 */ /* 0x008fc800078ec0ff */
[----:B------:R-:W-:Y:S01]  /*16e20*/  ISETP.NE.AND P1, PT, R4, RZ, PT ;  /* 0x000000ff0400720c */ /* 0x000fe20003f25270 */
[----:B--2---:R-:W-:-:S12]  /*16e30*/  @P2 BRA `(.L_x_568) ;  /* 0x0000000000082947 */ /* 0x004fd80003800000 */
[----:B------:R-:W2:Y:S02]  /*16e40*/  SYNCS.PHASECHK.TRANS64.TRYWAIT P2, [R3+URZ+0x29830], R0 ;  /* 0x02983000030075a7 */ /* 0x000ea4000804017f */
[----:B--2---:R-:W-:Y:S05]  /*16e50*/  @!P2 BRA `(.L_x_569) ;  /* 0x0000010000d4a947 */ /* 0x004fea0003800000 */
.L_x_568:
[----:B------:R-:W-:Y:S05]  /*16e60*/  WARPSYNC.ALL ;  /* 0x0000000000007948 */ /* 0x000fea0003800000 */
[----:B-12---:R-:W-:Y:S01]  /*16e70*/  VIADD R0, R18, 0x1a400 ;  /* 0x0001a40012007836 */ /* 0x006fe20000000000 */
[----:B------:R-:W-:Y:S01]  /*16e80*/  R2UR UR24, R50 ;  /* 0x00000000321872ca */ /* 0x000fe200000e0000 */
[----:B------:R-:W-:Y:S01]  /*16e90*/  IMAD.MOV.U32 R7, RZ, RZ, -0x7fffffe0 ;  /* 0x80000020ff077424 */ /* 0x000fe200078e00ff */
[----:B------:R-:W-:Y:S01]  /*16ea0*/  WARPGROUP.ARRIVE ;  /* 0x00000000000079c5 */ /* 0x000fe20000000000 */
[----:B------:R-:W-:Y:S01]  /*16eb0*/  UMOV UR25, 0x80000020 ;  /* 0x8000002000197882 */ /* 0x000fe20000000000 */
[----:B------:R-:W-:Y:S01]  /*16ec0*/  SHF.R.U32.HI R0, RZ, 0x4, R0 ;  /* 0x00000004ff007819 */ /* 0x000fe20000011600 */
[----:B------:R-:W-:Y:S01]  /*16ed0*/  IMAD.MOV.U32 R5, RZ, RZ, -0x7fffffe0 ;  /* 0x80000020ff057424 */ /* 0x000fe200078e00ff */
[----:B------:R-:W-:Y:S01]  /*16ee0*/  R2UR UR27, R7 ;  /* 0x00000000071b72ca */ /* 0x000fe200000e0000 */
[----:B------:R-:W-:Y:S01]  /*16ef0*/  UMOV UR5, UR25 ;  /* 0x0000001900057c82 */ /* 0x000fe20008000000 */
[----:B------:R-:W-:Y:S01]  /*16f00*/  LOP3.LUT R0, R0, 0x3fff, RZ, 0xc0, !PT ;  /* 0x00003fff00007812 */ /* 0x000fe200078ec0ff */
[----:B------:R-:W-:Y:S01]  /*16f10*/  UMOV UR9, UR25 ;  /* 0x0000001900097c82 */ /* 0x000fe20008000000 */
[----:B------:R-:W-:Y:S01]  /*16f20*/  R2UR UR7, R5 ;  /* 0x00000000050772ca */ /* 0x000fe200000e0000 */
[----:B------:R-:W-:Y:S01]  /*16f30*/  IMAD.MOV.U32 R9, RZ, RZ, -0x7fffffe0 ;  /* 0x80000020ff097424 */ /* 0x000fe200078e00ff */
[----:B------:R-:W-:Y:S01]  /*16f40*/  LOP3.LUT R0, R0, 0x10000, RZ, 0xfc, !PT ;  /* 0x0001000000007812 */ /* 0x000fe200078efcff */
[----:B------:R-:W-:Y:S01]  /*16f50*/  ULOP3.LUT UR24, UR24, 0x10000, URZ, 0xfc, !UPT ;  /* 0x0001000018187892 */ /* 0x000fe2000f8efc3f */
[----:B------:R-:W-:Y:S01]  /*16f60*/  MOV R5, 0x80000020 ;  /* 0x8000002000057802 */ /* 0x000fe20000000f00 */
[----:B------:R-:W-:Y:S01]  /*16f70*/  UMOV UR13, UR25 ;  /* 0x00000019000d7c82 */ /* 0x000fe20008000000 */
[----:B------:R-:W-:Y:S01]  /*16f80*/  R2UR UR15, R9 ;  /* 0x00000000090f72ca */ /* 0x000fe200000e0000 */
[----:B------:R-:W-:Y:S01]  /*16f90*/  IMAD R6, R148, 0x780, R0 ;  /* 0x0000078094067824 */ /* 0x000fe200078e0200 */
[----:B------:R-:W-:Y:S01]  /*16fa0*/  R2UR UR11, R5 ;  /* 0x00000000050b72ca */ /* 0x000fe200000e0000 */
[----:B------:R-:W-:Y:S01]  /*16fb0*/  UMOV UR17, UR25 ;  /* 0x0000001900117c82 */ /* 0x000fe20008000000 */
[----:B------:R-:W-:Y:S01]  /*16fc0*/  UMOV UR4, UR24 ;  /* 0x0000001800047c82 */ /* 0x000fe20008000000 */
[----:B------:R-:W-:Y:S01]  /*16fd0*/  UMOV UR8, UR24 ;  /* 0x0000001800087c82 */ /* 0x000fe20008000000 */
[C---:B------:R-:W-:Y:S01]  /*16fe0*/  R2UR UR26, R6.reuse ;  /* 0x00000000061a72ca */ /* 0x040fe200000e0000 */
[C---:B------:R-:W-:Y:S01]  /*16ff0*/  VIADD R8, R6.reuse, 0x180 ;  /* 0x0000018006087836 */ /* 0x040fe20000000000 */
[----:B------:R-:W-:Y:S01]  /*17000*/  IADD3 R4, R6, 0x80, RZ ;  /* 0x0000008006047810 */ /* 0x000fe20007ffe0ff */
[----:B------:R-:W-:Y:S01]  /*17010*/  UMOV UR12, UR24 ;  /* 0x00000018000c7c82 */ /* 0x000fe20008000000 */
[----:B------:R-:W-:Y:S01]  /*17020*/  MOV R5, 0x80000020 ;  /* 0x8000002000057802 */ /* 0x000fe20000000f00 */
[----:B------:R-:W-:Y:S01]  /*17030*/  UMOV UR16, UR24 ;  /* 0x0000001800107c82 */ /* 0x000fe20008000000 */
[----:B------:R-:W-:Y:S01]  /*17040*/  R2UR UR6, R4 ;  /* 0x00000000040672ca */ /* 0x000fe200000e0000 */
[----:B------:R-:W-:Y:S01]  /*17050*/  VIADD R4, R6, 0x100 ;  /* 0x0000010006047836 */ /* 0x000fe20000000000 */
[----:B------:R-:W-:Y:S01]  /*17060*/  R2UR UR14, R8 ;  /* 0x00000000080e72ca */ /* 0x000fe200000e0000 */
[----:B------:R-:W-:Y:S01]  /*17070*/  VIADD R10, R6, 0x2 ;  /* 0x00000002060a7836 */ /* 0x000fe20000000000 */
[----:B------:R-:W-:Y:S01]  /*17080*/  R2UR UR19, R5 ;  /* 0x00000000051372ca */ /* 0x000fe200000e0000 */
[----:B------:R-:W-:Y:S01]  /*17090*/  IMAD.MOV.U32 R11, RZ, RZ, -0x7fffffe0 ;  /* 0x80000020ff0b7424 */ /* 0x000fe200078e00ff */
[----:B------:R-:W-:Y:S01]  /*170a0*/  R2UR UR10, R4 ;  /* 0x00000000040a72ca */ /* 0x000fe200000e0000 */
[----:B------:R-:W-:Y:S01]  /*170b0*/  QGMMA.64x32x32.F32.E4M3.E4M3 R104, gdesc[UR24], RZ, !UPT, gsb0 ;  /* 0x00600000186879f3 */ /* 0x000fe2000c0008ff */
[C---:B------:R-:W-:Y:S01]  /*170c0*/  VIADD R4, R6.reuse, 0x200 ;  /* 0x0000020006047836 */ /* 0x040fe20000000000 */
[----:B------:R-:W-:Y:S01]  /*170d0*/  P2R R20, PR, RZ, 0x2 ;  /* 0x00000002ff147803 */ /* 0x000fe20000000000 */
[----:B------:R-:W-:Y:S01]  /*170e0*/  IMAD.MOV.U32 R5, RZ, RZ, -0x7fffffe0 ;  /* 0x80000020ff057424 */ /* 0x000fe200078e00ff */
[----:B------:R-:W-:Y:S01]  /*170f0*/  P2R R12, PR, RZ, 0x1 ;  /* 0x00000001ff0c7803 */ /* 0x000fe20000000000 */
[----:B------:R-:W-:Y:S01]  /*17100*/  VIADD R8, R6, 0x182 ;  /* 0x0000018206087836 */ /* 0x000fe20000000000 */
[----:B------:R-:W-:Y:S01]  /*17110*/  R2UR UR18, R4 ;  /* 0x00000000041272ca */ /* 0x000fe200000e0000 */
[----:B------:R-:W-:Y:S01]  /*17120*/  VIADD R4, R6, 0x82 ;  /* 0x0000008206047836 */ /* 0x000fe20000000000 */
[----:B------:R-:W-:Y:S01]  /*17130*/  MOV R86, R87 ;  /* 0x0000005700567202 */ /* 0x000fe20000000f00 */
[----:B------:R-:W-:-:S02]  /*17140*/  IMAD.MOV.U32 R9, RZ, RZ, -0x7fffffe0 ;  /* 0x80000020ff097424 */ /* 0x000fc400078e00ff */
[----:B------:R-:W-:Y:S02]  /*17150*/  VIADD R72, R6, 0x682 ;  /* 0x0000068206487836 */ /* 0x000fe40000000000 */
[----:B------:R-:W-:Y:S01]  /*17160*/  IMAD.MOV.U32 R73, RZ, RZ, -0x7fffffe0 ;  /* 0x80000020ff497424 */ /* 0x000fe200078e00ff */
[----:B------:R-:W-:Y:S02]  /*17170*/  WARPGROUP.DEPBAR.LE gsb0, 0x0 ;  /* 0x00008000000079c5 */ /* 0x000fe40000010000 */
[----:B------:R-:W-:-:S06]  /*17180*/  WARPGROUP.ARRIVE ;  /* 0x00000000000079c5 */ /* 0x000fcc0000000000 */
[----:B------:R-:W-:Y:S01]  /*17190*/  QGMMA.64x32x32.F32.E4M3.E4M3 R88, gdesc[UR4], RZ, !UPT, gsb0 ;  /* 0x00600000045879f3 */ /* 0x000fe2000c0008ff */
[----:B------:R-:W-:Y:S01]  /*171a0*/  R2UR UR6, R10 ;  /* 0x000000000a0672ca */ /* 0x000fe200000e0000 */
[----:B------:R-:W-:Y:S01]  /*171b0*/  UIADD3 UR4, UR24, 0x2, URZ ;  /* 0x0000000218047890 */ /* 0x000fe2000fffe03f */
[----:B------:R-:W-:Y:S01]  /*171c0*/  R2UR UR7, R11 ;  /* 0x000000000b0772ca */ /* 0x000fe200000e0000 */
[----:B------:R-:W-:Y:S01]  /*171d0*/  UMOV UR5, 0x80000020 ;  /* 0x8000002000057882 */ /* 0x000fe20000000000 */
[----:B------:R-:W-:Y:S01]  /*171e0*/  IMAD.MOV.U32 R11, RZ, RZ, -0x7fffffe0 ;  /* 0x80000020ff0b7424 */ /* 0x000fe200078e00ff */
[----:B------:R-:W-:Y:S01]  /*171f0*/  IADD3 R10, R6, 0x280, RZ ;  /* 0x00000280060a7810 */ /* 0x000fe20007ffe0ff */
[----:B------:R-:W-:Y:S02]  /*17200*/  WARPGROUP.DEPBAR.LE gsb0, 0x0 ;  /* 0x00008000000079c5 */ /* 0x000fe40000010000 */
[----:B------:R-:W-:-:S06]  /*17210*/  WARPGROUP.ARRIVE ;  /* 0x00000000000079c5 */ /* 0x000fcc0000000000 */
[----:B------:R-:W-:Y:S01]  /*17220*/  QGMMA.64x32x32.F32.E4M3.E4M3 R56, gdesc[UR8], RZ, !UPT, gsb0 ;  /* 0x00600000083879f3 */ /* 0x000fe2000c0008ff */
[----:B------:R-:W-:Y:S01]  /*17230*/  R2UR UR10, R4 ;  /* 0x00000000040a72ca */ /* 0x000fe200000e0000 */
[----:B------:R-:W-:Y:S01]  /*17240*/  UMOV UR8, UR4 ;  /* 0x0000000400087c82 */ /* 0x000fe20008000000 */
[----:B------:R-:W-:Y:S01]  /*17250*/  R2UR UR11, R5 ;  /* 0x00000000050b72ca */ /* 0x000fe200000e0000 */
[----:B------:R-:W-:Y:S01]  /*17260*/  UMOV UR9, UR5 ;  /* 0x0000000500097c82 */ /* 0x000fe20008000000 */
        /* <DEDUP_REMOVED lines=9> */
[----:B------:R-:W-:Y:S02]  /*17300*/  VIADD R8, R6, 0x400 ;  /* 0x0000040006087836 */ /* 0x000fe40000000000 */
[----:B------:R-:W-:Y:S01]  /*17310*/  IMAD.MOV.U32 R9, RZ, RZ, -0x7fffffe0 ;  /* 0x80000020ff097424 */ /* 0x000fe200078e00ff */
[----:B------:R-:W-:Y:S02]  /*17320*/  WARPGROUP.DEPBAR.LE gsb0, 0x0 ;  /* 0x00008000000079c5 */ /* 0x000fe40000010000 */
[----:B------:R-:W-:-:S06]  /*17330*/  WARPGROUP.ARRIVE ;  /* 0x00000000000079c5 */ /* 0x000fcc0000000000 */
[----:B------:R-:W-:Y:S01]  /*17340*/  QGMMA.64x32x32.F32.E4M3.E4M3 R24, gdesc[UR16], RZ, !UPT, gsb0 ;  /* 0x00600000101879f3 */ /* 0x000fe2000c0008ff */
[----:B------:R-:W-:Y:S01]  /*17350*/  UMOV UR16, UR4 ;  /* 0x0000000400107c82 */ /* 0x000fe20008000000 */
[----:B------:R-:W-:Y:S01]  /*17360*/  UMOV UR17, UR5 ;  /* 0x0000000500117c82 */ /* 0x000fe20008000000 */
[----:B------:R-:W-:Y:S02]  /*17370*/  WARPGROUP.DEPBAR.LE gsb0, 0x0 ;  /* 0x00008000000079c5 */ /* 0x000fe40000010000 */
[----:B------:R-:W-:-:S06]  /*17380*/  WARPGROUP.ARRIVE ;  /* 0x00000000000079c5 */ /* 0x000fcc0000000000 */
[----:B------:R-:W-:Y:S01]  /*17390*/  QGMMA.64x32x32.F32.E4M3.E4M3 R104, gdesc[UR4], R104, gsb0 ;  /* 0x00600000046879f3 */ /* 0x000fe20008000868 */
[----:B------:R-:W-:Y:S01]  /*173a0*/  R2UR UR6, R4 ;  /* 0x00000000040672ca */ /* 0x000fe200000e0000 */
[----:B------:R-:W-:Y:S01]  /*173b0*/  VIADD R4, R6, 0x202 ;  /* 0x0000020206047836 */ /* 0x000fe20000000000 */
[----:B------:R-:W-:Y:S01]  /*173c0*/  R2UR UR7, R5 ;  /* 0x00000000050772ca */ /* 0x000fe200000e0000 */
[----:B------:R-:W-:-:S03]  /*173d0*/  IMAD.MOV.U32 R5, RZ, RZ, -0x7fffffe0 ;  /* 0x80000020ff057424 */ /* 0x000fc600078e00ff */
[----:B------:R-:W-:Y:S02]  /*173e0*/  R2UR UR18, R4 ;  /* 0x00000000041272ca */ /* 0x000fe400000e0000 */
[----:B------:R-:W-:Y:S01]  /*173f0*/  R2UR UR19, R5 ;  /* 0x00000000051372ca */ /* 0x000fe200000e0000 */
[----:B------:R-:W-:Y:S01]  /*17400*/  IMAD.MOV.U32 R5, RZ, RZ, -0x7fffffe0 ;  /* 0x80000020ff057424 */ /* 0x000fe200078e00ff */
[----:B------:R-:W-:Y:S01]  /*17410*/  IADD3 R4, R6, 0x300, RZ ;  /* 0x0000030006047810 */ /* 0x000fe20007ffe0ff */
[----:B------:R-:W-:Y:S02]  /*17420*/  WARPGROUP.DEPBAR.LE gsb0, 0x0 ;  /* 0x00008000000079c5 */ /* 0x000fe40000010000 */
[----:B------:R-:W-:-:S06]  /*17430*/  WARPGROUP.ARRIVE ;  /* 0x00000000000079c5 */ /* 0x000fcc0000000000 */
[----:B------:R-:W-:Y:S01]  /*17440*/  QGMMA.64x32x32.F32.E4M3.E4M3 R88, gdesc[UR8], R88, gsb0 ;  /* 0x00600000085879f3 */ /* 0x000fe20008000858 */
[----:B------:R-:W-:Y:S01]  /*17450*/  R2UR UR10, R10 ;  /* 0x000000000a0a72ca */ /* 0x000fe200000e0000 */
[----:B------:R-:W-:Y:S01]  /*17460*/  UIADD3 UR8, UR24, 0x200, URZ ;  /* 0x0000020018087890 */ /* 0x000fe2000fffe03f */
[----:B------:R-:W-:Y:S01]  /*17470*/  R2UR UR11, R11 ;  /* 0x000000000b0b72ca */ /* 0x000fe200000e0000 */
[----:B------:R-:W-:Y:S01]  /*17480*/  UMOV UR9, 0x80000020 ;  /* 0x8000002000097882 */ /* 0x000fe20000000000 */
[----:B------:R-:W-:Y:S01]  /*17490*/  VIADD R10, R6, 0x282 ;  /* 0x00000282060a7836 */ /* 0x000fe20000000000 */
[----:B------:R-:W-:Y:S01]  /*174a0*/  UMOV UR21, UR9 ;  /* 0x0000000900157c82 */ /* 0x000fe20008000000 */
[----:B------:R-:W-:Y:S02]  /*174b0*/  IMAD.MOV.U32 R11, RZ, RZ, -0x7fffffe0 ;  /* 0x80000020ff0b7424 */ /* 0x000fe400078e00ff */
[----:B------:R-:W-:Y:S01]  /*174c0*/  UMOV UR20, UR8 ;  /* 0x0000000800147c82 */ /* 0x000fe20008000000 */
[----:B------:R-:W-:-:S02]  /*174d0*/  WARPGROUP.DEPBAR.LE gsb0, 0x0 ;  /* 0x00008000000079c5 */ /* 0x000fc40000010000 */
[----:B------:R-:W-:-:S06]  /*174e0*/  WARPGROUP.ARRIVE ;  /* 0x00000000000079c5 */ /* 0x000fcc0000000000 */
[----:B------:R-:W-:Y:S03]  /*174f0*/  QGMMA.64x32x32.F32.E4M3.E4M3 R56, gdesc[UR4], R56, gsb0 ;  /* 0x00600000043879f3 */ /* 0x000fe60008000838 */
[----:B------:R-:W-:Y:S02]  /*17500*/  WARPGROUP.DEPBAR.LE gsb0, 0x0 ;  /* 0x00008000000079c5 */ /* 0x000fe40000010000 */
[----:B------:R-:W-:-:S06]  /*17510*/  WARPGROUP.ARRIVE ;  /* 0x00000000000079c5 */ /* 0x000fcc0000000000 */
[----:B------:R-:W-:Y:S01]  /*17520*/  QGMMA.64x32x32.F32.E4M3.E4M3 R40, gdesc[UR12], R40, gsb0 ;  /* 0x006000000c2879f3 */ /* 0x000fe20008000828 */
[----:B------:R-:W-:Y:S01]  /*17530*/  R2UR UR14, R4 ;  /* 0x00000000040e72ca */ /* 0x000fe200000e0000 */
[----:B------:R-:W-:Y:S01]  /*17540*/  UMOV UR12, UR8 ;  /* 0x00000008000c7c82 */ /* 0x000fe20008000000 */
[----:B------:R-:W-:Y:S01]  /*17550*/  R2UR UR15, R5 ;  /* 0x00000000050f72ca */ /* 0x000fe200000e0000 */
[----:B------:R-:W-:Y:S01]  /*17560*/  UMOV UR13, UR9 ;  /* 0x00000009000d7c82 */ /* 0x000fe20008000000 */
[----:B------:R-:W-:Y:S01]  /*17570*/  VIADD R4, R6, 0x380 ;  /* 0x0000038006047836 */ /* 0x000fe20000000000 */
[----:B------:R-:W-:Y:S01]  /*17580*/  MOV R5, 0x80000020 ;  /* 0x8000002000057802 */ /* 0x000fe20000000f00 */
[----:B------:R-:W-:Y:S02]  /*17590*/  WARPGROUP.DEPBAR.LE gsb0, 0x0 ;  /* 0x00008000000079c5 */ /* 0x000fe40000010000 */
[----:B------:R-:W-:-:S06]  /*175a0*/  WARPGROUP.ARRIVE ;  /* 0x00000000000079c5 */ /* 0x000fcc0000000000 */
[----:B------:R-:W-:Y:S01]  /*175b0*/  QGMMA.64x32x32.F32.E4M3.E4M3 R24, gdesc[UR16], R24, gsb0 ;  /* 0x00600000101879f3 */ /* 0x000fe20008000818 */
        /* <DEDUP_REMOVED lines=8> */
[----:B------:R-:W-:Y:S01]  /*17640*/  QGMMA.64x32x32.F32.E4M3.E4M3 R104, gdesc[UR8], R104, gsb0 ;  /* 0x00600000086879f3 */ /* 0x000fe20008000868 */
[----:B------:R-:W-:Y:S01]  /*17650*/  R2UR UR10, R4 ;  /* 0x00000000040a72ca */ /* 0x000fe200000e0000 */
[----:B------:R-:W-:Y:S01]  /*17660*/  VIADD R4, R6, 0x480 ;  /* 0x0000048006047836 */ /* 0x000fe20000000000 */
[----:B------:R-:W-:Y:S02]  /*17670*/  R2UR UR11, R5 ;  /* 0x00000000050b72ca */ /* 0x000fe400000e0000 */
[----:B------:R-:W-:Y:S02]  /*17680*/  MOV R5, 0x80000020 ;  /* 0x8000002000057802 */ /* 0x000fe40000000f00 */
[----:B------:R-:W-:Y:S01]  /*17690*/  R2UR UR22, R4 ;  /* 0x00000000041672ca */ /* 0x000fe200000e0000 */
[----:B------:R-:W-:Y:S01]  /*176a0*/  VIADD R4, R6, 0x302 ;  /* 0x0000030206047836 */ /* 0x000fe20000000000 */
[----:B------:R-:W-:Y:S01]  /*176b0*/  R2UR UR23, R5 ;  /* 0x00000000051772ca */ /* 0x000fe200000e0000 */
[----:B------:R-:W-:Y:S01]  /*176c0*/  IMAD.MOV.U32 R5, RZ, RZ, -0x7fffffe0 ;  /* 0x80000020ff057424 */ /* 0x000fe200078e00ff */
[----:B------:R-:W-:-:S02]  /*176d0*/  WARPGROUP.DEPBAR.LE gsb0, 0x0 ;  /* 0x00008000000079c5 */ /* 0x000fc40000010000 */
[----:B------:R-:W-:-:S06]  /*176e0*/  WARPGROUP.ARRIVE ;  /* 0x00000000000079c5 */ /* 0x000fcc0000000000 */
[----:B------:R-:W-:Y:S01]  /*176f0*/  QGMMA.64x32x32.F32.E4M3.E4M3 R88, gdesc[UR12], R88, gsb0 ;  /* 0x006000000c5879f3 */ /* 0x000fe20008000858 */
[----:B------:R-:W-:Y:S01]  /*17700*/  R2UR UR14, R10 ;  /* 0x000000000a0e72ca */ /* 0x000fe200000e0000 */
[----:B------:R-:W-:Y:S01]  /*17710*/  UIADD3 UR12, UR24, 0x202, URZ ;  /* 0x00000202180c7890 */ /* 0x000fe2000fffe03f */
[----:B------:R-:W-:Y:S01]  /*17720*/  R2UR UR15, R11 ;  /* 0x000000000b0f72ca */ /* 0x000fe200000e0000 */
[----:B------:R-:W-:Y:S01]  /*17730*/  UMOV UR13, 0x80000020 ;  /* 0x80000020000d7882 */ /* 0x000fe20000000000 */
[----:B------:R-:W-:Y:S01]  /*17740*/  IMAD.MOV.U32 R11, RZ, RZ, -0x7fffffe0 ;  /* 0x80000020ff0b7424 */ /* 0x000fe200078e00ff */
[----:B------:R-:W-:Y:S01]  /*17750*/  UMOV UR29, UR13 ;  /* 0x0000000d001d7c82 */ /* 0x000fe20008000000 */
[----:B------:R-:W-:Y:S02]  /*17760*/  IADD3 R10, R6, 0x500, RZ ;  /* 0x00000500060a7810 */ /* 0x000fe40007ffe0ff */
        /* <DEDUP_REMOVED lines=95> */
[----:B------:R-:W-:Y:S02]  /*17d60*/  WARPGROUP.DEPBAR.LE gsb0, 0x0 ;  /* 0x00008000000079c5 */ /* 0x000fe40000010000 */
[----:B------:R-:W-:-:S06]  /*17d70*/  WARPGROUP.ARRIVE ;  /* 0x00000000000079c5 */ /* 0x000fcc0000000000 */
[----:B------:R-:W-:Y:S03]  /*17d80*/  QGMMA.64x32x32.F32.E4M3.E4M3 R24, gdesc[UR32], R24, gsb0 ;  /* 0x00600000201879f3 */ /* 0x000fe60008000818 */
[----:B------:R-:W-:Y:S02]  /*17d90*/  WARPGROUP.DEPBAR.LE gsb0, 0x0 ;  /* 0x00008000000079c5 */ /* 0x000fe40000010000 */
[----:B------:R-:W-:-:S06]  /*17da0*/  WARPGROUP.ARRIVE ;  /* 0x00000000000079c5 */ /* 0x000fcc0000000000 */
[----:B------:R-:W-:Y:S01]  /*17db0*/  QGMMA.64x32x32.F32.E4M3.E4M3 R104, gdesc[UR20], R104, gsb0 ;  /* 0x00600000146879f3 */ /* 0x000fe20008000868 */
[----:B------:R-:W-:Y:S02]  /*17dc0*/  R2UR UR22, R4 ;  /* 0x00000000041672ca */ /* 0x000fe400000e0000 */
[----:B------:R-:W-:Y:S02]  /*17dd0*/  R2UR UR23, R5 ;  /* 0x00000000051772ca */ /* 0x000fe400000e0000 */
[----:B------:R-:W-:-:S05]  /*17de0*/  IADD3 R4, R223, R147, RZ ;  /* 0x00000093df047210 */ /* 0x000fca0007ffe0ff */
[----:B------:R-:W-:-:S05]  /*17df0*/  IMAD R4, R161, -0xa0, R4 ;  /* 0xffffff60a1047824 */ /* 0x000fca00078e0204 */
[C---:B------:R-:W-:Y:S02]  /*17e00*/  ISETP.GT.AND P4, PT, R4.reuse, RZ, PT ;  /* 0x000000ff0400720c */ /* 0x040fe40003f84270 */
[C---:B------:R-:W-:Y:S02]  /*17e10*/  ISETP.GT.AND P5, PT, R4.reuse, 0x1, PT ;  /* 0x000000010400780c */ /* 0x040fe40003fa4270 */
[C---:B------:R-:W-:Y:S02]  /*17e20*/  ISETP.GT.AND P2, PT, R4.reuse, 0x8, PT ;  /* 0x000000080400780c */ /* 0x040fe40003f44270 */
[C---:B------:R-:W-:Y:S02]  /*17e30*/  ISETP.GT.AND P3, PT, R4.reuse, 0x9, PT ;  /* 0x000000090400780c */ /* 0x040fe40003f64270 */
[C---:B------:R-:W-:Y:S02]  /*17e40*/  ISETP.GT.AND P6, PT, R4.reuse, 0x80, PT ;  /* 0x000000800400780c */ /* 0x040fe40003fc4270 */
[----:B------:R-:W-:-:S02]  /*17e50*/  ISETP.GT.AND P1, PT, R4, 0x81, PT ;  /* 0x000000810400780c */ /* 0x000fc40003f24270 */
[----:B------:R-:W-:-:S04]  /*17e60*/  ISETP.GT.AND P0, PT, R4, 0x88, PT ;  /* 0x000000880400780c */ /* 0x000fc80003f04270 */
[----:B------:R-:W-:Y:S01]  /*17e70*/  P2R R10, PR, RZ, 0x1 ;  /* 0x00000001ff0a7803 */ /* 0x000fe20000000000 */
[----:B------:R-:W-:Y:S02]  /*17e80*/  WARPGROUP.DEPBAR.LE gsb0, 0x0 ;  /* 0x00008000000079c5 */ /* 0x000fe40000010000 */
[----:B------:R-:W-:Y:S01]  /*17e90*/  WARPGROUP.ARRIVE ;  /* 0x00000000000079c5 */ /* 0x000fe20000000000 */
[----:B------:R-:W-:Y:S02]  /*17ea0*/  FSEL R13, R104, -INF , P4 ;  /* 0xff800000680d7808 */ /* 0x000fe40002000000 */
[----:B------:R-:W-:Y:S02]  /*17eb0*/  FSEL R105, R105, -INF , P5 ;  /* 0xff80000069697808 */ /* 0x000fe40002800000 */
[----:B------:R-:W-:Y:S01]  /*17ec0*/  FSEL R79, R108, -INF , P2 ;  /* 0xff8000006c4f7808 */ /* 0x000fe20001000000 */
[----:B------:R-:W-:Y:S01]  /*17ed0*/  QGMMA.64x32x32.F32.E4M3.E4M3 R88, gdesc[UR20], R88, gsb0 ;  /* 0x00600000145879f3 */ /* 0x000fe20008000858 */
[----:B------:R-:W-:-:S02]  /*17ee0*/  R2UR UR22, R8 ;  /* 0x00000000081672ca */ /* 0x000fc400000e0000 */
[----:B------:R-:W-:Y:S02]  /*17ef0*/  R2UR UR23, R9 ;  /* 0x00000000091772ca */ /* 0x000fe400000e0000 */
        /* <DEDUP_REMOVED lines=18> */
[----:B------:R-:W-:Y:S02]  /*18020*/  FSEL R117, R117, -INF , P3 ;  /* 0xff80000075757808 */ /* 0x000fe40001800000 */
[----:B------:R-:W-:Y:S02]  /*18030*/  ISETP.GT.AND P5, PT, R4, 0x20, PT ;  /* 0x000000200400780c */ /* 0x000fe40003fa4270 */
[----:B------:R-:W-:Y:S02]  /*18040*/  FMNMX.FTZ R8, R83, R8, !PT ;  /* 0x0000000853087209 */ /* 0x000fe40007810000 */
[----:B------:R-:W-:Y:S02]  /*18050*/  FSEL R9, R114, -INF , P4 ;  /* 0xff80000072097808 */ /* 0x000fe40002000000 */
[----:B------:R-:W-:-:S02]  /*18060*/  ISETP.GT.AND P4, PT, R4, 0x21, PT ;  /* 0x000000210400780c */ /* 0x000fc40003f84270 */
[----:B------:R-:W-:Y:S02]  /*18070*/  FMNMX.FTZ R8, R117, R8, !PT ;  /* 0x0000000875087209 */ /* 0x000fe40007810000 */
[----:B------:R-:W-:Y:S02]  /*18080*/  FSEL R119, R119, -INF , P3 ;  /* 0xff80000077777808 */ /* 0x000fe40001800000 */
[----:B------:R-:W-:Y:S02]  /*18090*/  ISETP.GT.AND P3, PT, R4, 0x28, PT ;  /* 0x000000280400780c */ /* 0x000fe40003f64270 */
[----:B------:R-:W-:Y:S02]  /*180a0*/  FSEL R15, R118, -INF , P2 ;  /* 0xff800000760f7808 */ /* 0x000fe40001000000 */
[----:B------:R-:W-:Y:S01]  /*180b0*/  ISETP.GT.AND P2, PT, R4, 0x29, PT ;  /* 0x000000290400780c */ /* 0x000fe20003f44270 */
[----:B------:R-:W-:Y:S02]  /*180c0*/  WARPGROUP.DEPBAR.LE gsb0, 0x0 ;  /* 0x00008000000079c5 */ /* 0x000fe40000010000 */
[----:B------:R-:W-:Y:S01]  /*180d0*/  WARPGROUP.ARRIVE ;  /* 0x00000000000079c5 */ /* 0x000fe20000000000 */
[----:B------:R-:W-:-:S02]  /*180e0*/  FSEL R149, R88, -INF , P5 ;  /* 0xff80000058957808 */ /* 0x000fc40002800000 */
[----:B------:R-:W-:Y:S02]  /*180f0*/  FSEL R133, R89, -INF , P4 ;  /* 0xff80000059857808 */ /* 0x000fe40002000000 */
[----:B------:R-:W-:Y:S01]  /*18100*/  FMNMX.FTZ R8, R149, R8, !PT ;  /* 0x0000000895087209 */ /* 0x000fe20007810000 */
[----:B------:R-:W-:Y:S01]  /*18110*/  QGMMA.64x32x32.F32.E4M3.E4M3 R56, gdesc[UR20], R56, gsb0 ;  /* 0x00600000143879f3 */ /* 0x000fe20008000838 */
[----:B------:R-:W-:Y:S02]  /*18120*/  R2UR UR22, R72 ;  /* 0x00000000481672ca */ /* 0x000fe400000e0000 */
[----:B------:R-:W-:Y:S02]  /*18130*/  R2UR UR23, R73 ;  /* 0x00000000491772ca */ /* 0x000fe400000e0000 */
[----:B------:R-:W-:Y:S02]  /*18140*/  FSEL R123, R92, -INF , P3 ;  /* 0xff8000005c7b7808 */ /* 0x000fe40001800000 */
[----:B------:R-:W-:-:S02]  /*18150*/  FMNMX.FTZ R8, R133, R8, !PT ;  /* 0x0000000885087209 */ /* 0x000fc40007810000 */
[----:B------:R-:W-:Y:S02]  /*18160*/  FSEL R21, R90, -INF , P5 ;  /* 0xff8000005a157808 */ /* 0x000fe40002800000 */
[C---:B------:R-:W-:Y:S02]  /*18170*/  ISETP.GT.AND P5, PT, R4.reuse, 0x30, PT ;  /* 0x000000300400780c */ /* 0x040fe40003fa4270 */
        /* <DEDUP_REMOVED lines=20> */
[----:B------:R-:W-:Y:S02]  /*182c0*/  FMNMX.FTZ R8, R137, R8, !PT ;  /* 0x0000000889087209 */ /* 0x000fe40007810000 */
[----:B------:R-:W-:-:S02]  /*182d0*/  FSEL R77, R102, -INF , P3 ;  /* 0xff800000664d7808 */ /* 0x000fc40001800000 */
[----:B------:R-:W-:Y:S02]  /*182e0*/  ISETP.GT.AND P3, PT, R4, 0x48, PT ;  /* 0x000000480400780c */ /* 0x000fe40003f64270 */
[----:B------:R-:W-:Y:S01]  /*182f0*/  FSEL R103, R103, -INF , P2 ;  /* 0xff80000067677808 */ /* 0x000fe20001000000 */
[----:B------:R-:W-:Y:S02]  /*18300*/  WARPGROUP.DEPBAR.LE gsb0, 0x0 ;  /* 0x00008000000079c5 */ /* 0x000fe40000010000 */
[----:B------:R-:W-:Y:S01]  /*18310*/  WARPGROUP.ARRIVE ;  /* 0x00000000000079c5 */ /* 0x000fe20000000000 */
[----:B------:R-:W-:Y:S02]  /*18320*/  FSEL R127, R56, -INF , P5 ;  /* 0xff800000387f7808 */ /* 0x000fe40002800000 */
[----:B------:R-:W-:Y:S02]  /*18330*/  FSEL R101, R57, -INF , P4 ;  /* 0xff80000039657808 */ /* 0x000fe40002000000 */
[----:B------:R-:W-:Y:S01]  /*18340*/  FMNMX.FTZ R8, R127, R8, !PT ;  /* 0x000000087f087209 */ /* 0x000fe20007810000 */
[----:B------:R-:W-:Y:S01]  /*18350*/  QGMMA.64x32x32.F32.E4M3.E4M3 R40, gdesc[UR20], R40, gsb0 ;  /* 0x00600000142879f3 */ /* 0x000fe20008000828 */
        /* <DEDUP_REMOVED lines=25> */
[----:B------:R-:W-:Y:S02]  /*184f0*/  FMNMX.FTZ R8, R135, R8, !PT ;  /* 0x0000000887087209 */ /* 0x000fe40007810000 */
[----:B------:R-:W-:Y:S02]  /*18500*/  FSEL R69, R70, -INF , P3 ;  /* 0xff80000046457808 */ /* 0x000fe40001800000 */
[C---:B------:R-:W-:Y:S02]  /*18510*/  ISETP.GT.AND P3, PT, R4.reuse, 0x68, PT ;  /* 0x000000680400780c */ /* 0x040fe40003f64270 */
        /* <DEDUP_REMOVED lines=27> */
[----:B------:R-:W-:Y:S02]  /*186d0*/  FMNMX.FTZ R8, R157, R8, !PT ;  /* 0x000000089d087209 */ /* 0x000fe40007810000 */
[----:B------:R-:W-:Y:S02]  /*186e0*/  FSEL R55, R55, -INF , P2 ;  /* 0xff80000037377808 */ /* 0x000fe40001000000 */
[----:B------:R-:W-:-:S02]  /*186f0*/  FMNMX.FTZ R8, R159, R8, !PT ;  /* 0x000000089f087209 */ /* 0x000fc40007810000 */
[----:B------:R-:W-:Y:S02]  /*18700*/  ISETP.GT.AND P2, PT, R4, 0x89, PT ;  /* 0x000000890400780c */ /* 0x000fe40003f44270 */
[----:B------:R-:W-:Y:S02]  /*18710*/  FSEL R53, R54, -INF , P3 ;  /* 0xff80000036357808 */ /* 0x000fe40001800000 */
[C---:B------:R-:W-:Y:S02]  /*18720*/  ISETP.GT.AND P3, PT, R4.reuse, 0x90, PT ;  /* 0x000000900400780c */ /* 0x040fe40003f64270 */
[----:B------:R-:W-:Y:S02]  /*18730*/  FSEL R51, R51, -INF , P4 ;  /* 0xff80000033337808 */ /* 0x000fe40002000000 */
[----:B------:R-:W-:Y:S02]  /*18740*/  ISETP.GT.AND P4, PT, R4, 0x91, PT ;  /* 0x000000910400780c */ /* 0x000fe40003f84270 */
[----:B------:R-:W-:-:S02]  /*18750*/  FSEL R49, R50, -INF , P5 ;  /* 0xff80000032317808 */ /* 0x000fc40002800000 */
[----:B------:R-:W-:Y:S01]  /*18760*/  ISETP.GT.AND P5, PT, R4, 0x98, PT ;  /* 0x000000980400780c */ /* 0x000fe20003fa4270 */
[----:B------:R-:W-:Y:S02]  /*18770*/  WARPGROUP.DEPBAR.LE gsb0, 0x0 ;  /* 0x00008000000079c5 */ /* 0x000fe40000010000 */
[----:B------:R-:W-:Y:S02]  /*18780*/  FSEL R163, R24, -INF , P6 ;  /* 0xff80000018a37808 */ /* 0x000fe40003000000 */
[----:B------:R-:W-:Y:S02]  /*18790*/  FSEL R165, R25, -INF , P1 ;  /* 0xff80000019a57808 */ /* 0x000fe40000800000 */
[----:B------:R-:W-:Y:S02]  /*187a0*/  FMNMX.FTZ R8, R163, R8, !PT ;  /* 0x00000008a3087209 */ /* 0x000fe40007810000 */
[----:B------:R-:W-:Y:S02]  /*187b0*/  FSEL R167, R28, -INF , P0 ;  /* 0xff8000001ca77808 */ /* 0x000fe40000000000 */
[----:B------:R-:W-:-:S02]  /*187c0*/  FMNMX.FTZ R8, R165, R8, !PT ;  /* 0x00000008a5087209 */ /* 0x000fc40007810000 */
[----:B------:R-:W-:Y:S02]  /*187d0*/  FSEL R177, R29, -INF , P2 ;  /* 0xff8000001db17808 */ /* 0x000fe40001000000 */
[----:B------:R-:W-:Y:S02]  /*187e0*/  FMNMX.FTZ R8, R167, R8, !PT ;  /* 0x00000008a7087209 */ /* 0x000fe40007810000 */
[----:B------:R-:W-:Y:S02]  /*187f0*/  FSEL R179, R32, -INF , P3 ;  /* 0xff80000020b37808 */ /* 0x000fe40001800000 */
[----:B------:R-:W-:Y:S02]  /*18800*/  FMNMX.FTZ R8, R177, R8, !PT ;  /* 0x00000008b1087209 */ /* 0x000fe40007810000 */
[----:B------:R-:W-:Y:S02]  /*18810*/  FSEL R183, R33, -INF , P4 ;  /* 0xff80000021b77808 */ /* 0x000fe40002000000 */
[----:B------:R-:W-:-:S02]  /*18820*/  FMNMX.FTZ R8, R179, R8, !PT ;  /* 0x00000008b3087209 */ /* 0x000fc40007810000 */
[----:B------:R-:W-:Y:S02]  /*18830*/  FSEL R181, R36, -INF , P5 ;  /* 0xff80000024b57808 */ /* 0x000fe40002800000 */
[----:B------:R-:W-:Y:S02]  /*18840*/  FMNMX.FTZ R8, R183, R8, !PT ;  /* 0x00000008b7087209 */ /* 0x000fe40007810000 */
[----:B------:R-:W-:Y:S02]  /*18850*/  ISETP.GT.AND P6, PT, R4, 0x99, PT ;  /* 0x000000990400780c */ /* 0x000fe40003fc4270 */
[----:B------:R-:W-:Y:S02]  /*18860*/  FMNMX.FTZ R8, R181, R8, !PT ;  /* 0x00000008b5087209 */ /* 0x000fe40007810000 */
[----:B------:R-:W-:Y:S02]  /*18870*/  FSEL R185, R37, -INF , P6 ;  /* 0xff80000025b97808 */ /* 0x000fe40003000000 */
[----:B------:R-:W-:-:S02]  /*18880*/  P2R R24, PR, RZ, 0x2 ;  /* 0x00000002ff187803 */ /* 0x000fc40000000000 */
[----:B------:R-:W-:Y:S02]  /*18890*/  FMNMX.FTZ R8, R185, R8, !PT ;  /* 0x00000008b9087209 */ /* 0x000fe40007810000 */
[----:B------:R-:W-:Y:S02]  /*188a0*/  ISETP.GT.AND P1, PT, R4, 0x80, PT ;  /* 0x000000800400780c */ /* 0x000fe40003f24270 */
[----:B------:R-:W-:Y:S01]  /*188b0*/  FSEL R31, R31, -INF , P2 ;  /* 0xff8000001f1f7808 */ /* 0x000fe20001000000 */
[----:B------:R-:W1:Y:S01]  /*188c0*/  SHFL.BFLY PT, R11, R8, 0x2, 0x1f ;  /* 0x0c401f00080b7f89 */ /* 0x000e6200000e0000 */
[----:B------:R-:W-:Y:S02]  /*188d0*/  FSEL R25, R26, -INF , P1 ;  /* 0xff8000001a197808 */ /* 0x000fe40000800000 */
[----:B------:R-:W-:Y:S02]  /*188e0*/  ISETP.NE.AND P1, PT, R24, RZ, PT ;  /* 0x000000ff1800720c */ /* 0x000fe40003f25270 */
[----:B------:R-:W-:-:S02]  /*188f0*/  FSEL R35, R35, -INF , P4 ;  /* 0xff80000023237808 */ /* 0x000fc40002000000 */
[----:B------:R-:W-:Y:S02]  /*18900*/  FSEL R27, R27, -INF , P1 ;  /* 0xff8000001b1b7808 */ /* 0x000fe40000800000 */
[----:B------:R-:W-:Y:S02]  /*18910*/  ISETP.NE.AND P1, PT, R20, RZ, PT ;  /* 0x000000ff1400720c */ /* 0x000fe40003f25270 */
[----:B-1----:R-:W-:-:S05]  /*18920*/  FMNMX.FTZ R6, R8, R11, !PT ;  /* 0x0000000b08067209 */ /* 0x002fca0007810000 */
[----:B------:R-:W1:Y:S02]  /*18930*/  SHFL.BFLY PT, R11, R6, 0x1, 0x1f ;  /* 0x0c201f00060b7f89 */ /* 0x000e6400000e0000 */
[----:B-1----:R-:W-:-:S04]  /*18940*/  FMNMX.FTZ R11, R6, R11, !PT ;  /* 0x0000000b060b7209 */ /* 0x002fc80007810000 */
[----:B------:R-:W-:Y:S01]  /*18950*/  FSETP.NEU.FTZ.AND P0, PT, R11, -INF , PT ;  /* 0xff8000000b00780b */ /* 0x000fe20003f1d000 */
[----:B------:R-:W-:-:S05]  /*18960*/  FFMA.FTZ R14, R2, R11, -8 ;  /* 0xc1000000020e7423 */ /* 0x000fca000001000b */
[----:B------:R-:W-:Y:S02]  /*18970*/  FSEL R14, R14, RZ, P0 ;  /* 0x000000ff0e0e7208 */ /* 0x000fe40000000000 */
[----:B------:R-:W-:-:S03]  /*18980*/  ISETP.NE.AND P0, PT, R10, RZ, PT ;  /* 0x000000ff0a00720c */ /* 0x000fc60003f05270 */
[--C-:B------:R-:W-:Y:S01]  /*18990*/  FFMA.FTZ R97, R2, R97, -R14.reuse ;  /* 0x0000006102617223 */ /* 0x100fe2000001080e */
[----:B------:R-:W-:Y:S01]  /*189a0*/  FSEL R29, R30, -INF , P0 ;  /* 0xff8000001e1d7808 */ /* 0x000fe20000000000 */
[--C-:B------:R-:W-:Y:S01]  /*189b0*/  FFMA.FTZ R4, R2, R13, -R14.reuse ;  /* 0x0000000d02047223 */ /* 0x100fe2000001080e */
[----:B------:R-:W-:Y:S01]  /*189c0*/  ISETP.NE.AND P0, PT, R12, RZ, PT ;  /* 0x000000ff0c00720c */ /* 0x000fe20003f05270 */
[C-C-:B------:R-:W-:Y:S01]  /*189d0*/  FFMA.FTZ R8, R2.reuse, R81, -R14.reuse ;  /* 0x0000005102087223 */ /* 0x140fe2000001080e */
[----:B------:R-:W-:Y:S01]  /*189e0*/  FMNMX.FTZ R12, R5, R107, !PT ;  /* 0x0000006b050c7209 */ /* 0x000fe20007810000 */
[C-C-:B------:R-:W-:Y:S01]  /*189f0*/  FFMA.FTZ R13, R2.reuse, R85, -R14.reuse ;  /* 0x00000055020d7223 */ /* 0x140fe2000001080e */
[----:B------:R-:W-:-:S01]  /*18a00*/  FFMA.FTZ R81, R2, R117, -R14 ;  /* 0x0000007502517223 */ /* 0x000fc2000001080e */
[----:B------:R-:W-:Y:S01]  /*18a10*/  FSEL R117, R38, -INF , P5 ;  /* 0xff80000026757808 */ /* 0x000fe20002800000 */
[----:B------:R-:W-:-:S01]  /*18a20*/  FFMA.FTZ R85, R2, R121, -R14 ;  /* 0x0000007902557223 */ /* 0x000fc2000001080e */
[----:B------:R-:W-:Y:S01]  /*18a30*/  FMNMX.FTZ R12, R7, R12, !PT ;  /* 0x0000000c070c7209 */ /* 0x000fe20007810000 */
[----:B------:R-:W-:-:S01]  /*18a40*/  FFMA.FTZ R123, R2, R123, -R14 ;  /* 0x0000007b027b7223 */ /* 0x000fc2000001080e */
[----:B------:R-:W-:Y:S01]  /*18a50*/  FSEL R121, R39, -INF , P6 ;  /* 0xff80000027797808 */ /* 0x000fe20003000000 */
[----:B------:R-:W-:-:S01]  /*18a60*/  FFMA.FTZ R131, R2, R131, -R14 ;  /* 0x0000008302837223 */ /* 0x000fc2000001080e */
[----:B------:R-:W-:Y:S01]  /*18a70*/  FMNMX.FTZ R20, R111, R12, !PT ;  /* 0x0000000c6f147209 */ /* 0x000fe20007810000 */
[----:B------:R-:W-:-:S01]  /*18a80*/  FFMA.FTZ R125, R2, R125, -R14 ;  /* 0x0000007d027d7223 */ /* 0x000fc2000001080e */
[C-C-:B------:R-:W-:Y:S01]  /*18a90*/  FFMA.FTZ R127, R2.reuse, R127, -R14.reuse ;  /* 0x0000007f027f7223 */ /* 0x140fe2000001080e */
        /* <DEDUP_REMOVED lines=15> */
[----:B------:R1:W-:Y:S01]  /*18b90*/  MUFU.EX2 R20, R123 ;  /* 0x0000007b00147308 */ /* 0x0003e20000000800 */
        /* <DEDUP_REMOVED lines=8> */
[----:B-1----:R-:W-:-:S01]  /*18c20*/  FFMA.FTZ R123, R2, R151, -R14 ;  /* 0x00000097027b7223 */ /* 0x002fc2000001080e */
[----:B------:R-:W-:Y:S01]  /*18c30*/  FMNMX.FTZ R24, R73, R24, !PT ;  /* 0x0000001849187209 */ /* 0x000fe20007810000 */
[----:B------:R-:W-:-:S01]  /*18c40*/  FFMA.FTZ R48, R2, R179, -R14 ;  /* 0x000000b302307223 */ /* 0x000fc2000001080e */
[----:B------:R-:W-:Y:S01]  /*18c50*/  FFMA.FTZ R133, R2, R183, -R14 ;  /* 0x000000b702857223 */ /* 0x000fe2000001080e */
[----:B------:R-:W-:Y:S01]  /*18c60*/  MUFU.EX2 R4, R4 ;  /* 0x0000000400047308 */ /* 0x000fe20000000800 */
[----:B------:R-:W-:-:S04]  /*18c70*/  FMNMX.FTZ R26, R95, R24, !PT ;  /* 0x000000185f1a7209 */ /* 0x000fc80007810000 */
[----:B------:R-:W-:-:S03]  /*18c80*/  FMNMX.FTZ R26, R75, R26, !PT ;  /* 0x0000001a4b1a7209 */ /* 0x000fc60007810000 */
[----:B------:R1:W-:Y:S01]  /*18c90*/  MUFU.EX2 R24, R131 ;  /* 0x0000008300187308 */ /* 0x0003e20000000800 */
[----:B------:R-:W-:-:S04]  /*18ca0*/  FMNMX.FTZ R26, R99, R26, !PT ;  /* 0x0000001a631a7209 */ /* 0x000fc80007810000 */
[----:B------:R-:W-:-:S03]  /*18cb0*/  FMNMX.FTZ R26, R77, R26, !PT ;  /* 0x0000001a4d1a7209 */ /* 0x000fc60007810000 */
[----:B------:R-:W-:Y:S01]  /*18cc0*/  MUFU.EX2 R33, R33 ;  /* 0x0000002100217308 */ /* 0x000fe20000000800 */
[----:B------:R-:W-:Y:S01]  /*18cd0*/  FMNMX.FTZ R28, R103, R26, !PT ;  /* 0x0000001a671c7209 */ /* 0x000fe20007810000 */
[----:B-1----:R-:W-:-:S03]  /*18ce0*/  FFMA.FTZ R131, R2, R177, -R14 ;  /* 0x000000b102837223 */ /* 0x002fc6000001080e */
        /* <DEDUP_REMOVED lines=11> */
[----:B------:R-:W2:Y:S01]  /*18da0*/  MUFU.EX2 R37, R37 ;  /* 0x0000002500257308 */ /* 0x000ea20000000800 */
        /* <DEDUP_REMOVED lines=8> */
[C-C-:B-1----:R-:W-:Y:S01]  /*18e30*/  FFMA.FTZ R13, R2.reuse, R89, -R14.reuse ;  /* 0x00000059020d7223 */ /* 0x142fe2000001080e */
[----:B------:R-:W-:-:S01]  /*18e40*/  FFMA.FTZ R89, R2, R135, -R14 ;  /* 0x0000008702597223 */ /* 0x000fc2000001080e */
[----:B------:R-:W-:Y:S01]  /*18e50*/  FFMA.FTZ R135, R2, R185, -R14 ;  /* 0x000000b902877223 */ /* 0x000fe2000001080e */
[----:B------:R-:W-:Y:S02]  /*18e60*/  FMNMX.FTZ R36, R49, R36, !PT ;  /* 0x0000002431247209 */ /* 0x000fe40007810000 */
[----:B--2---:R-:W-:Y:S01]  /*18e70*/  F2FP.SATFINITE.E4M3.F32.PACK_AB_MERGE_C R176, R37, R6, RZ ;  /* 0x0000000625b0723e */ /* 0x004fe200048070ff */
[----:B------:R1:W-:Y:S01]  /*18e80*/  MUFU.EX2 R32, R97 ;  /* 0x0000006100207308 */ /* 0x0003e20000000800 */
[----:B------:R-:W-:Y:S02]  /*18e90*/  FMNMX.FTZ R36, R51, R36, !PT ;  /* 0x0000002433247209 */ /* 0x000fe40007810000 */
[----:B------:R-:W-:-:S02]  /*18ea0*/  F2FP.SATFINITE.E4M3.F32.PACK_AB_MERGE_C R176, R33, R4, R176 ;  /* 0x0000000421b0723e */ /* 0x000fc400048070b0 */
[----:B------:R-:W-:-:S03]  /*18eb0*/  FMNMX.FTZ R36, R53, R36, !PT ;  /* 0x0000002435247209 */ /* 0x000fc60007810000 */
[----:B------:R-:W-:Y:S01]  /*18ec0*/  MUFU.EX2 R79, R79 ;  /* 0x0000004f004f7308 */ /* 0x000fe20000000800 */
[----:B------:R-:W-:Y:S02]  /*18ed0*/  FMNMX.FTZ R40, R55, R36, !PT ;  /* 0x0000002437287209 */ /* 0x000fe40007810000 */
[----:B-1----:R-:W-:Y:S01]  /*18ee0*/  FSEL R97, R34, -INF , P3 ;  /* 0xff80000022617808 */ /* 0x002fe20001800000 */
[----:B------:R-:W-:-:S01]  /*18ef0*/  FFMA.FTZ R34, R2, R141, -R14 ;  /* 0x0000008d02227223 */ /* 0x000fc2000001080e */
[----:B------:R-:W-:-:S03]  /*18f00*/  FMNMX.FTZ R40, R25, R40, !PT ;  /* 0x0000002819287209 */ /* 0x000fc60007810000 */
[----:B------:R1:W-:Y:S01]  /*18f10*/  MUFU.EX2 R36, R13 ;  /* 0x0000000d00247308 */ /* 0x0003e20000000800 */
[----:B------:R-:W-:-:S04]  /*18f20*/  FMNMX.FTZ R40, R27, R40, !PT ;  /* 0x000000281b287209 */ /* 0x000fc80007810000 */
[----:B------:R-:W-:-:S03]  /*18f30*/  FMNMX.FTZ R40, R29, R40, !PT ;  /* 0x000000281d287209 */ /* 0x000fc60007810000 */
[----:B------:R-:W-:Y:S01]  /*18f40*/  MUFU.EX2 R10, R10 ;  /* 0x0000000a000a7308 */ /* 0x000fe20000000800 */
[----:B------:R-:W-:-:S04]  /*18f50*/  FMNMX.FTZ R40, R31, R40, !PT ;  /* 0x000000281f287209 */ /* 0x000fc80007810000 */
[----:B------:R-:W-:-:S03]  /*18f60*/  FMNMX.FTZ R40, R97, R40, !PT ;  /* 0x0000002861287209 */ /* 0x000fc60007810000 */
[----:B------:R-:W2:Y:S01]  /*18f70*/  MUFU.EX2 R81, R81 ;  /* 0x0000005100517308 */ /* 0x000ea20000000800 */
[----:B------:R-:W-:-:S04]  /*18f80*/  FMNMX.FTZ R40, R35, R40, !PT ;  /* 0x0000002823287209 */ /* 0x000fc80007810000 */
[----:B------:R-:W-:-:S03]  /*18f90*/  FMNMX.FTZ R40, R117, R40, !PT ;  /* 0x0000002875287209 */ /* 0x000fc60007810000 */
[----:B------:R-:W-:Y:S01]  /*18fa0*/  MUFU.EX2 R12, R149 ;  /* 0x00000095000c7308 */ /* 0x000fe20000000800 */
[----:B-1----:R-:W-:Y:S01]  /*18fb0*/  FMNMX.FTZ R13, R121, R40, !PT ;  /* 0x00000028790d7209 */ /* 0x002fe20007810000 */
[----:B------:R-:W-:-:S04]  /*18fc0*/  FFMA.FTZ R40, R2, R153, -R14 ;  /* 0x0000009902287223 */ /* 0x000fc8000001080e */
[----:B------:R-:W1:Y:S02]  /*18fd0*/  SHFL.BFLY PT, R44, R13, 0x2, 0x1f ;  /* 0x0c401f000d2c7f89 */ /* 0x000e6400000e0000 */
[----:B------:R-:W-:Y:S01]  /*18fe0*/  MUFU.EX2 R83, R83 ;  /* 0x0000005300537308 */ /* 0x000fe20000000800 */
[----:B--2---:R-:W-:-:S04]  /*18ff0*/  F2FP.SATFINITE.E4M3.F32.PACK_AB_MERGE_C R178, R81, R10, RZ ;  /* 0x0000000a51b2723e */ /* 0x004fc800048070ff */
[----:B------:R-:W-:-:S03]  /*19000*/  F2FP.SATFINITE.E4M3.F32.PACK_AB_MERGE_C R178, R79, R8, R178 ;  /* 0x000000084fb2723e */ /* 0x000fc600048070b2 */
[----:B------:R-:W2:Y:S08]  /*19010*/  MUFU.EX2 R105, R105 ;  /* 0x0000006900697308 */ /* 0x000eb00000000800 */
[----:B------:R-:W-:Y:S01]  /*19020*/  MUFU.EX2 R109, R109 ;  /* 0x0000006d006d7308 */ /* 0x000fe20000000800 */
[----:B-1----:R-:W-:Y:S01]  /*19030*/  FMNMX.FTZ R50, R13, R44, !PT ;  /* 0x0000002c0d327209 */ /* 0x002fe20007810000 */
[----:B------:R-:W-:-:S06]  /*19040*/  FFMA.FTZ R44, R2, R163, -R14 ;  /* 0x000000a3022c7223 */ /* 0x000fcc000001080e */
[----:B------:R-:W1:Y:S01]  /*19050*/  MUFU.EX2 R113, R113 ;  /* 0x0000007100717308 */ /* 0x000e620000000800 */
[----:B--2---:R-:W-:Y:S01]  /*19060*/  F2FP.SATFINITE.E4M3.F32.PACK_AB_MERGE_C R180, R105, R20, RZ ;  /* 0x0000001469b4723e */ /* 0x004fe200048070ff */
[----:B------:R-:W2:Y:S03]  /*19070*/  SHFL.BFLY PT, R13, R50, 0x1, 0x1f ;  /* 0x0c201f00320d7f89 */ /* 0x000ea600000e0000 */
[----:B------:R-:W-:-:S03]  /*19080*/  F2FP.SATFINITE.E4M3.F32.PACK_AB_MERGE_C R180, R83, R12, R180 ;  /* 0x0000000c53b4723e */ /* 0x000fc600048070b4 */
[----:B------:R-:W-:Y:S08]  /*19090*/  MUFU.EX2 R101, R101 ;  /* 0x0000006500657308 */ /* 0x000ff00000000800 */
[----:B------:R-:W-:Y:S01]  /*190a0*/  MUFU.EX2 R85, R85 ;  /* 0x0000005500557308 */ /* 0x000fe20000000800 */
[----:B-1----:R-:W-:-:S04]  /*190b0*/  F2FP.SATFINITE.E4M3.F32.PACK_AB_MERGE_C R182, R113, R26, RZ ;  /* 0x0000001a71b6723e */ /* 0x002fc800048070ff */
[----:B------:R-:W-:-:S03]  /*190c0*/  F2FP.SATFINITE.E4M3.F32.PACK_AB_MERGE_C R182, R109, R24, R182 ;  /* 0x000000186db6723e */ /* 0x000fc600048070b6 */
[----:B------:R-:W-:Y:S01]  /*190d0*/  MUFU.EX2 R93, R93 ;  /* 0x0000005d005d7308 */ /* 0x000fe20000000800 */
[----:B--2---:R-:W-:Y:S01]  /*190e0*/  FMNMX.FTZ R13, R50, R13, !PT ;  /* 0x0000000d320d7209 */ /* 0x004fe20007810000 */
[----:B------:R-:W-:-:S03]  /*190f0*/  FFMA.FTZ R50, R2, R181, -R14 ;  /* 0x000000b502327223 */ /* 0x000fc6000001080e */
[----:B------:R-:W-:Y:S01]  /*19100*/  FSETP.NEU.FTZ.AND P2, PT, R13, -INF , PT ;  /* 0xff8000000d00780b */ /* 0x000fe20003f5d000 */
[----:B------:R-:W-:-:S02]  /*19110*/  FFMA.FTZ R54, R2, R13, -8 ;  /* 0xc100000002367423 */ /* 0x000fc4000001000d */
[----:B------:R-:W-:Y:S03]  /*19120*/  MUFU.EX2 R89, R89 ;  /* 0x0000005900597308 */ /* 0x000fe60000000800 */
[----:B------:R-:W-:Y:S02]  /*19130*/  FSEL R54, R54, RZ, P2 ;  /* 0x000000ff36367208 */ /* 0x000fe40001000000 */
[----:B------:R-:W-:-:S03]  /*19140*/  ISETP.GE.AND P2, PT, R147, 0xa1, PT ;  /* 0x000000a19300780c */ /* 0x000fc60003f46270 */
[----:B------:R-:W-:Y:S01]  /*19150*/  MUFU.EX2 R34, R34 ;  /* 0x0000002200227308 */ /* 0x000fe20000000800 */
[----:B------:R-:W-:-:S01]  /*19160*/  FFMA.FTZ R5, R2, R5, -R54 ;  /* 0x0000000502057223 */ /* 0x000fc20000010836 */
[C-C-:B------:R-:W-:Y:S01]  /*19170*/  FFMA.FTZ R14, R2.reuse, R107, -R54.reuse ;  /* 0x0000006b020e7223 */ /* 0x140fe20000010836 */
[----:B------:R-:W-:-:S01]  /*19180*/  FFMA.FTZ R56, R2, R7, -R54 ;  /* 0x0000000702387223 */ /* 0x000fc20000010836 */
[C-C-:B------:R-:W-:Y:S01]  /*19190*/  FFMA.FTZ R107, R2.reuse, R111, -R54.reuse ;  /* 0x0000006f026b7223 */ /* 0x140fe20000010836 */
[----:B------:R-:W-:-:S01]  /*191a0*/  FFMA.FTZ R7, R2, R9, -R54 ;  /* 0x0000000902077223 */ /* 0x000fc20000010836 */
[C-C-:B------:R-:W-:Y:S01]  /*191b0*/  FFMA.FTZ R52, R2.reuse, R115, -R54.reuse ;  /* 0x0000007302347223 */ /* 0x140fe20000010836 */
[----:B------:R-:W-:-:S01]  /*191c0*/  FFMA.FTZ R66, R2, R15, -R54 ;  /* 0x0000000f02427223 */ /* 0x000fc20000010836 */
[----:B------:R-:W-:Y:S01]  /*191d0*/  MUFU.EX2 R5, R5 ;  /* 0x0000000500057308 */ /* 0x000fe20000000800 */
[----:B------:R-:W-:-:S01]  /*191e0*/  FFMA.FTZ R9, R2, R21, -R54 ;  /* 0x0000001502097223 */ /* 0x000fc20000010836 */
[C-C-:B------:R-:W-:Y:S01]  /*191f0*/  FFMA.FTZ R21, R2.reuse, R57, -R54.reuse ;  /* 0x0000003902157223 */ /* 0x140fe20000010836 */
[----:B------:R-:W-:-:S01]  /*19200*/  FFMA.FTZ R62, R2, R59, -R54 ;  /* 0x0000003b023e7223 */ /* 0x000fc20000010836 */
[----:B------:R-:W-:Y:S01]  /*19210*/  FFMA.FTZ R57, R2, R65, -R54 ;  /* 0x0000004102397223 */ /* 0x000fe20000010836 */
[----:B------:R-:W-:-:S01]  /*19220*/  FADD.FTZ R59, R4, R33 ;  /* 0x00000021043b7221 */ /* 0x000fc20000010000 */
[C-C-:B------:R-:W-:Y:S01]  /*19230*/  FFMA.FTZ R111, R2.reuse, R119, -R54.reuse ;  /* 0x00000077026f7223 */ /* 0x140fe20000010836 */
[----:B------:R-:W-:-:S01]  /*19240*/  FFMA.FTZ R63, R2, R63, -R54 ;  /* 0x0000003f023f7223 */ /* 0x000fc20000010836 */
[----:B------:R-:W1:Y:S01]  /*19250*/  MUFU.EX2 R14, R14 ;  /* 0x0000000e000e7308 */ /* 0x000e620000000800 */
[----:B------:R-:W-:-:S01]  /*19260*/  FADD.FTZ R68, R6, R59 ;  /* 0x0000003b06447221 */ /* 0x000fc20000010000 */
[C-C-:B------:R-:W-:Y:S01]  /*19270*/  FFMA.FTZ R58, R2.reuse, R91, -R54.reuse ;  /* 0x0000005b023a7223 */ /* 0x140fe20000010836 */
[----:B------:R-:W-:-:S01]  /*19280*/  FFMA.FTZ R59, R2, R41, -R54 ;  /* 0x00000029023b7223 */ /* 0x000fc20000010836 */
[----:B------:R-:W-:Y:S01]  /*19290*/  FFMA.FTZ R70, R2, R73, -R54 ;  /* 0x0000004902467223 */ /* 0x000fe20000010836 */
[----:B------:R-:W-:-:S02]  /*192a0*/  @!P1 VIADD R41, R3, 0x29840 ;  /* 0x0002984003299836 */ /* 0x000fc40000000000 */
[C-C-:B------:R-:W-:Y:S01]  /*192b0*/  FFMA.FTZ R95, R2.reuse, R95, -R54.reuse ;  /* 0x0000005f025f7223 */ /* 0x140fe20000010836 */
[----:B------:R-:W-:-:S01]  /*192c0*/  FFMA.FTZ R15, R2, R75, -R54 ;  /* 0x0000004b020f7223 */ /* 0x000fc20000010836 */
[----:B------:R-:W2:Y:S01]  /*192d0*/  MUFU.EX2 R56, R56 ;  /* 0x0000003800387308 */ /* 0x000ea20000000800 */
[----:B------:R-:W-:-:S01]  /*192e0*/  FFMA.FTZ R60, R2, R99, -R54 ;  /* 0x00000063023c7223 */ /* 0x000fc20000010836 */
[----:B------:R-:W-:Y:S01]  /*192f0*/  @!P1 PRMT R41, RZ, 0x654, R41 ;  /* 0x00000654ff299816 */ /* 0x000fe20000000029 */
[----:B------:R-:W-:-:S01]  /*19300*/  FFMA.FTZ R77, R2, R77, -R54 ;  /* 0x0000004d024d7223 */ /* 0x000fc20000010836 */
[C-C-:B------:R-:W-:Y:S01]  /*19310*/  FFMA.FTZ R103, R2.reuse, R103, -R54.reuse ;  /* 0x0000006702677223 */ /* 0x140fe20000010836 */
[----:B------:R-:W-:-:S01]  /*19320*/  FFMA.FTZ R47, R2, R47, -R54 ;  /* 0x0000002f022f7223 */ /* 0x000fc20000010836 */
[----:B------:R3:W-:Y:S01]  /*19330*/  @!P1 SYNCS.ARRIVE.TRANS64.RED.A1T0 RZ, [R41+URZ], RZ ;  /* 0x000000ff29ff99a7 */ /* 0x0007e2000810043f */
[----:B------:R-:W-:-:S01]  /*19340*/  FFMA.FTZ R61, R2, R61, -R54 ;  /* 0x0000003d023d7223 */ /* 0x000fc20000010836 */
[----:B------:R-:W4:Y:S01]  /*19350*/  MUFU.EX2 R107, R107 ;  /* 0x0000006b006b7308 */ /* 0x000f220000000800 */
[----:B-1----:R-:W-:-:S01]  /*19360*/  FADD.FTZ R65, R5, R14 ;  /* 0x0000000e05417221 */ /* 0x002fc20000010000 */
[C-C-:B------:R-:W-:Y:S01]  /*19370*/  FFMA.FTZ R64, R2.reuse, R67, -R54.reuse ;  /* 0x0000004302407223 */ /* 0x140fe20000010836 */
[----:B------:R-:W-:-:S01]  /*19380*/  FFMA.FTZ R69, R2, R69, -R54 ;  /* 0x0000004502457223 */ /* 0x000fc20000010836 */
[C-C-:B------:R-:W-:Y:S01]  /*19390*/  FFMA.FTZ R71, R2.reuse, R71, -R54.reuse ;  /* 0x0000004702477223 */ /* 0x140fe20000010836 */
[----:B------:R-:W-:-:S01]  /*193a0*/  FFMA.FTZ R45, R2, R45, -R54 ;  /* 0x0000002d022d7223 */ /* 0x000fc20000010836 */
[C-C-:B------:R-:W-:Y:S01]  /*193b0*/  FFMA.FTZ R49, R2.reuse, R49, -R54.reuse ;  /* 0x0000003102317223 */ /* 0x140fe20000010836 */
[----:B------:R-:W-:-:S01]  /*193c0*/  FFMA.FTZ R27, R2, R27, -R54 ;  /* 0x0000001b021b7223 */ /* 0x000fc20000010836 */
[----:B------:R-:W1:Y:S01]  /*193d0*/  MUFU.EX2 R7, R7 ;  /* 0x0000000700077308 */ /* 0x000e620000000800 */
[----:B--2---:R-:W-:-:S01]  /*193e0*/  FADD.FTZ R78, R56, R65 ;  /* 0x00000041384e7221 */ /* 0x004fc20000010000 */
[C-C-:B------:R-:W-:Y:S01]  /*193f0*/  FFMA.FTZ R51, R2.reuse, R51, -R54.reuse ;  /* 0x0000003302337223 */ /* 0x140fe20000010836 */
[----:B------:R-:W-:-:S01]  /*19400*/  FFMA.FTZ R53, R2, R53, -R54 ;  /* 0x0000003502357223 */ /* 0x000fc20000010836 */
[C-C-:B------:R-:W-:Y:S01]  /*19410*/  FFMA.FTZ R55, R2.reuse, R55, -R54.reuse ;  /* 0x0000003702377223 */ /* 0x140fe20000010836 */
[----:B------:R-:W-:-:S01]  /*19420*/  FFMA.FTZ R31, R2, R31, -R54 ;  /* 0x0000001f021f7223 */ /* 0x000fc20000010836 */
[C-C-:B------:R-:W-:Y:S01]  /*19430*/  FFMA.FTZ R29, R2.reuse, R29, -R54.reuse ;  /* 0x0000001d021d7223 */ /* 0x140fe20000010836 */
[----:B------:R-:W-:-:S01]  /*19440*/  FFMA.FTZ R97, R2, R97, -R54 ;  /* 0x0000006102617223 */ /* 0x000fc20000010836 */
[----:B------:R-:W2:Y:S01]  /*19450*/  MUFU.EX2 R52, R52 ;  /* 0x0000003400347308 */ /* 0x000ea20000000800 */
[----:B----4-:R-:W-:-:S01]  /*19460*/  FADD.FTZ R78, R107, R78 ;  /* 0x0000004e6b4e7221 */ /* 0x010fc20000010000 */
[----:B------:R-:W-:Y:S01]  /*19470*/  F2FP.SATFINITE.E4M3.F32.PACK_AB_MERGE_C R56, R107, R56, RZ ;  /* 0x000000386b38723e */ /* 0x000fe200048070ff */
[----:B------:R-:W-:-:S01]  /*19480*/  FFMA.FTZ R35, R2, R35, -R54 ;  /* 0x0000002302237223 */ /* 0x000fc20000010836 */
[----:B------:R-:W-:Y:S01]  /*19490*/  FFMA.FTZ R117, R2, R117, -R54 ;  /* 0x0000007502757223 */ /* 0x000fe20000010836 */
[--C-:B------:R-:W-:Y:S01]  /*194a0*/  IMAD.MOV.U32 R75, RZ, RZ, R87.reuse ;  /* 0x000000ffff4b7224 */ /* 0x100fe200078e0057 */
[----:B------:R-:W-:Y:S01]  /*194b0*/  F2FP.SATFINITE.E4M3.F32.PACK_AB_MERGE_C R177, R14, R5, R56 ;  /* 0x000000050eb1723e */ /* 0x000fe20004807038 */
[--C-:B------:R-:W-:Y:S01]  /*194c0*/  IMAD.MOV.U32 R73, RZ, RZ, R87.reuse ;  /* 0x000000ffff497224 */ /* 0x100fe200078e0057 */
[----:B------:R-:W4:Y:S01]  /*194d0*/  MUFU.EX2 R66, R66 ;  /* 0x0000004200427308 */ /* 0x000f220000000800 */
[----:B------:R-:W-:-:S02]  /*194e0*/  IMAD.MOV.U32 R67, RZ, RZ, R87 ;  /* 0x000000ffff437224 */ /* 0x000fc400078e0057 */
[--C-:B------:R-:W-:Y:S02]  /*194f0*/  IMAD.MOV.U32 R65, RZ, RZ, R87.reuse ;  /* 0x000000ffff417224 */ /* 0x100fe400078e0057 */
[----:B------:R-:W-:-:S03]  /*19500*/  IMAD.MOV.U32 R56, RZ, RZ, R87 ;  /* 0x000000ffff387224 */ /* 0x000fc600078e0057 */
[----:B------:R5:W-:Y:S08]  /*19510*/  MUFU.EX2 R74, R63 ;  /* 0x0000003f004a7308 */ /* 0x000bf00000000800 */
[----:B------:R-:W0:Y:S01]  /*19520*/  MUFU.EX2 R111, R111 ;  /* 0x0000006f006f7308 */ /* 0x000e220000000800 */
[----:B-----5:R-:W-:-:S01]  /*19530*/  FADD.FTZ R63, R37, R68 ;  /* 0x00000044253f7221 */ /* 0x020fc20000010000 */
[----:B------:R-:W-:-:S03]  /*19540*/  FFMA.FTZ R68, R2, R43, -R54 ;  /* 0x0000002b02447223 */ /* 0x000fc60000010836 */
[----:B------:R-:W-:Y:S01]  /*19550*/  FADD.FTZ R80, R8, R63 ;  /* 0x0000003f08507221 */ /* 0x000fe20000010000 */
[----:B-1----:R-:W-:-:S02]  /*19560*/  FADD.FTZ R63, R7, R78 ;  /* 0x0000004e073f7221 */ /* 0x002fc40000010000 */
[----:B------:R-:W1:Y:S01]  /*19570*/  MUFU.EX2 R9, R9 ;  /* 0x0000000900097308 */ /* 0x000e620000000800 */
[----:B------:R-:W-:-:S01]  /*19580*/  FADD.FTZ R43, R79, R80 ;  /* 0x000000504f2b7221 */ /* 0x000fc20000010000 */
[----:B--2---:R-:W-:Y:S01]  /*19590*/  FADD.FTZ R63, R52, R63 ;  /* 0x0000003f343f7221 */ /* 0x004fe20000010000 */
[----:B------:R-:W-:Y:S02]  /*195a0*/  IMAD.MOV.U32 R79, RZ, RZ, R87 ;  /* 0x000000ffff4f7224 */ /* 0x000fe400078e0057 */
[----:B------:R-:W-:Y:S01]  /*195b0*/  FADD.FTZ R78, R10, R43 ;  /* 0x0000002b0a4e7221 */ /* 0x000fe20000010000 */
[----:B----4-:R-:W-:-:S01]  /*195c0*/  FADD.FTZ R80, R66, R63 ;  /* 0x0000003f42507221 */ /* 0x010fc20000010000 */
[----:B------:R-:W-:Y:S01]  /*195d0*/  IMAD.MOV.U32 R63, RZ, RZ, R87 ;  /* 0x000000ffff3f7224 */ /* 0x000fe200078e0057 */
[----:B------:R-:W2:Y:S01]  /*195e0*/  MUFU.EX2 R58, R58 ;  /* 0x0000003a003a7308 */ /* 0x000ea20000000800 */
[----:B---3--:R-:W-:-:S01]  /*195f0*/  FADD.FTZ R41, R81, R78 ;  /* 0x0000004e51297221 */ /* 0x008fc20000010000 */
[C---:B0-----:R-:W-:Y:S01]  /*19600*/  FADD.FTZ R80, R111.reuse, R80 ;  /* 0x000000506f507221 */ /* 0x041fe20000010000 */
[----:B------:R-:W-:Y:S01]  /*19610*/  F2FP.SATFINITE.E4M3.F32.PACK_AB_MERGE_C R66, R111, R66, RZ ;  /* 0x000000426f42723e */ /* 0x000fe200048070ff */
[----:B------:R-:W-:-:S02]  /*19620*/  IMAD.MOV.U32 R81, RZ, RZ, R87 ;  /* 0x000000ffff517224 */ /* 0x000fc400078e0057 */
[----:B------:R-:W-:-:S01]  /*19630*/  FADD.FTZ R78, R12, R41 ;  /* 0x000000290c4e7221 */ /* 0x000fc20000010000 */
[----:B------:R-:W-:Y:S01]  /*19640*/  F2FP.SATFINITE.E4M3.F32.PACK_AB_MERGE_C R179, R52, R7, R66 ;  /* 0x0000000734b3723e */ /* 0x000fe20004807042 */
[----:B------:R-:W0:Y:S01]  /*19650*/  MUFU.EX2 R70, R70 ;  /* 0x0000004600467308 */ /* 0x000e220000000800 */
[----:B-1----:R-:W-:-:S01]  /*19660*/  FADD.FTZ R41, R9, R80 ;  /* 0x0000005009297221 */ /* 0x002fc20000010000 */
[----:B------:R-:W-:Y:S01]  /*19670*/  FADD.FTZ R43, R83, R78 ;  /* 0x0000004e532b7221 */ /* 0x000fe20000010000 */
[--C-:B------:R-:W-:Y:S01]  /*19680*/  IMAD.MOV.U32 R83, RZ, RZ, R87.reuse ;  /* 0x000000ffff537224 */ /* 0x100fe200078e0057 */
[----:B------:R-:W-:Y:S01]  /*19690*/  MOV R66, R87 ;  /* 0x0000005700427202 */ /* 0x000fe20000000f00 */
[----:B------:R-:W-:Y:S02]  /*196a0*/  IMAD.MOV.U32 R52, RZ, RZ, R87 ;  /* 0x000000ffff347224 */ /* 0x000fe400078e0057 */
[----:B------:R-:W-:Y:S01]  /*196b0*/  FADD.FTZ R80, R20, R43 ;  /* 0x0000002b14507221 */ /* 0x000fe20000010000 */
[----:B------:R-:W1:Y:S03]  /*196c0*/  MUFU.EX2 R95, R95 ;  /* 0x0000005f005f7308 */ /* 0x000e660000000800 */
[----:B------:R-:W-:-:S04]  /*196d0*/  FADD.FTZ R43, R105, R80 ;  /* 0x00000050692b7221 */ /* 0x000fc80000010000 */
[----:B------:R-:W-:Y:S01]  /*196e0*/  FADD.FTZ R80, R24, R43 ;  /* 0x0000002b18507221 */ /* 0x000fe20000010000 */
[----:B------:R-:W-:Y:S01]  /*196f0*/  IMAD.MOV.U32 R24, RZ, RZ, R87 ;  /* 0x000000ffff187224 */ /* 0x000fe200078e0057 */
[----:B------:R-:W3:Y:S08]  /*19700*/  MUFU.EX2 R15, R15 ;  /* 0x0000000f000f7308 */ /* 0x000ef00000000800 */
[----:B------:R-:W4:Y:S08]  /*19710*/  MUFU.EX2 R60, R60 ;  /* 0x0000003c003c7308 */ /* 0x000f300000000800 */
[----:B------:R2:W-:Y:S08]  /*19720*/  MUFU.EX2 R3, R59 ;  /* 0x0000003b00037308 */ /* 0x0005f00000000800 */
[----:B------:R-:W5:Y:S01]  /*19730*/  MUFU.EX2 R77, R77 ;  /* 0x0000004d004d7308 */ /* 0x000f620000000800 */
[----:B--2---:R-:W-:-:S01]  /*19740*/  FADD.FTZ R59, R58, R41 ;  /* 0x000000293a3b7221 */ /* 0x004fc20000010000 */
[C-C-:B------:R-:W-:Y:S01]  /*19750*/  FFMA.FTZ R41, R2.reuse, R25, -R54.reuse ;  /* 0x0000001902297223 */ /* 0x140fe20000010836 */
[----:B------:R-:W-:-:S02]  /*19760*/  FFMA.FTZ R54, R2, R121, -R54 ;  /* 0x0000007902367223 */ /* 0x000fc40000010836 */
[----:B0-----:R-:W-:Y:S01]  /*19770*/  FADD.FTZ R82, R70, R59 ;  /* 0x0000003b46527221 */ /* 0x001fe20000010000 */
[C---:B-1----:R-:W-:Y:S01]  /*19780*/  F2FP.SATFINITE.E4M3.F32.PACK_AB_MERGE_C R70, R95.reuse, R70, RZ ;  /* 0x000000465f46723e */ /* 0x042fe200048070ff */
[----:B------:R-:W-:Y:S01]  /*19790*/  IMAD.MOV.U32 R59, RZ, RZ, R87 ;  /* 0x000000ffff3b7224 */ /* 0x000fe200078e0057 */
[----:B------:R-:W0:Y:S01]  /*197a0*/  MUFU.EX2 R72, R103 ;  /* 0x0000006700487308 */ /* 0x000e220000000800 */
[----:B------:R-:W-:-:S01]  /*197b0*/  FADD.FTZ R82, R95, R82 ;  /* 0x000000525f527221 */ /* 0x000fc20000010000 */
[----:B------:R-:W-:Y:S02]  /*197c0*/  F2FP.SATFINITE.E4M3.F32.PACK_AB_MERGE_C R181, R58, R9, R70 ;  /* 0x000000093ab5723e */ /* 0x000fe40004807046 */
[-C--:B------:R-:W-:Y:S01]  /*197d0*/  MOV R70, R87.reuse ;  /* 0x0000005700467202 */ /* 0x080fe20000000f00 */
[----:B---3--:R-:W-:Y:S01]  /*197e0*/  FADD.FTZ R43, R15, R82 ;  /* 0x000000520f2b7221 */ /* 0x008fe20000010000 */
[----:B------:R-:W-:Y:S02]  /*197f0*/  MOV R58, R87 ;  /* 0x00000057003a7202 */ /* 0x000fe40000000f00 */
[----:B------:R-:W1:Y:S01]  /*19800*/  MUFU.EX2 R21, R21 ;  /* 0x0000001500157308 */ /* 0x000e620000000800 */
[----:B----4-:R-:W-:-:S04]  /*19810*/  FADD.FTZ R82, R60, R43 ;  /* 0x0000002b3c527221 */ /* 0x010fc80000010000 */
[----:B-----5:R-:W-:-:S03]  /*19820*/  FADD.FTZ R43, R77, R82 ;  /* 0x000000524d2b7221 */ /* 0x020fc60000010000 */
[----:B------:R2:W-:Y:S01]  /*19830*/  MUFU.EX2 R78, R47 ;  /* 0x0000002f004e7308 */ /* 0x0005e20000000800 */
[----:B0-----:R-:W-:-:S01]  /*19840*/  FADD.FTZ R6, R72, R43 ;  /* 0x0000002b48067221 */ /* 0x001fc20000010000 */
[----:B------:R-:W-:Y:S01]  /*19850*/  F2FP.SATFINITE.E4M3.F32.PACK_AB_MERGE_C R72, R72, R77, RZ ;  /* 0x0000004d4848723e */ /* 0x000fe200048070ff */
[----:B------:R-:W-:-:S03]  /*19860*/  IMAD.MOV.U32 R77, RZ, RZ, R87 ;  /* 0x000000ffff4d7224 */ /* 0x000fc600078e0057 */
[----:B------:R-:W-:Y:S01]  /*19870*/  F2FP.SATFINITE.E4M3.F32.PACK_AB_MERGE_C R183, R60, R15, R72 ;  /* 0x0000000f3cb7723e */ /* 0x000fe20004807048 */
[----:B------:R-:W-:Y:S01]  /*19880*/  IMAD.MOV.U32 R72, RZ, RZ, R87 ;  /* 0x000000ffff487224 */ /* 0x000fe200078e0057 */
[----:B------:R-:W0:Y:S01]  /*19890*/  MUFU.EX2 R62, R62 ;  /* 0x0000003e003e7308 */ /* 0x000e220000000800 */
[----:B--2---:R-:W-:-:S01]  /*198a0*/  FADD.FTZ R47, R109, R80 ;  /* 0x000000506d2f7221 */ /* 0x004fc20000010000 */
[----:B-1----:R-:W-:Y:S01]  /*198b0*/  FADD.FTZ R37, R21, R6 ;  /* 0x0000000615257221 */ /* 0x002fe20000010000 */
[----:B------:R-:W-:Y:S02]  /*198c0*/  IMAD.MOV.U32 R60, RZ, RZ, R87 ;  /* 0x000000ffff3c7224 */ /* 0x000fe400078e0057 */
[----:B------:R-:W-:-:S03]  /*198d0*/  FADD.FTZ R84, R26, R47 ;  /* 0x0000002f1a547221 */ /* 0x000fc60000010000 */
[----:B------:R-:W1:Y:S01]  /*198e0*/  MUFU.EX2 R61, R61 ;  /* 0x0000003d003d7308 */ /* 0x000e620000000800 */
[----:B------:R-:W-:-:S01]  /*198f0*/  FADD.FTZ R47, R113, R84 ;  /* 0x00000054712f7221 */ /* 0x000fc20000010000 */
[----:B------:R-:W-:-:S03]  /*19900*/  IMAD.MOV.U32 R84, RZ, RZ, R87 ;  /* 0x000000ffff547224 */ /* 0x000fc600078e0057 */
[----:B------:R-:W-:Y:S01]  /*19910*/  FADD.FTZ R82, R28, R47 ;  /* 0x0000002f1c527221 */ /* 0x000fe20000010000 */
[----:B------:R-:W-:Y:S02]  /*19920*/  IMAD.MOV.U32 R47, RZ, RZ, R87 ;  /* 0x000000ffff2f7224 */ /* 0x000fe400078e0057 */
[----:B------:R-:W2:Y:S01]  /*19930*/  MUFU.EX2 R57, R57 ;  /* 0x0000003900397308 */ /* 0x000ea20000000800 */
[----:B------:R-:W-:-:S01]  /*19940*/  FADD.FTZ R43, R101, R82 ;  /* 0x00000052652b7221 */ /* 0x000fc20000010000 */
[----:B0-----:R-:W-:Y:S01]  /*19950*/  FADD.FTZ R10, R62, R37 ;  /* 0x000000253e0a7221 */ /* 0x001fe20000010000 */
[----:B------:R-:W-:Y:S02]  /*19960*/  MOV R82, R87 ;  /* 0x0000005700527202 */ /* 0x000fe40000000f00 */
[----:B------:R-:W-:Y:S01]  /*19970*/  FADD.FTZ R20, R30, R43 ;  /* 0x0000002b1e147221 */ /* 0x000fe20000010000 */
[----:B------:R-:W-:Y:S02]  /*19980*/  F2FP.SATFINITE.E4M3.F32.PACK_AB_MERGE_C R30, R85, R30, RZ ;  /* 0x0000001e551e723e */ /* 0x000fe400048070ff */
[----:B------:R-:W0:Y:S01]  /*19990*/  MUFU.EX2 R64, R64 ;  /* 0x0000004000407308 */ /* 0x000e220000000800 */
[----:B-1----:R-:W-:-:S01]  /*199a0*/  FADD.FTZ R37, R61, R10 ;  /* 0x0000000a3d257221 */ /* 0x002fc20000010000 */
[----:B------:R-:W-:Y:S01]  /*199b0*/  FADD.FTZ R85, R85, R20 ;  /* 0x0000001455557221 */ /* 0x000fe20000010000 */
[----:B------:R-:W-:-:S02]  /*199c0*/  F2FP.SATFINITE.E4M3.F32.PACK_AB_MERGE_C R61, R74, R61, RZ ;  /* 0x0000003d4a3d723e */ /* 0x000fc400048070ff */
[----:B------:R-:W-:Y:S01]  /*199d0*/  FADD.FTZ R10, R74, R37 ;  /* 0x000000254a0a7221 */ /* 0x000fe20000010000 */
[----:B------:R-:W-:-:S01]  /*199e0*/  FADD.FTZ R20, R32, R85 ;  /* 0x0000005520147221 */ /* 0x000fc20000010000 */
[----:B------:R-:W-:Y:S01]  /*199f0*/  F2FP.SATFINITE.E4M3.F32.PACK_AB_MERGE_C R184, R101, R28, R30 ;  /* 0x0000001c65b8723e */ /* 0x000fe2000480701e */
[----:B------:R-:W1:Y:S01]  /*19a00*/  MUFU.EX2 R69, R69 ;  /* 0x0000004500457308 */ /* 0x000e620000000800 */
[----:B--2---:R-:W-:-:S01]  /*19a10*/  FADD.FTZ R37, R57, R10 ;  /* 0x0000000a39257221 */ /* 0x004fc20000010000 */
[----:B------:R-:W-:Y:S01]  /*19a20*/  FADD.FTZ R43, R93, R20 ;  /* 0x000000145d2b7221 */ /* 0x000fe20000010000 */
[----:B------:R-:W-:Y:S01]  /*19a30*/  F2FP.SATFINITE.E4M3.F32.PACK_AB_MERGE_C R185, R62, R21, R61 ;  /* 0x000000153eb9723e */ /* 0x000fe2000480703d */
[----:B------:R-:W-:Y:S01]  /*19a40*/  IMAD.MOV.U32 R85, RZ, RZ, R87 ;  /* 0x000000ffff557224 */ /* 0x000fe200078e0057 */
[----:B------:R-:W-:Y:S01]  /*19a50*/  MOV R74, R87 ;  /* 0x00000057004a7202 */ /* 0x000fe20000000f00 */
[----:B------:R-:W-:Y:S01]  /*19a60*/  FADD.FTZ R26, R36, R43 ;  /* 0x0000002b241a7221 */ /* 0x000fe20000010000 */
[----:B------:R-:W-:Y:S01]  /*19a70*/  F2FP.SATFINITE.E4M3.F32.PACK_AB_MERGE_C R36, R89, R36, RZ ;  /* 0x000000245924723e */ /* 0x000fe200048070ff */
[----:B------:R2:W3:Y:S01]  /*19a80*/  MUFU.EX2 R76, R71 ;  /* 0x00000047004c7308 */ /* 0x0004e20000000800 */
[----:B0-----:R-:W-:-:S01]  /*19a90*/  FADD.FTZ R20, R64, R37 ;  /* 0x0000002540147221 */ /* 0x001fc20000010000 */
[----:B------:R-:W-:Y:S01]  /*19aa0*/  FADD.FTZ R89, R89, R26 ;  /* 0x0000001a59597221 */ /* 0x000fe20000010000 */
[----:B------:R-:W-:Y:S01]  /*19ab0*/  F2FP.SATFINITE.E4M3.F32.PACK_AB_MERGE_C R186, R93, R32, R36 ;  /* 0x000000205dba723e */ /* 0x000fe20004807024 */
[----:B------:R-:W-:Y:S01]  /*19ac0*/  IMAD.MOV.U32 R61, RZ, RZ, R87 ;  /* 0x000000ffff3d7224 */ /* 0x000fe200078e0057 */
[----:B------:R-:W-:Y:S01]  /*19ad0*/  MOV R62, R87 ;  /* 0x00000057003e7202 */ /* 0x000fe20000000f00 */
[----:B------:R-:W-:Y:S01]  /*19ae0*/  FADD.FTZ R4, R34, R89 ;  /* 0x0000005922047221 */ /* 0x000fe20000010000 */
[----:B------:R-:W-:Y:S01]  /*19af0*/  IMAD.MOV.U32 R43, RZ, RZ, R87 ;  /* 0x000000ffff2b7224 */ /* 0x000fe200078e0057 */
[----:B------:R-:W0:Y:S01]  /*19b00*/  MUFU.EX2 R39, R143 ;  /* 0x0000008f00277308 */ /* 0x000e220000000800 */
[----:B-1----:R-:W-:-:S01]  /*19b10*/  FADD.FTZ R33, R69, R20 ;  /* 0x0000001445217221 */ /* 0x002fc20000010000 */
[--C-:B--2---:R-:W-:Y:S01]  /*19b20*/  IMAD.MOV.U32 R71, RZ, RZ, R87.reuse ;  /* 0x000000ffff477224 */ /* 0x104fe200078e0057 */
[-C--:B------:R-:W-:Y:S01]  /*19b30*/  MOV R30, R87.reuse ;  /* 0x00000057001e7202 */ /* 0x080fe20000000f00 */
[--C-:B------:R-:W-:Y:S01]  /*19b40*/  IMAD.MOV.U32 R37, RZ, RZ, R87.reuse ;  /* 0x000000ffff257224 */ /* 0x100fe200078e0057 */
[----:B------:R-:W-:Y:S01]  /*19b50*/  MOV R26, R87 ;  /* 0x00000057001a7202 */ /* 0x000fe20000000f00 */
[----:B------:R-:W-:-:S02]  /*19b60*/  IMAD.MOV.U32 R36, RZ, RZ, R87 ;  /* 0x000000ffff247224 */ /* 0x000fc400078e0057 */
[----:B------:R-:W-:Y:S01]  /*19b70*/  MUFU.EX2 R68, R68 ;  /* 0x0000004400447308 */ /* 0x000fe20000000800 */
[C---:B---3--:R-:W-:Y:S01]  /*19b80*/  F2FP.SATFINITE.E4M3.F32.PACK_AB_MERGE_C R69, R76.reuse, R69, RZ ;  /* 0x000000454c45723e */ /* 0x048fe200048070ff */
[----:B------:R-:W-:Y:S01]  /*19b90*/  FADD.FTZ R76, R76, R33 ;  /* 0x000000214c4c7221 */ /* 0x000fe20000010000 */
[----:B------:R-:W-:Y:S02]  /*19ba0*/  IMAD.MOV.U32 R32, RZ, RZ, R87 ;  /* 0x000000ffff207224 */ /* 0x000fe400078e0057 */
[----:B------:R-:W-:Y:S01]  /*19bb0*/  F2FP.SATFINITE.E4M3.F32.PACK_AB_MERGE_C R187, R64, R57, R69 ;  /* 0x0000003940bb723e */ /* 0x000fe20004807045 */
[----:B------:R-:W-:Y:S02]  /*19bc0*/  IMAD.MOV.U32 R69, RZ, RZ, R87 ;  /* 0x000000ffff457224 */ /* 0x000fe400078e0057 */
[----:B------:R-:W1:Y:S01]  /*19bd0*/  MUFU.EX2 R38, R38 ;  /* 0x0000002600267308 */ /* 0x000e620000000800 */
[----:B0-----:R-:W-:-:S01]  /*19be0*/  FADD.FTZ R33, R39, R4 ;  /* 0x0000000427217221 */ /* 0x001fc20000010000 */
[----:B------:R-:W-:-:S02]  /*19bf0*/  IMAD.MOV.U32 R64, RZ, RZ, R87 ;  /* 0x000000ffff407224 */ /* 0x000fc400078e0057 */
[--C-:B------:R-:W-:Y:S02]  /*19c00*/  IMAD.MOV.U32 R57, RZ, RZ, R87.reuse ;  /* 0x000000ffff397224 */ /* 0x100fe400078e0057 */
[----:B------:R-:W-:Y:S02]  /*19c10*/  IMAD.MOV.U32 R28, RZ, RZ, R87 ;  /* 0x000000ffff1c7224 */ /* 0x000fe400078e0057 */
[----:B------:R-:W-:Y:S08]  /*19c20*/  MUFU.EX2 R45, R45 ;  /* 0x0000002d002d7308 */ /* 0x000ff00000000800 */
[----:B------:R-:W0:Y:S01]  /*19c30*/  MUFU.EX2 R123, R123 ;  /* 0x0000007b007b7308 */ /* 0x000e220000000800 */
[----:B-1----:R-:W-:-:S01]  /*19c40*/  FADD.FTZ R12, R38, R33 ;  /* 0x00000021260c7221 */ /* 0x002fc20000010000 */
[----:B------:R-:W-:-:S06]  /*19c50*/  IMAD.MOV.U32 R33, RZ, RZ, R87 ;  /* 0x000000ffff217224 */ /* 0x000fcc00078e0057 */
[----:B------:R-:W1:Y:S08]  /*19c60*/  MUFU.EX2 R40, R40 ;  /* 0x0000002800287308 */ /* 0x000e700000000800 */
[----:B------:R2:W3:Y:S01]  /*19c70*/  MUFU.EX2 R25, R49 ;  /* 0x0000003100197308 */ /* 0x0004e20000000800 */
[C---:B0-----:R-:W-:Y:S01]  /*19c80*/  F2FP.SATFINITE.E4M3.F32.PACK_AB_MERGE_C R38, R123.reuse, R38, RZ ;  /* 0x000000267b26723e */ /* 0x041fe200048070ff */
[----:B------:R-:W-:-:S03]  /*19c90*/  FADD.FTZ R123, R123, R12 ;  /* 0x0000000c7b7b7221 */ /* 0x000fc60000010000 */
[----:B------:R-:W-:Y:S01]  /*19ca0*/  F2FP.SATFINITE.E4M3.F32.PACK_AB_MERGE_C R188, R39, R34, R38 ;  /* 0x0000002227bc723e */ /* 0x000fe20004807026 */
[--C-:B------:R-:W-:Y:S01]  /*19cb0*/  IMAD.MOV.U32 R39, RZ, RZ, R87.reuse ;  /* 0x000000ffff277224 */ /* 0x100fe200078e0057 */
[-C--:B------:R-:W-:Y:S01]  /*19cc0*/  MOV R38, R87.reuse ;  /* 0x0000005700267202 */ /* 0x080fe20000000f00 */
[----:B------:R0:W-:Y:S01]  /*19cd0*/  MUFU.EX2 R10, R27 ;  /* 0x0000001b000a7308 */ /* 0x0001e20000000800 */
[----:B--2---:R-:W-:Y:S01]  /*19ce0*/  IMAD.MOV.U32 R49, RZ, RZ, R87 ;  /* 0x000000ffff317224 */ /* 0x004fe200078e0057 */
[----:B------:R-:W-:-:S06]  /*19cf0*/  MOV R34, R87 ;  /* 0x0000005700227202 */ /* 0x000fcc0000000f00 */
[----:B------:R-:W-:Y:S01]  /*19d00*/  MUFU.EX2 R125, R125 ;  /* 0x0000007d007d7308 */ /* 0x000fe20000000800 */
[----:B0-----:R-:W-:-:S01]  /*19d10*/  FADD.FTZ R27, R3, R76 ;  /* 0x0000004c031b7221 */ /* 0x001fc20000010000 */
[----:B------:R-:W-:-:S03]  /*19d20*/  IMAD.MOV.U32 R76, RZ, RZ, R87 ;  /* 0x000000ffff4c7224 */ /* 0x000fc600078e0057 */
[----:B------:R-:W-:-:S03]  /*19d30*/  FADD.FTZ R8, R68, R27 ;  /* 0x0000001b44087221 */ /* 0x000fc60000010000 */
[----:B------:R0:W2:Y:S01]  /*19d40*/  MUFU.EX2 R80, R51 ;  /* 0x0000003300507308 */ /* 0x0000a20000000800 */
[----:B------:R-:W-:-:S01]  /*19d50*/  FADD.FTZ R27, R45, R8 ;  /* 0x000000082d1b7221 */ /* 0x000fc20000010000 */
[----:B------:R-:W-:Y:S01]  /*19d60*/  F2FP.SATFINITE.E4M3.F32.PACK_AB_MERGE_C R45, R78, R45, RZ ;  /* 0x0000002d4e2d723e */ /* 0x000fe200048070ff */
[----:B-1----:R-:W-:-:S02]  /*19d70*/  FADD.FTZ R8, R40, R123 ;  /* 0x0000007b28087221 */ /* 0x002fc40000010000 */
[----:B------:R-:W-:Y:S01]  /*19d80*/  FADD.FTZ R78, R78, R27 ;  /* 0x0000001b4e4e7221 */ /* 0x000fe20000010000 */
[----:B------:R-:W-:Y:S01]  /*19d90*/  F2FP.SATFINITE.E4M3.F32.PACK_AB_MERGE_C R189, R68, R3, R45 ;  /* 0x0000000344bd723e */ /* 0x000fe2000480702d */
[----:B------:R-:W-:Y:S01]  /*19da0*/  IMAD.MOV.U32 R68, RZ, RZ, R87 ;  /* 0x000000ffff447224 */ /* 0x000fe200078e0057 */
[----:B------:R-:W-:Y:S01]  /*19db0*/  MUFU.EX2 R42, R42 ;  /* 0x0000002a002a7308 */ /* 0x000fe20000000800 */
[----:B---3--:R-:W-:-:S01]  /*19dc0*/  FADD.FTZ R27, R25, R78 ;  /* 0x0000004e191b7221 */ /* 0x008fc20000010000 */
[----:B------:R-:W-:Y:S01]  /*19dd0*/  MOV R78, R87 ;  /* 0x00000057004e7202 */ /* 0x000fe20000000f00 */
[----:B0-----:R-:W-:-:S02]  /*19de0*/  IMAD.MOV.U32 R51, RZ, RZ, R87 ;  /* 0x000000ffff337224 */ /* 0x001fc400078e0057 */
[----:B------:R-:W-:-:S03]  /*19df0*/  IMAD.MOV.U32 R45, RZ, RZ, R87 ;  /* 0x000000ffff2d7224 */ /* 0x000fc600078e0057 */
[----:B------:R-:W0:Y:S01]  /*19e00*/  MUFU.EX2 R127, R127 ;  /* 0x0000007f007f7308 */ /* 0x000e220000000800 */
[----:B--2---:R-:W-:-:S07]  /*19e10*/  FADD.FTZ R12, R80, R27 ;  /* 0x0000001b500c7221 */ /* 0x004fce0000010000 */
[----:B------:R-:W1:Y:S08]  /*19e20*/  MUFU.EX2 R53, R53 ;  /* 0x0000003500357308 */ /* 0x000e700000000800 */
[----:B------:R2:W3:Y:S01]  /*19e30*/  MUFU.EX2 R6, R55 ;  /* 0x0000003700067308 */ /* 0x0004e20000000800 */
[----:B0-----:R-:W-:-:S04]  /*19e40*/  F2FP.SATFINITE.E4M3.F32.PACK_AB_MERGE_C R20, R127, R42, RZ ;  /* 0x0000002a7f14723e */ /* 0x001fc800048070ff */
[----:B------:R-:W-:Y:S01]  /*19e50*/  F2FP.SATFINITE.E4M3.F32.PACK_AB_MERGE_C R190, R125, R40, R20 ;  /* 0x000000287dbe723e */ /* 0x000fe20004807014 */
[----:B------:R-:W-:Y:S02]  /*19e60*/  IMAD.MOV.U32 R40, RZ, RZ, R87 ;  /* 0x000000ffff287224 */ /* 0x000fe400078e0057 */
[----:B------:R-:W-:Y:S01]  /*19e70*/  MUFU.EX2 R46, R46 ;  /* 0x0000002e002e7308 */ /* 0x000fe20000000800 */
[----:B-1----:R-:W-:-:S01]  /*19e80*/  FADD.FTZ R27, R53, R12 ;  /* 0x0000000c351b7221 */ /* 0x002fc20000010000 */
[----:B--2---:R-:W-:-:S06]  /*19e90*/  IMAD.MOV.U32 R55, RZ, RZ, R87 ;  /* 0x000000ffff377224 */ /* 0x004fcc00078e0057 */
[----:B------:R-:W0:Y:S01]  /*19ea0*/  MUFU.EX2 R131, R131 ;  /* 0x0000008300837308 */ /* 0x000e220000000800 */
[C---:B---3--:R-:W-:Y:S01]  /*19eb0*/  F2FP.SATFINITE.E4M3.F32.PACK_AB_MERGE_C R53, R6.reuse, R53, RZ ;  /* 0x000000350635723e */ /* 0x048fe200048070ff */
[----:B------:R-:W-:Y:S01]  /*19ec0*/  FADD.FTZ R6, R6, R27 ;  /* 0x0000001b06067221 */ /* 0x000fe20000010000 */
[----:B------:R-:W-:Y:S02]  /*19ed0*/  IMAD.MOV.U32 R27, RZ, RZ, R87 ;  /* 0x000000ffff1b7224 */ /* 0x000fe400078e0057 */
[----:B------:R-:W-:Y:S01]  /*19ee0*/  F2FP.SATFINITE.E4M3.F32.PACK_AB_MERGE_C R191, R80, R25, R53 ;  /* 0x0000001950bf723e */ /* 0x000fe20004807035 */
[--C-:B------:R-:W-:Y:S02]  /*19ef0*/  IMAD.MOV.U32 R80, RZ, RZ, R87.reuse ;  /* 0x000000ffff507224 */ /* 0x100fe400078e0057 */
[----:B------:R-:W-:Y:S01]  /*19f00*/  MUFU.EX2 R44, R44 ;  /* 0x0000002c002c7308 */ /* 0x000fe20000000800 */
[--C-:B------:R-:W-:Y:S02]  /*19f10*/  IMAD.MOV.U32 R53, RZ, RZ, R87.reuse ;  /* 0x000000ffff357224 */ /* 0x100fe400078e0057 */
[----:B------:R-:W-:-:S05]  /*19f20*/  IMAD.MOV.U32 R25, RZ, RZ, R87 ;  /* 0x000000ffff197224 */ /* 0x000fca00078e0057 */
[----:B------:R-:W1:Y:S01]  /*19f30*/  MUFU.EX2 R41, R41 ;  /* 0x0000002900297308 */ /* 0x000e620000000800 */
[----:B0-----:R-:W-:-:S07]  /*19f40*/  F2FP.SATFINITE.E4M3.F32.PACK_AB_MERGE_C R14, R131, R46, RZ ;  /* 0x0000002e830e723e */ /* 0x001fce00048070ff */
[----:B------:R-:W0:Y:S08]  /*19f50*/  MUFU.EX2 R129, R129 ;  /* 0x0000008100817308 */ /* 0x000e300000000800 */
[----:B------:R2:W-:Y:S01]  /*19f60*/  MUFU.EX2 R4, R31 ;  /* 0x0000001f00047308 */ /* 0x0005e20000000800 */
[----:B-1----:R-:W-:-:S04]  /*19f70*/  FADD.FTZ R5, R41, R6 ;  /* 0x0000000629057221 */ /* 0x002fc80000010000 */
[----:B------:R-:W-:-:S03]  /*19f80*/  FADD.FTZ R6, R10, R5 ;  /* 0x000000050a067221 */ /* 0x000fc60000010000 */
[----:B------:R-:W1:Y:S01]  /*19f90*/  MUFU.EX2 R29, R29 ;  /* 0x0000001d001d7308 */ /* 0x000e620000000800 */
[----:B--2---:R-:W-:-:S01]  /*19fa0*/  FADD.FTZ R31, R125, R8 ;  /* 0x000000087d1f7221 */ /* 0x004fc20000010000 */
[----:B0-----:R-:W-:-:S03]  /*19fb0*/  F2FP.SATFINITE.E4M3.F32.PACK_AB_MERGE_C R192, R129, R44, R14 ;  /* 0x0000002c81c0723e */ /* 0x001fc6000480700e */
[----:B------:R-:W-:Y:S01]  /*19fc0*/  FADD.FTZ R42, R42, R31 ;  /* 0x0000001f2a2a7221 */ /* 0x000fe20000010000 */
[----:B------:R-:W-:Y:S02]  /*19fd0*/  IMAD.MOV.U32 R31, RZ, RZ, R87 ;  /* 0x000000ffff1f7224 */ /* 0x000fe400078e0057 */
[----:B------:R-:W-:Y:S01]  /*19fe0*/  MUFU.EX2 R50, R50 ;  /* 0x0000003200327308 */ /* 0x000fe20000000800 */
[----:B------:R-:W-:-:S01]  /*19ff0*/  FADD.FTZ R127, R127, R42 ;  /* 0x0000002a7f7f7221 */ /* 0x000fc20000010000 */
[----:B------:R-:W-:-:S03]  /*1a000*/  MOV R42, R87 ;  /* 0x00000057002a7202 */ /* 0x000fc60000000f00 */
[----:B------:R-:W-:Y:S01]  /*1a010*/  FADD.FTZ R12, R44, R127 ;  /* 0x0000007f2c0c7221 */ /* 0x000fe20000010000 */
[----:B------:R-:W-:Y:S02]  /*1a020*/  IMAD.MOV.U32 R44, RZ, RZ, R87 ;  /* 0x000000ffff2c7224 */ /* 0x000fe400078e0057 */
[----:B------:R-:W0:Y:S01]  /*1a030*/  MUFU.EX2 R135, R135 ;  /* 0x0000008700877308 */ /* 0x000e220000000800 */
[----:B------:R-:W-:-:S01]  /*1a040*/  FADD.FTZ R129, R129, R12 ;  /* 0x0000000c81817221 */ /* 0x000fc20000010000 */
[----:B-1----:R-:W-:Y:S01]  /*1a050*/  FADD.FTZ R5, R29, R6 ;  /* 0x000000061d057221 */ /* 0x002fe20000010000 */
[----:B------:R-:W-:Y:S02]  /*1a060*/  F2FP.SATFINITE.E4M3.F32.PACK_AB_MERGE_C R29, R4, R29, RZ ;  /* 0x0000001d041d723e */ /* 0x000fe400048070ff */
[----:B------:R-:W-:Y:S01]  /*1a070*/  FADD.FTZ R46, R46, R129 ;  /* 0x000000812e2e7221 */ /* 0x000fe20000010000 */
[----:B------:R-:W-:-:S01]  /*1a080*/  FADD.FTZ R4, R4, R5 ;  /* 0x0000000504047221 */ /* 0x000fc20000010000 */
[----:B------:R-:W-:Y:S01]  /*1a090*/  F2FP.SATFINITE.E4M3.F32.PACK_AB_MERGE_C R193, R10, R41, R29 ;  /* 0x000000290ac1723e */ /* 0x000fe2000480701d */
[----:B------:R-:W1:Y:S01]  /*1a0a0*/  MUFU.EX2 R48, R48 ;  /* 0x0000003000307308 */ /* 0x000e620000000800 */
[----:B------:R-:W-:-:S01]  /*1a0b0*/  FADD.FTZ R131, R131, R46 ;  /* 0x0000002e83837221 */ /* 0x000fc20000010000 */
[----:B------:R-:W-:Y:S01]  /*1a0c0*/  MOV R46, R87 ;  /* 0x00000057002e7202 */ /* 0x000fe20000000f00 */
[----:B------:R-:W-:-:S02]  /*1a0d0*/  IMAD.MOV.U32 R41, RZ, RZ, R87 ;  /* 0x000000ffff297224 */ /* 0x000fc400078e0057 */
[----:B------:R-:W-:-:S03]  /*1a0e0*/  IMAD.MOV.U32 R29, RZ, RZ, R87 ;  /* 0x000000ffff1d7224 */ /* 0x000fc600078e0057 */
[----:B------:R-:W2:Y:S01]  /*1a0f0*/  MUFU.EX2 R97, R97 ;  /* 0x0000006100617308 */ /* 0x000ea20000000800 */
[----:B0-----:R-:W-:-:S07]  /*1a100*/  F2FP.SATFINITE.E4M3.F32.PACK_AB_MERGE_C R7, R135, R50, RZ ;  /* 0x000000328707723e */ /* 0x001fce00048070ff */
[----:B------:R-:W0:Y:S01]  /*1a110*/  MUFU.EX2 R133, R133 ;  /* 0x0000008500857308 */ /* 0x000e220000000800 */
[----:B-1----:R-:W-:-:S07]  /*1a120*/  FADD.FTZ R6, R48, R131 ;  /* 0x0000008330067221 */ /* 0x002fce0000010000 */
[----:B------:R1:W3:Y:S01]  /*1a130*/  MUFU.EX2 R8, R35 ;  /* 0x0000002300087308 */ /* 0x0002e20000000800 */
[----:B--2---:R-:W-:-:S07]  /*1a140*/  FADD.FTZ R5, R97, R4 ;  /* 0x0000000461057221 */ /* 0x004fce0000010000 */
[----:B------:R-:W-:Y:S01]  /*1a150*/  MUFU.EX2 R117, R117 ;  /* 0x0000007500757308 */ /* 0x000fe20000000800 */
[C---:B0-----:R-:W-:Y:S01]  /*1a160*/  F2FP.SATFINITE.E4M3.F32.PACK_AB_MERGE_C R194, R133.reuse, R48, R7 ;  /* 0x0000003085c2723e */ /* 0x041fe20004807007 */
[----:B------:R-:W-:Y:S01]  /*1a170*/  FADD.FTZ R133, R133, R6 ;  /* 0x0000000685857221 */ /* 0x000fe20000010000 */
[--C-:B------:R-:W-:Y:S02]  /*1a180*/  IMAD.MOV.U32 R48, RZ, RZ, R87.reuse ;  /* 0x000000ffff307224 */ /* 0x100fe400078e0057 */
[----:B-1----:R-:W-:Y:S02]  /*1a190*/  IMAD.MOV.U32 R35, RZ, RZ, R87 ;  /* 0x000000ffff237224 */ /* 0x002fe400078e0057 */
[----:B------:R-:W-:-:S01]  /*1a1a0*/  FADD.FTZ R50, R50, R133 ;  /* 0x0000008532327221 */ /* 0x000fc20000010000 */
[----:B------:R-:W0:Y:S01]  /*1a1b0*/  MUFU.EX2 R54, R54 ;  /* 0x0000003600367308 */ /* 0x000e220000000800 */
[----:B---3--:R-:W-:-:S01]  /*1a1c0*/  FADD.FTZ R4, R8, R5 ;  /* 0x0000000508047221 */ /* 0x008fc20000010000 */
[----:B0-----:R-:W-:-:S03]  /*1a1d0*/  F2FP.SATFINITE.E4M3.F32.PACK_AB_MERGE_C R3, R54, R117, RZ ;  /* 0x000000753603723e */ /* 0x001fc600048070ff */
[----:B------:R-:W-:Y:S01]  /*1a1e0*/  FADD.FTZ R117, R117, R4 ;  /* 0x0000000475757221 */ /* 0x000fe20000010000 */
[----:B------:R-:W-:Y:S01]  /*1a1f0*/  F2FP.SATFINITE.E4M3.F32.PACK_AB_MERGE_C R195, R8, R97, R3 ;  /* 0x0000006108c3723e */ /* 0x000fe20004807003 */
[----:B------:R-:W-:Y:S02]  /*1a200*/  FADD.FTZ R3, R135, R50 ;  /* 0x0000003287037221 */ /* 0x000fe40000010000 */
[----:B------:R-:W-:-:S01]  /*1a210*/  FADD.FTZ R4, R54, R117 ;  /* 0x0000007536047221 */ /* 0x000fc20000010000 */
[-C--:B------:R-:W-:Y:S02]  /*1a220*/  MOV R54, R87.reuse ;  /* 0x0000005700367202 */ /* 0x080fe40000000f00 */
[----:B------:R-:W-:Y:S01]  /*1a230*/  MOV R50, R87 ;  /* 0x0000005700327202 */ /* 0x000fe20000000f00 */
[----:B------:R-:W-:Y:S06]  /*1a240*/  @!P2 BRA `(.L_x_570) ;  /* 0x000000340024a947 */ /* 0x000fec0003800000 */
[----:B------:R-:W-:Y:S01]  /*1a250*/  VIADD R5, R161, 0xfffffffe ;  /* 0xfffffffea1057836 */ /* 0x000fe20000000000 */
[----:B------:R-:W-:Y:S01]  /*1a260*/  MOV R6, R13 ;  /* 0x0000000d00067202 */ /* 0x000fe20000000f00 */
[----:B------:R-:W-:Y:S01]  /*1a270*/  IMAD.MOV.U32 R7, RZ, RZ, R11 ;  /* 0x000000ffff077224 */ /* 0x000fe200078e000b */
[----:B------:R-:W-:Y:S01]  /*1a280*/  CS2R R86, SRZ ;  /* 0x0000000000567805 */ /* 0x000fe2000001ff00 */
[----:B------:R-:W-:Y:S01]  /*1a290*/  IMAD.MOV.U32 R8, RZ, RZ, R175 ;  /* 0x000000ffff087224 */ /* 0x000fe200078e00af */
[----:B------:R-:W-:Y:S01]  /*1a2a0*/  CS2R R84, SRZ ;  /* 0x0000000000547805 */ /* 0x000fe2000001ff00 */
[----:B------:R-:W-:Y:S01]  /*1a2b0*/  IMAD.MOV.U32 R9, RZ, RZ, R148 ;  /* 0x000000ffff097224 */ /* 0x000fe200078e0094 */
        /* <DEDUP_REMOVED lines=29> */
[----:B------:R-:W-:-:S07]  /*1a490*/  CS2R R24, SRZ ;  /* 0x0000000000187805 */ /* 0x000fce000001ff00 */
.L_x_582:
[----:B------:R-:W-:Y:S01]  /*1a4a0*/  ISETP.NE.AND P1, PT, R9, 0x1, PT ;  /* 0x000000010900780c */ /* 0x000fe20003f25270 */
[----:B------:R-:W-:Y:S05]  /*1a4b0*/  YIELD ;  /* 0x0000000000007946 */ /* 0x000fea0003800000 */
[----:B------:R-:W-:Y:S02]  /*1a4c0*/  SEL R175, RZ, 0x1, P1 ;  /* 0x00000001ffaf7807 */ /* 0x000fe40000800000 */
[----:B------:R-:W-:Y:S02]  /*1a4d0*/  ISETP.NE.AND P1, PT, R198, RZ, PT ;  /* 0x000000ffc600720c */ /* 0x000fe40003f25270 */
[----:B------:R-:W-:-:S11]  /*1a4e0*/  LOP3.LUT R175, R8, R175, RZ, 0x3c, !PT ;  /* 0x000000af08af7212 */ /* 0x000fd600078e3cff */
[----:B------:R-:W-:Y:S05]  /*1a4f0*/  @P1 BRA `(.L_x_571) ;  /* 0x00000000003c1947 */ /* 0x000fea0003800000 */
[----:B------:R-:W-:Y:S05]  /*1a500*/  @!P0 BRA `(.L_x_572) ;  /* 0x0000000000048947 */ /* 0x000fea0003800000 */
[----:B------:R-:W-:Y:S01]  /*1a510*/  BPT.TRAP 0x1 ;  /* 0x000000040000795c */ /* 0x000fe20000300000 */
.L_x_572:
[----:B------:R-:W-:-:S04]  /*1a520*/  IADD3 R10, R9, 0x1, RZ ;  /* 0x00000001090a7810 */ /* 0x000fc80007ffe0ff */
[----:B------:R-:W-:-:S04]  /*1a530*/  ISETP.NE.AND P2, PT, R10, 0x2, PT ;  /* 0x000000020a00780c */ /* 0x000fc80003f45270 */
[----:B------:R-:W-:Y:S02]  /*1a540*/  SEL R11, R10, RZ, P2 ;  /* 0x000000ff0a0b7207 */ /* 0x000fe40001000000 */
[----:B------:R-:W-:-:S03]  /*1a550*/  SHF.L.U32 R10, R175, 0x1f, RZ ;  /* 0x0000001faf0a7819 */ /* 0x000fc600000006ff */
[----:B------:R-:W-:-:S04]  /*1a560*/  IMAD R11, R11, 0x8, R18 ;  /* 0x000000080b0b7824 */ /* 0x000fc800078e0212 */
[----:B------:R0:W1:Y:S01]  /*1a570*/  SYNCS.PHASECHK.TRANS64.TRYWAIT P2, [R11+URZ+0x29830], R10 ;  /* 0x0298300a0b0075a7 */ /* 0x000062000804017f */
[----:B------:R-:W-:Y:S05]  /*1a580*/  @!P0 BRA `(.L_x_573) ;  /* 0x0000000000048947 */ /* 0x000fea0003800000 */
[----:B------:R-:W-:Y:S01]  /*1a590*/  BPT.TRAP 0x1 ;  /* 0x000000040000795c */ /* 0x000fe20000300000 */
.L_x_573:
[----:B------:R-:W-:Y:S04]  /*1a5a0*/  BSSY B0, `(.L_x_571) ;  /* 0x0000004000007945 */ /* 0x000fe80003800000 */
[----:B-1----:R-:W-:Y:S05]  /*1a5b0*/  @P2 BRA `(.L_x_574) ;  /* 0x0000000000082947 */ /* 0x002fea0003800000 */
[----:B------:R-:W1:Y:S02]  /*1a5c0*/  SYNCS.PHASECHK.TRANS64.TRYWAIT P2, [R11+URZ+0x29830], R10 ;  /* 0x0298300a0b0075a7 */ /* 0x000e64000804017f */
[----:B-1----:R-:W-:Y:S05]  /*1a5d0*/  @!P2 BRA `(.L_x_575) ;  /* 0x000000cc0008a947 */ /* 0x002fea0003800000 */
.L_x_574:
[----:B------:R-:W-:Y:S05]  /*1a5e0*/  BSYNC B0 ;  /* 0x0000000000007941 */ /* 0x000fea0003800000 */
.L_x_571:
[----:B01----:R-:W0:Y:S01]  /*1a5f0*/  S2R R11, SR_TID.X ;  /* 0x00000000000b7919 */ /* 0x003e220000002100 */
[----:B------:R-:W-:Y:S01]  /*1a600*/  VIADD R10, R9, 0x1 ;  /* 0x00000001090a7836 */ /* 0x000fe20000000000 */
[----:B------:R-:W-:Y:S05]  /*1a610*/  WARPSYNC.ALL ;  /* 0x0000000000007948 */ /* 0x000fea0003800000 */
[C---:B------:R-:W-:Y:S01]  /*1a620*/  ISETP.NE.AND P2, PT, R10.reuse, 0x2, PT ;  /* 0x000000020a00780c */ /* 0x040fe20003f45270 */
[----:B------:R-:W-:Y:S01]  /*1a630*/  IMAD.MOV.U32 R13, RZ, RZ, -0x7fffffe0 ;  /* 0x80000020ff0d7424 */ /* 0x000fe200078e00ff */
[----:B------:R-:W-:Y:S01]  /*1a640*/  UMOV UR28, UR24 ;  /* 0x00000018001c7c82 */ /* 0x000fe20008000000 */
[----:B------:R-:W-:Y:S01]  /*1a650*/  IMAD.MOV.U32 R15, RZ, RZ, -0x7fffffe0 ;  /* 0x80000020ff0f7424 */ /* 0x000fe200078e00ff */
[----:B------:R-:W-:Y:S01]  /*1a660*/  SEL R10, R10, RZ, P2 ;  /* 0x000000ff0a0a7207 */ /* 0x000fe20001000000 */
[----:B------:R-:W-:Y:S01]  /*1a670*/  UMOV UR29, UR25 ;  /* 0x00000019001d7c82 */ /* 0x000fe20008000000 */
[----:B------:R-:W-:Y:S01]  /*1a680*/  R2UR UR27, R13 ;  /* 0x000000000d1b72ca */ /* 0x000fe200000e0000 */
[----:B------:R-:W-:Y:S01]  /*1a690*/  IMAD.MOV.U32 R21, RZ, RZ, -0x7fffffe0 ;  /* 0x80000020ff157424 */ /* 0x000fe200078e00ff */
[----:B------:R-:W-:Y:S01]  /*1a6a0*/  R2UR UR31, R15 ;  /* 0x000000000f1f72ca */ /* 0x000fe200000e0000 */
[----:B------:R-:W-:Y:S01]  /*1a6b0*/  IMAD R12, R10, 0x780, R0 ;  /* 0x000007800a0c7824 */ /* 0x000fe200078e0200 */
[----:B------:R-:W-:Y:S01]  /*1a6c0*/  UMOV UR32, UR24 ;  /* 0x0000001800207c82 */ /* 0x000fe20008000000 */
[----:B------:R-:W-:Y:S01]  /*1a6d0*/  UMOV UR33, UR25 ;  /* 0x0000001900217c82 */ /* 0x000fe20008000000 */
[----:B------:R-:W-:Y:S01]  /*1a6e0*/  R2UR UR35, R21 ;  /* 0x00000000152372ca */ /* 0x000fe200000e0000 */
[C---:B------:R-:W-:Y:S01]  /*1a6f0*/  VIADD R14, R12.reuse, 0x80 ;  /* 0x000000800c0e7836 */ /* 0x040fe20000000000 */
[C---:B------:R-:W-:Y:S01]  /*1a700*/  R2UR UR26, R12.reuse ;  /* 0x000000000c1a72ca */ /* 0x040fe200000e0000 */
[----:B------:R-:W-:Y:S01]  /*1a710*/  UMOV UR44, UR24 ;  /* 0x00000018002c7c82 */ /* 0x000fe20008000000 */
[----:B------:R-:W-:Y:S01]  /*1a720*/  IADD3 R20, R12, 0x100, RZ ;  /* 0x000001000c147810 */ /* 0x000fe20007ffe0ff */
[----:B------:R-:W-:Y:S01]  /*1a730*/  UMOV UR45, UR25 ;  /* 0x00000019002d7c82 */ /* 0x000fe20008000000 */
[----:B------:R-:W-:Y:S01]  /*1a740*/  R2UR UR30, R14 ;  /* 0x000000000e1e72ca */ /* 0x000fe200000e0000 */
[----:B------:R-:W-:Y:S01]  /*1a750*/  UMOV UR48, UR24 ;  /* 0x0000001800307c82 */ /* 0x000fe20008000000 */
[----:B------:R-:W-:Y:S01]  /*1a760*/  R2UR UR34, R20 ;  /* 0x00000000142272ca */ /* 0x000fe200000e0000 */
[C---:B------:R-:W-:Y:S01]  /*1a770*/  VIADD R20, R12.reuse, 0x200 ;  /* 0x000002000c147836 */ /* 0x040fe20000000000 */
[----:B------:R-:W-:Y:S01]  /*1a780*/  IADD3 R14, R12, 0x180, RZ ;  /* 0x000001800c0e7810 */ /* 0x000fe20007ffe0ff */
[----:B------:R-:W-:Y:S01]  /*1a790*/  UMOV UR49, UR25 ;  /* 0x0000001900317c82 */ /* 0x000fe20008000000 */
[----:B------:R-:W-:-:S02]  /*1a7a0*/  R2UR UR47, R15 ;  /* 0x000000000f2f72ca */ /* 0x000fc400000e0000 */
[----:B0-----:R-:W-:Y:S02]  /*1a7b0*/  SHF.R.U32.HI R11, RZ, 0x7, R11 ;  /* 0x00000007ff0b7819 */ /* 0x001fe4000001160b */
[----:B------:R-:W-:Y:S01]  /*1a7c0*/  R2UR UR46, R14 ;  /* 0x000000000e2e72ca */ /* 0x000fe200000e0000 */
[----:B------:R-:W-:Y:S01]  /*1a7d0*/  VIADD R14, R12, 0x2 ;  /* 0x000000020c0e7836 */ /* 0x000fe20000000000 */
[----:B------:R-:W-:Y:S01]  /*1a7e0*/  R2UR UR50, R20 ;  /* 0x00000000143272ca */ /* 0x000fe200000e0000 */
[----:B------:R-:W-:Y:S01]  /*1a7f0*/  VIADD R11, R11, 0x8 ;  /* 0x000000080b0b7836 */ /* 0x000fe20000000000 */
[----:B------:R-:W-:Y:S02]  /*1a800*/  R2UR UR51, R21 ;  /* 0x00000000153372ca */ /* 0x000fe400000e0000 */
[----:B------:R-:W-:Y:S02]  /*1a810*/  MOV R15, 0x80000020 ;  /* 0x80000020000f7802 */ /* 0x000fe40000000f00 */
[----:B------:R0:W-:Y:S01]  /*1a820*/  BAR.SYNC.DEFER_BLOCKING R11, 0x100 ;  /* 0x0004000b0000751d */ /* 0x0001e20000010000 */
[----:B------:R-:W-:Y:S01]  /*1a830*/  R2UR UR6, R14 ;  /* 0x000000000e0672ca */ /* 0x000fe200000e0000 */
[----:B------:R-:W-:Y:S01]  /*1a840*/  VIADD R14, R12, 0x82 ;  /* 0x000000820c0e7836 */ /* 0x000fe20000000000 */
[----:B------:R-:W-:Y:S01]  /*1a850*/  R2UR UR7, R15 ;  /* 0x000000000f0772ca */ /* 0x000fe200000e0000 */
[----:B------:R-:W-:Y:S01]  /*1a860*/  IMAD.MOV.U32 R15, RZ, RZ, -0x7fffffe0 ;  /* 0x80000020ff0f7424 */ /* 0x000fe200078e00ff */
[----:B------:R-:W-:Y:S01]  /*1a870*/  MOV R13, 0x80000020 ;  /* 0x80000020000d7802 */ /* 0x000fe20000000f00 */
[----:B------:R-:W-:-:S06]  /*1a880*/  WARPGROUP.ARRIVE ;  /* 0x00000000000079c5 */ /* 0x000fcc0000000000 */
[----:B------:R-:W-:Y:S03]  /*1a890*/  QGMMA.64x32x32.F32.E4M3.E4M3 R152, gdesc[UR24], RZ, !UPT, gsb0 ;  /* 0x00600000189879f3 */ /* 0x000fe6000c0008ff */
[----:B------:R-:W-:Y:S02]  /*1a8a0*/  WARPGROUP.DEPBAR.LE gsb0, 0x0 ;  /* 0x00008000000079c5 */ /* 0x000fe40000010000 */
[----:B------:R-:W-:-:S06]  /*1a8b0*/  WARPGROUP.ARRIVE ;  /* 0x00000000000079c5 */ /* 0x000fcc0000000000 */
[----:B------:R-:W-:Y:S01]  /*1a8c0*/  QGMMA.64x32x32.F32.E4M3.E4M3 R136, gdesc[UR28], RZ, !UPT, gsb0 ;  /* 0x006000001c8879f3 */ /* 0x000fe2000c0008ff */
        /* <DEDUP_REMOVED lines=32> */
[----:B------:R-:W-:-:S03]  /*1aad0*/  IMAD.MOV.U32 R15, RZ, RZ, -0x7fffffe0 ;  /* 0x80000020ff0f7424 */ /* 0x000fc600078e00ff */
[----:B------:R-:W-:Y:S01]  /*1aae0*/  R2UR UR10, R14 ;  /* 0x000000000e0a72ca */ /* 0x000fe200000e0000 */
[----:B------:R-:W-:Y:S01]  /*1aaf0*/  VIADD R14, R12, 0x300 ;  /* 0x000003000c0e7836 */ /* 0x000fe20000000000 */
[----:B------:R-:W-:Y:S02]  /*1ab00*/  R2UR UR11, R15 ;  /* 0x000000000f0b72ca */ /* 0x000fe400000e0000 */
[----:B------:R-:W-:Y:S01]  /*1ab10*/  MOV R15, 0x80000020 ;  /* 0x80000020000f7802 */ /* 0x000fe20000000f00 */
        /* <DEDUP_REMOVED lines=38> */
[----:B------:R-:W-:-:S04]  /*1ad80*/  MOV R15, 0x80000020 ;  /* 0x80000020000f7802 */ /* 0x000fc80000000f00 */
[----:B------:R-:W-:Y:S01]  /*1ad90*/  R2UR UR14, R14 ;  /* 0x000000000e0e72ca */ /* 0x000fe200000e0000 */
[----:B------:R-:W-:Y:S01]  /*1ada0*/  VIADD R14, R12, 0x302 ;  /* 0x000003020c0e7836 */ /* 0x000fe20000000000 */
[----:B------:R-:W-:Y:S01]  /*1adb0*/  R2UR UR15, R15 ;  /* 0x000000000f0f72ca */ /* 0x000fe200000e0000 */
[----:B------:R-:W-:Y:S01]  /*1adc0*/  IMAD.MOV.U32 R15, RZ, RZ, -0x7fffffe0 ;  /* 0x80000020ff0f7424 */ /* 0x000fe200078e00ff */
        /* <DEDUP_REMOVED lines=105> */
[C---:B------:R-:W-:Y:S02]  /*1b460*/  VIADD R14, R12.reuse, 0x682 ;  /* 0x000006820c0e7836 */ /* 0x040fe40000000000 */
[----:B------:R-:W-:Y:S02]  /*1b470*/  IMAD.MOV.U32 R15, RZ, RZ, -0x7fffffe0 ;  /* 0x80000020ff0f7424 */ /* 0x000fe400078e00ff */
[----:B------:R-:W-:Y:S01]  /*1b480*/  VIADD R12, R12, 0x702 ;  /* 0x000007020c0c7836 */ /* 0x000fe20000000000 */
[----:B------:R-:W-:-:S02]  /*1b490*/  WARPGROUP.DEPBAR.LE gsb0, 0x0 ;  /* 0x00008000000079c5 */ /* 0x000fc40000010000 */
        /* <DEDUP_REMOVED lines=29> */
[----:B0-----:R-:W-:Y:S05]  /*1b670*/  @P1 BRA `(.L_x_576) ;  /* 0x0000000000301947 */ /* 0x001fea0003800000 */
[----:B------:R-:W-:Y:S05]  /*1b680*/  @!P0 BRA `(.L_x_577) ;  /* 0x0000000000048947 */ /* 0x000fea0003800000 */
[----:B------:R-:W-:Y:S01]  /*1b690*/  BPT.TRAP 0x1 ;  /* 0x000000040000795c */ /* 0x000fe20000300000 */
.L_x_577:
[----:B------:R-:W-:Y:S01]  /*1b6a0*/  SHF.L.U32 R8, R8, 0x1f, RZ ;  /* 0x0000001f08087819 */ /* 0x000fe200000006ff */
[----:B------:R-:W-:-:S04]  /*1b6b0*/  IMAD R11, R9, 0x8, R18 ;  /* 0x00000008090b7824 */ /* 0x000fc800078e0212 */
[----:B------:R0:W1:Y:S01]  /*1b6c0*/  SYNCS.PHASECHK.TRANS64.TRYWAIT P1, [R11+URZ+0x29850], R8 ;  /* 0x029850080b0075a7 */ /* 0x000062000802017f */
[----:B------:R-:W-:Y:S05]  /*1b6d0*/  @!P0 BRA `(.L_x_578) ;  /* 0x0000000000048947 */ /* 0x000fea0003800000 */
[----:B------:R-:W-:Y:S01]  /*1b6e0*/  BPT.TRAP 0x1 ;  /* 0x000000040000795c */ /* 0x000fe20000300000 */
.L_x_578:
[----:B------:R-:W-:Y:S04]  /*1b6f0*/  BSSY B0, `(.L_x_576) ;  /* 0x0000004000007945 */ /* 0x000fe80003800000 */
[----:B-1----:R-:W-:Y:S05]  /*1b700*/  @P1 BRA `(.L_x_579) ;  /* 0x0000000000081947 */ /* 0x002fea0003800000 */
[----:B------:R-:W1:Y:S02]  /*1b710*/  SYNCS.PHASECHK.TRANS64.TRYWAIT P1, [R11+URZ+0x29850], R8 ;  /* 0x029850080b0075a7 */ /* 0x000e64000802017f */
[----:B-1----:R-:W-:Y:S05]  /*1b720*/  @!P1 BRA `(.L_x_580) ;  /* 0x000000b800c89947 */ /* 0x002fea0003800000 */
.L_x_579:
[----:B------:R-:W-:Y:S05]  /*1b730*/  BSYNC B0 ;  /* 0x0000000000007941 */ /* 0x000fea0003800000 */
.L_x_576:
[----:B01----:R-:W-:Y:S01]  /*1b740*/  FMNMX.FTZ R8, R152, R7, !PT ;  /* 0x0000000798087209 */ /* 0x003fe20007810000 */
[----:B------:R-:W-:Y:S05]  /*1b750*/  WARPSYNC.ALL ;  /* 0x0000000000007948 */ /* 0x000fea0003800000 */
[----:B------:R-:W-:Y:S01]  /*1b760*/  FMNMX.FTZ R12, R154, R6, !PT ;  /* 0x000000069a0c7209 */ /* 0x000fe20007810000 */
[----:B------:R-:W-:Y:S01]  /*1b770*/  WARPGROUP.ARRIVE ;  /* 0x00000000000079c5 */ /* 0x000fe20000000000 */
[----:B------:R-:W-:-:S05]  /*1b780*/  FMNMX.FTZ R11, R153, R8, !PT ;  /* 0x00000008990b7209 */ /* 0x000fca0007810000 */
[----:B------:R-:W0:Y:S01]  /*1b790*/  S2R R225, SR_TID.X ;  /* 0x0000000000e17919 */ /* 0x000e220000002100 */
        /* <DEDUP_REMOVED lines=75> */
[----:B------:R-:W-:Y:S01]  /*1bc50*/  FMNMX.FTZ R11, R101, R8, !PT ;  /* 0x00000008650b7209 */ /* 0x000fe20007810000 */
[----:B------:R-:W-:Y:S01]  /*1bc60*/  VIADD R8, R18, 0x400 ;  /* 0x0000040012087836 */ /* 0x000fe20000000000 */
[----:B------:R-:W-:Y:S02]  /*1bc70*/  FMNMX.FTZ R14, R103, R12, !PT ;  /* 0x0000000c670e7209 */ /* 0x000fe40007810000 */
[----:B0-----:R-:W-:Y:S01]  /*1bc80*/  LOP3.LUT R226, R225, 0x7f, RZ, 0xc0, !PT ;  /* 0x0000007fe1e27812 */ /* 0x001fe200078ec0ff */
[----:B------:R-:W0:Y:S01]  /*1bc90*/  SHFL.BFLY PT, R12, R11, 0x2, 0x1f ;  /* 0x0c401f000b0c7f89 */ /* 0x000e2200000e0000 */
[----:B------:R-:W-:-:S02]  /*1bca0*/  SHF.R.U32.HI R8, RZ, 0x4, R8 ;  /* 0x00000004ff087819 */ /* 0x000fc40000011608 */
[----:B------:R-:W-:Y:S01]  /*1bcb0*/  ISETP.NE.AND P1, PT, R226, RZ, PT ;  /* 0x000000ffe200720c */ /* 0x000fe20003f25270 */
[----:B------:R-:W1:Y:S01]  /*1bcc0*/  SHFL.BFLY PT, R13, R14, 0x2, 0x1f ;  /* 0x0c401f000e0d7f89 */ /* 0x000e6200000e0000 */
[----:B------:R-:W-:Y:S01]  /*1bcd0*/  LOP3.LUT R8, R8, 0x3fff, RZ, 0xc0, !PT ;  /* 0x00003fff08087812 */ /* 0x000fe200078ec0ff */
[----:B------:R-:W2:Y:S01]  /*1bce0*/  S2R R225, SR_TID.X ;  /* 0x0000000000e17919 */ /* 0x000ea20000002100 */
[----:B0-----:R-:W-:Y:S02]  /*1bcf0*/  FMNMX.FTZ R15, R11, R12, !PT ;  /* 0x0000000c0b0f7209 */ /* 0x001fe40007810000 */
[----:B------:R-:W-:Y:S02]  /*1bd00*/  LOP3.LUT R12, R8, 0x10000, RZ, 0xfc, !PT ;  /* 0x00010000080c7812 */ /* 0x000fe400078efcff */
[----:B-1----:R-:W-:Y:S01]  /*1bd10*/  FMNMX.FTZ R20, R14, R13, !PT ;  /* 0x0000000d0e147209 */ /* 0x002fe20007810000 */
[----:B------:R-:W-:Y:S01]  /*1bd20*/  IMAD.MOV.U32 R13, RZ, RZ, -0x3ffffff0 ;  /* 0xc0000010ff0d7424 */ /* 0x000fe200078e00ff */
[----:B------:R-:W0:Y:S01]  /*1bd30*/  SHFL.BFLY PT, R8, R15, 0x1, 0x1f ;  /* 0x0c201f000f087f89 */ /* 0x000e2200000e0000 */
[----:B------:R-:W-:-:S03]  /*1bd40*/  IMAD R12, R9, 0x500, R12 ;  /* 0x00000500090c7824 */ /* 0x000fc600078e020c */
[----:B------:R-:W-:Y:S01]  /*1bd50*/  R2UR UR7, R13 ;  /* 0x000000000d0772ca */ /* 0x000fe200000e0000 */
[----:B------:R-:W1:Y:S01]  /*1bd60*/  SHFL.BFLY PT, R21, R20, 0x1, 0x1f ;  /* 0x0c201f0014157f89 */ /* 0x000e6200000e0000 */
[----:B------:R-:W-:Y:S02]  /*1bd70*/  R2UR UR6, R12 ;  /* 0x000000000c0672ca */ /* 0x000fe400000e0000 */
[----:B--2---:R-:W-:-:S11]  /*1bd80*/  SHF.R.U32.HI R225, RZ, 0x7, R225 ;  /* 0x00000007ffe17819 */ /* 0x004fd600000116e1 */
[----:B------:R-:W-:Y:S01]  /*1bd90*/  QGMMA.64x128x32.F32.E4M3.E4M3 R24, R176, gdesc[UR4], R24, gsb0 ;  /* 0x01e00004b0187df3 */ /* 0x000fe20008000818 */
[----:B0-----:R-:W-:-:S05]  /*1bda0*/  FMNMX.FTZ R11, R15, R8, !PT ;  /* 0x000000080f0b7209 */ /* 0x001fca0007810000 */
[----:B------:R-:W-:Y:S01]  /*1bdb0*/  FADD.FTZ R7, -R11, R7 ;  /* 0x000000070b077221 */ /* 0x000fe20000010100 */
[----:B-1----:R-:W-:-:S03]  /*1bdc0*/  FMNMX.FTZ R13, R20, R21, !PT ;  /* 0x00000015140d7209 */ /* 0x002fc60007810000 */
[----:B------:R-:W-:Y:S02]  /*1bdd0*/  FMUL.FTZ R7, R2, R7 ;  /* 0x0000000702077220 */ /* 0x000fe40000410000 */
[----:B------:R-:W-:-:S01]  /*1bde0*/  FADD.FTZ R21, -R13, R6 ;  /* 0x000000060d157221 */ /* 0x000fc20000010100 */
[----:B------:R-:W-:Y:S01]  /*1bdf0*/  IADD3 R6, R12, 0x100, RZ ;  /* 0x000001000c067810 */ /* 0x000fe20007ffe0ff */
[----:B------:R0:W-:Y:S02]  /*1be00*/  MUFU.EX2 R8, R7 ;  /* 0x0000000700087308 */ /* 0x0001e40000000800 */
[----:B------:R-:W-:Y:S01]  /*1be10*/  FMUL.FTZ R15, R2, R21 ;  /* 0x00000015020f7220 */ /* 0x000fe20000410000 */
[----:B------:R-:W-:Y:S01]  /*1be20*/  R2UR UR6, R6 ;  /* 0x00000000060672ca */ /* 0x000fe200000e0000 */
[----:B------:R-:W-:-:S04]  /*1be30*/  VIADD R6, R12, 0x200 ;  /* 0x000002000c067836 */ /* 0x000fc80000000000 */
[----:B------:R-:W-:Y:S01]  /*1be40*/  MUFU.EX2 R15, R15 ;  /* 0x0000000f000f7308 */ /* 0x000fe20000000800 */
[----:B0-----:R-:W-:-:S05]  /*1be50*/  IMAD.MOV.U32 R7, RZ, RZ, -0x3ffffff0 ;  /* 0xc0000010ff077424 */ /* 0x001fca00078e00ff */
[----:B------:R-:W-:Y:S01]  /*1be60*/  R2UR UR7, R7 ;  /* 0x00000000070772ca */ /* 0x000fe200000e0000 */
[----:B------:R-:W-:Y:S01]  /*1be70*/  IMAD.MOV.U32 R7, RZ, RZ, -0x3ffffff0 ;  /* 0xc0000010ff077424 */ /* 0x000fe200078e00ff */
[----:B------:R-:W-:Y:S02]  /*1be80*/  WARPGROUP.DEPBAR.LE gsb0, 0x0 ;  /* 0x00008000000079c5 */ /* 0x000fe40000010000 */
[----:B------:R-:W-:Y:S01]  /*1be90*/  WARPGROUP.ARRIVE ;  /* 0x00000000000079c5 */ /* 0x000fe20000000000 */
[----:B------:R-:W-:-:S04]  /*1bea0*/  FFMA.FTZ R177, R2, R11, -8 ;  /* 0xc100000002b17423 */ /* 0x000fc8000001000b */
[----:B------:R-:W-:-:S04]  /*1beb0*/  FFMA.FTZ R14, R2, R153, -R177 ;  /* 0x00000099020e7223 */ /* 0x000fc800000108b1 */
[----:B------:R-:W-:Y:S01]  /*1bec0*/  QGMMA.64x128x32.F32.E4M3.E4M3 R24, R180, gdesc[UR4], R24, gsb0 ;  /* 0x01e00004b4187df3 */ /* 0x000fe20008000818 */
[----:B------:R-:W-:Y:S01]  /*1bed0*/  R2UR UR6, R6 ;  /* 0x00000000060672ca */ /* 0x000fe200000e0000 */
[--C-:B------:R-:W-:Y:S01]  /*1bee0*/  FFMA.FTZ R153, R2, R157, -R177.reuse ;  /* 0x0000009d02997223 */ /* 0x100fe200000108b1 */
[----:B------:R-:W-:Y:S01]  /*1bef0*/  R2UR UR7, R7 ;  /* 0x00000000070772ca */ /* 0x000fe200000e0000 */
[----:B------:R-:W-:Y:S01]  /*1bf00*/  IMAD.MOV.U32 R7, RZ, RZ, -0x3ffffff0 ;  /* 0xc0000010ff077424 */ /* 0x000fe200078e00ff */
[----:B------:R-:W-:Y:S01]  /*1bf10*/  IADD3 R6, R12, 0x300, RZ ;  /* 0x000003000c067810 */ /* 0x000fe20007ffe0ff */
[C-C-:B------:R-:W-:Y:S01]  /*1bf20*/  FFMA.FTZ R157, R2.reuse, R161, -R177.reuse ;  /* 0x000000a1029d7223 */ /* 0x140fe200000108b1 */
[----:B------:R-:W-:-:S01]  /*1bf30*/  FFMA.FTZ R161, R2, R165, -R177 ;  /* 0x000000a502a17223 */ /* 0x000fc200000108b1 */
[C---:B------:R-:W-:Y:S01]  /*1bf40*/  FFMA.FTZ R165, R2.reuse, R13, -8 ;  /* 0xc100000002a57423 */ /* 0x040fe2000001000d */
[----:B------:R-:W-:-:S01]  /*1bf50*/  FFMA.FTZ R21, R2, R152, -R177 ;  /* 0x0000009802157223 */ /* 0x000fc200000108b1 */
[C-C-:B------:R-:W-:Y:S01]  /*1bf60*/  FFMA.FTZ R152, R2.reuse, R160, -R177.reuse ;  /* 0x000000a002987223 */ /* 0x140fe200000108b1 */
[----:B------:R-:W-:-:S01]  /*1bf70*/  FFMA.FTZ R20, R2, R156, -R177 ;  /* 0x0000009c02147223 */ /* 0x000fc200000108b1 */
[C-C-:B------:R-:W-:Y:S01]  /*1bf80*/  FFMA.FTZ R154, R2.reuse, R154, -R165.reuse ;  /* 0x0000009a029a7223 */ /* 0x140fe200000108a5 */
[----:B------:R-:W-:-:S01]  /*1bf90*/  FFMA.FTZ R155, R2, R155, -R165 ;  /* 0x0000009b029b7223 */ /* 0x000fc200000108a5 */
[C-C-:B------:R-:W-:Y:S01]  /*1bfa0*/  FFMA.FTZ R158, R2.reuse, R158, -R165.reuse ;  /* 0x0000009e029e7223 */ /* 0x140fe200000108a5 */
[----:B------:R-:W-:-:S01]  /*1bfb0*/  FFMA.FTZ R159, R2, R159, -R165 ;  /* 0x0000009f029f7223 */ /* 0x000fc200000108a5 */
[C-C-:B------:R-:W-:Y:S01]  /*1bfc0*/  FFMA.FTZ R160, R2.reuse, R162, -R165.reuse ;  /* 0x000000a202a07223 */ /* 0x140fe200000108a5 */
[----:B------:R-:W-:-:S01]  /*1bfd0*/  FFMA.FTZ R163, R2, R163, -R165 ;  /* 0x000000a302a37223 */ /* 0x000fc200000108a5 */
[----:B------:R-:W0:Y:S01]  /*1bfe0*/  MUFU.EX2 R154, R154 ;  /* 0x0000009a009a7308 */ /* 0x000e220000000800 */
        /* <DEDUP_REMOVED lines=16> */
[----:B0-----:R-:W-:-:S01]  /*1c0f0*/  FFMA.FTZ R4, R15, R4, R154 ;  /* 0x000000040f047223 */ /* 0x001fc2000001009a */
[C---:B------:R-:W-:Y:S01]  /*1c100*/  FFMA.FTZ R147, R2.reuse, R147, -R165 ;  /* 0x0000009302937223 */ /* 0x040fe200000108a5 */
[----:B------:R-:W-:-:S01]  /*1c110*/  FFMA.FTZ R148, R2, R148, -R177 ;  /* 0x0000009402947223 */ /* 0x000fc200000108b1 */
[C---:B------:R-:W-:Y:S01]  /*1c120*/  FFMA.FTZ R150, R2.reuse, R150, -R165 ;  /* 0x0000009602967223 */ /* 0x040fe200000108a5 */
[----:B------:R-:W-:-:S01]  /*1c130*/  FFMA.FTZ R149, R2, R149, -R177 ;  /* 0x0000009502957223 */ /* 0x000fc200000108b1 */
[C---:B------:R-:W-:Y:S01]  /*1c140*/  FFMA.FTZ R151, R2.reuse, R151, -R165 ;  /* 0x0000009702977223 */ /* 0x040fe200000108a5 */
[----:B------:R-:W-:-:S01]  /*1c150*/  FFMA.FTZ R120, R2, R120, -R177 ;  /* 0x0000007802787223 */ /* 0x000fc200000108b1 */
[----:B------:R-:W-:Y:S01]  /*1c160*/  MUFU.EX2 R159, R159 ;  /* 0x0000009f009f7308 */ /* 0x000fe20000000800 */
[----:B------:R-:W-:-:S01]  /*1c170*/  FFMA.FTZ R122, R2, R122, -R165 ;  /* 0x0000007a027a7223 */ /* 0x000fc200000108a5 */
[C---:B------:R-:W-:Y:S01]  /*1c180*/  FFMA.FTZ R121, R2.reuse, R121, -R177 ;  /* 0x0000007902797223 */ /* 0x040fe200000108b1 */
[----:B------:R-:W-:-:S01]  /*1c190*/  FFMA.FTZ R123, R2, R123, -R165 ;  /* 0x0000007b027b7223 */ /* 0x000fc200000108a5 */
[C---:B------:R-:W-:Y:S01]  /*1c1a0*/  FFMA.FTZ R124, R2.reuse, R124, -R177 ;  /* 0x0000007c027c7223 */ /* 0x040fe200000108b1 */
        /* <DEDUP_REMOVED lines=45> */
[----:B------:R-:W-:-:S06]  /*1c480*/  FFMA.FTZ R103, R2, R103, -R165 ;  /* 0x0000006702677223 */ /* 0x000fcc00000108a5 */
[----:B------:R-:W-:Y:S08]  /*1c490*/  MUFU.EX2 R139, R139 ;  /* 0x0000008b008b7308 */ /* 0x000ff00000000800 */
[----:B------:R-:W1:Y:S01]  /*1c4a0*/  MUFU.EX2 R14, R14 ;  /* 0x0000000e000e7308 */ /* 0x000e620000000800 */
[----:B0-----:R-:W-:-:S07]  /*1c4b0*/  FFMA.FTZ R3, R8, R3, R21 ;  /* 0x0000000308037223 */ /* 0x001fce0000010015 */
[----:B------:R-:W-:Y:S08]  /*1c4c0*/  MUFU.EX2 R142, R142 ;  /* 0x0000008e008e7308 */ /* 0x000ff00000000800 */
[----:B------:R-:W0:Y:S01]  /*1c4d0*/  MUFU.EX2 R20, R20 ;  /* 0x0000001400147308 */ /* 0x000e220000000800 */
[----:B-1----:R-:W-:-:S07]  /*1c4e0*/  FADD.FTZ R3, R14, R3 ;  /* 0x000000030e037221 */ /* 0x002fce0000010000 */
[----:B------:R-:W-:Y:S08]  /*1c4f0*/  MUFU.EX2 R143, R143 ;  /* 0x0000008f008f7308 */ /* 0x000ff00000000800 */
[----:B------:R-:W1:Y:S01]  /*1c500*/  MUFU.EX2 R153, R153 ;  /* 0x0000009900997308 */ /* 0x000e620000000800 */
[----:B------:R-:W-:Y:S02]  /*1c510*/  WARPGROUP.DEPBAR.LE gsb0, 0x0 ;  /* 0x00008000000079c5 */ /* 0x000fe40000010000 */
[----:B------:R-:W-:-:S05]  /*1c520*/  WARPGROUP.ARRIVE ;  /* 0x00000000000079c5 */ /* 0x000fca0000000000 */
[----:B------:R-:W-:Y:S01]  /*1c530*/  MUFU.EX2 R146, R146 ;  /* 0x0000009200927308 */ /* 0x000fe20000000800 */
[----:B------:R-:W-:Y:S01]  /*1c540*/  QGMMA.64x128x32.F32.E4M3.E4M3 R24, R184, gdesc[UR4], R24, gsb0 ;  /* 0x01e00004b8187df3 */ /* 0x000fe20008000818 */
[----:B------:R-:W-:Y:S02]  /*1c550*/  R2UR UR6, R6 ;  /* 0x00000000060672ca */ /* 0x000fe400000e0000 */
[----:B------:R-:W-:Y:S01]  /*1c560*/  R2UR UR7, R7 ;  /* 0x00000000070772ca */ /* 0x000fe200000e0000 */
[----:B------:R-:W-:-:S03]  /*1c570*/  FADD.FTZ R7, R155, R4 ;  /* 0x000000049b077221 */ /* 0x000fc60000010000 */
[----:B------:R-:W2:Y:S01]  /*1c580*/  MUFU.EX2 R152, R152 ;  /* 0x0000009800987308 */ /* 0x000ea20000000800 */
[----:B0-----:R-:W-:-:S01]  /*1c590*/  FADD.FTZ R4, R20, R3 ;  /* 0x0000000314047221 */ /* 0x001fc20000010000 */
[----:B------:R-:W-:-:S03]  /*1c5a0*/  FADD.FTZ R6, R158, R7 ;  /* 0x000000079e067221 */ /* 0x000fc60000010000 */
[----:B-1----:R-:W-:Y:S01]  /*1c5b0*/  FADD.FTZ R3, R153, R4 ;  /* 0x0000000499037221 */ /* 0x002fe20000010000 */
[----:B------:R-:W-:-:S02]  /*1c5c0*/  FADD.FTZ R7, R159, R6 ;  /* 0x000000069f077221 */ /* 0x000fc40000010000 */
[----:B------:R-:W0:Y:S02]  /*1c5d0*/  MUFU.EX2 R157, R157 ;  /* 0x0000009d009d7308 */ /* 0x000e240000000800 */
[----:B------:R-:W-:-:S04]  /*1c5e0*/  FADD.FTZ R6, R160, R7 ;  /* 0x00000007a0067221 */ /* 0x000fc80000010000 */
[----:B------:R-:W-:Y:S02]  /*1c5f0*/  FADD.FTZ R7, R163, R6 ;  /* 0x00000006a3077221 */ /* 0x000fe40000010000 */
[----:B------:R-:W1:Y:S01]  /*1c600*/  MUFU.EX2 R156, R156 ;  /* 0x0000009c009c7308 */ /* 0x000e620000000800 */
[----:B--2---:R-:W-:-:S01]  /*1c610*/  FADD.FTZ R4, R152, R3 ;  /* 0x0000000398047221 */ /* 0x004fc20000010000 */
[----:B------:R-:W-:-:S04]  /*1c620*/  FADD.FTZ R6, R162, R7 ;  /* 0x00000007a2067221 */ /* 0x000fc80000010000 */
[----:B------:R-:W-:Y:S02]  /*1c630*/  FADD.FTZ R7, R167, R6 ;  /* 0x00000006a7077221 */ /* 0x000fe40000010000 */
[----:B------:R-:W2:Y:S01]  /*1c640*/  MUFU.EX2 R161, R161 ;  /* 0x000000a100a17308 */ /* 0x000ea20000000800 */
[----:B0-----:R-:W-:-:S01]  /*1c650*/  FADD.FTZ R3, R157, R4 ;  /* 0x000000049d037221 */ /* 0x001fc20000010000 */
[----:B------:R-:W-:-:S04]  /*1c660*/  FADD.FTZ R6, R138, R7 ;  /* 0x000000078a067221 */ /* 0x000fc80000010000 */
[----:B------:R-:W-:Y:S01]  /*1c670*/  FADD.FTZ R7, R139, R6 ;  /* 0x000000068b077221 */ /* 0x000fe20000010000 */
[----:B------:R-:W-:Y:S01]  /*1c680*/  VIADD R6, R12, 0x400 ;  /* 0x000004000c067836 */ /* 0x000fe20000000000 */
[----:B------:R-:W0:Y:S01]  /*1c690*/  MUFU.EX2 R136, R136 ;  /* 0x0000008800887308 */ /* 0x000e220000000800 */
[----:B-1----:R-:W-:-:S01]  /*1c6a0*/  FADD.FTZ R4, R156, R3 ;  /* 0x000000039c047221 */ /* 0x002fc20000010000 */
[----:B------:R-:W-:-:S04]  /*1c6b0*/  FADD.FTZ R164, R142, R7 ;  /* 0x000000078ea47221 */ /* 0x000fc80000010000 */
[----:B------:R-:W-:Y:S02]  /*1c6c0*/  FADD.FTZ R7, R143, R164 ;  /* 0x000000a48f077221 */ /* 0x000fe40000010000 */
[----:B------:R-:W1:Y:S01]  /*1c6d0*/  MUFU.EX2 R137, R137 ;  /* 0x0000008900897308 */ /* 0x000e620000000800 */
[----:B--2---:R-:W-:-:S01]  /*1c6e0*/  FADD.FTZ R3, R161, R4 ;  /* 0x00000004a1037221 */ /* 0x004fc20000010000 */
[----:B------:R-:W-:Y:S01]  /*1c6f0*/  FADD.FTZ R12, R146, R7 ;  /* 0x00000007920c7221 */ /* 0x000fe20000010000 */
[----:B------:R-:W-:-:S05]  /*1c700*/  IMAD.MOV.U32 R7, RZ, RZ, -0x3ffffff0 ;  /* 0xc0000010ff077424 */ /* 0x000fca00078e00ff */
        /* <DEDUP_REMOVED lines=16> */
[----:B------:R-:W-:Y:S01]  /*1c810*/  MUFU.EX2 R151, R151 ;  /* 0x0000009700977308 */ /* 0x000fe20000000800 */
[----:B--2---:R-:W-:-:S07]  /*1c820*/  FADD.FTZ R12, R150, R177 ;  /* 0x000000b1960c7221 */ /* 0x004fce0000010000 */
[----:B------:R-:W1:Y:S01]  /*1c830*/  MUFU.EX2 R120, R120 ;  /* 0x0000007800787308 */ /* 0x000e620000000800 */
[----:B0-----:R-:W-:-:S07]  /*1c840*/  FADD.FTZ R3, R149, R4 ;  /* 0x0000000495037221 */ /* 0x001fce0000010000 */
[----:B------:R-:W0:Y:S01]  /*1c850*/  MUFU.EX2 R122, R122 ;  /* 0x0000007a007a7308 */ /* 0x000e220000000800 */
[----:B------:R-:W-:Y:S02]  /*1c860*/  WARPGROUP.DEPBAR.LE gsb0, 0x0 ;  /* 0x00008000000079c5 */ /* 0x000fe40000010000 */
[----:B------:R-:W-:-:S05]  /*1c870*/  WARPGROUP.ARRIVE ;  /* 0x00000000000079c5 */ /* 0x000fca0000000000 */
[----:B------:R-:W2:Y:S01]  /*1c880*/  MUFU.EX2 R121, R121 ;  /* 0x0000007900797308 */ /* 0x000ea20000000800 */
[----:B-1----:R-:W-:-:S01]  /*1c890*/  FADD.FTZ R4, R120, R3 ;  /* 0x0000000378047221 */ /* 0x002fc20000010000 */
[----:B------:R-:W-:Y:S01]  /*1c8a0*/  QGMMA.64x128x32.F32.E4M3.E4M3 R24, R188, gdesc[UR4], R24, gsb0 ;  /* 0x01e00004bc187df3 */ /* 0x000fe20008000818 */
[----:B------:R-:W-:Y:S02]  /*1c8b0*/  R2UR UR6, R6 ;  /* 0x00000000060672ca */ /* 0x000fe400000e0000 */
[----:B------:R-:W-:-:S03]  /*1c8c0*/  R2UR UR7, R7 ;  /* 0x00000000070772ca */ /* 0x000fc600000e0000 */
[----:B------:R-:W1:Y:S01]  /*1c8d0*/  MUFU.EX2 R123, R123 ;  /* 0x0000007b007b7308 */ /* 0x000e620000000800 */
[----:B------:R-:W-:-:S01]  /*1c8e0*/  FFMA.FTZ R7, R2, R115, -R165 ;  /* 0x0000007302077223 */ /* 0x000fc200000108a5 */
[----:B------:R-:W-:Y:S01]  /*1c8f0*/  FADD.FTZ R115, R151, R12 ;  /* 0x0000000c97737221 */ /* 0x000fe20000010000 */
[----:B------:R-:W-:-:S03]  /*1c900*/  FFMA.FTZ R12, R2, R118, -R165 ;  /* 0x00000076020c7223 */ /* 0x000fc600000108a5 */
[----:B0-----:R-:W-:Y:S02]  /*1c910*/  FADD.FTZ R164, R122, R115 ;  /* 0x000000737aa47221 */ /* 0x001fe40000010000 */
[----:B------:R-:W0:Y:S01]  /*1c920*/  MUFU.EX2 R124, R124 ;  /* 0x0000007c007c7308 */ /* 0x000e220000000800 */
[----:B--2---:R-:W-:-:S07]  /*1c930*/  FADD.FTZ R3, R121, R4 ;  /* 0x0000000479037221 */ /* 0x004fce0000010000 */
[----:B------:R-:W-:Y:S01]  /*1c940*/  MUFU.EX2 R126, R126 ;  /* 0x0000007e007e7308 */ /* 0x000fe20000000800 */
[----:B-1----:R-:W-:-:S07]  /*1c950*/  FADD.FTZ R115, R123, R164 ;  /* 0x000000a47b737221 */ /* 0x002fce0000010000 */
[----:B------:R-:W1:Y:S01]  /*1c960*/  MUFU.EX2 R125, R125 ;  /* 0x0000007d007d7308 */ /* 0x000e620000000800 */
[----:B0-----:R-:W-:-:S07]  /*1c970*/  FADD.FTZ R4, R124, R3 ;  /* 0x000000037c047221 */ /* 0x001fce0000010000 */
[----:B------:R-:W-:Y:S08]  /*1c980*/  MUFU.EX2 R127, R127 ;  /* 0x0000007f007f7308 */ /* 0x000ff00000000800 */
[----:B------:R-:W0:Y:S01]  /*1c990*/  MUFU.EX2 R128, R128 ;  /* 0x0000008000807308 */ /* 0x000e220000000800 */
[----:B-1----:R-:W-:-:S07]  /*1c9a0*/  FADD.FTZ R3, R125, R4 ;  /* 0x000000047d037221 */ /* 0x002fce0000010000 */
[----:B------:R-:W-:Y:S08]  /*1c9b0*/  MUFU.EX2 R130, R130 ;  /* 0x0000008200827308 */ /* 0x000ff00000000800 */
[----:B------:R-:W1:Y:S01]  /*1c9c0*/  MUFU.EX2 R129, R129 ;  /* 0x0000008100817308 */ /* 0x000e620000000800 */
[----:B0-----:R-:W-:-:S07]  /*1c9d0*/  FADD.FTZ R4, R128, R3 ;  /* 0x0000000380047221 */ /* 0x001fce0000010000 */
[----:B------:R-:W-:Y:S08]  /*1c9e0*/  MUFU.EX2 R131, R131 ;  /* 0x0000008300837308 */ /* 0x000ff00000000800 */
[----:B------:R-:W0:Y:S01]  /*1c9f0*/  MUFU.EX2 R132, R132 ;  /* 0x0000008400847308 */ /* 0x000e220000000800 */
[----:B-1----:R-:W-:-:S07]  /*1ca00*/  FADD.FTZ R3, R129, R4 ;  /* 0x0000000481037221 */ /* 0x002fce0000010000 */
[----:B------:R-:W1:Y:S08]  /*1ca10*/  MUFU.EX2 R134, R134 ;  /* 0x0000008600867308 */ /* 0x000e700000000800 */
[----:B------:R2:W-:Y:S01]  /*1ca20*/  MUFU.EX2 R6, R114 ;  /* 0x0000007200067308 */ /* 0x0005e20000000800 */
[----:B0-----:R-:W-:-:S07]  /*1ca30*/  FADD.FTZ R4, R132, R3 ;  /* 0x0000000384047221 */ /* 0x001fce0000010000 */
[----:B------:R-:W0:Y:S01]  /*1ca40*/  MUFU.EX2 R133, R133 ;  /* 0x0000008500857308 */ /* 0x000e220000000800 */
[----:B--2---:R-:W-:-:S01]  /*1ca50*/  FADD.FTZ R114, R126, R115 ;  /* 0x000000737e727221 */ /* 0x004fc20000010000 */
[----:B------:R-:W-:-:S03]  /*1ca60*/  FFMA.FTZ R115, R2, R119, -R165 ;  /* 0x0000007702737223 */ /* 0x000fc600000108a5 */
[----:B------:R-:W-:-:S03]  /*1ca70*/  FADD.FTZ R119, R127, R114 ;  /* 0x000000727f777221 */ /* 0x000fc60000010000 */
[----:B------:R-:W2:Y:S01]  /*1ca80*/  MUFU.EX2 R135, R135 ;  /* 0x0000008700877308 */ /* 0x000ea20000000800 */
[----:B------:R-:W-:-:S04]  /*1ca90*/  FADD.FTZ R114, R130, R119 ;  /* 0x0000007782727221 */ /* 0x000fc80000010000 */
[----:B------:R-:W-:-:S03]  /*1caa0*/  FADD.FTZ R119, R131, R114 ;  /* 0x0000007283777221 */ /* 0x000fc60000010000 */
[----:B------:R-:W3:Y:S01]  /*1cab0*/  MUFU.EX2 R104, R104 ;  /* 0x0000006800687308 */ /* 0x000ee20000000800 */
[----:B-1----:R-:W-:-:S01]  /*1cac0*/  FADD.FTZ R114, R134, R119 ;  /* 0x0000007786727221 */ /* 0x002fc20000010000 */
[----:B0-----:R-:W-:-:S06]  /*1cad0*/  FADD.FTZ R3, R133, R4 ;  /* 0x0000000485037221 */ /* 0x001fcc0000010000 */
[----:B------:R-:W0:Y:S01]  /*1cae0*/  MUFU.EX2 R106, R106 ;  /* 0x0000006a006a7308 */ /* 0x000e220000000800 */
[----:B--2---:R-:W-:-:S07]  /*1caf0*/  FADD.FTZ R119, R135, R114 ;  /* 0x0000007287777221 */ /* 0x004fce0000010000 */
[----:B------:R-:W1:Y:S01]  /*1cb00*/  MUFU.EX2 R105, R105 ;  /* 0x0000006900697308 */ /* 0x000e620000000800 */
[----:B---3--:R-:W-:-:S07]  /*1cb10*/  FADD.FTZ R4, R104, R3 ;  /* 0x0000000368047221 */ /* 0x008fce0000010000 */
[----:B------:R-:W2:Y:S01]  /*1cb20*/  MUFU.EX2 R107, R107 ;  /* 0x0000006b006b7308 */ /* 0x000ea20000000800 */
[----:B0-----:R-:W-:-:S01]  /*1cb30*/  FADD.FTZ R114, R106, R119 ;  /* 0x000000776a727221 */ /* 0x001fc20000010000 */
[----:B------:R-:W-:Y:S02]  /*1cb40*/  WARPGROUP.DEPBAR.LE gsb0, 0x0 ;  /* 0x00008000000079c5 */ /* 0x000fe40000010000 */
[----:B------:R-:W-:-:S04]  /*1cb50*/  WARPGROUP.ARRIVE ;  /* 0x00000000000079c5 */ /* 0x000fc80000000000 */
[----:B------:R-:W0:Y:S01]  /*1cb60*/  MUFU.EX2 R108, R108 ;  /* 0x0000006c006c7308 */ /* 0x000e220000000800 */
[----:B-1----:R-:W-:-:S01]  /*1cb70*/  FADD.FTZ R3, R105, R4 ;  /* 0x0000000469037221 */ /* 0x002fc20000010000 */
[----:B------:R-:W-:Y:S06]  /*1cb80*/  QGMMA.64x128x32.F32.E4M3.E4M3 R24, R192, gdesc[UR4], R24, gsb0 ;  /* 0x01e00004c0187df3 */ /* 0x000fec0008000818 */
        /* <DEDUP_REMOVED lines=9> */
[----:B0-----:R-:W-:-:S04]  /*1cc20*/  FADD.FTZ R119, R111, R114 ;  /* 0x000000726f777221 */ /* 0x001fc80000010000 */
[----:B------:R-:W-:-:S03]  /*1cc30*/  FADD.FTZ R114, R6, R119 ;  /* 0x0000007706727221 */ /* 0x000fc60000010000 */
        /* <DEDUP_REMOVED lines=13> */
[----:B------:R-:W-:-:S05]  /*1cd10*/  @!P1 LEA R4, R10, R18, 0x3 ;  /* 0x000000120a049211 */ /* 0x000fca00078e18ff */
[----:B------:R-:W-:Y:S01]  /*1cd20*/  @!P1 VIADD R4, R4, 0x29840 ;  /* 0x0002984004049836 */ /* 0x000fe20000000000 */
[----:B------:R-:W0:Y:S01]  /*1cd30*/  MUFU.EX2 R90, R90 ;  /* 0x0000005a005a7308 */ /* 0x000e220000000800 */
[----:B-1----:R-:W-:-:S03]  /*1cd40*/  FADD.FTZ R177, R115, R114 ;  /* 0x0000007273b17221 */ /* 0x002fc60000010000 */
[----:B------:R-:W-:-:S04]  /*1cd50*/  @!P1 PRMT R4, RZ, 0x654, R4 ;  /* 0x00000654ff049816 */ /* 0x000fc80000000004 */
[----:B------:R-:W1:Y:S01]  /*1cd60*/  MUFU.EX2 R89, R89 ;  /* 0x0000005900597308 */ /* 0x000e620000000800 */
[----:B--2---:R-:W-:-:S07]  /*1cd70*/  FADD.FTZ R114, R88, R119 ;  /* 0x0000007758727221 */ /* 0x004fce0000010000 */
[----:B------:R-:W-:Y:S01]  /*1cd80*/  MUFU.EX2 R91, R91 ;  /* 0x0000005b005b7308 */ /* 0x000fe20000000800 */
[----:B0-----:R-:W-:-:S07]  /*1cd90*/  FADD.FTZ R118, R90, R177 ;  /* 0x000000b15a767221 */ /* 0x001fce0000010000 */
[----:B------:R-:W0:Y:S01]  /*1cda0*/  MUFU.EX2 R92, R92 ;  /* 0x0000005c005c7308 */ /* 0x000e220000000800 */
[----:B-1----:R-:W-:-:S07]  /*1cdb0*/  FADD.FTZ R119, R89, R114 ;  /* 0x0000007259777221 */ /* 0x002fce0000010000 */
[----:B------:R-:W1:Y:S08]  /*1cdc0*/  MUFU.EX2 R94, R94 ;  /* 0x0000005e005e7308 */ /* 0x000e700000000800 */
[----:B------:R-:W2:Y:S01]  /*1cdd0*/  MUFU.EX2 R93, R93 ;  /* 0x0000005d005d7308 */ /* 0x000ea20000000800 */
[----:B0-----:R-:W-:-:S07]  /*1cde0*/  FADD.FTZ R114, R92, R119 ;  /* 0x000000775c727221 */ /* 0x001fce0000010000 */
[----:B------:R-:W0:Y:S01]  /*1cdf0*/  MUFU.EX2 R95, R95 ;  /* 0x0000005f005f7308 */ /* 0x000e220000000800 */
[----:B------:R-:W-:Y:S02]  /*1ce00*/  WARPGROUP.DEPBAR.LE gsb0, 0x0 ;  /* 0x00008000000079c5 */ /* 0x000fe40000010000 */
[----:B------:R3:W-:Y:S06]  /*1ce10*/  BAR.ARV R3, 0x100 ;  /* 0x000400030000751d */ /* 0x0007ec0000002000 */
[----:B------:R-:W4:Y:S01]  /*1ce20*/  MUFU.EX2 R96, R96 ;  /* 0x0000006000607308 */ /* 0x000f220000000800 */
[----:B------:R4:W-:Y:S01]  /*1ce30*/  @!P1 SYNCS.ARRIVE.TRANS64.RED.A1T0 RZ, [R4+URZ], RZ ;  /* 0x000000ff04ff99a7 */ /* 0x0009e2000810043f */
[----:B---3--:R-:W-:-:S04]  /*1ce40*/  FADD.FTZ R3, R91, R118 ;  /* 0x000000765b037221 */ /* 0x008fc80000010000 */
[----:B-1----:R-:W-:Y:S01]  /*1ce50*/  FADD.FTZ R118, R94, R3 ;  /* 0x000000035e767221 */ /* 0x002fe20000010000 */
[----:B--2---:R-:W-:-:S01]  /*1ce60*/  FADD.FTZ R3, R93, R114 ;  /* 0x000000725d037221 */ /* 0x004fc20000010000 */
[----:B------:R-:W1:Y:S02]  /*1ce70*/  MUFU.EX2 R98, R98 ;  /* 0x0000006200627308 */ /* 0x000e640000000800 */
[----:B0-----:R-:W-:-:S06]  /*1ce80*/  FADD.FTZ R119, R95, R118 ;  /* 0x000000765f777221 */ /* 0x001fcc0000010000 */
[----:B------:R-:W0:Y:S01]  /*1ce90*/  MUFU.EX2 R97, R97 ;  /* 0x0000006100617308 */ /* 0x000e220000000800 */
[----:B----4-:R-:W-:-:S07]  /*1cea0*/  FADD.FTZ R4, R96, R3 ;  /* 0x0000000360047221 */ /* 0x010fce0000010000 */
[----:B------:R-:W2:Y:S01]  /*1ceb0*/  MUFU.EX2 R99, R99 ;  /* 0x0000006300637308 */ /* 0x000ea20000000800 */
[----:B-1----:R-:W-:-:S07]  /*1cec0*/  FADD.FTZ R114, R98, R119 ;  /* 0x0000007762727221 */ /* 0x002fce0000010000 */
[----:B------:R-:W1:Y:S01]  /*1ced0*/  MUFU.EX2 R100, R100 ;  /* 0x0000006400647308 */ /* 0x000e620000000800 */
[----:B0-----:R-:W-:-:S07]  /*1cee0*/  FADD.FTZ R3, R97, R4 ;  /* 0x0000000461037221 */ /* 0x001fce0000010000 */
[----:B------:R-:W0:Y:S01]  /*1cef0*/  MUFU.EX2 R102, R102 ;  /* 0x0000006600667308 */ /* 0x000e220000000800 */
[----:B--2---:R-:W-:-:S07]  /*1cf00*/  FADD.FTZ R119, R99, R114 ;  /* 0x0000007263777221 */ /* 0x004fce0000010000 */
[----:B------:R-:W2:Y:S01]  /*1cf10*/  MUFU.EX2 R101, R101 ;  /* 0x0000006500657308 */ /* 0x000ea20000000800 */
[----:B-1----:R-:W-:-:S07]  /*1cf20*/  FADD.FTZ R4, R100, R3 ;  /* 0x0000000364047221 */ /* 0x002fce0000010000 */
[----:B------:R-:W1:Y:S01]  /*1cf30*/  MUFU.EX2 R103, R103 ;  /* 0x0000006700677308 */ /* 0x000e620000000800 */
[----:B0-----:R-:W-:-:S01]  /*1cf40*/  FADD.FTZ R119, R102, R119 ;  /* 0x0000007766777221 */ /* 0x001fc20000010000 */
[----:B--2---:R-:W-:-:S03]  /*1cf50*/  FADD.FTZ R3, R101, R4 ;  /* 0x0000000465037221 */ /* 0x004fc60000010000 */
[----:B-1----:R-:W-:Y:S01]  /*1cf60*/  FADD.FTZ R4, R103, R119 ;  /* 0x0000007767047221 */ /* 0x002fe20000010000 */
[----:B------:R-:W-:Y:S06]  /*1cf70*/  @!P0 BRA `(.L_x_581) ;  /* 0x0000000000048947 */ /* 0x000fec0003800000 */
[----:B------:R-:W-:Y:S01]  /*1cf80*/  BPT.TRAP 0x1 ;  /* 0x000000040000795c */ /* 0x000fe20000300000 */
.L_x_581:
[----:B------:R-:W-:Y:S01]  /*1cf90*/  F2FP.SATFINITE.E4M3.F32.PACK_AB_MERGE_C R20, R153, R20, RZ ;  /* 0x000000149914723e */ /* 0x000fe200048070ff */
[----:B------:R-:W-:Y:S01]  /*1cfa0*/  IMAD R9, R9, 0x8, R18 ;  /* 0x0000000809097824 */ /* 0x000fe200078e0212 */
[----:B------:R-:W-:Y:S01]  /*1cfb0*/  ISETP.GT.AND P1, PT, R5, RZ, PT ;  /* 0x000000ff0500720c */ /* 0x000fe20003f24270 */
[-C--:B------:R-:W-:Y:S01]  /*1cfc0*/  FMUL.FTZ R24, R24, R8.reuse ;  /* 0x0000000818187220 */ /* 0x080fe20000410000 */
[----:B------:R-:W-:Y:S01]  /*1cfd0*/  F2FP.SATFINITE.E4M3.F32.PACK_AB_MERGE_C R176, R14, R21, R20 ;  /* 0x000000150eb0723e */ /* 0x000fe20004807014 */
[----:B------:R-:W-:Y:S01]  /*1cfe0*/  IMAD.U32 R14, RZ, RZ, UR37 ;  /* 0x00000025ff0e7e24 */ /* 0x000fe2000f8e00ff */
[----:B------:R-:W-:Y:S01]  /*1cff0*/  IADD3 R9, R9, 0x29860, RZ ;  /* 0x0002986009097810 */ /* 0x000fe20007ffe0ff */
        /* <DEDUP_REMOVED lines=41> */
[----:B------:R-:W-:Y:S01]  /*1d290*/  F2FP.SATFINITE.E4M3.F32.PACK_AB_MERGE_C R191, R7, R6, R12 ;  /* 0x0000000607bf723e */ /* 0x000fe2000480700c */
        /* <DEDUP_REMOVED lines=12> */
[-C--:B------:R-:W-:Y:S01]  /*1d360*/  FMUL.FTZ R26, R26, R15.reuse ;  /* 0x0000000f1a1a7220 */ /* 0x080fe20000410000 */
        /* <DEDUP_REMOVED lines=48> */
[----:B------:R-:W-:Y:S01]  /*1d670*/  VIADD R5, R5, 0xffffffff ;  /* 0xffffffff05057836 */ /* 0x000fe20000000000 */
[----:B------:R-:W-:Y:S01]  /*1d680*/  MOV R8, R175 ;  /* 0x000000af00087202 */ /* 0x000fe20000000f00 */
[----:B------:R-:W-:-:S02]  /*1d690*/  IMAD.MOV.U32 R6, RZ, RZ, R13 ;  /* 0x000000ffff067224 */ /* 0x000fc400078e000d */
[----:B------:R-:W-:Y:S02]  /*1d6a0*/  IMAD.MOV.U32 R7, RZ, RZ, R11 ;  /* 0x000000ffff077224 */ /* 0x000fe400078e000b */
[----:B0-----:R-:W-:Y:S01]  /*1d6b0*/  IMAD.MOV.U32 R9, RZ, RZ, R10 ;  /* 0x000000ffff097224 */ /* 0x001fe200078e000a */
[----:B------:R-:W-:Y:S06]  /*1d6c0*/  @P1 BRA `(.L_x_582) ;  /* 0xffffffcc00741947 */ /* 0x000fec000383ffff */
[----:B------:R-:W-:-:S07]  /*1d6d0*/  IMAD.MOV.U32 R148, RZ, RZ, R10 ;  /* 0x000000ffff947224 */ /* 0x000fce00078e000a */
.L_x_570:
[----:B------:R-:W-:Y:S05]  /*1d6e0*/  WARPSYNC.ALL ;  /* 0x0000000000007948 */ /* 0x000fea0003800000 */
[----:B------:R-:W-:Y:S06]  /*1d6f0*/  BAR.ARV 0x8, 0x120 ;  /* 0x0204800000007b1d */ /* 0x000fec0000002000 */
[----:B------:R-:W-:Y:S05]  /*1d700*/  @!P0 BRA `(.L_x_583) ;  /* 0x0000000000048947 */ /* 0x000fea0003800000 */
[----:B------:R-:W-:Y:S01]  /*1d710*/  BPT.TRAP 0x1 ;  /* 0x000000040000795c */ /* 0x000fe20000300000 */
.L_x_583:
[----:B------:R-:W-:Y:S01]  /*1d720*/  IMAD R21, R148, 0x8, R18 ;  /* 0x0000000894157824 */ /* 0x000fe200078e0212 */
[----:B------:R-:W-:-:S04]  /*1d730*/  SHF.L.U32 R0, R175, 0x1f, RZ ;  /* 0x0000001faf007819 */ /* 0x000fc800000006ff */
[----:B------:R0:W1:Y:S01]  /*1d740*/  SYNCS.PHASECHK.TRANS64.TRYWAIT P1, [R21+URZ+0x29850], R0 ;  /* 0x02985000150075a7 */ /* 0x000062000802017f */
[----:B------:R-:W-:Y:S05]  /*1d750*/  @!P0 BRA `(.L_x_584) ;  /* 0x0000000000048947 */ /* 0x000fea0003800000 */
[----:B------:R-:W-:Y:S01]  /*1d760*/  BPT.TRAP 0x1 ;  /* 0x000000040000795c */ /* 0x000fe20000300000 */
.L_x_584:
[----:B------:R-:W-:-:S04]  /*1d770*/  IADD3 R18, R18, 0x400, RZ ;  /* 0x0000040012127810 */ /* 0x000fc80007ffe0ff */
[----:B------:R-:W-:-:S04]  /*1d780*/  SHF.R.U32.HI R18, RZ, 0x4, R18 ;  /* 0x00000004ff127819 */ /* 0x000fc80000011612 */
[----:B------:R-:W-:-:S04]  /*1d790*/  LOP3.LUT R18, R18, 0x3fff, RZ, 0xc0, !PT ;  /* 0x00003fff12127812 */ /* 0x000fc800078ec0ff */
[----:B------:R-:W-:Y:S01]  /*1d7a0*/  LOP3.LUT R7, R18, 0x10000, RZ, 0xfc, !PT ;  /* 0x0001000012077812 */ /* 0x000fe200078efcff */
[----:B-1----:R-:W-:Y:S06]  /*1d7b0*/  @P1 BRA `(.L_x_585) ;  /* 0x0000000000081947 */ /* 0x002fec0003800000 */
[----:B------:R-:W1:Y:S02]  /*1d7c0*/  SYNCS.PHASECHK.TRANS64.TRYWAIT P1, [R21+URZ+0x29850], R0 ;  /* 0x02985000150075a7 */ /* 0x000e64000802017f */
[----:B-1----:R-:W-:Y:S05]  /*1d7d0*/  @!P1 BRA `(.L_x_586) ;  /* 0x0000009800b09947 */ /* 0x002fea0003800000 */
.L_x_585:
[----:B------:R-:W-:Y:S01]  /*1d7e0*/  IMAD R6, R148, 0x500, R7 ;  /* 0x0000050094067824 */ /* 0x000fe200078e0207 */
[----:B------:R-:W-:Y:S05]  /*1d7f0*/  WARPSYNC.ALL ;  /* 0x0000000000007948 */ /* 0x000fea0003800000 */
[----:B------:R-:W-:Y:S01]  /*1d800*/  IMAD.MOV.U32 R7, RZ, RZ, -0x3ffffff0 ;  /* 0xc0000010ff077424 */ /* 0x000fe200078e00ff */
[C---:B------:R-:W-:Y:S01]  /*1d810*/  R2UR UR6, R6.reuse ;  /* 0x00000000060672ca */ /* 0x040fe200000e0000 */
[----:B------:R-:W-:Y:S01]  /*1d820*/  WARPGROUP.ARRIVE ;  /* 0x00000000000079c5 */ /* 0x000fe20000000000 */
[C---:B------:R-:W-:Y:S01]  /*1d830*/  VIADD R8, R6.reuse, 0x100 ;  /* 0x0000010006087836 */ /* 0x040fe20000000000 */
[----:B------:R-:W-:Y:S01]  /*1d840*/  ULDC.64 UR4, c[0x0][0x9a0] ;  /* 0x0002680000047ab9 */ /* 0x000fe20000000a00 */
[----:B------:R-:W-:Y:S01]  /*1d850*/  R2UR UR7, R7 ;  /* 0x00000000070772ca */ /* 0x000fe200000e0000 */
[----:B------:R-:W-:Y:S01]  /*1d860*/  IMAD.MOV.U32 R9, RZ, RZ, -0x3ffffff0 ;  /* 0xc0000010ff097424 */ /* 0x000fe200078e00ff */
[----:B------:R-:W-:Y:S01]  /*1d870*/  ISETP.NE.U32.AND P1, PT, RZ, UR4, PT ;  /* 0x00000004ff007c0c */ /* 0x000fe2000bf25070 */
[----:B------:R-:W-:Y:S01]  /*1d880*/  VIADD R88, R6, 0x200 ;  /* 0x0000020006587836 */ /* 0x000fe20000000000 */
[----:B------:R-:W-:-:S02]  /*1d890*/  MOV R89, 0xc0000010 ;  /* 0xc000001000597802 */ /* 0x000fc40000000f00 */
[----:B------:R-:W-:-:S07]  /*1d8a0*/  ISETP.NE.AND.EX P1, PT, RZ, UR5, PT, P1 ;  /* 0x00000005ff007c0c */ /* 0x000fce000bf25310 */
[----:B------:R-:W-:Y:S01]  /*1d8b0*/  QGMMA.64x128x32.F32.E4M3.E4M3 R24, R176, gdesc[UR4], R24, gsb0 ;  /* 0x01e00004b0187df3 */ /* 0x000fe20008000818 */
[----:B------:R-:W-:Y:S02]  /*1d8c0*/  R2UR UR6, R8 ;  /* 0x00000000080672ca */ /* 0x000fe400000e0000 */
[----:B------:R-:W-:-:S03]  /*1d8d0*/  R2UR UR7, R9 ;  /* 0x00000000090772ca */ /* 0x000fc600000e0000 */
[----:B------:R-:W0:Y:S01]  /*1d8e0*/  @P1 LDC.64 R8, c[0x0][0x9c8] ;  /* 0x00027200ff081b82 */ /* 0x000e220000000a00 */
[----:B------:R-:W-:-:S07]  /*1d8f0*/  @P1 SHF.R.S32.HI R5, RZ, 0x1f, R206 ;  /* 0x0000001fff051819 */ /* 0x000fce00000114ce */
[----:B------:R-:W2:Y:S01]  /*1d900*/  @P1 LDC.64 R14, c[0x0][0x9d0] ;  /* 0x00027400ff0e1b82 */ /* 0x000ea20000000a00 */
[----:B01----:R-:W-:-:S04]  /*1d910*/  @P1 IMAD R0, R210, R8, RZ ;  /* 0x00000008d2001224 */ /* 0x003fc800078e02ff */
[C---:B------:R-:W-:Y:S02]  /*1d920*/  @P1 IMAD R7, R205.reuse, R9, R0 ;  /* 0x00000009cd071224 */ /* 0x040fe400078e0200 */
[----:B------:R-:W-:-:S04]  /*1d930*/  @P1 IMAD.WIDE.U32 R8, R205, R8, RZ ;  /* 0x00000008cd081225 */ /* 0x000fc800078e00ff */
[-C--:B--2---:R-:W-:Y:S01]  /*1d940*/  @P1 IMAD R5, R5, R14.reuse, RZ ;  /* 0x0000000e05051224 */ /* 0x084fe200078e02ff */
[----:B------:R-:W-:Y:S01]  /*1d950*/  @P1 IADD3 R9, R9, R7, RZ ;  /* 0x0000000709091210 */ /* 0x000fe20007ffe0ff */
[----:B------:R-:W-:Y:S02]  /*1d960*/  IMAD.MOV.U32 R0, RZ, RZ, 0x3f800000 ;  /* 0x3f800000ff007424 */ /* 0x000fe400078e00ff */
[C---:B------:R-:W-:Y:S02]  /*1d970*/  @P1 IMAD R5, R206.reuse, R15, R5 ;  /* 0x0000000fce051224 */ /* 0x040fe400078e0205 */
[----:B------:R-:W-:-:S04]  /*1d980*/  @P1 IMAD.WIDE.U32 R8, R206, R14, R8 ;  /* 0x0000000ece081225 */ /* 0x000fc800078e0008 */
[----:B------:R-:W-:Y:S01]  /*1d990*/  @P1 IMAD.IADD R5, R9, 0x1, R5 ;  /* 0x0000000109051824 */ /* 0x000fe200078e0205 */
[----:B------:R-:W-:-:S04]  /*1d9a0*/  @P1 LEA R14, P2, R8, UR4, 0x2 ;  /* 0x00000004080e1c11 */ /* 0x000fc8000f8410ff */
[----:B------:R-:W-:-:S05]  /*1d9b0*/  @P1 LEA.HI.X R15, R8, UR5, R5, 0x2, P2 ;  /* 0x00000005080f1c11 */ /* 0x000fca00090f1405 */
[----:B------:R0:W2:Y:S01]  /*1d9c0*/  @P1 LDG.E R0, desc[UR54][R14.64] ;  /* 0x000000360e001981 */ /* 0x0000a2000c1e1900 */
[----:B------:R-:W-:Y:S02]  /*1d9d0*/  WARPGROUP.DEPBAR.LE gsb0, 0x0 ;  /* 0x00008000000079c5 */ /* 0x000fe40000010000 */
[----:B------:R-:W-:-:S06]  /*1d9e0*/  WARPGROUP.ARRIVE ;  /* 0x00000000000079c5 */ /* 0x000fcc0000000000 */
[----:B------:R-:W-:Y:S01]  /*1d9f0*/  QGMMA.64x128x32.F32.E4M3.E4M3 R24, R180, gdesc[UR4], R24, gsb0 ;  /* 0x01e00004b4187df3 */ /* 0x000fe20008000818 */
[----:B------:R-:W-:Y:S02]  /*1da00*/  R2UR UR6, R88 ;  /* 0x00000000580672ca */ /* 0x000fe400000e0000 */
[----:B------:R-:W-:Y:S01]  /*1da10*/  R2UR UR7, R89 ;  /* 0x00000000590772ca */ /* 0x000fe200000e0000 */
[----:B------:R-:W-:Y:S02]  /*1da20*/  VIADD R8, R6, 0x300 ;  /* 0x0000030006087836 */ /* 0x000fe40000000000 */
[----:B------:R-:W-:Y:S01]  /*1da30*/  IMAD.MOV.U32 R9, RZ, RZ, -0x3ffffff0 ;  /* 0xc0000010ff097424 */ /* 0x000fe200078e00ff */
[----:B------:R-:W-:Y:S02]  /*1da40*/  WARPGROUP.DEPBAR.LE gsb0, 0x0 ;  /* 0x00008000000079c5 */ /* 0x000fe40000010000 */
[----:B------:R-:W-:-:S07]  /*1da50*/  WARPGROUP.ARRIVE ;  /* 0x00000000000079c5 */ /* 0x000fce0000000000 */
[----:B------:R-:W-:Y:S01]  /*1da60*/  QGMMA.64x128x32.F32.E4M3.E4M3 R24, R184, gdesc[UR4], R24, gsb0 ;  /* 0x01e00004b8187df3 */ /* 0x000fe20008000818 */
[----:B------:R-:W-:Y:S02]  /*1da70*/  R2UR UR6, R8 ;  /* 0x00000000080672ca */ /* 0x000fe400000e0000 */
[----:B------:R-:W-:Y:S01]  /*1da80*/  R2UR UR7, R9 ;  /* 0x00000000090772ca */ /* 0x000fe200000e0000 */
[----:B------:R-:W-:Y:S01]  /*1da90*/  VIADD R6, R6, 0x400 ;  /* 0x0000040006067836 */ /* 0x000fe20000000000 */
[----:B------:R-:W-:Y:S01]  /*1daa0*/  MOV R7, 0xc0000010 ;  /* 0xc000001000077802 */ /* 0x000fe20000000f00 */
[----:B------:R-:W1:Y:S01]  /*1dab0*/  SHFL.BFLY PT, R8, R3, 0x2, 0x1f ;  /* 0x0c401f0003087f89 */ /* 0x000e6200000e0000 */
[----:B------:R-:W-:Y:S02]  /*1dac0*/  WARPGROUP.DEPBAR.LE gsb0, 0x0 ;  /* 0x00008000000079c5 */ /* 0x000fe40000010000 */
[----:B------:R-:W-:-:S07]  /*1dad0*/  WARPGROUP.ARRIVE ;  /* 0x00000000000079c5 */ /* 0x000fce0000000000 */
[----:B------:R-:W-:Y:S01]  /*1dae0*/  QGMMA.64x128x32.F32.E4M3.E4M3 R24, R188, gdesc[UR4], R24, gsb0 ;  /* 0x01e00004bc187df3 */ /* 0x000fe20008000818 */
[----:B------:R-:W-:Y:S02]  /*1daf0*/  R2UR UR6, R6 ;  /* 0x00000000060672ca */ /* 0x000fe400000e0000 */
[----:B------:R-:W-:Y:S02]  /*1db00*/  R2UR UR7, R7 ;  /* 0x00000000070772ca */ /* 0x000fe400000e0000 */
[----:B------:R-:W3:Y:S01]  /*1db10*/  SHFL.BFLY PT, R7, R4, 0x2, 0x1f ;  /* 0x0c401f0004077f89 */ /* 0x000ee200000e0000 */
[----:B-1----:R-:W-:-:S05]  /*1db20*/  FADD.FTZ R8, R8, R3 ;  /* 0x0000000308087221 */ /* 0x002fca0000010000 */
[----:B------:R-:W1:Y:S01]  /*1db30*/  SHFL.BFLY PT, R5, R8, 0x1, 0x1f ;  /* 0x0c201f0008057f89 */ /* 0x000e6200000e0000 */
[----:B---3--:R-:W-:-:S05]  /*1db40*/  FADD.FTZ R7, R7, R4 ;  /* 0x0000000407077221 */ /* 0x008fca0000010000 */
[----:B------:R-:W3:Y:S01]  /*1db50*/  SHFL.BFLY PT, R6, R7, 0x1, 0x1f ;  /* 0x0c201f0007067f89 */ /* 0x000ee200000e0000 */
[----:B-1----:R-:W-:-:S05]  /*1db60*/  FADD.FTZ R9, R8, R5 ;  /* 0x0000000508097221 */ /* 0x002fca0000010000 */
[C---:B------:R-:W-:Y:S01]  /*1db70*/  FSETP.NE.FTZ.AND P1, PT, R9.reuse, RZ, PT ;  /* 0x000000ff0900720b */ /* 0x040fe20003f35000 */
[----:B------:R-:W-:Y:S01]  /*1db80*/  FMUL.FTZ R12, R9, 0.00390625 ;  /* 0x3b800000090c7820 */ /* 0x000fe20000410000 */
[----:B------:R-:W-:-:S04]  /*1db90*/  IMAD.MOV.U32 R3, RZ, RZ, RZ ;  /* 0x000000ffff037224 */ /* 0x000fc800078e00ff */
[----:B------:R-:W-:Y:S01]  /*1dba0*/  FSETP.NE.FTZ.AND P2, PT, R12, RZ, PT ;  /* 0x000000ff0c00720b */ /* 0x000fe20003f55000 */
[----:B---3--:R-:W-:-:S04]  /*1dbb0*/  FADD.FTZ R10, R7, R6 ;  /* 0x00000006070a7221 */ /* 0x008fc80000010000 */
[----:B0-----:R-:W-:Y:S02]  /*1dbc0*/  FMUL.FTZ R14, R10, 0.00390625 ;  /* 0x3b8000000a0e7820 */ /* 0x001fe40000410000 */
[----:B------:R-:W-:Y:S03]  /*1dbd0*/  @P1 MUFU.RCP R3, R9 ;  /* 0x0000000900031308 */ /* 0x000fe60000001000 */
[----:B------:R-:W-:Y:S01]  /*1dbe0*/  FSETP.NE.FTZ.AND P3, PT, R14, RZ, PT ;  /* 0x000000ff0e00720b */ /* 0x000fe20003f75000 */
[----:B------:R-:W-:Y:S02]  /*1dbf0*/  WARPGROUP.DEPBAR.LE gsb0, 0x0 ;  /* 0x00008000000079c5 */ /* 0x000fe40000010000 */
[----:B------:R-:W-:-:S06]  /*1dc00*/  WARPGROUP.ARRIVE ;  /* 0x00000000000079c5 */ /* 0x000fcc0000000000 */
[----:B------:R-:W-:Y:S01]  /*1dc10*/  QGMMA.64x128x32.F32.E4M3.E4M3 R24, R192, gdesc[UR4], R24, gsb0 ;  /* 0x01e00004c0187df3 */ /* 0x000fe20008000818 */
[----:B------:R-:W-:Y:S01]  /*1dc20*/  FSETP.NE.FTZ.AND P1, PT, R10, RZ, PT ;  /* 0x000000ff0a00720b */ /* 0x000fe20003f35000 */
[----:B------:R-:W-:Y:S01]  /*1dc30*/  IMAD.MOV.U32 R7, RZ, RZ, RZ ;  /* 0x000000ffff077224 */ /* 0x000fe200078e00ff */
[----:B------:R-:W0:Y:S08]  /*1dc40*/  @P2 MUFU.LG2 R5, R12 ;  /* 0x0000000c00052308 */ /* 0x000e300000000c00 */
[----:B------:R-:W1:Y:S08]  /*1dc50*/  @P3 MUFU.LG2 R6, R14 ;  /* 0x0000000e00063308 */ /* 0x000e700000000c00 */
[----:B------:R-:W3:Y:S01]  /*1dc60*/  @P1 MUFU.RCP R7, R10 ;  /* 0x0000000a00071308 */ /* 0x000ee20000001000 */
[C---:B------:R-:W-:Y:S01]  /*1dc70*/  @P2 FMUL.FTZ R4, R2.reuse, 0.69314718246459960938 ;  /* 0x3f31721802042820 */ /* 0x040fe20000410000 */
[----:B------:R-:W-:Y:S01]  /*1dc80*/  @P3 FMUL.FTZ R15, R2, 0.69314718246459960938 ;  /* 0x3f317218020f3820 */ /* 0x000fe20000410000 */
[----:B0-----:R-:W-:Y:S01]  /*1dc90*/  @P2 FMUL.FTZ R5, R5, 0.69314718246459960938 ;  /* 0x3f31721805052820 */ /* 0x001fe20000410000 */
[----:B------:R-:W-:Y:S01]  /*1dca0*/  IMAD.MOV.U32 R89, RZ, RZ, -0x800000 ;  /* 0xff800000ff597424 */ /* 0x000fe200078e00ff */
[----:B------:R-:W-:Y:S01]  /*1dcb0*/  MOV R88, 0xff800000 ;  /* 0xff80000000587802 */ /* 0x000fe20000000f00 */
[----:B-1----:R-:W-:Y:S01]  /*1dcc0*/  @P3 FMUL.FTZ R6, R6, 0.69314718246459960938 ;  /* 0x3f31721806063820 */ /* 0x002fe20000410000 */
[----:B------:R-:W-:-:S01]  /*1dcd0*/  @P2 FFMA.FTZ R89, R4, R11, R5 ;  /* 0x0000000b04592223 */ /* 0x000fc20000010005 */
[----:B--2---:R-:W-:-:S02]  /*1dce0*/  FMUL.FTZ R3, R3, R0 ;  /* 0x0000000003037220 */ /* 0x004fc40000410000 */
[----:B------:R-:W-:-:S01]  /*1dcf0*/  @P3 FFMA.FTZ R88, R15, R13, R6 ;  /* 0x0000000d0f583223 */ /* 0x000fc20000010006 */
[----:B---3--:R-:W-:Y:S01]  /*1dd00*/  FMUL.FTZ R2, R7, R0 ;  /* 0x0000000007027220 */ /* 0x008fe20000410000 */
[----:B------:R-:W-:Y:S02]  /*1dd10*/  WARPGROUP.DEPBAR.LE gsb0, 0x0 ;  /* 0x00008000000079c5 */ /* 0x000fe40000010000 */
[----:B------:R-:W-:Y:S05]  /*1dd20*/  @!P0 BRA `(.L_x_587) ;  /* 0x0000000000048947 */ /* 0x000fea0003800000 */
[----:B------:R-:W-:Y:S01]  /*1dd30*/  BPT.TRAP 0x1 ;  /* 0x000000040000795c */ /* 0x000fe20000300000 */
.L_x_587:
[----:B------:R-:W-:Y:S02]  /*1dd40*/  VIADD R0, R21, 0x29860 ;  /* 0x0002986015007836 */ /* 0x000fe40000000000 */
[-C--:B------:R-:W-:Y:S01]  /*1dd50*/  FMUL.FTZ R103, R24, R3.reuse ;  /* 0x0000000318677220 */ /* 0x080fe20000410000 */
[----:B------:R-:W-:Y:S02]  /*1dd60*/  IMAD.U32 R5, RZ, RZ, UR37 ;  /* 0x00000025ff057e24 */ /* 0x000fe4000f8e00ff */
[-C--:B------:R-:W-:Y:S01]  /*1dd70*/  FMUL.FTZ R98, R29, R3.reuse ;  /* 0x000000031d627220 */ /* 0x080fe20000410000 */
[----:B------:R-:W-:Y:S02]  /*1dd80*/  VIADD R148, R148, 0x1 ;  /* 0x0000000194947836 */ /* 0x000fe40000000000 */
[-C--:B------:R-:W-:Y:S01]  /*1dd90*/  FMUL.FTZ R99, R32, R3.reuse ;  /* 0x0000000320637220 */ /* 0x080fe20000410000 */
[-C--:B------:R-:W-:Y:S01]  /*1dda0*/  FMUL.FTZ R97, R33, R3.reuse ;  /* 0x0000000321617220 */ /* 0x080fe20000410000 */
[----:B------:R-:W-:Y:S01]  /*1ddb0*/  PRMT R0, R5, 0x654, R0 ;  /* 0x0000065405007816 */ /* 0x000fe20000000000 */
[-C--:B------:R-:W-:Y:S01]  /*1ddc0*/  FMUL.FTZ R96, R36, R3.reuse ;  /* 0x0000000324607220 */ /* 0x080fe20000410000 */
[----:B------:R-:W-:Y:S01]  /*1ddd0*/  ISETP.NE.AND P1, PT, R148, 0x2, PT ;  /* 0x000000029400780c */ /* 0x000fe20003f25270 */
        /* <DEDUP_REMOVED lines=9> */
[----:B0-----:R-:W-:Y:S01]  /*1de70*/  SEL R0, RZ, 0x1, P1 ;  /* 0x00000001ff007807 */ /* 0x001fe20000800000 */
        /* <DEDUP_REMOVED lines=51> */
[----:B------:R-:W-:Y:S01]  /*1e1b0*/  FMUL.FTZ R87, R87, R2 ;  /* 0x0000000257577220 */ /* 0x000fe20000410000 */
[----:B------:R-:W-:Y:S01]  /*1e1c0*/  LOP3.LUT R175, R175, R0, RZ, 0x3c, !PT ;  /* 0x00000000afaf7212 */ /* 0x000fe200078e3cff */
[----:B------:R-:W-:Y:S01]  /*1e1d0*/  UIADD3 UR43, UR43, 0x1, URZ ;  /* 0x000000012b2b7890 */ /* 0x000fe2000fffe03f */
[----:B------:R-:W-:-:S11]  /*1e1e0*/  SEL R148, R148, RZ, P1 ;  /* 0x000000ff94947207 */ /* 0x000fd60000800000 */
.L_x_524:
[----:B------:R-:W-:Y:S05]  /*1e1f0*/  WARPSYNC.ALL ;  /* 0x0000000000007948 */ /* 0x000fea0003800000 */
[----:B------:R-:W0:Y:S08]  /*1e200*/  S2UR UR37, SR_CgaCtaId ;  /* 0x00000000002579c3 */ /* 0x000e300000008800 */
[----:B------:R-:W-:Y:S06]  /*1e210*/  BAR.SYNC.DEFER_BLOCKING 0x5, 0x180 ;  /* 0x0146000000007b1d */ /* 0x000fec0000010000 */
[----:B------:R-:W-:Y:S01]  /*1e220*/  UMOV UR4, 0x400 ;  /* 0x0000040000047882 */ /* 0x000fe20000000000 */
[----:B------:R-:W-:Y:S01]  /*1e230*/  BSSY B0, `(.L_x_588) ;  /* 0x0000242000007945 */ /* 0x000fe20003800000 */
[----:B0-----:R-:W-:-:S06]  /*1e240*/  ULEA UR4, UR37, UR4, 0x18 ;  /* 0x0000000425047291 */ /* 0x001fcc000f8ec03f */
[----:B------:R-:W-:-:S05]  /*1e250*/  MOV R18, UR4 ;  /* 0x0000000400127c02 */ /* 0x000fca0008000f00 */
[----:B------:R0:W1:Y:S01]  /*1e260*/  LDS.128 R144, [R18+0x298d0] ;  /* 0x0298d00012907984 */ /* 0x0000620000000c00 */
[----:B------:R-:W-:Y:S06]  /*1e270*/  BAR.ARV 0x4, 0x180 ;  /* 0x0106000000007b1d */ /* 0x000fec0000002000 */
[----:B------:R-:W-:Y:S05]  /*1e280*/  @P0 BRA `(.L_x_589) ;  /* 0x0000001800740947 */ /* 0x000fea0003800000 */
[----:B------:R-:W2:Y:S01]  /*1e290*/  S2R R54, SR_TID.X ;  /* 0x0000000000367919 */ /* 0x000ea20000002100 */
[----:B------:R-:W-:Y:S01]  /*1e2a0*/  ULDC.64 UR4, c[0x4][0x40] ;  /* 0x0100100000047ab9 */ /* 0x000fe20000000a00 */
[----:B--2---:R-:W-:-:S05]  /*1e2b0*/  IMAD.SHL.U32 R0, R54, 0x4, RZ ;  /* 0x0000000436007824 */ /* 0x004fca00078e00ff */
[----:B------:R-:W-:-:S04]  /*1e2c0*/  LOP3.LUT R0, R0, 0xc, RZ, 0xc0, !PT ;  /* 0x0000000c00007812 */ /* 0x000fc800078ec0ff */
[----:B------:R-:W-:-:S05]  /*1e2d0*/  IADD3 R2, P0, R0, UR4, RZ ;  /* 0x0000000400027c10 */ /* 0x000fca000ff1e0ff */
[----:B------:R-:W-:-:S05]  /*1e2e0*/  IMAD.X R3, RZ, RZ, UR5, P0 ;  /* 0x00000005ff037e24 */ /* 0x000fca00080e06ff */
[----:B------:R2:W3:Y:S01]  /*1e2f0*/  LDG.E.CONSTANT R0, desc[UR54][R2.64] ;  /* 0x0000003602007981 */ /* 0x0004e2000c1e9900 */
[----:B------:R-:W-:Y:S01]  /*1e300*/  F2FP.BF16.F32.PACK_AB R68, R61, R68 ;  /* 0x000000443d44723e */ /* 0x000fe200000010ff */
[----:B------:R-:W-:Y:S01]  /*1e310*/  UMOV UR4, 0xffffffff ;  /* 0xffffffff00047882 */ /* 0x000fe20000000000 */
[----:B------:R-:W-:Y:S01]  /*1e320*/  F2FP.BF16.F32.PACK_AB R50, R53, R60 ;  /* 0x0000003c3532723e */ /* 0x000fe200000010ff */
[----:B------:R-:W4:Y:S01]  /*1e330*/  S2R R63, SR_SWINHI ;  /* 0x00000000003f7919 */ /* 0x000f220000002f00 */
[----:B------:R-:W-:Y:S02]  /*1e340*/  F2FP.BF16.F32.PACK_AB R46, R43, R46 ;  /* 0x0000002e2b2e723e */ /* 0x000fe400000010ff */
[----:B------:R-:W-:Y:S02]  /*1e350*/  F2FP.BF16.F32.PACK_AB R43, R4, R5 ;  /* 0x00000005042b723e */ /* 0x000fe400000010ff */
[----:B------:R-:W-:Y:S02]  /*1e360*/  F2FP.BF16.F32.PACK_AB R37, R36, R37 ;  /* 0x000000252425723e */ /* 0x000fe400000010ff */
[----:B------:R-:W-:-:S02]  /*1e370*/  F2FP.BF16.F32.PACK_AB R77, R9, R10 ;  /* 0x0000000a094d723e */ /* 0x000fc400000010ff */
[----:B------:R-:W-:Y:S02]  /*1e380*/  F2FP.BF16.F32.PACK_AB R36, R7, R8 ;  /* 0x000000080724723e */ /* 0x000fe400000010ff */
[----:B------:R-:W-:Y:S02]  /*1e390*/  F2FP.BF16.F32.PACK_AB R59, R39, R42 ;  /* 0x0000002a273b723e */ /* 0x000fe400000010ff */
        /* <DEDUP_REMOVED lines=10> */
[----:B------:R-:W-:Y:S02]  /*1e440*/  MOV R60, R18 ;  /* 0x00000012003c7202 */ /* 0x000fe40000000f00 */
[----:B----4-:R-:W-:Y:S02]  /*1e450*/  MOV R61, R63 ;  /* 0x0000003f003d7202 */ /* 0x010fe40000000f00 */
[----:B--2---:R-:W-:Y:S02]  /*1e460*/  LOP3.LUT P0, R2, R54, 0x3, RZ, 0xc0, !PT ;  /* 0x0000000336027812 */ /* 0x004fe4000780c0ff */
[----:B------:R-:W-:Y:S01]  /*1e470*/  F2FP.BF16.F32.PACK_AB R100, R100, R103 ;  /* 0x000000676464723e */ /* 0x000fe200000010ff */
[----:B------:R-:W-:Y:S01]  /*1e480*/  IMAD.WIDE R4, R234, 0x2, R60 ;  /* 0x00000002ea047825 */ /* 0x000fe200078e023c */
[----:B------:R-:W-:Y:S02]  /*1e490*/  F2FP.BF16.F32.PACK_AB R101, R98, R101 ;  /* 0x000000656265723e */ /* 0x000fe400000010ff */
[----:B------:R-:W-:-:S02]  /*1e4a0*/  ISETP.EQ.OR P0, PT, R2, 0x3, !P0 ;  /* 0x000000030200780c */ /* 0x000fc40004702670 */
[C---:B------:R-:W-:Y:S02]  /*1e4b0*/  IADD3 R9, P1, R4.reuse, 0x4040, RZ ;  /* 0x0000404004097810 */ /* 0x040fe40007f3e0ff */
[C---:B------:R-:W-:Y:S02]  /*1e4c0*/  IADD3 R7, P5, R4.reuse, 0x4060, RZ ;  /* 0x0000406004077810 */ /* 0x040fe40007fbe0ff */
[----:B------:R-:W-:Y:S02]  /*1e4d0*/  LOP3.LUT R8, R9, 0x380, RZ, 0xc0, !PT ;  /* 0x0000038009087812 */ /* 0x000fe400078ec0ff */
[----:B------:R-:W-:Y:S02]  /*1e4e0*/  LOP3.LUT R6, R7, 0x380, RZ, 0xc0, !PT ;  /* 0x0000038007067812 */ /* 0x000fe400078ec0ff */
[----:B------:R-:W-:Y:S02]  /*1e4f0*/  IADD3 R15, P3, R4, 0x4000, RZ ;  /* 0x00004000040f7810 */ /* 0x000fe40007f7e0ff */
[----:B------:R-:W-:-:S02]  /*1e500*/  SHF.R.U64 R8, R8, 0x3, RZ ;  /* 0x0000000308087819 */ /* 0x000fc400000012ff */
[----:B------:R-:W-:Y:S02]  /*1e510*/  SHF.R.U64 R6, R6, 0x3, RZ ;  /* 0x0000000306067819 */ /* 0x000fe400000012ff */
[----:B------:R-:W-:Y:S02]  /*1e520*/  LOP3.LUT R14, R15, 0x380, RZ, 0xc0, !PT ;  /* 0x000003800f0e7812 */ /* 0x000fe400078ec0ff */
[----:B------:R-:W-:Y:S02]  /*1e530*/  LOP3.LUT R8, R8, R9, RZ, 0x3c, !PT ;  /* 0x0000000908087212 */ /* 0x000fe400078e3cff */
[----:B------:R-:W-:Y:S01]  /*1e540*/  LOP3.LUT R6, R6, R7, RZ, 0x3c, !PT ;  /* 0x0000000706067212 */ /* 0x000fe200078e3cff */
[----:B------:R-:W-:Y:S01]  /*1e550*/  IMAD.X R7, RZ, RZ, R5, P5 ;  /* 0x000000ffff077224 */ /* 0x000fe200028e0605 */
[----:B------:R-:W-:Y:S02]  /*1e560*/  SHF.R.U64 R14, R14, 0x3, RZ ;  /* 0x000000030e0e7819 */ /* 0x000fe400000012ff */
[----:B------:R-:W-:-:S02]  /*1e570*/  IADD3.X R9, RZ, R5, RZ, P1, !PT ;  /* 0x00000005ff097210 */ /* 0x000fc40000ffe4ff */
[C---:B------:R-:W-:Y:S02]  /*1e580*/  IADD3 R11, P2, R4.reuse, 0x4020, RZ ;  /* 0x00004020040b7810 */ /* 0x040fe40007f5e0ff */
[C---:B------:R-:W-:Y:S02]  /*1e590*/  IADD3 R21, P4, R4.reuse, 0x60, RZ ;  /* 0x0000006004157810 */ /* 0x040fe40007f9e0ff */
[C---:B------:R-:W-:Y:S02]  /*1e5a0*/  IADD3 R27, P1, R4.reuse, 0x20, RZ ;  /* 0x00000020041b7810 */ /* 0x040fe40007f3e0ff */
[----:B------:R-:W-:Y:S02]  /*1e5b0*/  IADD3 R25, P5, R4, 0x40, RZ ;  /* 0x0000004004197810 */ /* 0x000fe40007fbe0ff */
[----:B------:R-:W-:Y:S02]  /*1e5c0*/  LOP3.LUT R14, R14, R15, RZ, 0x3c, !PT ;  /* 0x0000000f0e0e7212 */ /* 0x000fe400078e3cff */
[----:B------:R-:W-:-:S02]  /*1e5d0*/  LOP3.LUT R10, R11, 0x380, RZ, 0xc0, !PT ;  /* 0x000003800b0a7812 */ /* 0x000fc400078ec0ff */
[----:B------:R-:W-:Y:S02]  /*1e5e0*/  LOP3.LUT R20, R21, 0x380, RZ, 0xc0, !PT ;  /* 0x0000038015147812 */ /* 0x000fe400078ec0ff */
[----:B------:R-:W-:Y:S02]  /*1e5f0*/  LOP3.LUT R26, R27, 0x380, RZ, 0xc0, !PT ;  /* 0x000003801b1a7812 */ /* 0x000fe400078ec0ff */
[----:B------:R-:W-:Y:S02]  /*1e600*/  LOP3.LUT R15, R4, 0x380, RZ, 0xc0, !PT ;  /* 0x00000380040f7812 */ /* 0x000fe400078ec0ff */
[----:B------:R-:W-:Y:S02]  /*1e610*/  LOP3.LUT R24, R25, 0x380, RZ, 0xc0, !PT ;  /* 0x0000038019187812 */ /* 0x000fe400078ec0ff */
[----:B------:R-:W-:Y:S02]  /*1e620*/  SHF.R.U64 R10, R10, 0x3, RZ ;  /* 0x000000030a0a7819 */ /* 0x000fe400000012ff */
[----:B------:R-:W-:-:S02]  /*1e630*/  SHF.R.U64 R20, R20, 0x3, RZ ;  /* 0x0000000314147819 */ /* 0x000fc400000012ff */
[----:B------:R-:W-:Y:S02]  /*1e640*/  SHF.R.U64 R26, R26, 0x3, RZ ;  /* 0x000000031a1a7819 */ /* 0x000fe400000012ff */
[----:B------:R-:W-:Y:S02]  /*1e650*/  SHF.R.U64 R15, R15, 0x3, RZ ;  /* 0x000000030f0f7819 */ /* 0x000fe400000012ff */
[----:B------:R-:W-:Y:S02]  /*1e660*/  SHF.R.U64 R24, R24, 0x3, RZ ;  /* 0x0000000318187819 */ /* 0x000fe400000012ff */
        /* <DEDUP_REMOVED lines=8> */
[----:B------:R-:W-:-:S02]  /*1e6f0*/  LOP3.LUT R24, R24, R25, RZ, 0x3c, !PT ;  /* 0x0000001918187212 */ /* 0x000fc400078e3cff */
[----:B------:R-:W-:Y:S02]  /*1e700*/  IADD3.X R25, RZ, R5, RZ, P5, !PT ;  /* 0x00000005ff197210 */ /* 0x000fe40002ffe4ff */
        /* <DEDUP_REMOVED lines=12> */
[----:B------:R-:W-:Y:S02]  /*1e7d0*/  SEL R13, R100, R101, P0 ;  /* 0x00000065640d7207 */ /* 0x000fe40000000000 */
[----:B------:R-:W-:Y:S02]  /*1e7e0*/  SEL R3, R101, R100, P0 ;  /* 0x0000006465037207 */ /* 0x000fe40000000000 */
[----:B------:R-:W-:Y:S02]  /*1e7f0*/  MOV R79, R4 ;  /* 0x00000004004f7202 */ /* 0x000fe40000000f00 */
[----:B------:R-:W-:Y:S02]  /*1e800*/  MOV R64, R6 ;  /* 0x0000000600407202 */ /* 0x000fe40000000f00 */
[----:B------:R-:W-:-:S02]  /*1e810*/  MOV R66, R8 ;  /* 0x0000000800427202 */ /* 0x000fc40000000f00 */
[----:B------:R-:W-:Y:S02]  /*1e820*/  MOV R70, R10 ;  /* 0x0000000a00467202 */ /* 0x000fe40000000f00 */
[----:B------:R-:W-:Y:S02]  /*1e830*/  MOV R72, R14 ;  /* 0x0000000e00487202 */ /* 0x000fe40000000f00 */
[----:B------:R-:W-:Y:S02]  /*1e840*/  MOV R74, R20 ;  /* 0x00000014004a7202 */ /* 0x000fe40000000f00 */
[----:B------:R-:W-:Y:S02]  /*1e850*/  MOV R76, R24 ;  /* 0x00000018004c7202 */ /* 0x000fe40000000f00 */
[----:B------:R-:W-:Y:S02]  /*1e860*/  MOV R78, R26 ;  /* 0x0000001a004e7202 */ /* 0x000fe40000000f00 */
[----:B---3--:R-:W-:Y:S01]  /*1e870*/  LOP3.LUT R2, R0, 0x2, RZ, 0x3c, !PT ;  /* 0x0000000200027812 */ /* 0x008fe200078e3cff */
[----:B------:R-:W-:Y:S06]  /*1e880*/  BRA.DIV UR4, `(.L_x_590) ;  /* 0x0000008a04987947 */ /* 0x000fec000b800000 */
[----:B------:R-:W-:Y:S01]  /*1e890*/  SEL R25, R48, R45, P0 ;  /* 0x0000002d30197207 */ /* 0x000fe20000000000 */
[----:B------:R-:W-:Y:S01]  /*1e8a0*/  SHFL.IDX PT, R6, R13, R0, 0x1c1f ;  /* 0x001c1f000d067589 */ /* 0x000fe200000e0000 */
[----:B------:R-:W-:Y:S02]  /*1e8b0*/  SEL R27, R45, R48, P0 ;  /* 0x000000302d1b7207 */ /* 0x000fe40000000000 */
[----:B------:R-:W-:Y:S01]  /*1e8c0*/  SEL R33, R32, R35, P0 ;  /* 0x0000002320217207 */ /* 0x000fe20000000000 */
[----:B------:R-:W-:Y:S01]  /*1e8d0*/  SHFL.IDX PT, R3, R3, R2, 0x1c1f ;  /* 0x001c1f0203037589 */ /* 0x000fe200000e0000 */
[----:B------:R-:W-:Y:S02]  /*1e8e0*/  SEL R7, R97, R96, P0 ;  /* 0x0000006061077207 */ /* 0x000fe40000000000 */
[----:B------:R-:W-:Y:S01]  /*1e8f0*/  SEL R29, R40, R37, P0 ;  /* 0x00000025281d7207 */ /* 0x000fe20000000000 */
[----:B------:R-:W-:Y:S01]  /*1e900*/  SHFL.IDX PT, R27, R27, R2, 0x1c1f ;  /* 0x001c1f021b1b7589 */ /* 0x000fe200000e0000 */
[----:B------:R-:W-:-:S02]  /*1e910*/  SEL R31, R37, R40, P0 ;  /* 0x00000028251f7207 */ /* 0x000fc40000000000 */
        /* <DEDUP_REMOVED lines=10> */
[----:B------:R-:W2:Y:S01]  /*1e9c0*/  SHFL.IDX PT, R10, R5, R0, 0x1c1f ;  /* 0x001c1f00050a7589 */ /* 0x000ea200000e0000 */
[----:B------:R-:W-:Y:S02]  /*1e9d0*/  SEL R65, R67, R38, P0 ;  /* 0x0000002643417207 */ /* 0x000fe40000000000 */
[----:B------:R-:W-:Y:S01]  /*1e9e0*/  SEL R9, R92, R93, P0 ;  /* 0x0000005d5c097207 */ /* 0x000fe20000000000 */
[----:B------:R-:W3:Y:S01]  /*1e9f0*/  SHFL.IDX PT, R38, R33, R0, 0x1c1f ;  /* 0x001c1f0021267589 */ /* 0x000ee200000e0000 */
[----:B------:R-:W-:Y:S02]  /*1ea00*/  SEL R39, R28, R39, P0 ;  /* 0x000000271c277207 */ /* 0x000fe40000000000 */
[----:B------:R-:W-:Y:S01]  /*1ea10*/  SEL R41, R43, R36, P0 ;  /* 0x000000242b297207 */ /* 0x000fe20000000000 */
[----:B------:R-:W-:Y:S01]  /*1ea20*/  SHFL.IDX PT, R26, R9, R0, 0x1c1f ;  /* 0x001c1f00091a7589 */ /* 0x000fe200000e0000 */
[----:B------:R-:W-:-:S02]  /*1ea30*/  SEL R49, R51, R50, P0 ;  /* 0x0000003233317207 */ /* 0x000fc40000000000 */
[----:B------:R-:W-:Y:S01]  /*1ea40*/  SEL R53, R55, R52, P0 ;  /* 0x0000003437357207 */ /* 0x000fe20000000000 */
[----:B------:R-:W4:Y:S01]  /*1ea50*/  SHFL.IDX PT, R21, R21, R2, 0x1c1f ;  /* 0x001c1f0215157589 */ /* 0x000f2200000e0000 */
[----:B------:R-:W-:Y:S02]  /*1ea60*/  SEL R57, R46, R59, P0 ;  /* 0x0000003b2e397207 */ /* 0x000fe40000000000 */
[----:B------:R-:W-:Y:S01]  /*1ea70*/  SEL R67, R30, R69, P0 ;  /* 0x000000451e437207 */ /* 0x000fe20000000000 */
[----:B------:R-:W-:Y:S01]  /*1ea80*/  SHFL.IDX PT, R37, R37, R0, 0x1c1f ;  /* 0x001c1f0025257589 */ /* 0x000fe200000e0000 */
[----:B------:R-:W-:Y:S02]  /*1ea90*/  SEL R71, R73, R34, P0 ;  /* 0x0000002249477207 */ /* 0x000fe40000000000 */
[----:B------:R-:W-:Y:S01]  /*1eaa0*/  SEL R43, R36, R43, P0 ;  /* 0x0000002b242b7207 */ /* 0x000fe20000000000 */
[----:B------:R-:W0:Y:S01]  /*1eab0*/  SHFL.IDX PT, R20, R39, R2, 0x1c1f ;  /* 0x001c1f0227147589 */ /* 0x000e2200000e0000 */
[----:B------:R-:W-:-:S02]  /*1eac0*/  SEL R51, R50, R51, P0 ;  /* 0x0000003332337207 */ /* 0x000fc40000000000 */
[----:B------:R-:W-:Y:S01]  /*1ead0*/  SEL R55, R52, R55, P0 ;  /* 0x0000003734377207 */ /* 0x000fe20000000000 */
[----:B------:R-:W-:Y:S01]  /*1eae0*/  SHFL.IDX PT, R41, R41, R0, 0x1c1f ;  /* 0x001c1f0029297589 */ /* 0x000fe200000e0000 */
[----:B------:R-:W-:Y:S02]  /*1eaf0*/  SEL R59, R59, R46, P0 ;  /* 0x0000002e3b3b7207 */ /* 0x000fe40000000000 */
[----:B------:R-:W-:Y:S01]  /*1eb00*/  SEL R69, R69, R30, P0 ;  /* 0x0000001e45457207 */ /* 0x000fe20000000000 */
[----:B------:R-:W1:Y:S01]  /*1eb10*/  SHFL.IDX PT, R40, R43, R2, 0x1c1f ;  /* 0x001c1f022b287589 */ /* 0x000e6200000e0000 */
[----:B------:R-:W-:Y:S02]  /*1eb20*/  SEL R73, R34, R73, P0 ;  /* 0x0000004922497207 */ /* 0x000fe40000000000 */
[----:B------:R-:W-:Y:S01]  /*1eb30*/  SEL R75, R77, R42, P0 ;  /* 0x0000002a4d4b7207 */ /* 0x000fe20000000000 */
[----:B------:R-:W1:Y:S01]  /*1eb40*/  SHFL.IDX PT, R30, R25, R0, 0x1c1f ;  /* 0x001c1f00191e7589 */ /* 0x000e6200000e0000 */
[----:B------:R-:W-:-:S02]  /*1eb50*/  SEL R77, R42, R77, P0 ;  /* 0x0000004d2a4d7207 */ /* 0x000fc40000000000 */
[----:B--2---:R-:W-:Y:S01]  /*1eb60*/  SEL R8, R10, R7, P0 ;  /* 0x000000070a087207 */ /* 0x004fe20000000000 */
[----:B------:R-:W2:Y:S01]  /*1eb70*/  SHFL.IDX PT, R34, R29, R0, 0x1c1f ;  /* 0x001c1f001d227589 */ /* 0x000ea200000e0000 */
[----:B---3--:R-:W-:Y:S02]  /*1eb80*/  SEL R36, R38, R35, P0 ;  /* 0x0000002326247207 */ /* 0x008fe40000000000 */
[----:B------:R-:W-:Y:S01]  /*1eb90*/  SEL R4, R6, R3, P0 ;  /* 0x0000000306047207 */ /* 0x000fe20000000000 */
[----:B------:R-:W-:Y:S01]  /*1eba0*/  SHFL.IDX PT, R45, R45, R0, 0x1c1f ;  /* 0x001c1f002d2d7589 */ /* 0x000fe200000e0000 */
[----:B------:R-:W-:Y:S02]  /*1ebb0*/  SEL R10, R7, R10, P0 ;  /* 0x0000000a070a7207 */ /* 0x000fe40000000000 */
[----:B----4-:R-:W-:Y:S01]  /*1ebc0*/  SEL R24, R26, R21, P0 ;  /* 0x000000151a187207 */ /* 0x010fe20000000000 */
[----:B------:R-:W-:Y:S01]  /*1ebd0*/  SHFL.IDX PT, R49, R49, R0, 0x1c1f ;  /* 0x001c1f0031317589 */ /* 0x000fe200000e0000 */
[----:B------:R-:W-:-:S02]  /*1ebe0*/  SEL R38, R35, R38, P0 ;  /* 0x0000002623267207 */ /* 0x000fc40000000000 */
[----:B0-----:R-:W-:Y:S01]  /*1ebf0*/  SEL R12, R37, R20, P0 ;  /* 0x00000014250c7207 */ /* 0x001fe20000000000 */
[----:B------:R-:W-:Y:S01]  /*1ec00*/  SHFL.IDX PT, R53, R53, R0, 0x1c1f ;  /* 0x001c1f0035357589 */ /* 0x000fe200000e0000 */
[----:B------:R-:W-:Y:S01]  /*1ec10*/  SEL R14, R20, R37, P0 ;  /* 0x00000025140e7207 */ /* 0x000fe20000000000 */
[----:B------:R-:W-:Y:S01]  /*1ec20*/  IMAD.MOV.U32 R20, RZ, RZ, RZ ;  /* 0x000000ffff147224 */ /* 0x000fe200078e00ff */
[----:B------:R-:W-:Y:S01]  /*1ec30*/  SEL R6, R3, R6, P0 ;  /* 0x0000000603067207 */ /* 0x000fe20000000000 */
[----:B------:R-:W-:Y:S01]  /*1ec40*/  SHFL.IDX PT, R57, R57, R0, 0x1c1f ;  /* 0x001c1f0039397589 */ /* 0x000fe200000e0000 */
[----:B------:R-:W-:Y:S02]  /*1ec50*/  SEL R26, R21, R26, P0 ;  /* 0x0000001a151a7207 */ /* 0x000fe40000000000 */
[----:B-1----:R-:W-:Y:S01]  /*1ec60*/  SEL R44, R41, R40, P0 ;  /* 0x00000028292c7207 */ /* 0x002fe20000000000 */
[----:B------:R-:W-:Y:S01]  /*1ec70*/  SHFL.IDX PT, R63, R63, R0, 0x1c1f ;  /* 0x001c1f003f3f7589 */ /* 0x000fe200000e0000 */
[----:B------:R-:W-:-:S02]  /*1ec80*/  SEL R28, R30, R27, P0 ;  /* 0x0000001b1e1c7207 */ /* 0x000fc40000000000 */
[----:B------:R-:W-:Y:S01]  /*1ec90*/  SEL R30, R27, R30, P0 ;  /* 0x0000001e1b1e7207 */ /* 0x000fe20000000000 */
[----:B------:R-:W-:Y:S01]  /*1eca0*/  SHFL.IDX PT, R67, R67, R0, 0x1c1f ;  /* 0x001c1f0043437589 */ /* 0x000fe200000e0000 */
[----:B--2---:R-:W-:Y:S02]  /*1ecb0*/  SEL R32, R34, R31, P0 ;  /* 0x0000001f22207207 */ /* 0x004fe40000000000 */
[----:B------:R-:W-:Y:S01]  /*1ecc0*/  SEL R34, R31, R34, P0 ;  /* 0x000000221f227207 */ /* 0x000fe20000000000 */
[----:B------:R-:W-:Y:S01]  /*1ecd0*/  SHFL.IDX PT, R71, R71, R0, 0x1c1f ;  /* 0x001c1f0047477589 */ /* 0x000fe200000e0000 */
[----:B------:R-:W-:-:S03]  /*1ece0*/  SEL R46, R40, R41, P0 ;  /* 0x00000029282e7207 */ /* 0x000fc60000000000 */
[----:B------:R-:W0:Y:S04]  /*1ecf0*/  SHFL.IDX PT, R42, R47, R2, 0x1c1f ;  /* 0x001c1f022f2a7589 */ /* 0x000e2800000e0000 */
[----:B------:R-:W1:Y:S04]  /*1ed00*/  SHFL.IDX PT, R48, R51, R2, 0x1c1f ;  /* 0x001c1f0233307589 */ /* 0x000e6800000e0000 */
[----:B------:R-:W2:Y:S04]  /*1ed10*/  SHFL.IDX PT, R50, R55, R2, 0x1c1f ;  /* 0x001c1f0237327589 */ /* 0x000ea800000e0000 */
[----:B------:R-:W3:Y:S04]  /*1ed20*/  SHFL.IDX PT, R52, R59, R2, 0x1c1f ;  /* 0x001c1f023b347589 */ /* 0x000ee800000e0000 */
[----:B------:R-:W4:Y:S04]  /*1ed30*/  SHFL.IDX PT, R54, R65, R2, 0x1c1f ;  /* 0x001c1f0241367589 */ /* 0x000f2800000e0000 */
[----:B------:R-:W4:Y:S04]  /*1ed40*/  SHFL.IDX PT, R56, R69, R2, 0x1c1f ;  /* 0x001c1f0245387589 */ /* 0x000f2800000e0000 */
[----:B------:R-:W4:Y:S01]  /*1ed50*/  SHFL.IDX PT, R58, R73, R2, 0x1c1f ;  /* 0x001c1f02493a7589 */ /* 0x000f2200000e0000 */
[----:B0-----:R-:W-:-:S02]  /*1ed60*/  SEL R5, R45, R42, P0 ;  /* 0x0000002a2d057207 */ /* 0x001fc40000000000 */
[----:B------:R-:W-:Y:S01]  /*1ed70*/  SEL R7, R42, R45, P0 ;  /* 0x0000002d2a077207 */ /* 0x000fe20000000000 */
[----:B------:R0:W0:Y:S01]  /*1ed80*/  SHFL.IDX PT, R75, R75, R0, 0x1c1f ;  /* 0x001c1f004b4b7589 */ /* 0x00002200000e0000 */
[----:B-1----:R-:W-:Y:S02]  /*1ed90*/  SEL R9, R49, R48, P0 ;  /* 0x0000003031097207 */ /* 0x002fe40000000000 */
[----:B------:R-:W-:Y:S01]  /*1eda0*/  SEL R11, R48, R49, P0 ;  /* 0x00000031300b7207 */ /* 0x000fe20000000000 */
[----:B------:R1:W0:Y:S01]  /*1edb0*/  SHFL.IDX PT, R62, R77, R2, 0x1c1f ;  /* 0x001c1f024d3e7589 */ /* 0x00022200000e0000 */
[----:B--2---:R-:W-:Y:S02]  /*1edc0*/  SEL R25, R53, R50, P0 ;  /* 0x0000003235197207 */ /* 0x004fe40000000000 */
[----:B------:R-:W-:Y:S02]  /*1edd0*/  SEL R27, R50, R53, P0 ;  /* 0x00000035321b7207 */ /* 0x000fe40000000000 */
[----:B---3--:R-:W-:-:S02]  /*1ede0*/  SEL R29, R57, R52, P0 ;  /* 0x00000034391d7207 */ /* 0x008fc40000000000 */
[----:B------:R-:W-:Y:S02]  /*1edf0*/  SEL R31, R52, R57, P0 ;  /* 0x00000039341f7207 */ /* 0x000fe40000000000 */
[----:B----4-:R-:W-:Y:S02]  /*1ee00*/  SEL R33, R63, R54, P0 ;  /* 0x000000363f217207 */ /* 0x010fe40000000000 */
[----:B------:R-:W-:Y:S02]  /*1ee10*/  SEL R35, R54, R63, P0 ;  /* 0x0000003f36237207 */ /* 0x000fe40000000000 */
[----:B------:R-:W-:Y:S02]  /*1ee20*/  SEL R37, R67, R56, P0 ;  /* 0x0000003843257207 */ /* 0x000fe40000000000 */
[----:B------:R-:W-:Y:S02]  /*1ee30*/  SEL R39, R56, R67, P0 ;  /* 0x0000004338277207 */ /* 0x000fe40000000000 */
[----:B------:R-:W-:-:S02]  /*1ee40*/  SEL R13, R71, R58, P0 ;  /* 0x0000003a470d7207 */ /* 0x000fc40000000000 */
[----:B-1----:R-:W-:-:S07]  /*1ee50*/  SEL R15, R58, R71, P0 ;  /* 0x000000473a0f7207 */ /* 0x002fce0000000000 */
.L_x_801:
[----:B------:R-:W-:Y:S05]  /*1ee60*/  WARPSYNC.ALL ;  /* 0x0000000000007948 */ /* 0x000fea0003800000 */
[----:B------:R-:W-:Y:S01]  /*1ee70*/  BAR.SYNC.DEFER_BLOCKING 0x1, 0x100 ;  /* 0x0044000000007b1d */ /* 0x000fe20000010000 */
[----:B0-----:R-:W-:Y:S02]  /*1ee80*/  SEL R45, R75, R62, P0 ;  /* 0x0000003e4b2d7207 */ /* 0x001fe40000000000 */
[----:B------:R-:W-:-:S03]  /*1ee90*/  SEL R47, R62, R75, P0 ;  /* 0x0000004b3e2f7207 */ /* 0x000fc60000000000 */
[----:B------:R-:W-:Y:S02]  /*1eea0*/  ULDC.64 UR4, c[0x0][0xbd8] ;  /* 0x0002f60000047ab9 */ /* 0x000fe40000000a00 */
[----:B------:R-:W-:Y:S02]  /*1eeb0*/  ISETP.NE.U32.AND P2, PT, RZ, UR4, PT ;  /* 0x00000004ff007c0c */ /* 0x000fe4000bf45070 */
[----:B------:R-:W-:Y:S02]  /*1eec0*/  IADD3 R2, P1, R208, UR4, RZ ;  /* 0x00000004d0027c10 */ /* 0x000fe4000ff3e0ff */
[----:B------:R-:W-:Y:S02]  /*1eed0*/  ISETP.NE.AND.EX P2, PT, RZ, UR5, PT, P2 ;  /* 0x00000005ff007c0c */ /* 0x000fe4000bf45320 */
[----:B------:R-:W-:Y:S01]  /*1eee0*/  IADD3.X R3, R209, UR5, RZ, P1, !PT ;  /* 0x00000005d1037c10 */ /* 0x000fe20008ffe4ff */
[----:B------:R-:W-:Y:S02]  /*1eef0*/  ULDC.64 UR4, c[0x0][0xbe0] ;  /* 0x0002f80000047ab9 */ /* 0x000fe40000000a00 */
[----:B------:R-:W-:Y:S01]  /*1ef00*/  ISETP.NE.U32.AND P0, PT, RZ, UR4, PT ;  /* 0x00000004ff007c0c */ /* 0x000fe2000bf05070 */
[----:B------:R0:W-:Y:S04]  /*1ef10*/  STSM.16.M88.4 [R79], R4 ;  /* 0x000000044f007844 */ /* 0x0001e80000000200 */
[----:B------:R1:W-:Y:S04]  /*1ef20*/  STSM.16.M88.4 [R78], R8 ;  /* 0x000000084e007844 */ /* 0x0003e80000000200 */
[----:B------:R1:W-:Y:S04]  /*1ef30*/  STSM.16.M88.4 [R76], R24 ;  /* 0x000000184c007844 */ /* 0x0003e80000000200 */
[----:B------:R1:W-:Y:S04]  /*1ef40*/  STSM.16.M88.4 [R74], R28 ;  /* 0x0000001c4a007844 */ /* 0x0003e80000000200 */
[----:B------:R1:W-:Y:S04]  /*1ef50*/  STSM.16.M88.4 [R72], R32 ;  /* 0x0000002048007844 */ /* 0x0003e80000000200 */
[----:B------:R1:W-:Y:S04]  /*1ef60*/  STSM.16.M88.4 [R70], R36 ;  /* 0x0000002446007844 */ /* 0x0003e80000000200 */
[----:B------:R1:W-:Y:S01]  /*1ef70*/  STSM.16.M88.4 [R66], R12 ;  /* 0x0000000c42007844 */ /* 0x0003e20000000200 */
[----:B------:R-:W-:-:S03]  /*1ef80*/  ISETP.NE.AND.EX P0, PT, RZ, UR5, PT, P0 ;  /* 0x00000005ff007c0c */ /* 0x000fc6000bf05300 */
[----:B------:R1:W-:Y:S01]  /*1ef90*/  STSM.16.M88.4 [R64], R44 ;  /* 0x0000002c40007844 */ /* 0x0003e20000000200 */
[----:B------:R-:W-:Y:S09]  /*1efa0*/  BAR.SYNC.DEFER_BLOCKING 0x1, 0x100 ;  /* 0x0044000000007b1d */ /* 0x000ff20000010000 */
[----:B------:R-:W-:Y:S01]  /*1efb0*/  @P0 IADD3 R208, P1, R208, UR4, RZ ;  /* 0x00000004d0d00c10 */ /* 0x000fe2000ff3e0ff */
[----:B------:R-:W-:-:S02]  /*1efc0*/  ULDC UR4, c[0x0][0xa88] ;  /* 0x0002a20000047ab9 */ /* 0x000fc40000000800 */
[----:B------:R-:W-:Y:S02]  /*1efd0*/  MOV R49, UR4 ;  /* 0x0000000400317c02 */ /* 0x000fe40008000f00 */
[----:B------:R-:W-:Y:S01]  /*1efe0*/  @P0 IADD3.X R209, R209, UR5, RZ, P1, !PT ;  /* 0x00000005d1d10c10 */ /* 0x000fe20008ffe4ff */
[----:B------:R1:W5:Y:S01]  /*1eff0*/  @P2 LDG.E R20, desc[UR54][R2.64] ;  /* 0x0000003602142981 */ /* 0x000362000c1e1900 */
[----:B0-----:R-:W-:-:S03]  /*1f000*/  IMAD R5, R200, 0x40, R199 ;  /* 0x00000040c8057824 */ /* 0x001fc600078e02c7 */
[----:B------:R1:W5:Y:S01]  /*1f010*/  @P0 LDG.E R49, desc[UR54][R208.64] ;  /* 0x00000036d0310981 */ /* 0x000362000c1e1900 */
[----:B------:R-:W-:Y:S01]  /*1f020*/  IMAD.WIDE R60, R5, 0x2, R60 ;  /* 0x00000002053c7825 */ /* 0x000fe200078e023c */
[----:B------:R-:W-:Y:S06]  /*1f030*/  @P0 BRA `(.L_x_591) ;  /* 0x0000000000100947 */ /* 0x000fec0003800000 */
[----:B------:R-:W-:Y:S05]  /*1f040*/  @!P2 BRA `(.L_x_591) ;  /* 0x00000000000ca947 */ /* 0x000fea0003800000 */
[----:B------:R-:W2:Y:S04]  /*1f050*/  LDG.E R0, desc[UR54][R2.64] ;  /* 0x0000003602007981 */ /* 0x000ea8000c1e1900 */
[----:B-----5:R-:W2:Y:S02]  /*1f060*/  LDG.E R49, desc[UR54][R2.64+0x4] ;  /* 0x0000043602317981 */ /* 0x020ea4000c1e1900 */
[----:B--2---:R-:W-:-:S07]  /*1f070*/  IMAD.IADD R49, R49, 0x1, -R0 ;  /* 0x0000000131317824 */ /* 0x004fce00078e0a00 */
.L_x_591:
[----:B-1----:R-:W-:Y:S01]  /*1f080*/  SHF.R.S32.HI R46, RZ, 0x1f, R207 ;  /* 0x0000001fff2e7819 */ /* 0x002fe200000114cf */
[----:B------:R-:W-:Y:S01]  /*1f090*/  ULDC.64 UR4, c[0x0][0xb70] ;  /* 0x0002dc0000047ab9 */ /* 0x000fe20000000a00 */
[----:B-----5:R-:W-:Y:S01]  /*1f0a0*/  SHF.R.S32.HI R21, RZ, 0x1f, R20 ;  /* 0x0000001fff157819 */ /* 0x020fe20000011414 */
[----:B------:R-:W-:Y:S01]  /*1f0b0*/  IMAD R6, R212, 0x80, R224 ;  /* 0x00000080d4067824 */ /* 0x000fe200078e02e0 */
[----:B------:R-:W-:Y:S01]  /*1f0c0*/  SEL R210, R210, RZ, !P2 ;  /* 0x000000ffd2d27207 */ /* 0x000fe20005000000 */
[----:B------:R-:W-:Y:S01]  /*1f0d0*/  IMAD R0, R46, UR4, RZ ;  /* 0x000000042e007c24 */ /* 0x000fe2000f8e02ff */
[----:B------:R-:W-:Y:S01]  /*1f0e0*/  SEL R205, R205, RZ, !P2 ;  /* 0x000000ffcdcd7207 */ /* 0x000fe20005000000 */
[C---:B------:R-:W-:Y:S01]  /*1f0f0*/  IMAD.WIDE.U32 R2, R207.reuse, UR4, R20 ;  /* 0x00000004cf027c25 */ /* 0x040fe2000f8e0014 */
[C---:B------:R-:W-:Y:S02]  /*1f100*/  IADD3 R9, P0, R60.reuse, 0x1000, RZ ;  /* 0x000010003c097810 */ /* 0x040fe40007f1e0ff */
[----:B------:R-:W-:Y:S01]  /*1f110*/  IADD3 R25, P2, R60, 0x3000, RZ ;  /* 0x000030003c197810 */ /* 0x000fe20007f5e0ff */
[----:B------:R-:W-:Y:S01]  /*1f120*/  IMAD R5, R207, UR5, R0 ;  /* 0x00000005cf057c24 */ /* 0x000fe2000f8e0200 */
[----:B------:R-:W-:Y:S01]  /*1f130*/  ULDC.64 UR4, c[0x0][0xb78] ;  /* 0x0002de0000047ab9 */ /* 0x000fe20000000a00 */
[----:B------:R-:W-:Y:S01]  /*1f140*/  LOP3.LUT R8, R9, 0x380, RZ, 0xc0, !PT ;  /* 0x0000038009087812 */ /* 0x000fe200078ec0ff */
[----:B------:R-:W-:Y:S01]  /*1f150*/  IMAD R0, R210, UR4, RZ ;  /* 0x00000004d2007c24 */ /* 0x000fe2000f8e02ff */
[----:B------:R-:W-:Y:S01]  /*1f160*/  IADD3 R13, P1, R60, 0x2000, RZ ;  /* 0x000020003c0d7810 */ /* 0x000fe20007f3e0ff */
[----:B------:R-:W-:Y:S01]  /*1f170*/  IMAD.IADD R3, R3, 0x1, R5 ;  /* 0x0000000103037824 */ /* 0x000fe200078e0205 */
[----:B------:R-:W-:Y:S01]  /*1f180*/  SHF.R.S32.HI R5, RZ, 0x1f, R6 ;  /* 0x0000001fff057819 */ /* 0x000fe20000011406 */
[----:B------:R-:W-:Y:S01]  /*1f190*/  IMAD R4, R205, UR5, R0 ;  /* 0x00000005cd047c24 */ /* 0x000fe2000f8e0200 */
[----:B------:R-:W-:Y:S01]  /*1f1a0*/  LOP3.LUT R24, R25, 0x380, RZ, 0xc0, !PT ;  /* 0x0000038019187812 */ /* 0x000fe200078ec0ff */
[----:B------:R-:W-:Y:S01]  /*1f1b0*/  IMAD.WIDE.U32 R2, R205, UR4, R2 ;  /* 0x00000004cd027c25 */ /* 0x000fe2000f8e0002 */
[----:B------:R-:W-:Y:S01]  /*1f1c0*/  ULDC.64 UR4, c[0x0][0xb40] ;  /* 0x0002d00000047ab9 */ /* 0x000fe20000000a00 */
[----:B------:R-:W-:-:S02]  /*1f1d0*/  SHF.R.U64 R8, R8, 0x3, RZ ;  /* 0x0000000308087819 */ /* 0x000fc400000012ff */
[----:B------:R-:W-:Y:S02]  /*1f1e0*/  LOP3.LUT R12, R13, 0x380, RZ, 0xc0, !PT ;  /* 0x000003800d0c7812 */ /* 0x000fe400078ec0ff */
[----:B------:R-:W-:Y:S02]  /*1f1f0*/  IADD3 R0, P4, R6, R2, RZ ;  /* 0x0000000206007210 */ /* 0x000fe40007f9e0ff */
[----:B------:R-:W-:Y:S02]  /*1f200*/  SHF.R.U64 R24, R24, 0x3, RZ ;  /* 0x0000000318187819 */ /* 0x000fe400000012ff */
[----:B------:R-:W-:Y:S02]  /*1f210*/  IADD3.X R5, R5, R3, R4, P4, !PT ;  /* 0x0000000305057210 */ /* 0x000fe400027fe404 */
[----:B------:R-:W-:Y:S02]  /*1f220*/  LEA R44, P5, R0, UR4, 0x2 ;  /* 0x00000004002c7c11 */ /* 0x000fe4000f8a10ff */
[----:B------:R-:W-:-:S02]  /*1f230*/  LOP3.LUT R8, R8, R9, RZ, 0x3c, !PT ;  /* 0x0000000908087212 */ /* 0x000fc400078e3cff */
[----:B------:R-:W-:Y:S02]  /*1f240*/  SHF.R.U64 R12, R12, 0x3, RZ ;  /* 0x000000030c0c7819 */ /* 0x000fe400000012ff */
[----:B------:R-:W-:Y:S01]  /*1f250*/  LEA.HI.X R45, R0, UR5, R5, 0x2, P5 ;  /* 0x00000005002d7c11 */ /* 0x000fe2000a8f1405 */
[----:B------:R-:W-:Y:S01]  /*1f260*/  VIADD R0, R6, 0x8 ;  /* 0x0000000806007836 */ /* 0x000fe20000000000 */
[----:B------:R-:W-:Y:S01]  /*1f270*/  IADD3.X R9, RZ, R61, RZ, P0, !PT ;  /* 0x0000003dff097210 */ /* 0x000fe200007fe4ff */
[----:B------:R-:W-:Y:S01]  /*1f280*/  ULDC.64 UR4, c[0x0][0xaa0] ;  /* 0x0002a80000047ab9 */ /* 0x000fe20000000a00 */
[----:B------:R-:W-:Y:S01]  /*1f290*/  LOP3.LUT R24, R24, R25, RZ, 0x3c, !PT ;  /* 0x0000001918187212 */ /* 0x000fe200078e3cff */
[----:B------:R-:W-:Y:S01]  /*1f2a0*/  IMAD.X R25, RZ, RZ, R61, P2 ;  /* 0x000000ffff197224 */ /* 0x000fe200010e063d */
[----:B------:R-:W-:Y:S02]  /*1f2b0*/  LOP3.LUT P0, RZ, R215, 0x3, RZ, 0xc0, !PT ;  /* 0x00000003d7ff7812 */ /* 0x000fe4000780c0ff */
[----:B------:R-:W-:-:S02]  /*1f2c0*/  IADD3 R29, P3, R60, 0x4000, RZ ;  /* 0x000040003c1d7810 */ /* 0x000fc40007f7e0ff */
[C---:B------:R-:W-:Y:S02]  /*1f2d0*/  IADD3 R33, P4, R60.reuse, 0x5000, RZ ;  /* 0x000050003c217810 */ /* 0x040fe40007f9e0ff */
[----:B------:R-:W-:Y:S02]  /*1f2e0*/  IADD3 R37, P5, R60, 0x6000, RZ ;  /* 0x000060003c257810 */ /* 0x000fe40007fbe0ff */
[----:B------:R-:W-:Y:S01]  /*1f2f0*/  LOP3.LUT R12, R12, R13, RZ, 0x3c, !PT ;  /* 0x0000000d0c0c7212 */ /* 0x000fe200078e3cff */
[--C-:B------:R-:W-:Y:S01]  /*1f300*/  IMAD.X R13, RZ, RZ, R61.reuse, P1 ;  /* 0x000000ffff0d7224 */ /* 0x100fe200008e063d */
[----:B------:R-:W-:Y:S02]  /*1f310*/  IADD3 R3, P2, R60, 0x7000, RZ ;  /* 0x000070003c037810 */ /* 0x000fe40007f5e0ff */
[----:B------:R-:W-:Y:S02]  /*1f320*/  ISETP.GE.OR P1, PT, R6, R49, P0 ;  /* 0x000000310600720c */ /* 0x000fe40000726670 */
[----:B------:R-:W-:Y:S01]  /*1f330*/  LOP3.LUT R28, R29, 0x380, RZ, 0xc0, !PT ;  /* 0x000003801d1c7812 */ /* 0x000fe200078ec0ff */
[----:B------:R-:W-:Y:S01]  /*1f340*/  IMAD.X R41, RZ, RZ, R61, P2 ;  /* 0x000000ffff297224 */ /* 0x000fe200010e063d */
[----:B------:R-:W-:-:S02]  /*1f350*/  LOP3.LUT R32, R33, 0x380, RZ, 0xc0, !PT ;  /* 0x0000038021207812 */ /* 0x000fc400078ec0ff */
[----:B------:R-:W-:Y:S02]  /*1f360*/  LOP3.LUT R36, R37, 0x380, RZ, 0xc0, !PT ;  /* 0x0000038025247812 */ /* 0x000fe400078ec0ff */
[----:B------:R-:W-:Y:S02]  /*1f370*/  ISETP.GE.OR P0, PT, R0, R49, P0 ;  /* 0x000000310000720c */ /* 0x000fe40000706670 */
[----:B------:R-:W-:Y:S02]  /*1f380*/  LOP3.LUT R0, R3, 0x380, RZ, 0xc0, !PT ;  /* 0x0000038003007812 */ /* 0x000fe400078ec0ff */
[----:B------:R-:W-:Y:S01]  /*1f390*/  LOP3.LUT R5, R60, 0x380, RZ, 0xc0, !PT ;  /* 0x000003803c057812 */ /* 0x000fe200078ec0ff */
[----:B------:R-:W-:Y:S01]  /*1f3a0*/  @!P1 STG.E desc[UR54][R44.64], R89 ;  /* 0x000000592c009986 */ /* 0x000fe2000c101936 */
[----:B------:R-:W-:Y:S02]  /*1f3b0*/  SHF.R.U64 R28, R28, 0x3, RZ ;  /* 0x000000031c1c7819 */ /* 0x000fe400000012ff */
[----:B------:R-:W-:-:S02]  /*1f3c0*/  SHF.R.U64 R32, R32, 0x3, RZ ;  /* 0x0000000320207819 */ /* 0x000fc400000012ff */
[----:B------:R-:W-:Y:S02]  /*1f3d0*/  SHF.R.U64 R36, R36, 0x3, RZ ;  /* 0x0000000324247819 */ /* 0x000fe400000012ff */
[----:B------:R-:W-:Y:S01]  /*1f3e0*/  SHF.R.U64 R0, R0, 0x3, RZ ;  /* 0x0000000300007819 */ /* 0x000fe200000012ff */
[----:B------:R0:W-:Y:S01]  /*1f3f0*/  @!P0 STG.E desc[UR54][R44.64+0x20], R88 ;  /* 0x000020582c008986 */ /* 0x0001e2000c101936 */
[----:B------:R-:W-:Y:S02]  /*1f400*/  SHF.R.U64 R5, R5, 0x3, RZ ;  /* 0x0000000305057819 */ /* 0x000fe400000012ff */
[----:B------:R-:W-:Y:S01]  /*1f410*/  LOP3.LUT R28, R28, R29, RZ, 0x3c, !PT ;  /* 0x0000001d1c1c7212 */ /* 0x000fe200078e3cff */
[----:B------:R-:W5:Y:S01]  /*1f420*/  LD.E.128 R8, desc[UR54][R8.64] ;  /* 0x0000003608087980 */ /* 0x000f62000c101d00 */
[----:B------:R-:W-:Y:S01]  /*1f430*/  LOP3.LUT R32, R32, R33, RZ, 0x3c, !PT ;  /* 0x0000002120207212 */ /* 0x000fe200078e3cff */
[--C-:B------:R-:W-:Y:S01]  /*1f440*/  IMAD.X R33, RZ, RZ, R61.reuse, P4 ;  /* 0x000000ffff217224 */ /* 0x100fe200020e063d */
[----:B------:R-:W-:Y:S01]  /*1f450*/  LOP3.LUT R36, R36, R37, RZ, 0x3c, !PT ;  /* 0x0000002524247212 */ /* 0x000fe200078e3cff */
[----:B------:R-:W-:Y:S01]  /*1f460*/  IMAD.X R37, RZ, RZ, R61, P5 ;  /* 0x000000ffff257224 */ /* 0x000fe200028e063d */
[----:B------:R-:W-:Y:S01]  /*1f470*/  IADD3.X R29, RZ, R61, RZ, P3, !PT ;  /* 0x0000003dff1d7210 */ /* 0x000fe20001ffe4ff */
[----:B------:R-:W5:Y:S01]  /*1f480*/  LD.E.128 R12, desc[UR54][R12.64] ;  /* 0x000000360c0c7980 */ /* 0x000f62000c101d00 */
[----:B------:R-:W-:-:S02]  /*1f490*/  LOP3.LUT R40, R0, R3, RZ, 0x3c, !PT ;  /* 0x0000000300287212 */ /* 0x000fc400078e3cff */
[----:B------:R-:W-:Y:S01]  /*1f4a0*/  LOP3.LUT R60, R5, R60, RZ, 0x3c, !PT ;  /* 0x0000003c053c7212 */ /* 0x000fe200078e3cff */
[----:B------:R-:W5:Y:S01]  /*1f4b0*/  LD.E.128 R24, desc[UR54][R24.64] ;  /* 0x0000003618187980 */ /* 0x000f62000c101d00 */
[----:B------:R-:W-:-:S03]  /*1f4c0*/  SHF.R.S32.HI R3, RZ, 0x1f, R199 ;  /* 0x0000001fff037819 */ /* 0x000fc600000114c7 */
[----:B------:R1:W5:Y:S01]  /*1f4d0*/  LD.E.128 R4, desc[UR54][R60.64] ;  /* 0x000000363c047980 */ /* 0x000362000c101d00 */
[----:B------:R-:W-:-:S03]  /*1f4e0*/  MOV R2, R199 ;  /* 0x000000c700027202 */ /* 0x000fc60000000f00 */
[----:B------:R-:W5:Y:S04]  /*1f4f0*/  LD.E.128 R28, desc[UR54][R28.64] ;  /* 0x000000361c1c7980 */ /* 0x000f68000c101d00 */
[----:B------:R-:W5:Y:S04]  /*1f500*/  LD.E.128 R32, desc[UR54][R32.64] ;  /* 0x0000003620207980 */ /* 0x000f68000c101d00 */
[----:B------:R-:W5:Y:S04]  /*1f510*/  LD.E.128 R36, desc[UR54][R36.64] ;  /* 0x0000003624247980 */ /* 0x000f68000c101d00 */
[----:B------:R-:W5:Y:S01]  /*1f520*/  LD.E.128 R40, desc[UR54][R40.64] ;  /* 0x0000003628287980 */ /* 0x000f62000c101d00 */
[----:B------:R-:W-:Y:S01]  /*1f530*/  IMAD R21, R21, UR4, RZ ;  /* 0x0000000415157c24 */ /* 0x000fe2000f8e02ff */
[----:B------:R-:W-:Y:S01]  /*1f540*/  @!PT LDS RZ, [RZ] ;  /* 0x00000000fffff984 */ /* 0x000fe20000000800 */
[----:B------:R-:W-:Y:S01]  /*1f550*/  @!PT LDS RZ, [RZ] ;  /* 0x00000000fffff984 */ /* 0x000fe20000000800 */
[----:B------:R-:W-:Y:S01]  /*1f560*/  @!PT LDS RZ, [RZ] ;  /* 0x00000000fffff984 */ /* 0x000fe20000000800 */
[----:B------:R-:W-:Y:S01]  /*1f570*/  @!PT LDS RZ, [RZ] ;  /* 0x00000000fffff984 */ /* 0x000fe20000000800 */
[----:B------:R2:W-:Y:S06]  /*1f580*/  MEMBAR.ALL.CTA ;  /* 0x0000000000007992 */ /* 0x0005ec0000008000 */
[----:B--2---:R-:W2:Y:S01]  /*1f590*/  FENCE.VIEW.ASYNC.S ;  /* 0x00000000000073c6 */ /* 0x004ea20000000000 */
[----:B------:R-:W-:-:S04]  /*1f5a0*/  IMAD.WIDE.U32 R2, R20, UR4, R2 ;  /* 0x0000000414027c25 */ /* 0x000fc8000f8e0002 */
[----:B------:R-:W-:Y:S01]  /*1f5b0*/  IMAD R21, R20, UR5, R21 ;  /* 0x0000000514157c24 */ /* 0x000fe2000f8e0215 */
[----:B------:R-:W-:Y:S01]  /*1f5c0*/  ULDC.64 UR4, c[0x0][0xae0] ;  /* 0x0002b80000047ab9 */ /* 0x000fe20000000a00 */
[----:B------:R-:W-:Y:S02]  /*1f5d0*/  IMAD R49, R212, -0x80, R49 ;  /* 0xffffff80d4317824 */ /* 0x000fe400078e0231 */
[C---:B------:R-:W-:Y:S02]  /*1f5e0*/  VIADD R0, R200.reuse, 0x20 ;  /* 0x00000020c8007836 */ /* 0x040fe40000000000 */
[----:B------:R-:W-:Y:S01]  /*1f5f0*/  IMAD.IADD R3, R3, 0x1, R21 ;  /* 0x0000000103037824 */ /* 0x000fe200078e0215 */
[-C--:B------:R-:W-:Y:S01]  /*1f600*/  ISETP.GE.AND P3, PT, R200, R49.reuse, PT ;  /* 0x00000031c800720c */ /* 0x080fe20003f66270 */
[----:B0-----:R-:W-:Y:S01]  /*1f610*/  IMAD R44, R46, UR4, RZ ;  /* 0x000000042e2c7c24 */ /* 0x001fe2000f8e02ff */
[----:B------:R-:W-:Y:S01]  /*1f620*/  ISETP.GE.AND P0, PT, R0, R49, PT ;  /* 0x000000310000720c */ /* 0x000fe20003f06270 */
[----:B------:R-:W-:-:S02]  /*1f630*/  VIADD R20, R200, 0x40 ;  /* 0x00000040c8147836 */ /* 0x000fc40000000000 */
[C---:B------:R-:W-:Y:S02]  /*1f640*/  IMAD R45, R207.reuse, UR5, R44 ;  /* 0x00000005cf2d7c24 */ /* 0x040fe4000f8e022c */
[----:B------:R-:W-:Y:S01]  /*1f650*/  IMAD.WIDE.U32 R2, R207, UR4, R2 ;  /* 0x00000004cf027c25 */ /* 0x000fe2000f8e0002 */
[----:B------:R-:W-:-:S03]  /*1f660*/  ULDC.64 UR4, c[0x0][0xae8] ;  /* 0x0002ba0000047ab9 */ /* 0x000fc60000000a00 */
[----:B------:R-:W-:Y:S01]  /*1f670*/  VIADD R0, R18, 0x29820 ;  /* 0x0002982012007836 */ /* 0x000fe20000000000 */
[-C--:B------:R-:W-:Y:S01]  /*1f680*/  ISETP.GE.AND P1, PT, R20, R49.reuse, PT ;  /* 0x000000311400720c */ /* 0x080fe20003f26270 */
[----:B------:R-:W-:Y:S02]  /*1f690*/  IMAD.IADD R3, R3, 0x1, R45 ;  /* 0x0000000103037824 */ /* 0x000fe400078e022d */
[----:B------:R-:W-:Y:S01]  /*1f6a0*/  IMAD R20, R210, UR4, RZ ;  /* 0x00000004d2147c24 */ /* 0x000fe2000f8e02ff */
[----:B------:R-:W-:Y:S01]  /*1f6b0*/  PRMT R0, RZ, 0x654, R0 ;  /* 0x00000654ff007816 */ /* 0x000fe20000000000 */
[C---:B------:R-:W-:Y:S01]  /*1f6c0*/  IMAD.WIDE.U32 R44, R205.reuse, UR4, R2 ;  /* 0x00000004cd2c7c25 */ /* 0x040fe2000f8e0002 */
[----:B------:R-:W-:Y:S02]  /*1f6d0*/  IADD3 R21, R200, 0x60, RZ ;  /* 0x00000060c8157810 */ /* 0x000fe40007ffe0ff */
[----:B------:R-:W-:Y:S01]  /*1f6e0*/  SHF.R.S32.HI R201, RZ, 0x1f, R200 ;  /* 0x0000001fffc97819 */ /* 0x000fe200000114c8 */
[----:B------:R-:W-:Y:S01]  /*1f6f0*/  IMAD R47, R205, UR5, R20 ;  /* 0x00000005cd2f7c24 */ /* 0x000fe2000f8e0214 */
[----:B--2---:R1:W-:Y:S01]  /*1f700*/  SYNCS.ARRIVE.TRANS64.RED.A1T0 RZ, [R0+URZ], RZ ;  /* 0x000000ff00ff79a7 */ /* 0x0043e2000810043f */
[----:B------:R-:W-:Y:S01]  /*1f710*/  BSSY B1, `(.L_x_592) ;  /* 0x0000015000017945 */ /* 0x000fe20003800000 */
[----:B------:R-:W-:Y:S01]  /*1f720*/  ISETP.GE.AND P2, PT, R21, R49, PT ;  /* 0x000000311500720c */ /* 0x000fe20003f46270 */
[----:B------:R-:W-:-:S04]  /*1f730*/  IMAD.WIDE R20, R212, 0x80, R200 ;  /* 0x00000080d4147825 */ /* 0x000fc800078e02c8 */
[----:B------:R-:W-:Y:S01]  /*1f740*/  IMAD.IADD R49, R45, 0x1, R47 ;  /* 0x000000012d317824 */ /* 0x000fe200078e022f */
[----:B-1----:R-:W-:Y:S07]  /*1f750*/  @P3 BRA `(.L_x_593) ;  /* 0x0000000000403947 */ /* 0x002fee0003800000 */
[----:B------:R-:W-:Y:S01]  /*1f760*/  ULDC.64 UR4, c[0x0][0xad8] ;  /* 0x0002b60000047ab9 */ /* 0x000fe20000000a00 */
[----:B------:R-:W-:Y:S01]  /*1f770*/  IMAD.MOV.U32 R2, RZ, RZ, R44 ;  /* 0x000000ffff027224 */ /* 0x000fe200078e002c */
[----:B------:R-:W-:Y:S01]  /*1f780*/  IADD3 R0, R199, 0x40, RZ ;  /* 0x00000040c7007810 */ /* 0x000fe20007ffe0ff */
[----:B------:R-:W-:Y:S01]  /*1f790*/  IMAD.MOV.U32 R3, RZ, RZ, R49 ;  /* 0x000000ffff037224 */ /* 0x000fe200078e0031 */
[----:B------:R-:W-:Y:S01]  /*1f7a0*/  ULDC.64 UR6, c[0x0][0xa80] ;  /* 0x0002a00000067ab9 */ /* 0x000fe20000000a00 */
[----:B------:R-:W-:Y:S02]  /*1f7b0*/  IMAD R47, R21, UR4, RZ ;  /* 0x00000004152f7c24 */ /* 0x000fe4000f8e02ff */
[C---:B------:R-:W-:Y:S01]  /*1f7c0*/  IMAD.WIDE.U32 R2, R20.reuse, UR4, R2 ;  /* 0x0000000414027c25 */ /* 0x040fe2000f8e0002 */
[----:B------:R-:W-:Y:S02]  /*1f7d0*/  ULDC UR4, c[0x0][0xa8c] ;  /* 0x0002a30000047ab9 */ /* 0x000fe40000000800 */
[----:B------:R-:W-:Y:S01]  /*1f7e0*/  ISETP.GE.AND P3, PT, R199, UR4, PT ;  /* 0x00000004c7007c0c */ /* 0x000fe2000bf66270 */
[----:B------:R-:W-:Y:S01]  /*1f7f0*/  IMAD R47, R20, UR5, R47 ;  /* 0x00000005142f7c24 */ /* 0x000fe2000f8e022f */
[----:B------:R-:W-:-:S02]  /*1f800*/  ISETP.GE.AND P4, PT, R0, UR4, PT ;  /* 0x0000000400007c0c */ /* 0x000fc4000bf86270 */
[----:B------:R-:W-:Y:S01]  /*1f810*/  LEA R46, P5, R2, UR6, 0x1 ;  /* 0x00000006022e7c11 */ /* 0x000fe2000f8a08ff */
[----:B------:R-:W-:-:S05]  /*1f820*/  IMAD.IADD R3, R3, 0x1, R47 ;  /* 0x0000000103037824 */ /* 0x000fca00078e022f */
[----:B------:R-:W-:-:S05]  /*1f830*/  LEA.HI.X R47, R2, UR7, R3, 0x1, P5 ;  /* 0x00000007022f7c11 */ /* 0x000fca000a8f0c03 */
[----:B-----5:R0:W-:Y:S04]  /*1f840*/  @!P3 STG.E.128 desc[UR54][R46.64], R4 ;  /* 0x000000042e00b986 */ /* 0x0201e8000c101d36 */
[----:B------:R0:W-:Y:S02]  /*1f850*/  @!P4 STG.E.128 desc[UR54][R46.64+0x80], R28 ;  /* 0x0000801c2e00c986 */ /* 0x0001e4000c101d36 */
.L_x_593:
[----:B------:R-:W-:Y:S05]  /*1f860*/  BSYNC B1 ;  /* 0x0000000000017941 */ /* 0x000fea0003800000 */
.L_x_592:
[----:B------:R-:W-:Y:S04]  /*1f870*/  BSSY B1, `(.L_x_594) ;  /* 0x0000014000017945 */ /* 0x000fe80003800000 */
[----:B------:R-:W-:Y:S05]  /*1f880*/  @P0 BRA `(.L_x_595) ;  /* 0x0000000000480947 */ /* 0x000fea0003800000 */
[----:B0----5:R-:W-:Y:S01]  /*1f890*/  IADD3 R5, P0, R20, 0x20, RZ ;  /* 0x0000002014057810 */ /* 0x021fe20007f1e0ff */
[----:B------:R-:W-:Y:S01]  /*1f8a0*/  ULDC.64 UR4, c[0x0][0xad8] ;  /* 0x0002b60000047ab9 */ /* 0x000fe20000000a00 */
[----:B------:R-:W-:Y:S01]  /*1f8b0*/  IMAD.MOV.U32 R2, RZ, RZ, R44 ;  /* 0x000000ffff027224 */ /* 0x000fe200078e002c */
[----:B------:R-:W-:Y:S01]  /*1f8c0*/  ULDC.64 UR6, c[0x0][0xa80] ;  /* 0x0002a00000067ab9 */ /* 0x000fe20000000a00 */
[----:B------:R-:W-:Y:S01]  /*1f8d0*/  IADD3.X R0, RZ, R21, RZ, P0, !PT ;  /* 0x00000015ff007210 */ /* 0x000fe200007fe4ff */
[----:B------:R-:W-:Y:S02]  /*1f8e0*/  IMAD.MOV.U32 R3, RZ, RZ, R49 ;  /* 0x000000ffff037224 */ /* 0x000fe400078e0031 */
[----:B------:R-:W-:Y:S02]  /*1f8f0*/  VIADD R4, R199, 0x40 ;  /* 0x00000040c7047836 */ /* 0x000fe40000000000 */
[----:B------:R-:W-:Y:S02]  /*1f900*/  IMAD R0, R0, UR4, RZ ;  /* 0x0000000400007c24 */ /* 0x000fe4000f8e02ff */
[----:B------:R-:W-:Y:S01]  /*1f910*/  IMAD.WIDE.U32 R2, R5, UR4, R2 ;  /* 0x0000000405027c25 */ /* 0x000fe2000f8e0002 */
[----:B------:R-:W-:-:S02]  /*1f920*/  ULDC UR4, c[0x0][0xa8c] ;  /* 0x0002a30000047ab9 */ /* 0x000fc40000000800 */
[----:B------:R-:W-:Y:S01]  /*1f930*/  ISETP.GE.AND P3, PT, R199, UR4, PT ;  /* 0x00000004c7007c0c */ /* 0x000fe2000bf66270 */
[----:B------:R-:W-:Y:S01]  /*1f940*/  IMAD R5, R5, UR5, R0 ;  /* 0x0000000505057c24 */ /* 0x000fe2000f8e0200 */
[----:B------:R-:W-:Y:S02]  /*1f950*/  ISETP.GE.AND P4, PT, R4, UR4, PT ;  /* 0x0000000404007c0c */ /* 0x000fe4000bf86270 */
[----:B------:R-:W-:Y:S02]  /*1f960*/  LEA R4, P0, R2, UR6, 0x1 ;  /* 0x0000000602047c11 */ /* 0x000fe4000f8008ff */
[----:B------:R-:W-:-:S04]  /*1f970*/  IADD3 R3, R3, R5, RZ ;  /* 0x0000000503037210 */ /* 0x000fc80007ffe0ff */
[----:B------:R-:W-:-:S05]  /*1f980*/  LEA.HI.X R5, R2, UR7, R3, 0x1, P0 ;  /* 0x0000000702057c11 */ /* 0x000fca00080f0c03 */
[----:B------:R1:W-:Y:S04]  /*1f990*/  @!P3 STG.E.128 desc[UR54][R4.64], R8 ;  /* 0x000000080400b986 */ /* 0x0003e8000c101d36 */
[----:B------:R1:W-:Y:S02]  /*1f9a0*/  @!P4 STG.E.128 desc[UR54][R4.64+0x80], R32 ;  /* 0x000080200400c986 */ /* 0x0003e4000c101d36 */
.L_x_595:
[----:B------:R-:W-:Y:S05]  /*1f9b0*/  BSYNC B1 ;  /* 0x0000000000017941 */ /* 0x000fea0003800000 */
.L_x_594:
[----:B------:R-:W-:Y:S04]  /*1f9c0*/  BSSY B1, `(.L_x_596) ;  /* 0x0000014000017945 */ /* 0x000fe80003800000 */
[----:B------:R-:W-:Y:S05]  /*1f9d0*/  @P1 BRA `(.L_x_597) ;  /* 0x0000000000481947 */ /* 0x000fea0003800000 */
[----:B01---5:R-:W-:Y:S01]  /*1f9e0*/  IADD3 R5, P0, R20, 0x40, RZ ;  /* 0x0000004014057810 */ /* 0x023fe20007f1e0ff */
[----:B------:R-:W-:Y:S01]  /*1f9f0*/  ULDC.64 UR4, c[0x0][0xad8] ;  /* 0x0002b60000047ab9 */ /* 0x000fe20000000a00 */
[----:B------:R-:W-:Y:S01]  /*1fa00*/  MOV R3, R49 ;  /* 0x0000003100037202 */ /* 0x000fe20000000f00 */
[----:B------:R-:W-:Y:S01]  /*1fa10*/  IMAD.MOV.U32 R2, RZ, RZ, R44 ;  /* 0x000000ffff027224 */ /* 0x000fe200078e002c */
[----:B------:R-:W-:Y:S01]  /*1fa20*/  ULDC.64 UR6, c[0x0][0xa80] ;  /* 0x0002a00000067ab9 */ /* 0x000fe20000000a00 */
[----:B------:R-:W-:Y:S02]  /*1fa30*/  IMAD.X R0, RZ, RZ, R21, P0 ;  /* 0x000000ffff007224 */ /* 0x000fe400000e0615 */
[----:B------:R-:W-:Y:S02]  /*1fa40*/  VIADD R4, R199, 0x40 ;  /* 0x00000040c7047836 */ /* 0x000fe40000000000 */
[----:B------:R-:W-:Y:S02]  /*1fa50*/  IMAD R0, R0, UR4, RZ ;  /* 0x0000000400007c24 */ /* 0x000fe4000f8e02ff */
[----:B------:R-:W-:Y:S01]  /*1fa60*/  IMAD.WIDE.U32 R2, R5, UR4, R2 ;  /* 0x0000000405027c25 */ /* 0x000fe2000f8e0002 */
[----:B------:R-:W-:-:S02]  /*1fa70*/  ULDC UR4, c[0x0][0xa8c] ;  /* 0x0002a30000047ab9 */ /* 0x000fc40000000800 */
[----:B------:R-:W-:Y:S01]  /*1fa80*/  ISETP.GE.AND P1, PT, R199, UR4, PT ;  /* 0x00000004c7007c0c */ /* 0x000fe2000bf26270 */
[----:B------:R-:W-:Y:S01]  /*1fa90*/  IMAD R5, R5, UR5, R0 ;  /* 0x0000000505057c24 */ /* 0x000fe2000f8e0200 */
[----:B------:R-:W-:Y:S02]  /*1faa0*/  ISETP.GE.AND P3, PT, R4, UR4, PT ;  /* 0x0000000404007c0c */ /* 0x000fe4000bf66270 */
[----:B------:R-:W-:Y:S01]  /*1fab0*/  LEA R4, P0, R2, UR6, 0x1 ;  /* 0x0000000602047c11 */ /* 0x000fe2000f8008ff */
[----:B------:R-:W-:-:S05]  /*1fac0*/  IMAD.IADD R3, R3, 0x1, R5 ;  /* 0x0000000103037824 */ /* 0x000fca00078e0205 */
[----:B------:R-:W-:-:S05]  /*1fad0*/  LEA.HI.X R5, R2, UR7, R3, 0x1, P0 ;  /* 0x0000000702057c11 */ /* 0x000fca00080f0c03 */
[----:B------:R2:W-:Y:S04]  /*1fae0*/  @!P1 STG.E.128 desc[UR54][R4.64], R12 ;  /* 0x0000000c04009986 */ /* 0x0005e8000c101d36 */
[----:B------:R2:W-:Y:S02]  /*1faf0*/  @!P3 STG.E.128 desc[UR54][R4.64+0x80], R36 ;  /* 0x000080240400b986 */ /* 0x0005e4000c101d36 */
.L_x_597:
[----:B------:R-:W-:Y:S05]  /*1fb00*/  BSYNC B1 ;  /* 0x0000000000017941 */ /* 0x000fea0003800000 */
.L_x_596:
[----:B------:R-:W-:Y:S05]  /*1fb10*/  @P2 BRA `(.L_x_598) ;  /* 0x0000000800cc2947 */ /* 0x000fea0003800000 */
[----:B012--5:R-:W-:Y:S01]  /*1fb20*/  IADD3 R5, P0, R20, 0x60, RZ ;  /* 0x0000006014057810 */ /* 0x027fe20007f1e0ff */
[----:B------:R-:W-:Y:S01]  /*1fb30*/  ULDC.64 UR6, c[0x0][0xad8] ;  /* 0x0002b60000067ab9 */ /* 0x000fe20000000a00 */
[----:B------:R-:W-:Y:S01]  /*1fb40*/  MOV R3, R49 ;  /* 0x0000003100037202 */ /* 0x000fe20000000f00 */
[----:B------:R-:W-:Y:S01]  /*1fb50*/  IMAD.MOV.U32 R2, RZ, RZ, R44 ;  /* 0x000000ffff027224 */ /* 0x000fe200078e002c */
[----:B------:R-:W-:Y:S01]  /*1fb60*/  ULDC UR4, c[0x0][0xa8c] ;  /* 0x0002a30000047ab9 */ /* 0x000fe20000000800 */
[----:B------:R-:W-:Y:S01]  /*1fb70*/  IMAD.X R20, RZ, RZ, R21, P0 ;  /* 0x000000ffff147224 */ /* 0x000fe200000e0615 */
[----:B------:R-:W-:Y:S01]  /*1fb80*/  ISETP.GE.AND P1, PT, R199, UR4, PT ;  /* 0x00000004c7007c0c */ /* 0x000fe2000bf26270 */
        /* <DEDUP_REMOVED lines=9> */
[----:B------:R3:W-:Y:S10]  /*1fc20*/  @!P1 STG.E.128 desc[UR54][R4.64], R24 ;  /* 0x0000001804009986 */ /* 0x0007f4000c101d36 */
[----:B------:R-:W-:Y:S05]  /*1fc30*/  @P0 BRA `(.L_x_598) ;  /* 0x0000000800840947 */ /* 0x000fea0003800000 */
[----:B------:R4:W-:Y:S01]  /*1fc40*/  STG.E.128 desc[UR54][R4.64+0x80], R40 ;  /* 0x0000802804007986 */ /* 0x0009e2000c101d36 */
[----:B------:R-:W-:Y:S05]  /*1fc50*/  BRA `(.L_x_598) ;  /* 0x00000008007c7947 */ /* 0x000fea0003800000 */
.L_x_589:
[----:B------:R-:W-:Y:S01]  /*1fc60*/  ULDC.64 UR4, c[0x0][0xbd8] ;  /* 0x0002f60000047ab9 */ /* 0x000fe20000000a00 */
[----:B------:R-:W-:Y:S01]  /*1fc70*/  IMAD.MOV.U32 R9, RZ, RZ, RZ ;  /* 0x000000ffff097224 */ /* 0x000fe200078e00ff */
[----:B------:R-:W-:Y:S02]  /*1fc80*/  ISETP.NE.U32.AND P0, PT, RZ, UR4, PT ;  /* 0x00000004ff007c0c */ /* 0x000fe4000bf05070 */
[----:B------:R-:W-:Y:S02]  /*1fc90*/  IADD3 R2, P1, R208, UR4, RZ ;  /* 0x00000004d0027c10 */ /* 0x000fe4000ff3e0ff */
[----:B------:R-:W-:Y:S02]  /*1fca0*/  ISETP.NE.AND.EX P0, PT, RZ, UR5, PT, P0 ;  /* 0x00000005ff007c0c */ /* 0x000fe4000bf05300 */
[----:B------:R-:W-:Y:S01]  /*1fcb0*/  IADD3.X R3, R209, UR5, RZ, P1, !PT ;  /* 0x00000005d1037c10 */ /* 0x000fe20008ffe4ff */
[----:B------:R-:W-:Y:S02]  /*1fcc0*/  ULDC.64 UR4, c[0x0][0xbe0] ;  /* 0x0002f80000047ab9 */ /* 0x000fe40000000a00 */
[----:B------:R-:W-:-:S04]  /*1fcd0*/  ISETP.NE.U32.AND P1, PT, RZ, UR4, PT ;  /* 0x00000004ff007c0c */ /* 0x000fc8000bf25070 */
[----:B------:R-:W-:-:S04]  /*1fce0*/  ISETP.NE.AND.EX P1, PT, RZ, UR5, PT, P1 ;  /* 0x00000005ff007c0c */ /* 0x000fc8000bf25310 */
[----:B------:R2:W5:Y:S09]  /*1fcf0*/  @P0 LDG.E R9, desc[UR54][R2.64] ;  /* 0x0000003602090981 */ /* 0x000572000c1e1900 */
[----:B------:R-:W-:Y:S01]  /*1fd00*/  @P1 IADD3 R208, P2, R208, UR4, RZ ;  /* 0x00000004d0d01c10 */ /* 0x000fe2000ff5e0ff */
[----:B------:R-:W-:-:S02]  /*1fd10*/  ULDC UR4, c[0x0][0xa88] ;  /* 0x0002a20000047ab9 */ /* 0x000fc40000000800 */
[----:B------:R-:W-:Y:S02]  /*1fd20*/  MOV R7, UR4 ;  /* 0x0000000400077c02 */ /* 0x000fe40008000f00 */
[----:B------:R-:W-:-:S05]  /*1fd30*/  @P1 IADD3.X R209, R209, UR5, RZ, P2, !PT ;  /* 0x00000005d1d11c10 */ /* 0x000fca00097fe4ff */
[----:B------:R2:W5:Y:S01]  /*1fd40*/  @P1 LDG.E R7, desc[UR54][R208.64] ;  /* 0x00000036d0071981 */ /* 0x000562000c1e1900 */
[----:B------:R-:W-:Y:S01]  /*1fd50*/  ISETP.GE.AND P2, PT, R235, 0x80, PT ;  /* 0x00000080eb00780c */ /* 0x000fe20003f46270 */
[----:B------:R-:W-:-:S12]  /*1fd60*/  @P1 BRA `(.L_x_599) ;  /* 0x0000000000101947 */ /* 0x000fd80003800000 */
[----:B------:R-:W-:Y:S05]  /*1fd70*/  @!P0 BRA `(.L_x_599) ;  /* 0x00000000000c8947 */ /* 0x000fea0003800000 */
[----:B------:R-:W3:Y:S04]  /*1fd80*/  LDG.E R0, desc[UR54][R2.64] ;  /* 0x0000003602007981 */ /* 0x000ee8000c1e1900 */
[----:B-----5:R-:W3:Y:S02]  /*1fd90*/  LDG.E R7, desc[UR54][R2.64+0x4] ;  /* 0x0000043602077981 */ /* 0x020ee4000c1e1900 */
[----:B---3--:R-:W-:-:S07]  /*1fda0*/  IMAD.IADD R7, R7, 0x1, -R0 ;  /* 0x0000000107077824 */ /* 0x008fce00078e0a00 */
.L_x_599:
[----:B------:R-:W-:Y:S01]  /*1fdb0*/  BSSY B1, `(.L_x_600) ;  /* 0x000001d000017945 */ /* 0x000fe20003800000 */
[----:B------:R-:W-:Y:S02]  /*1fdc0*/  SHF.R.S32.HI R8, RZ, 0x1f, R207 ;  /* 0x0000001fff087819 */ /* 0x000fe400000114cf */
[----:B------:R-:W-:Y:S02]  /*1fdd0*/  SHF.R.S32.HI R10, RZ, 0x1f, R199 ;  /* 0x0000001fff0a7819 */ /* 0x000fe400000114c7 */
[----:B------:R-:W-:Y:S02]  /*1fde0*/  SEL R205, R205, RZ, !P0 ;  /* 0x000000ffcdcd7207 */ /* 0x000fe40004000000 */
[----:B------:R-:W-:Y:S02]  /*1fdf0*/  SEL R210, R210, RZ, !P0 ;  /* 0x000000ffd2d27207 */ /* 0x000fe40004000000 */
[----:B-----5:R-:W-:Y:S01]  /*1fe00*/  SHF.R.S32.HI R6, RZ, 0x1f, R9 ;  /* 0x0000001fff067819 */ /* 0x020fe20000011409 */
[----:B------:R-:W-:Y:S06]  /*1fe10*/  @P2 BRA `(.L_x_601) ;  /* 0x0000000000582947 */ /* 0x000fec0003800000 */
[----:B------:R-:W3:Y:S02]  /*1fe20*/  S2R R0, SR_TID.X ;  /* 0x0000000000007919 */ /* 0x000ee40000002100 */
[----:B---3--:R-:W-:-:S04]  /*1fe30*/  IMAD R0, R212, 0x80, R0 ;  /* 0x00000080d4007824 */ /* 0x008fc800078e0200 */
[----:B------:R-:W-:-:S05]  /*1fe40*/  VIADD R0, R0, 0xffffff80 ;  /* 0xffffff8000007836 */ /* 0x000fca0000000000 */
[----:B------:R-:W-:-:S13]  /*1fe50*/  ISETP.GE.AND P0, PT, R0, R7, PT ;  /* 0x000000070000720c */ /* 0x000fda0003f06270 */
[----:B------:R-:W-:Y:S05]  /*1fe60*/  @P0 BRA `(.L_x_601) ;  /* 0x0000000000440947 */ /* 0x000fea0003800000 */
[----:B--2---:R-:W-:Y:S01]  /*1fe70*/  IADD3 R2, P0, R0, R9, RZ ;  /* 0x0000000900027210 */ /* 0x004fe20007f1e0ff */
[----:B------:R-:W-:-:S03]  /*1fe80*/  ULDC.64 UR4, c[0x0][0xb70] ;  /* 0x0002dc0000047ab9 */ /* 0x000fc60000000a00 */
[----:B------:R-:W-:Y:S01]  /*1fe90*/  LEA.HI.X.SX32 R3, R0, R6, 0x1, P0 ;  /* 0x0000000600037211 */ /* 0x000fe200000f0eff */
[----:B------:R-:W-:-:S04]  /*1fea0*/  IMAD R0, R8, UR4, RZ ;  /* 0x0000000408007c24 */ /* 0x000fc8000f8e02ff */
[C---:B------:R-:W-:Y:S02]  /*1feb0*/  IMAD R5, R207.reuse, UR5, R0 ;  /* 0x00000005cf057c24 */ /* 0x040fe4000f8e0200 */
[----:B------:R-:W-:Y:S01]  /*1fec0*/  IMAD.WIDE.U32 R2, R207, UR4, R2 ;  /* 0x00000004cf027c25 */ /* 0x000fe2000f8e0002 */
[----:B------:R-:W-:-:S03]  /*1fed0*/  ULDC.64 UR4, c[0x0][0xb78] ;  /* 0x0002de0000047ab9 */ /* 0x000fc60000000a00 */
[----:B------:R-:W-:Y:S01]  /*1fee0*/  IMAD R0, R210, UR4, RZ ;  /* 0x00000004d2007c24 */ /* 0x000fe2000f8e02ff */
[----:B------:R-:W-:-:S03]  /*1fef0*/  IADD3 R3, R3, R5, RZ ;  /* 0x0000000503037210 */ /* 0x000fc60007ffe0ff */
[C---:B------:R-:W-:Y:S02]  /*1ff00*/  IMAD R5, R205.reuse, UR5, R0 ;  /* 0x00000005cd057c24 */ /* 0x040fe4000f8e0200 */
[----:B------:R-:W-:Y:S01]  /*1ff10*/  IMAD.WIDE.U32 R2, R205, UR4, R2 ;  /* 0x00000004cd027c25 */ /* 0x000fe2000f8e0002 */
[----:B------:R-:W-:-:S03]  /*1ff20*/  ULDC.64 UR4, c[0x0][0xb40] ;  /* 0x0002d00000047ab9 */ /* 0x000fc60000000a00 */
[----:B------:R-:W-:Y:S01]  /*1ff30*/  IMAD.IADD R3, R3, 0x1, R5 ;  /* 0x0000000103037824 */ /* 0x000fe200078e0205 */
[----:B------:R-:W-:-:S04]  /*1ff40*/  LEA R4, P0, R2, UR4, 0x2 ;  /* 0x0000000402047c11 */ /* 0x000fc8000f8010ff */
[----:B------:R-:W-:Y:S01]  /*1ff50*/  LEA.HI.X R5, R2, UR5, R3, 0x2, P0 ;  /* 0x0000000502057c11 */ /* 0x000fe200080f1403 */
[----:B------:R-:W-:-:S05]  /*1ff60*/  IMAD.MOV.U32 R3, RZ, RZ, -0x800000 ;  /* 0xff800000ff037424 */ /* 0x000fca00078e00ff */
[----:B------:R3:W-:Y:S03]  /*1ff70*/  STG.E desc[UR54][R4.64], R3 ;  /* 0x0000000304007986 */ /* 0x0007e6000c101936 */
.L_x_601:
[----:B------:R-:W-:Y:S05]  /*1ff80*/  BSYNC B1 ;  /* 0x0000000000017941 */ /* 0x000fea0003800000 */
.L_x_600:
[----:B------:R-:W-:Y:S01]  /*1ff90*/  ULDC.64 UR4, c[0x0][0xaa0] ;  /* 0x0002a80000047ab9 */ /* 0x000fe20000000a00 */
[----:B--23--:R-:W-:Y:S01]  /*1ffa0*/  MOV R3, R10 ;  /* 0x0000000a00037202 */ /* 0x00cfe20000000f00 */
[----:B------:R-:W-:Y:S01]  /*1ffb0*/  IMAD.MOV.U32 R2, RZ, RZ, R199 ;  /* 0x000000ffff027224 */ /* 0x000fe200078e00c7 */
[----:B------:R-:W-:Y:S01]  /*1ffc0*/  BSSY B1, `(.L_x_602) ;  /* 0x000002b000017945 */ /* 0x000fe20003800000 */
[----:B------:R-:W-:Y:S02]  /*1ffd0*/  IMAD R0, R6, UR4, RZ ;  /* 0x0000000406007c24 */ /* 0x000fe4000f8e02ff */
[----:B------:R-:W-:-:S04]  /*1ffe0*/  IMAD.WIDE.U32 R2, R9, UR4, R2 ;  /* 0x0000000409027c25 */ /* 0x000fc8000f8e0002 */
[----:B------:R-:W-:Y:S01]  /*1fff0*/  IMAD R9, R9, UR5, R0 ;  /* 0x0000000509097c24 */ /* 0x000fe2000f8e0200 */
[----:B------:R-:W-:Y:S01]  /*20000*/  ULDC.64 UR4, c[0x0][0xae0] ;  /* 0x0002b80000047ab9 */ /* 0x000fe20000000a00 */
[----:B------:R-:W-:Y:S02]  /*20010*/  IMAD R7, R212, -0x80, R7 ;  /* 0xffffff80d4077824 */ /* 0x000fe400078e0207 */
[----:B------:R-:W-:Y:S02]  /*20020*/  IMAD R0, R8, UR4, RZ ;  /* 0x0000000408007c24 */ /* 0x000fe4000f8e02ff */
[----:B------:R-:W-:Y:S01]  /*20030*/  IMAD.IADD R3, R3, 0x1, R9 ;  /* 0x0000000103037824 */ /* 0x000fe200078e0209 */
[C---:B------:R-:W-:Y:S01]  /*20040*/  ISETP.GE.AND P3, PT, R200.reuse, R7, PT ;  /* 0x00000007c800720c */ /* 0x040fe20003f66270 */
[----:B------:R-:W-:Y:S02]  /*20050*/  VIADD R4, R200, 0x20 ;  /* 0x00000020c8047836 */ /* 0x000fe40000000000 */
[----:B------:R-:W-:-:S02]  /*20060*/  IMAD R5, R207, UR5, R0 ;  /* 0x00000005cf057c24 */ /* 0x000fc4000f8e0200 */
[----:B------:R-:W-:Y:S01]  /*20070*/  VIADD R0, R200, 0x40 ;  /* 0x00000040c8007836 */ /* 0x000fe20000000000 */
[-C--:B------:R-:W-:Y:S01]  /*20080*/  ISETP.GE.AND P2, PT, R4, R7.reuse, PT ;  /* 0x000000070400720c */ /* 0x080fe20003f46270 */
[----:B------:R-:W-:Y:S01]  /*20090*/  IMAD.WIDE.U32 R2, R207, UR4, R2 ;  /* 0x00000004cf027c25 */ /* 0x000fe2000f8e0002 */
[----:B------:R-:W-:Y:S01]  /*200a0*/  IADD3 R4, R200, 0x60, RZ ;  /* 0x00000060c8047810 */ /* 0x000fe20007ffe0ff */
[----:B------:R-:W-:Y:S01]  /*200b0*/  ULDC.64 UR4, c[0x0][0xae8] ;  /* 0x0002ba0000047ab9 */ /* 0x000fe20000000a00 */
[-C--:B------:R-:W-:Y:S01]  /*200c0*/  ISETP.GE.AND P0, PT, R0, R7.reuse, PT ;  /* 0x000000070000720c */ /* 0x080fe20003f06270 */
[----:B------:R-:W-:Y:S01]  /*200d0*/  IMAD.IADD R3, R3, 0x1, R5 ;  /* 0x0000000103037824 */ /* 0x000fe200078e0205 */
[----:B------:R-:W-:Y:S01]  /*200e0*/  ISETP.GE.AND P1, PT, R4, R7, PT ;  /* 0x000000070400720c */ /* 0x000fe20003f26270 */
[----:B------:R-:W-:Y:S01]  /*200f0*/  IMAD R0, R210, UR4, RZ ;  /* 0x00000004d2007c24 */ /* 0x000fe2000f8e02ff */
[----:B------:R-:W-:Y:S01]  /*20100*/  SHF.R.S32.HI R7, RZ, 0x1f, R200 ;  /* 0x0000001fff077819 */ /* 0x000fe200000114c8 */
[----:B------:R-:W-:-:S04]  /*20110*/  IMAD.WIDE.U32 R4, R205, UR4, R2 ;  /* 0x00000004cd047c25 */ /* 0x000fc8000f8e0002 */
[----:B------:R-:W-:Y:S02]  /*20120*/  IMAD R9, R205, UR5, R0 ;  /* 0x00000005cd097c24 */ /* 0x000fe4000f8e0200 */
[----:B------:R-:W-:Y:S02]  /*20130*/  IMAD.MOV.U32 R6, RZ, RZ, R200 ;  /* 0x000000ffff067224 */ /* 0x000fe400078e00c8 */
[----:B------:R-:W-:Y:S02]  /*20140*/  IMAD.IADD R11, R5, 0x1, R9 ;  /* 0x00000001050b7824 */ /* 0x000fe400078e0209 */
[----:B------:R-:W-:Y:S01]  /*20150*/  IMAD.WIDE R6, R212, 0x80, R6 ;  /* 0x00000080d4067825 */ /* 0x000fe200078e0206 */
[----:B------:R-:W-:Y:S06]  /*20160*/  @P3 BRA `(.L_x_603) ;  /* 0x0000000000403947 */ /* 0x000fec0003800000 */
        /* <DEDUP_REMOVED lines=14> */
[----:B------:R2:W-:Y:S04]  /*20250*/  @!P4 STG.E.128 desc[UR54][R8.64], RZ ;  /* 0x000000ff0800c986 */ /* 0x0005e8000c101d36 */
[----:B------:R2:W-:Y:S02]  /*20260*/  @!P5 STG.E.128 desc[UR54][R8.64+0x80], RZ ;  /* 0x000080ff0800d986 */ /* 0x0005e4000c101d36 */
.L_x_603:
[----:B------:R-:W-:Y:S05]  /*20270*/  BSYNC B1 ;  /* 0x0000000000017941 */ /* 0x000fea0003800000 */
.L_x_602:
[----:B------:R-:W-:Y:S04]  /*20280*/  BSSY B1, `(.L_x_604) ;  /* 0x0000014000017945 */ /* 0x000fe80003800000 */
[----:B------:R-:W-:Y:S05]  /*20290*/  @P2 BRA `(.L_x_605) ;  /* 0x0000000000482947 */ /* 0x000fea0003800000 */
[----:B--2---:R-:W-:Y:S01]  /*202a0*/  IADD3 R9, P2, R6, 0x20, RZ ;  /* 0x0000002006097810 */ /* 0x004fe20007f5e0ff */
        /* <DEDUP_REMOVED lines=15> */
[----:B------:R3:W-:Y:S04]  /*203a0*/  @!P3 STG.E.128 desc[UR54][R8.64], RZ ;  /* 0x000000ff0800b986 */ /* 0x0007e8000c101d36 */
[----:B------:R3:W-:Y:S02]  /*203b0*/  @!P4 STG.E.128 desc[UR54][R8.64+0x80], RZ ;  /* 0x000080ff0800c986 */ /* 0x0007e4000c101d36 */
.L_x_605:
[----:B------:R-:W-:Y:S05]  /*203c0*/  BSYNC B1 ;  /* 0x0000000000017941 */ /* 0x000fea0003800000 */
.L_x_604:
[----:B------:R-:W-:Y:S04]  /*203d0*/  BSSY B1, `(.L_x_606) ;  /* 0x0000014000017945 */ /* 0x000fe80003800000 */
[----:B------:R-:W-:Y:S05]  /*203e0*/  @P0 BRA `(.L_x_607) ;  /* 0x0000000000480947 */ /* 0x000fea0003800000 */
[----:B--23--:R-:W-:Y:S01]  /*203f0*/  IADD3 R9, P0, R6, 0x40, RZ ;  /* 0x0000004006097810 */ /* 0x00cfe20007f1e0ff */
        /* <DEDUP_REMOVED lines=15> */
[----:B------:R4:W-:Y:S04]  /*204f0*/  @!P2 STG.E.128 desc[UR54][R8.64], RZ ;  /* 0x000000ff0800a986 */ /* 0x0009e8000c101d36 */
[----:B------:R4:W-:Y:S02]  /*20500*/  @!P3 STG.E.128 desc[UR54][R8.64+0x80], RZ ;  /* 0x000080ff0800b986 */ /* 0x0009e4000c101d36 */
.L_x_607:
[----:B------:R-:W-:Y:S05]  /*20510*/  BSYNC B1 ;  /* 0x0000000000017941 */ /* 0x000fea0003800000 */
.L_x_606:
[----:B------:R-:W-:Y:S05]  /*20520*/  @P1 BRA `(.L_x_598) ;  /* 0x0000000000481947 */ /* 0x000fea0003800000 */
[----:B------:R-:W-:Y:S01]  /*20530*/  IADD3 R5, P0, R6, 0x60, RZ ;  /* 0x0000006006057810 */ /* 0x000fe20007f1e0ff */
        /* <DEDUP_REMOVED lines=17> */
.L_x_598:
[----:B------:R-:W-:Y:S05]  /*20650*/  BSYNC B0 ;  /* 0x0000000000007941 */ /* 0x000fea0003800000 */
.L_x_588:
[----:B------:R-:W-:Y:S02]  /*20660*/  ULDC UR4, c[0x0][0xc14] ;  /* 0x0003050000047ab9 */ /* 0x000fe40000000800 */
[----:B-1----:R-:W-:-:S13]  /*20670*/  ISETP.GE.AND P0, PT, R147, UR4, PT ;  /* 0x0000000493007c0c */ /* 0x002fda000bf06270 */
[----:B------:R-:W-:Y:S05]  /*20680*/  @!P0 BRA `(.L_x_608) ;  /* 0xfffffe0c00308947 */ /* 0x000fea000383ffff */
[----:B------:R-:W-:Y:S05]  /*20690*/  BRA `(.L_x_414) ;  /* 0x0000006000d87947 */ /* 0x000fea0003800000 */
.L_x_412:
        /* <DEDUP_REMOVED lines=16> */
[----:B-1----:R1:W-:Y:S04]  /*207a0*/  STL.64 [R1], R4 ;  /* 0x0000000401007387 */ /* 0x0023e80000100a00 */
[----:B------:R1:W-:Y:S01]  /*207b0*/  STL.64 [R1+0x8], R6 ;  /* 0x0000080601007387 */ /* 0x0003e20000100a00 */
[----:B------:R-:W-:Y:S06]  /*207c0*/  BAR.ARV 0x4, 0x180 ;  /* 0x0106000000007b1d */ /* 0x000fec0000002000 */
[----:B------:R-:W-:Y:S05]  /*207d0*/  BRA `(.L_x_610) ;  /* 0x0000000800207947 */ /* 0x000fea0003800000 */
.L_x_609:
[----:B0-----:R-:W0:Y:S01]  /*207e0*/  S2R R2, SR_TID.X ;  /* 0x0000000000027919 */ /* 0x001e220000002100 */
[----:B------:R-:W-:Y:S01]  /*207f0*/  ULDC UR4, c[0x0][0xc14] ;  /* 0x0003050000047ab9 */ /* 0x000fe20000000800 */
[----:B------:R-:W1:Y:S01]  /*20800*/  S2UR UR6, SR_CTAID.X ;  /* 0x00000000000679c3 */ /* 0x000e620000002500 */
[----:B------:R-:W-:Y:S01]  /*20810*/  ULDC UR5, c[0x0][0xc10] ;  /* 0x0003040000057ab9 */ /* 0x000fe20000000800 */
        /* <DEDUP_REMOVED lines=13> */
[----:B0-----:R-:W-:-:S04]  /*208f0*/  SEL R7, R4, RZ, P1 ;  /* 0x000000ff04077207 */ /* 0x001fc80000800000 */
[----:B------:R-:W-:-:S05]  /*20900*/  IADD3 R7, R0, R7, RZ ;  /* 0x0000000700077210 */ /* 0x000fca0007ffe0ff */
[----:B------:R-:W0:Y:S02]  /*20910*/  SHFL.UP PT, R4, R7, 0x2, RZ ;  /* 0x0440000007047989 */ /* 0x000e2400000e00ff */
[----:B0-----:R-:W-:-:S05]  /*20920*/  SEL R4, R4, RZ, P2 ;  /* 0x000000ff04047207 */ /* 0x001fca0001000000 */
[----:B------:R-:W-:-:S05]  /*20930*/  IMAD.IADD R4, R7, 0x1, R4 ;  /* 0x0000000107047824 */ /* 0x000fca00078e0204 */
[----:B------:R-:W0:Y:S02]  /*20940*/  SHFL.UP PT, R6, R4, 0x4, RZ ;  /* 0x0480000004067989 */ /* 0x000e2400000e00ff */
[----:B0-----:R-:W-:-:S05]  /*20950*/  SEL R3, R6, RZ, P3 ;  /* 0x000000ff06037207 */ /* 0x001fca0001800000 */
[----:B------:R-:W-:Y:S02]  /*20960*/  IMAD.IADD R3, R4, 0x1, R3 ;  /* 0x0000000104037824 */ /* 0x000fe400078e0203 */
[----:B------:R-:W-:-:S03]  /*20970*/  IMAD.MOV.U32 R4, RZ, RZ, RZ ;  /* 0x000000ffff047224 */ /* 0x000fc600078e00ff */
[----:B------:R-:W0:Y:S02]  /*20980*/  SHFL.UP PT, R2, R3, 0x8, RZ ;  /* 0x0500000003027989 */ /* 0x000e2400000e00ff */
[----:B0-----:R-:W-:-:S05]  /*20990*/  SEL R2, R2, RZ, P4 ;  /* 0x000000ff02027207 */ /* 0x001fca0002000000 */
[----:B------:R-:W-:-:S05]  /*209a0*/  IMAD.IADD R7, R3, 0x1, R2 ;  /* 0x0000000103077824 */ /* 0x000fca00078e0202 */
[----:B------:R-:W0:Y:S02]  /*209b0*/  SHFL.UP PT, R2, R7, 0x10, RZ ;  /* 0x0600000007027989 */ /* 0x000e2400000e00ff */
[----:B0-----:R-:W-:-:S04]  /*209c0*/  SEL R2, R2, RZ, P5 ;  /* 0x000000ff02027207 */ /* 0x001fc80002800000 */
[----:B------:R-:W-:-:S05]  /*209d0*/  IADD3 R2, R7, R2, RZ ;  /* 0x0000000207027210 */ /* 0x000fca0007ffe0ff */
[----:B------:R-:W0:Y:S02]  /*209e0*/  SHFL.IDX PT, R6, R2, 0x1f, 0x1f ;  /* 0x03e01f0002067f89 */ /* 0x000e2400000e0000 */
[----:B0-----:R-:W-:-:S04]  /*209f0*/  IMAD R6, R6, UR5, RZ ;  /* 0x0000000506067c24 */ /* 0x001fc8000f8e02ff */
[----:B------:R-:W-:Y:S01]  /*20a00*/  IMAD.MOV.U32 R9, RZ, RZ, R6 ;  /* 0x000000ffff097224 */ /* 0x000fe200078e0006 */
[----:B-1----:R-:W-:-:S13]  /*20a10*/  ISETP.GT.AND P6, PT, R6, UR6, PT ;  /* 0x0000000606007c0c */ /* 0x002fda000bfc4270 */
[----:B------:R-:W-:Y:S05]  /*20a20*/  @P6 BRA `(.L_x_611) ;  /* 0x0000000000a46947 */ /* 0x000fea0003800000 */
[----:B------:R-:W0:Y:S01]  /*20a30*/  LDC R7, c[0x0][0xc14] ;  /* 0x00030500ff077b82 */ /* 0x000e220000000800 */
[----:B------:R-:W-:Y:S01]  /*20a40*/  IMAD.MOV.U32 R6, RZ, RZ, R9 ;  /* 0x000000ffff067224 */ /* 0x000fe200078e0009 */
[----:B------:R-:W-:Y:S01]  /*20a50*/  UMOV UR4, URZ ;  /* 0x0000003f00047c82 */ /* 0x000fe20008000000 */
[----:B------:R-:W-:Y:S01]  /*20a60*/  ULDC UR7, c[0x0][0xc14] ;  /* 0x0003050000077ab9 */ /* 0x000fe20000000800 */
[----:B------:R-:W-:-:S05]  /*20a70*/  ULDC UR5, c[0x0][0xc10] ;  /* 0x0003040000057ab9 */ /* 0x000fca0000000800 */
.L_x_615:
[----:B------:R-:W-:Y:S01]  /*20a80*/  MOV R0, UR7 ;  /* 0x0000000700007c02 */ /* 0x000fe20008000f00 */
[----:B------:R-:W-:-:S04]  /*20a90*/  UIADD3 UR4, UR4, 0x1f, URZ ;  /* 0x0000001f04047890 */ /* 0x000fc8000fffe03f */
[----:B------:R1:W-:Y:S02]  /*20aa0*/  STL [R1+0xc], R0 ;  /* 0x00000c0001007387 */ /* 0x0003e40000100800 */
[----:B0-----:R-:W-:-:S13]  /*20ab0*/  ISETP.LE.AND P6, PT, R7, UR4, PT ;  /* 0x0000000407007c0c */ /* 0x001fda000bfc3270 */
[----:B-1----:R-:W-:Y:S05]  /*20ac0*/  @P6 BRA `(.L_x_612) ;  /* 0x00000004002c6947 */ /* 0x002fea0003800000 */
[----:B------:R-:W-:Y:S01]  /*20ad0*/  VIADD R8, R5, UR4 ;  /* 0x0000000405087c36 */ /* 0x000fe20008000000 */
[----:B------:R-:W-:Y:S01]  /*20ae0*/  BSSY B0, `(.L_x_613) ;  /* 0x0000007000007945 */ /* 0x000fe20003800000 */
[----:B------:R-:W-:-:S03]  /*20af0*/  IMAD.MOV.U32 R0, RZ, RZ, RZ ;  /* 0x000000ffff007224 */ /* 0x000fc600078e00ff */
[----:B------:R-:W-:-:S13]  /*20b00*/  ISETP.GE.OR P6, PT, R8, R7, !P0 ;  /* 0x000000070800720c */ /* 0x000fda00047c6670 */
[----:B------:R-:W-:Y:S05]  /*20b10*/  @P6 BRA `(.L_x_614) ;  /* 0x00000000000c6947 */ /* 0x000fea0003800000 */
[----:B------:R-:W0:Y:S02]  /*20b20*/  LDC.64 R2, c[0x0][0xc58] ;  /* 0x00031600ff027b82 */ /* 0x000e240000000a00 */
[----:B0-----:R-:W-:-:S05]  /*20b30*/  IMAD.WIDE R2, R8, 0x4, R2 ;  /* 0x0000000408027825 */ /* 0x001fca00078e0202 */
[----:B------:R0:W5:Y:S02]  /*20b40*/  LDG.E R0, desc[UR54][R2.64] ;  /* 0x0000003602007981 */ /* 0x000164000c1e1900 */
.L_x_614:
[----:B------:R-:W-:Y:S05]  /*20b50*/  BSYNC B0 ;  /* 0x0000000000007941 */ /* 0x000fea0003800000 */
.L_x_613:
[----:B0----5:R-:W0:Y:S02]  /*20b60*/  SHFL.UP PT, R2, R0, 0x1, RZ ;  /* 0x0420000000027989 */ /* 0x021e2400000e00ff */
[----:B0-----:R-:W-:-:S05]  /*20b70*/  SEL R3, R2, RZ, P1 ;  /* 0x000000ff02037207 */ /* 0x001fca0000800000 */
[----:B------:R-:W-:-:S05]  /*20b80*/  IMAD.IADD R3, R0, 0x1, R3 ;  /* 0x0000000100037824 */ /* 0x000fca00078e0203 */
[----:B------:R-:W0:Y:S02]  /*20b90*/  SHFL.UP PT, R2, R3, 0x2, RZ ;  /* 0x0440000003027989 */ /* 0x000e2400000e00ff */
[----:B0-----:R-:W-:-:S04]  /*20ba0*/  SEL R2, R2, RZ, P2 ;  /* 0x000000ff02027207 */ /* 0x001fc80001000000 */
[----:B------:R-:W-:-:S05]  /*20bb0*/  IADD3 R2, R3, R2, RZ ;  /* 0x0000000203027210 */ /* 0x000fca0007ffe0ff */
        /* <DEDUP_REMOVED lines=9> */
[----:B------:R-:W0:Y:S02]  /*20c50*/  SHFL.IDX PT, R3, R11, 0x1f, 0x1f ;  /* 0x03e01f000b037f89 */ /* 0x000e2400000e0000 */
[----:B0-----:R-:W-:-:S05]  /*20c60*/  IMAD R3, R3, UR5, RZ ;  /* 0x0000000503037c24 */ /* 0x001fca000f8e02ff */
[----:B------:R-:W-:-:S04]  /*20c70*/  IADD3 R6, R3, R6, RZ ;  /* 0x0000000603067210 */ /* 0x000fc80007ffe0ff */
[----:B------:R-:W-:-:S13]  /*20c80*/  ISETP.GT.AND P6, PT, R6, UR6, PT ;  /* 0x0000000606007c0c */ /* 0x000fda000bfc4270 */
[----:B------:R-:W-:Y:S05]  /*20c90*/  @!P6 BRA `(.L_x_615) ;  /* 0xfffffffc0078e947 */ /* 0x000fea000383ffff */
[----:B------:R-:W-:Y:S02]  /*20ca0*/  IMAD.MOV.U32 R2, RZ, RZ, R11 ;  /* 0x000000ffff027224 */ /* 0x000fe400078e000b */
[----:B------:R-:W-:-:S07]  /*20cb0*/  IMAD.MOV.U32 R9, RZ, RZ, R3 ;  /* 0x000000ffff097224 */ /* 0x000fce00078e0003 */
.L_x_611:
[----:B------:R-:W-:-:S04]  /*20cc0*/  IMAD.IADD R9, R6, 0x1, -R9 ;  /* 0x0000000106097824 */ /* 0x000fc800078e0a09 */
[----:B------:R-:W-:-:S05]  /*20cd0*/  IMAD R3, R2, UR5, R9 ;  /* 0x0000000502037c24 */ /* 0x000fca000f8e0209 */
[----:B------:R-:W-:-:S13]  /*20ce0*/  ISETP.GT.AND P0, PT, R3, UR6, PT ;  /* 0x0000000603007c0c */ /* 0x000fda000bf04270 */
[----:B------:R-:W-:-:S04]  /*20cf0*/  VOTE.ANY R8, PT, !P0 ;  /* 0x0000000000087806 */ /* 0x000fc800040e0100 */
[----:B------:R-:W0:Y:S01]  /*20d00*/  POPC R7, R8 ;  /* 0x0000000800077309 */ /* 0x000e220000000000 */
[----:B------:R-:W-:Y:S01]  /*20d10*/  ISETP.NE.AND P0, PT, R8, RZ, PT ;  /* 0x000000ff0800720c */ /* 0x000fe20003f05270 */
[----:B0-----:R-:W0:Y:S02]  /*20d20*/  SHFL.IDX PT, R0, R0, R7, 0x1f ;  /* 0x00001f0700007589 */ /* 0x001e2400000e0000 */
[----:B0-----:R-:W-:-:S04]  /*20d30*/  IABS R6, R0 ;  /* 0x0000000000067213 */ /* 0x001fc80000000000 */
[----:B------:R-:W0:Y:S08]  /*20d40*/  I2F.RP R10, R6 ;  /* 0x00000006000a7306 */ /* 0x000e300000209400 */
[----:B0-----:R-:W0:Y:S02]  /*20d50*/  MUFU.RCP R10, R10 ;  /* 0x0000000a000a7308 */ /* 0x001e240000001000 */
[----:B0-----:R-:W-:-:S06]  /*20d60*/  IADD3 R3, R10, 0xffffffe, RZ ;  /* 0x0ffffffe0a037810 */ /* 0x001fcc0007ffe0ff */
[----:B------:R-:W0:Y:S02]  /*20d70*/  F2I.FTZ.U32.TRUNC.NTZ R3, R3 ;  /* 0x0000000300037305 */ /* 0x000e24000021f000 */
[----:B0-----:R-:W-:Y:S01]  /*20d80*/  IMAD.MOV R13, RZ, RZ, -R3 ;  /* 0x000000ffff0d7224 */ /* 0x001fe200078e0a03 */
[----:B------:R-:W-:Y:S06]  /*20d90*/  @!P0 BRA `(.L_x_616) ;  /* 0x0000000000088947 */ /* 0x000fec0003800000 */
[----:B------:R-:W-:-:S05]  /*20da0*/  VIADD R11, R7, 0xffffffff ;  /* 0xffffffff070b7836 */ /* 0x000fca0000000000 */
[----:B------:R0:W1:Y:S02]  /*20db0*/  SHFL.IDX PT, R4, R2, R11, 0x1f ;  /* 0x00001f0b02047589 */ /* 0x00006400000e0000 */
.L_x_616:
[----:B-1----:R-:W-:Y:S02]  /*20dc0*/  IMAD R4, R4, UR5, R9 ;  /* 0x0000000504047c24 */ /* 0x002fe4000f8e0209 */
[----:B------:R-:W-:Y:S02]  /*20dd0*/  IMAD R9, R13, R6, RZ ;  /* 0x000000060d097224 */ /* 0x000fe400078e02ff */
[----:B0-----:R-:W-:Y:S01]  /*20de0*/  IMAD.MOV.U32 R2, RZ, RZ, RZ ;  /* 0x000000ffff027224 */ /* 0x001fe200078e00ff */
[----:B------:R0:W-:Y:S03]  /*20df0*/  STL [R1], R4 ;  /* 0x0000000401007387 */ /* 0x0001e60000100800 */
[----:B------:R-:W-:Y:S01]  /*20e00*/  IMAD.HI.U32 R2, R3, R9, R2 ;  /* 0x0000000903027227 */ /* 0x000fe200078e0002 */
[----:B------:R-:W-:-:S04]  /*20e10*/  IADD3 R9, -R4, UR6, RZ ;  /* 0x0000000604097c10 */ /* 0x000fc8000fffe1ff */
[----:B------:R-:W-:Y:S02]  /*20e20*/  IABS R3, R9 ;  /* 0x0000000900037213 */ /* 0x000fe40000000000 */
[----:B0-----:R-:W-:-:S03]  /*20e30*/  IABS R4, R0 ;  /* 0x0000000000047213 */ /* 0x001fc60000000000 */
[----:B------:R-:W-:Y:S01]  /*20e40*/  IMAD.HI.U32 R2, R2, R3, RZ ;  /* 0x0000000302027227 */ /* 0x000fe200078e00ff */
[----:B------:R-:W-:-:S05]  /*20e50*/  IADD3 R4, RZ, -R4, RZ ;  /* 0x80000004ff047210 */ /* 0x000fca0007ffe0ff */
        /* <DEDUP_REMOVED lines=9> */
[----:B------:R-:W-:Y:S02]  /*20ef0*/  @!P2 IADD3 R2, -R2, RZ, RZ ;  /* 0x000000ff0202a210 */ /* 0x000fe40007ffe1ff */
[----:B------:R-:W-:-:S05]  /*20f00*/  @!P1 LOP3.LUT R2, RZ, R0, RZ, 0x33, !PT ;  /* 0x00000000ff029212 */ /* 0x000fca00078e33ff */
[----:B------:R-:W-:-:S04]  /*20f10*/  IMAD.MOV R3, RZ, RZ, -R2 ;  /* 0x000000ffff037224 */ /* 0x000fc800078e0a02 */
[----:B------:R-:W-:Y:S02]  /*20f20*/  IMAD R3, R0, R3, R9 ;  /* 0x0000000300037224 */ /* 0x000fe400078e0209 */
[----:B------:R-:W-:-:S03]  /*20f30*/  VIADD R0, R7, UR4 ;  /* 0x0000000407007c36 */ /* 0x000fc60008000000 */
[----:B------:R1:W-:Y:S04]  /*20f40*/  STL [R1+0x4], R3 ;  /* 0x0000040301007387 */ /* 0x0003e80000100800 */
[----:B------:R1:W-:Y:S04]  /*20f50*/  STL [R1+0x8], R2 ;  /* 0x0000080201007387 */ /* 0x0003e80000100800 */
[----:B------:R1:W-:Y:S01]  /*20f60*/  STL [R1+0xc], R0 ;  /* 0x00000c0001007387 */ /* 0x0003e20000100800 */
[----:B------:R-:W-:Y:S05]  /*20f70*/  BRA `(.L_x_617) ;  /* 0x0000000000107947 */ /* 0x000fea0003800000 */
.L_x_612:
[----:B------:R-:W-:Y:S01]  /*20f80*/  IMAD.U32 R0, RZ, RZ, UR6 ;  /* 0x00000006ff007e24 */ /* 0x000fe2000f8e00ff */
[----:B------:R0:W-:Y:S04]  /*20f90*/  STL [R1+0x4], RZ ;  /* 0x000004ff01007387 */ /* 0x0001e80000100800 */
[----:B------:R0:W-:Y:S04]  /*20fa0*/  STL [R1+0x8], RZ ;  /* 0x000008ff01007387 */ /* 0x0001e80000100800 */
[----:B------:R0:W-:Y:S02]  /*20fb0*/  STL [R1], R0 ;  /* 0x0000000001007387 */ /* 0x0001e40000100800 */
.L_x_617:
[----:B------:R-:W2:Y:S04]  /*20fc0*/  LDL R8, [R1] ;  /* 0x0000000001087983 */ /* 0x000ea80000100800 */
[----:B------:R-:W2:Y:S04]  /*20fd0*/  LDL R9, [R1+0x4] ;  /* 0x0000040001097983 */ /* 0x000ea80000100800 */
[----:B------:R-:W2:Y:S04]  /*20fe0*/  LDL R10, [R1+0x8] ;  /* 0x00000800010a7983 */ /* 0x000ea80000100800 */
[----:B------:R-:W2:Y:S01]  /*20ff0*/  LDL R11, [R1+0xc] ;  /* 0x00000c00010b7983 */ /* 0x000ea20000100800 */
[----:B------:R-:W-:-:S13]  /*21000*/  ISETP.NE.AND P0, PT, R5, RZ, PT ;  /* 0x000000ff0500720c */ /* 0x000fda0003f05270 */
[----:B-1----:R-:W1:Y:S01]  /*21010*/  @!P0 S2R R3, SR_CgaCtaId ;  /* 0x0000000000038919 */ /* 0x002e620000008800 */
[----:B0-----:R-:W-:-:S04]  /*21020*/  @!P0 MOV R0, 0x400 ;  /* 0x0000040000008802 */ /* 0x001fc80000000f00 */
[----:B-1----:R-:W-:-:S05]  /*21030*/  @!P0 LEA R0, R3, R0, 0x18 ;  /* 0x0000000003008211 */ /* 0x002fca00078ec0ff */
[----:B--2---:R2:W-:Y:S01]  /*21040*/  @!P0 STS.128 [R0+0x298d0], R8 ;  /* 0x0298d00800008388 */ /* 0x0045e20000000c00 */
[----:B------:R-:W-:Y:S06]  /*21050*/  BAR.ARV 0x5, 0x180 ;  /* 0x0146000000007b1d */ /* 0x000fec0000002000 */
.L_x_610:
[----:B--2---:R-:W2:Y:S01]  /*21060*/  LDL R0, [R1+0xc] ;  /* 0x00000c0001007983 */ /* 0x004ea20000100800 */
[----:B------:R-:W-:-:S03]  /*21070*/  ULDC UR4, c[0x0][0xc14] ;  /* 0x0003050000047ab9 */ /* 0x000fc60000000800 */
[----:B------:R3:W-:Y:S01]  /*21080*/  STL [R1+0x10], RZ ;  /* 0x000010ff01007387 */ /* 0x0007e20000100800 */
[----:B--2---:R-:W-:Y:S02]  /*21090*/  ISETP.GE.AND P0, PT, R0, UR4, PT ;  /* 0x0000000400007c0c */ /* 0x004fe4000bf06270 */
[----:B------:R-:W-:-:S05]  /*210a0*/  MOV R0, 0x1 ;  /* 0x0000000100007802 */ /* 0x000fca0000000f00 */
[----:B------:R3:W-:Y:S04]  /*210b0*/  STL [R1+0x1c], R0 ;  /* 0x00001c0001007387 */ /* 0x0007e80000100800 */
[----:B------:R3:W-:Y:S02]  /*210c0*/  STL [R1+0x44], RZ ;  /* 0x000044ff01007387 */ /* 0x0007e40000100800 */
[----:B------:R-:W-:Y:S05]  /*210d0*/  @P0 BRA `(.L_x_618) ;  /* 0x0000005400440947 */ /* 0x000fea0003800000 */
[----:B---3--:R-:W2:Y:S01]  /*210e0*/  S2R R0, SR_TID.X ;  /* 0x0000000000007919 */ /* 0x008ea20000002100 */
[----:B------:R-:W-:Y:S01]  /*210f0*/  BSSY B7, `(.L_x_618) ;  /* 0x000054f000077945 */ /* 0x000fe20003800000 */
[----:B------:R-:W-:Y:S01]  /*21100*/  ULDC UR38, c[0x0][0xc] ;  /* 0x0000030000267ab9 */ /* 0x000fe20000000800 */
[----:B------:R-:W-:Y:S01]  /*21110*/  ULOP3.LUT UR37, UR36, 0x1, URZ, 0xfc, !UPT ;  /* 0x0000000124257892 */ /* 0x000fe2000f8efc3f */
[----:B-1----:R-:W1:Y:S01]  /*21120*/  S2R R6, SR_TID.X ;  /* 0x0000000000067919 */ /* 0x002e620000002100 */
[----:B------:R-:W-:Y:S01]  /*21130*/  ULOP3.LUT UR39, UR36, 0x2, URZ, 0xfc, !UPT ;  /* 0x0000000224277892 */ /* 0x000fe2000f8efc3f */
[----:B------:R-:W-:Y:S01]  /*21140*/  ULDC.64 UR40, c[0x0][0x198] ;  /* 0x0000660000287ab9 */ /* 0x000fe20000000a00 */
[----:B--2---:R-:W-:Y:S01]  /*21150*/  LOP3.LUT R0, R0, 0x7f, RZ, 0xc0, !PT ;  /* 0x0000007f00007812 */ /* 0x004fe200078ec0ff */
[C---:B-1----:R-:W-:Y:S01]  /*21160*/  IMAD.SHL.U32 R4, R6.reuse, 0x20, RZ ;  /* 0x0000002006047824 */ /* 0x042fe200078e00ff */
[----:B------:R-:W-:-:S03]  /*21170*/  LOP3.LUT P0, RZ, R6, 0x4, RZ, 0xc0, !PT ;  /* 0x0000000406ff7812 */ /* 0x000fc6000780c0ff */
[----:B------:R-:W-:Y:S02]  /*21180*/  IMAD.SHL.U32 R0, R0, 0x10, RZ ;  /* 0x0000001000007824 */ /* 0x000fe400078e00ff */
[----:B------:R-:W-:-:S03]  /*21190*/  IMAD.SHL.U32 R7, R6, 0x4, RZ ;  /* 0x0000000406077824 */ /* 0x000fc600078e00ff */
[----:B------:R-:W-:Y:S01]  /*211a0*/  LOP3.LUT R3, R0, 0x600, RZ, 0xc0, !PT ;  /* 0x0000060000037812 */ /* 0x000fe200078ec0ff */
[----:B------:R-:W-:-:S03]  /*211b0*/  IMAD.SHL.U32 R0, R6, 0x80, RZ ;  /* 0x0000008006007824 */ /* 0x000fc600078e00ff */
[----:B------:R-:W-:Y:S02]  /*211c0*/  LOP3.LUT R5, R3, 0x60, R4, 0xf8, !PT ;  /* 0x0000006003057812 */ /* 0x000fe400078ef804 */
[----:B------:R-:W-:Y:S02]  /*211d0*/  SHF.R.U32.HI R3, RZ, 0x1, R6 ;  /* 0x00000001ff037819 */ /* 0x000fe40000011606 */
[----:B0-----:R-:W-:Y:S02]  /*211e0*/  LOP3.LUT R2, R0, 0x380, RZ, 0xc0, !PT ;  /* 0x0000038000027812 */ /* 0x001fe400078ec0ff */
[----:B------:R-:W-:Y:S02]  /*211f0*/  LOP3.LUT R5, R5, 0x100, R4, 0xf8, !PT ;  /* 0x0000010005057812 */ /* 0x000fe400078ef804 */
[----:B------:R-:W-:Y:S02]  /*21200*/  LOP3.LUT R4, R4, 0x80, RZ, 0xc0, !PT ;  /* 0x0000008004047812 */ /* 0x000fe400078ec0ff */
[----:B------:R-:W-:-:S02]  /*21210*/  LOP3.LUT R2, R2, 0x30, R3, 0xf8, !PT ;  /* 0x0000003002027812 */ /* 0x000fc400078ef803 */
[----:B------:R-:W-:Y:S02]  /*21220*/  SHF.L.U32 R3, R6, 0x4, RZ ;  /* 0x0000000406037819 */ /* 0x000fe400000006ff */
[----:B------:R-:W-:Y:S02]  /*21230*/  LOP3.LUT R4, R4, 0x10, R6, 0xf8, !PT ;  /* 0x0000001004047812 */ /* 0x000fe400078ef806 */
[----:B------:R-:W-:Y:S02]  /*21240*/  LOP3.LUT R3, R2, 0x70, R3, 0x78, !PT ;  /* 0x0000007002037812 */ /* 0x000fe400078e7803 */
[----:B------:R-:W-:Y:S02]  /*21250*/  LOP3.LUT R4, R4, 0x10, R7, 0x78, !PT ;  /* 0x0000001004047812 */ /* 0x000fe400078e7807 */
[----:B------:R-:W-:Y:S02]  /*21260*/  LOP3.LUT R2, R3, 0xc00, R0, 0xf8, !PT ;  /* 0x00000c0003027812 */ /* 0x000fe400078ef800 */
[----:B------:R-:W-:-:S03]  /*21270*/  LOP3.LUT R0, R5, R4, RZ, 0xfc, !PT ;  /* 0x0000000405007212 */ /* 0x000fc600078efcff */
[----:B------:R-:W-:Y:S04]  /*21280*/  STL [R1+0x34], R2 ;  /* 0x0000340201007387 */ /* 0x000fe80000100800 */
[----:B------:R0:W-:Y:S02]  /*21290*/  STL [R1+0x30], R0 ;  /* 0x0000300001007387 */ /* 0x0001e40000100800 */
[----:B0-----:R-:W-:-:S05]  /*212a0*/  IMAD.MOV.U32 R0, RZ, RZ, 0x40 ;  /* 0x00000040ff007424 */ /* 0x001fca00078e00ff */
[----:B------:R-:W-:Y:S01]  /*212b0*/  SEL R2, R0, 0xffffffc0, !P0 ;  /* 0xffffffc000027807 */ /* 0x000fe20004000000 */
[----:B------:R-:W-:-:S04]  /*212c0*/  IMAD.MOV.U32 R0, RZ, RZ, 0x1 ;  /* 0x00000001ff007424 */ /* 0x000fc800078e00ff */
[----:B------:R0:W-:Y:S04]  /*212d0*/  STL [R1+0x38], R2 ;  /* 0x0000380201007387 */ /* 0x0001e80000100800 */
[----:B------:R0:W-:Y:S04]  /*212e0*/  STL [R1+0x44], RZ ;  /* 0x000044ff01007387 */ /* 0x0001e80000100800 */
[----:B------:R0:W-:Y:S04]  /*212f0*/  STL [R1+0x20], R0 ;  /* 0x0000200001007387 */ /* 0x0001e80000100800 */
[----:B------:R0:W-:Y:S04]  /*21300*/  STL [R1+0x14], RZ ;  /* 0x000014ff01007387 */ /* 0x0001e80000100800 */
[----:B------:R0:W-:Y:S04]  /*21310*/  STL [R1+0x10], RZ ;  /* 0x000010ff01007387 */ /* 0x0001e80000100800 */
[----:B------:R0:W-:Y:S02]  /*21320*/  STL [R1+0x1c], R0 ;  /* 0x00001c0001007387 */ /* 0x0001e40000100800 */
.L_x_721:
[----:B0-----:R-:W2:Y:S01]  /*21330*/  LDL R0, [R1+0xc] ;  /* 0x00000c0001007983 */ /* 0x001ea20000100800 */
[----:B------:R-:W2:Y:S01]  /*21340*/  LDC.64 R16, c[0x0][0xc60] ;  /* 0x00031800ff107b82 */ /* 0x000ea20000000a00 */
[----:B------:R-:W-:Y:S05]  /*21350*/  YIELD ;  /* 0x0000000000007946 */ /* 0x000fea0003800000 */
[----:B------:R-:W-:Y:S01]  /*21360*/  ULDC.64 UR4, c[0x0][0xa28] ;  /* 0x00028a0000047ab9 */ /* 0x000fe20000000a00 */
[----:B------:R-:W-:Y:S01]  /*21370*/  ULDC.64 UR6, c[0x0][0xa00] ;  /* 0x0002800000067ab9 */ /* 0x000fe20000000a00 */
[----:B------:R-:W-:Y:S01]  /*21380*/  ISETP.NE.U32.AND P0, PT, RZ, UR4, PT ;  /* 0x00000004ff007c0c */ /* 0x000fe2000bf05070 */
[----:B--2---:R-:W-:-:S06]  /*21390*/  IMAD.WIDE R16, R0, 0x4, R16 ;  /* 0x0000000400107825 */ /* 0x004fcc00078e0210 */
[----:B------:R-:W2:Y:S01]  /*213a0*/  LDG.E R16, desc[UR54][R16.64] ;  /* 0x0000003610107981 */ /* 0x000ea2000c1e1900 */
[----:B------:R-:W-:Y:S02]  /*213b0*/  ISETP.NE.AND.EX P0, PT, RZ, UR5, PT, P0 ;  /* 0x00000005ff007c0c */ /* 0x000fe4000bf05300 */
[----:B------:R-:W-:Y:S02]  /*213c0*/  ISETP.NE.U32.AND P1, PT, RZ, UR6, PT ;  /* 0x00000006ff007c0c */ /* 0x000fe4000bf25070 */
[----:B------:R-:W-:Y:S02]  /*213d0*/  MOV R0, RZ ;  /* 0x000000ff00007202 */ /* 0x000fe40000000f00 */
[----:B------:R-:W-:Y:S01]  /*213e0*/  ISETP.NE.AND.EX P1, PT, RZ, UR7, PT, P1 ;  /* 0x00000007ff007c0c */ /* 0x000fe2000bf25310 */
[----:B------:R-:W-:Y:S02]  /*213f0*/  IMAD.MOV.U32 R4, RZ, RZ, RZ ;  /* 0x000000ffff047224 */ /* 0x000fe400078e00ff */
[----:B------:R-:W-:Y:S01]  /*21400*/  IMAD.MOV.U32 R10, RZ, RZ, RZ ;  /* 0x000000ffff0a7224 */ /* 0x000fe200078e00ff */
[----:B------:R-:W-:-:S02]  /*21410*/  MOV R8, RZ ;  /* 0x000000ff00087202 */ /* 0x000fc40000000f00 */
[----:B--2---:R-:W-:Y:S02]  /*21420*/  SHF.R.S32.HI R18, RZ, 0x1f, R16 ;  /* 0x0000001fff127819 */ /* 0x004fe40000011410 */
[----:B------:R-:W-:-:S04]  /*21430*/  @P0 LEA R2, P2, R16, UR4, 0x2 ;  /* 0x0000000410020c11 */ /* 0x000fc8000f8410ff */
[C---:B------:R-:W-:Y:S01]  /*21440*/  @P0 LEA.HI.X R3, R16.reuse, UR5, R18, 0x2, P2 ;  /* 0x0000000510030c11 */ /* 0x040fe200090f1412 */
[----:B------:R-:W-:Y:S01]  /*21450*/  IMAD.SHL.U32 R17, R16, 0x4, RZ ;  /* 0x0000000410117824 */ /* 0x000fe200078e00ff */
[----:B------:R-:W-:-:S03]  /*21460*/  ULDC.64 UR4, c[0x0][0xa08] ;  /* 0x0002820000047ab9 */ /* 0x000fc60000000a00 */
[----:B------:R0:W5:Y:S02]  /*21470*/  @P0 LDG.E R0, desc[UR54][R2.64] ;  /* 0x0000003602000981 */ /* 0x000164000c1e1900 */
[----:B0-----:R-:W-:-:S04]  /*21480*/  @P1 LEA R2, P0, R16, UR6, 0x2 ;  /* 0x0000000610021c11 */ /* 0x001fc8000f8010ff */
[----:B------:R-:W-:Y:S01]  /*21490*/  @P1 LEA.HI.X R3, R16, UR7, R18, 0x2, P0 ;  /* 0x0000000710031c11 */ /* 0x000fe200080f1412 */
[----:B------:R-:W-:-:S04]  /*214a0*/  ULDC.64 UR6, c[0x0][0xa10] ;  /* 0x0002840000067ab9 */ /* 0x000fc80000000a00 */
[----:B------:R0:W2:Y:S01]  /*214b0*/  @P1 LDG.E R4, desc[UR54][R2.64] ;  /* 0x0000003602041981 */ /* 0x0000a2000c1e1900 */
[----:B------:R-:W-:Y:S02]  /*214c0*/  ISETP.NE.U32.AND P1, PT, RZ, UR6, PT ;  /* 0x00000006ff007c0c */ /* 0x000fe4000bf25070 */
[----:B------:R-:W-:Y:S02]  /*214d0*/  SHF.L.U64.HI R18, R16, 0x2, R18 ;  /* 0x0000000210127819 */ /* 0x000fe40000010212 */
[----:B------:R-:W-:Y:S02]  /*214e0*/  ISETP.NE.AND.EX P1, PT, RZ, UR7, PT, P1 ;  /* 0x00000007ff007c0c */ /* 0x000fe4000bf25310 */
[----:B0-----:R-:W-:-:S04]  /*214f0*/  IADD3 R2, P0, R17, UR6, RZ ;  /* 0x0000000611027c10 */ /* 0x001fc8000ff1e0ff */
[----:B------:R-:W-:Y:S01]  /*21500*/  IADD3.X R3, R18, UR7, RZ, P0, !PT ;  /* 0x0000000712037c10 */ /* 0x000fe200087fe4ff */
[----:B------:R-:W-:Y:S01]  /*21510*/  ULDC.64 UR6, c[0x0][0xa20] ;  /* 0x0002880000067ab9 */ /* 0x000fe20000000a00 */
[----:B------:R-:W-:-:S05]  /*21520*/  ISETP.NE.U32.AND P0, PT, RZ, UR4, PT ;  /* 0x00000004ff007c0c */ /* 0x000fca000bf05070 */
[----:B------:R-:W5:Y:S04]  /*21530*/  @P1 LDG.E R10, desc[UR54][R2.64] ;  /* 0x00000036020a1981 */ /* 0x000f68000c1e1900 */
[----:B------:R-:W5:Y:S04]  /*21540*/  @P1 LDG.E R11, desc[UR54][R2.64] ;  /* 0x00000036020b1981 */ /* 0x000f68000c1e1900 */
[----:B------:R0:W5:Y:S01]  /*21550*/  @P1 LDG.E R9, desc[UR54][R2.64+0x4] ;  /* 0x0000043602091981 */ /* 0x000162000c1e1900 */
[----:B------:R-:W-:Y:S02]  /*21560*/  ISETP.NE.AND.EX P0, PT, RZ, UR5, PT, P0 ;  /* 0x00000005ff007c0c */ /* 0x000fe4000bf05300 */
[----:B0-----:R-:W-:-:S04]  /*21570*/  IADD3 R2, P2, R17, UR4, RZ ;  /* 0x0000000411027c10 */ /* 0x001fc8000ff5e0ff */
[----:B------:R-:W-:Y:S01]  /*21580*/  IADD3.X R3, R18, UR5, RZ, P2, !PT ;  /* 0x0000000512037c10 */ /* 0x000fe200097fe4ff */
[----:B------:R-:W-:Y:S01]  /*21590*/  ULDC.64 UR4, c[0x0][0x3f8] ;  /* 0x0000fe0000047ab9 */ /* 0x000fe20000000a00 */
[----:B------:R-:W-:Y:S01]  /*215a0*/  ISETP.NE.U32.AND P2, PT, RZ, UR6, PT ;  /* 0x00000006ff007c0c */ /* 0x000fe2000bf45070 */
[----:B------:R-:W-:-:S04]  /*215b0*/  UISETP.NE.U32.AND UP0, UPT, UR4, URZ, UPT ;  /* 0x0000003f0400728c */ /* 0x000fc8000bf05070 */
[----:B------:R0:W5:Y:S01]  /*215c0*/  @P0 LDG.E R8, desc[UR54][R2.64] ;  /* 0x0000003602080981 */ /* 0x000162000c1e1900 */
[----:B------:R-:W-:Y:S01]  /*215d0*/  ISETP.NE.AND.EX P2, PT, RZ, UR7, PT, P2 ;  /* 0x00000007ff007c0c */ /* 0x000fe2000bf45320 */
[----:B------:R-:W-:Y:S01]  /*215e0*/  UISETP.NE.AND.EX UP0, UPT, UR5, URZ, UPT, UP0 ;  /* 0x0000003f0500728c */ /* 0x000fe2000bf05300 */
[----:B------:R-:W-:Y:S02]  /*215f0*/  ULDC UR4, c[0x0][0x404] ;  /* 0x0001010000047ab9 */ /* 0x000fe40000000800 */
[----:B------:R-:W-:Y:S01]  /*21600*/  ULDC UR5, c[0x0][0x2e0] ;  /* 0x0000b80000057ab9 */ /* 0x000fe20000000800 */
[----:B------:R-:W-:-:S04]  /*21610*/  USEL UR4, UR4, 0x1, UP0 ;  /* 0x0000000104047887 */ /* 0x000fc80008000000 */
[----:B------:R-:W-:-:S04]  /*21620*/  UIMAD UR4, UR4, UR5, URZ ;  /* 0x00000005040472a4 */ /* 0x000fc8000f8e023f */
[----:B------:R-:W-:Y:S02]  /*21630*/  @P2 IADD3 R6, P3, R17, UR6, RZ ;  /* 0x0000000611062c10 */ /* 0x000fe4000ff7e0ff */
[----:B------:R-:W-:Y:S02]  /*21640*/  IMAD.U32 R5, RZ, RZ, UR4 ;  /* 0x00000004ff057e24 */ /* 0x000fe4000f8e00ff */
[----:B------:R-:W-:-:S05]  /*21650*/  @P2 IADD3.X R7, R18, UR7, RZ, P3, !PT ;  /* 0x0000000712072c10 */ /* 0x000fca0009ffe4ff */
[----:B------:R0:W5:Y:S01]  /*21660*/  @P2 LDG.E R5, desc[UR54][R6.64] ;  /* 0x0000003606052981 */ /* 0x000162000c1e1900 */
[----:B------:R-:W-:-:S03]  /*21670*/  ULDC UR4, c[0x0][0x338] ;  /* 0x0000ce0000047ab9 */ /* 0x000fc60000000800 */
[----:B--2---:R1:W-:Y:S02]  /*21680*/  STL [R1+0x28], R4 ;  /* 0x0000280401007387 */ /* 0x0043e40000100800 */
[----:B-1----:R-:W-:Y:S01]  /*21690*/  IMAD.U32 R4, RZ, RZ, UR4 ;  /* 0x00000004ff047e24 */ /* 0x002fe2000f8e00ff */
[----:B0-----:R-:W-:Y:S06]  /*216a0*/  @P2 BRA `(.L_x_619) ;  /* 0x0000000000102947 */ /* 0x001fec0003800000 */
[----:B------:R-:W-:Y:S05]  /*216b0*/  @!P0 BRA `(.L_x_619) ;  /* 0x00000000000c8947 */ /* 0x000fea0003800000 */
[----:B-----5:R-:W2:Y:S04]  /*216c0*/  LDG.E R5, desc[UR54][R2.64] ;  /* 0x0000003602057981 */ /* 0x020ea8000c1e1900 */
[----:B------:R-:W2:Y:S02]  /*216d0*/  LDG.E R2, desc[UR54][R2.64+0x4] ;  /* 0x0000043602027981 */ /* 0x000ea4000c1e1900 */
[----:B--2---:R-:W-:-:S07]  /*216e0*/  IMAD.IADD R5, R2, 0x1, -R5 ;  /* 0x0000000102057824 */ /* 0x004fce00078e0a05 */
.L_x_619:
[----:B-----5:R-:W-:Y:S01]  /*216f0*/  @P1 IADD3 R4, -R11, R9, RZ ;  /* 0x000000090b041210 */ /* 0x020fe20007ffe1ff */
[--C-:B------:R-:W-:Y:S01]  /*21700*/  IMAD.IADD R5, R5, 0x1, -R0.reuse ;  /* 0x0000000105057824 */ /* 0x100fe200078e0a00 */
[----:B------:R-:W-:Y:S01]  /*21710*/  BSSY B0, `(.L_x_620) ;  /* 0x0000138000007945 */ /* 0x000fe20003800000 */
[----:B------:R-:W-:Y:S02]  /*21720*/  IMAD.IADD R0, R8, 0x1, R0 ;  /* 0x0000000108007824 */ /* 0x000fe400078e0200 */
[----:B------:R-:W-:-:S04]  /*21730*/  IMAD.IADD R19, R5, 0x1, R4 ;  /* 0x0000000105137824 */ /* 0x000fc800078e0204 */
[----:B------:R-:W-:-:S04]  /*21740*/  VIADD R2, R19, 0x9f ;  /* 0x0000009f13027836 */ /* 0x000fc80000000000 */
[----:B------:R-:W-:-:S05]  /*21750*/  IMAD.HI R2, R2, 0x66666667, RZ ;  /* 0x6666666702027827 */ /* 0x000fca00078e02ff */
[----:B------:R-:W-:-:S04]  /*21760*/  SHF.R.U32.HI R3, RZ, 0x1f, R2 ;  /* 0x0000001fff037819 */ /* 0x000fc80000011602 */
[----:B------:R-:W-:-:S05]  /*21770*/  LEA.HI.SX32 R6, R2, R3, 0x1a ;  /* 0x0000000302067211 */ /* 0x000fca00078fd2ff */
[----:B------:R-:W-:Y:S01]  /*21780*/  IMAD R2, R6, 0xa0, -R5 ;  /* 0x000000a006027824 */ /* 0x000fe200078e0a05 */
[----:B------:R-:W-:Y:S01]  /*21790*/  IADD3 R5, -R5, RZ, RZ ;  /* 0x000000ff05057210 */ /* 0x000fe20007ffe1ff */
[----:B------:R0:W-:Y:S03]  /*217a0*/  STL [R1+0x40], R6 ;  /* 0x0000400601007387 */ /* 0x0001e60000100800 */
[----:B------:R-:W-:Y:S01]  /*217b0*/  VIMNMX R4, R2, R4, PT ;  /* 0x0000000402047248 */ /* 0x000fe20003fe0100 */
[----:B------:R0:W-:Y:S01]  /*217c0*/  STL [R1+0x2c], R0 ;  /* 0x00002c0001007387 */ /* 0x0001e20000100800 */
[----:B------:R-:W-:-:S04]  /*217d0*/  VIMNMX R2, RZ, R5, !PT ;  /* 0x00000005ff027248 */ /* 0x000fc80007fe0100 */
[----:B------:R-:W-:Y:S01]  /*217e0*/  ISETP.GT.AND P0, PT, R4, R2, PT ;  /* 0x000000020400720c */ /* 0x000fe20003f04270 */
[----:B------:R-:W-:-:S05]  /*217f0*/  IMAD.WIDE.U32 R2, R2, -0x33333333, RZ ;  /* 0xcccccccd02027825 */ /* 0x000fca00078e00ff */
[----:B------:R-:W-:-:S07]  /*21800*/  SHF.R.U32.HI R3, RZ, 0x7, R3 ;  /* 0x00000007ff037819 */ /* 0x000fce0000011603 */
[----:B------:R-:W-:-:S04]  /*21810*/  @P0 VIADD R4, R4, 0x9f ;  /* 0x0000009f04040836 */ /* 0x000fc80000000000 */
[----:B------:R-:W-:-:S04]  /*21820*/  @P0 IMAD.HI R2, R4, 0x66666667, RZ ;  /* 0x6666666704020827 */ /* 0x000fc800078e02ff */
[----:B------:R-:W-:Y:S01]  /*21830*/  IMAD.MOV.U32 R4, RZ, RZ, R3 ;  /* 0x000000ffff047224 */ /* 0x000fe200078e0003 */
[----:B------:R-:W-:-:S04]  /*21840*/  @P0 SHF.R.U32.HI R5, RZ, 0x1f, R2 ;  /* 0x0000001fff050819 */ /* 0x000fc80000011602 */
[----:B------:R-:W-:Y:S02]  /*21850*/  @P0 LEA.HI.SX32 R4, R2, R5, 0x1a ;  /* 0x0000000502040211 */ /* 0x000fe400078fd2ff */
[----:B------:R-:W-:Y:S02]  /*21860*/  PLOP3.LUT P0, PT, PT, PT, PT, 0x80, 0x0 ;  /* 0x000000000000781c */ /* 0x000fe40003f0f070 */
[----:B------:R-:W-:-:S13]  /*21870*/  ISETP.GT.AND P2, PT, R4, R3, PT ;  /* 0x000000030400720c */ /* 0x000fda0003f44270 */
[----:B0-----:R-:W-:Y:S05]  /*21880*/  @!P2 BRA `(.L_x_621) ;  /* 0x000000100080a947 */ /* 0x001fea0003800000 */
[----:B------:R-:W2:Y:S01]  /*21890*/  LDL R6, [R1+0x8] ;  /* 0x0000080001067983 */ /* 0x000ea20000100800 */
[----:B------:R-:W0:Y:S01]  /*218a0*/  LDC R0, c[0x0][0x428] ;  /* 0x00010a00ff007b82 */ /* 0x000e220000000800 */
[----:B------:R-:W-:Y:S01]  /*218b0*/  UMOV UR4, 0xffffffff ;  /* 0xffffffff00047882 */ /* 0x000fe20000000000 */
[----:B0-----:R-:W-:-:S13]  /*218c0*/  ISETP.NE.AND P0, PT, R0, 0x1, PT ;  /* 0x000000010000780c */ /* 0x001fda0003f05270 */
[----:B------:R-:W2:Y:S08]  /*218d0*/  @P0 LDC R0, c[0x0][0x42c] ;  /* 0x00010b00ff000b82 */ /* 0x000eb00000000800 */
[----:B------:R-:W0:Y:S01]  /*218e0*/  @P0 LDC R5, c[0x0][0x430] ;  /* 0x00010c00ff050b82 */ /* 0x000e220000000800 */
[----:B--2---:R-:W-:Y:S01]  /*218f0*/  @P0 IMAD.HI.U32 R0, R6, R0, RZ ;  /* 0x0000000006000227 */ /* 0x004fe200078e00ff */
[----:B------:R-:W-:-:S04]  /*21900*/  MOV R2, R6 ;  /* 0x0000000600027202 */ /* 0x000fc80000000f00 */
[----:B0-----:R-:W-:Y:S02]  /*21910*/  @P0 SHF.R.U32.HI R2, RZ, R5, R0 ;  /* 0x00000005ff020219 */ /* 0x001fe40000011600 */
[----:B------:R-:W-:Y:S01]  /*21920*/  SEL R0, R16, RZ, !P1 ;  /* 0x000000ff10007207 */ /* 0x000fe20004800000 */
[----:B------:R-:W-:Y:S06]  /*21930*/  BRA.DIV UR4, `(.L_x_622) ;  /* 0x0000006a04687947 */ /* 0x000fec000b800000 */
[----:B------:R-:W0:Y:S02]  /*21940*/  S2R R5, SR_TID.X ;  /* 0x0000000000057919 */ /* 0x000e240000002100 */
[----:B0-----:R-:W-:-:S04]  /*21950*/  SHF.R.U32.HI R5, RZ, 0x5, R5 ;  /* 0x00000005ff057819 */ /* 0x001fc80000011605 */
[----:B------:R-:W-:-:S05]  /*21960*/  LOP3.LUT R5, R5, 0x3, RZ, 0xc0, !PT ;  /* 0x0000000305057812 */ /* 0x000fca00078ec0ff */
[----:B------:R0:W1:Y:S02]  /*21970*/  SHFL.IDX PT, R14, R5, RZ, 0x1f ;  /* 0x00001fff050e7589 */ /* 0x00006400000e0000 */
.L_x_804:
[----:B-1----:R-:W-:Y:S02]  /*21980*/  ISETP.NE.AND P0, PT, R14, RZ, PT ;  /* 0x000000ff0e00720c */ /* 0x002fe40003f05270 */
[----:B------:R-:W-:-:S11]  /*21990*/  PLOP3.LUT P6, PT, PT, PT, PT, 0x8, 0x0 ;  /* 0x000000000000781c */ /* 0x000fd60003fce170 */
[----:B------:R-:W-:Y:S05]  /*219a0*/  @P0 BRA `(.L_x_623) ;  /* 0x00000000000c0947 */ /* 0x000fea0003800000 */
[----:B------:R-:W-:-:S03]  /*219b0*/  UMOV UR4, 0xffffffff ;  /* 0xffffffff00047882 */ /* 0x000fc60000000000 */
[----:B------:R-:W-:Y:S05]  /*219c0*/  BRA.DIV UR4, `(.L_x_624) ;  /* 0x0000006a04787947 */ /* 0x000fea000b800000 */
[----:B------:R-:W-:-:S13]  /*219d0*/  ELECT P6, URZ, PT ;  /* 0x00000000003f782f */ /* 0x000fda00038c0000 */
.L_x_623:
[----:B0-----:R-:W2:Y:S01]  /*219e0*/  LDL R5, [R1+0x44] ;  /* 0x0000440001057983 */ /* 0x001ea20000100800 */
[----:B------:R-:W-:Y:S01]  /*219f0*/  BSSY B1, `(.L_x_625) ;  /* 0x000000b000017945 */ /* 0x000fe20003800000 */
[----:B------:R-:W0:Y:S01]  /*21a00*/  S2R R11, SR_CgaCtaId ;  /* 0x00000000000b7919 */ /* 0x000e220000008800 */
[----:B--2---:R-:W-:-:S05]  /*21a10*/  VIADD R5, R5, 0x1 ;  /* 0x0000000105057836 */ /* 0x004fca0000000000 */
[----:B------:R-:W-:-:S04]  /*21a20*/  LEA.HI R6, R5, R5, RZ, 0x1 ;  /* 0x0000000505067211 */ /* 0x000fc800078f08ff */
[----:B------:R-:W-:-:S05]  /*21a30*/  LOP3.LUT R6, R6, 0xfffffffe, RZ, 0xc0, !PT ;  /* 0xfffffffe06067812 */ /* 0x000fca00078ec0ff */
[----:B------:R-:W-:Y:S01]  /*21a40*/  IMAD.IADD R5, R5, 0x1, -R6 ;  /* 0x0000000105057824 */ /* 0x000fe200078e0a06 */
[----:B------:R-:W-:-:S04]  /*21a50*/  MOV R6, 0x400 ;  /* 0x0000040000067802 */ /* 0x000fc80000000f00 */
[----:B0-----:R-:W-:Y:S02]  /*21a60*/  LEA R11, R11, R6, 0x18 ;  /* 0x000000060b0b7211 */ /* 0x001fe400078ec0ff */
[----:B------:R-:W-:-:S04]  /*21a70*/  SHF.L.U32 R5, R5, 0x1f, RZ ;  /* 0x0000001f05057819 */ /* 0x000fc800000006ff */
[----:B------:R-:W0:Y:S02]  /*21a80*/  SYNCS.PHASECHK.TRANS64.TRYWAIT P0, [R11+URZ+0x29820], R5 ;  /* 0x029820050b0075a7 */ /* 0x000e24000800017f */
[----:B0-----:R-:W-:Y:S05]  /*21a90*/  @!P0 BRA `(.L_x_626) ;  /* 0x0000006800648947 */ /* 0x001fea0003800000 */
.L_x_807:
[----:B------:R-:W-:Y:S05]  /*21aa0*/  BSYNC B1 ;  /* 0x0000000000017941 */ /* 0x000fea0003800000 */
.L_x_625:
[----:B------:R-:W-:Y:S04]  /*21ab0*/  BSSY B1, `(.L_x_627) ;  /* 0x0000070000017945 */ /* 0x000fe80003800000 */
[----:B------:R-:W-:Y:S05]  /*21ac0*/  @!P6 BRA `(.L_x_628) ;  /* 0x0000000400b8e947 */ /* 0x000fea0003800000 */
[----:B------:R-:W2:Y:S04]  /*21ad0*/  LDL R8, [R1+0x14] ;  /* 0x0000140001087983 */ /* 0x000ea80000100800 */
[----:B------:R-:W3:Y:S01]  /*21ae0*/  LDL R7, [R1+0x20] ;  /* 0x0000200001077983 */ /* 0x000ee20000100800 */
[----:B------:R-:W1:Y:S01]  /*21af0*/  S2R R6, SR_TID.X ;  /* 0x0000000000067919 */ /* 0x000e620000002100 */
[----:B------:R-:W-:Y:S01]  /*21b00*/  BSSY B2, `(.L_x_629) ;  /* 0x0000007000027945 */ /* 0x000fe20003800000 */
[----:B-1----:R-:W-:-:S04]  /*21b10*/  LOP3.LUT R6, R6, 0x7f, RZ, 0xc0, !PT ;  /* 0x0000007f06067812 */ /* 0x002fc800078ec0ff */
[----:B------:R-:W-:Y:S01]  /*21b20*/  ISETP.NE.AND P1, PT, R6, RZ, PT ;  /* 0x000000ff0600720c */ /* 0x000fe20003f25270 */
[----:B--2---:R-:W-:Y:S01]  /*21b30*/  IMAD R8, R8, 0x8, R11 ;  /* 0x0000000808087824 */ /* 0x004fe200078e020b */
[----:B---3--:R-:W-:-:S04]  /*21b40*/  SHF.L.U32 R12, R7, 0x1f, RZ ;  /* 0x0000001f070c7819 */ /* 0x008fc800000006ff */
[----:B------:R-:W1:Y:S02]  /*21b50*/  SYNCS.PHASECHK.TRANS64.TRYWAIT P0, [R8+URZ+0x298a0], R12 ;  /* 0x0298a00c080075a7 */ /* 0x000e64000800017f */
[----:B-1----:R-:W-:Y:S05]  /*21b60*/  @!P0 BRA `(.L_x_630) ;  /* 0x0000006800448947 */ /* 0x002fea0003800000 */
.L_x_808:
[----:B------:R-:W-:Y:S05]  /*21b70*/  BSYNC B2 ;  /* 0x0000000000027941 */ /* 0x000fea0003800000 */
.L_x_629:
[----:B------:R-:W-:Y:S04]  /*21b80*/  BSSY B2, `(.L_x_631) ;  /* 0x0000009000027945 */ /* 0x000fe80003800000 */
[----:B------:R-:W-:Y:S05]  /*21b90*/  @P1 BRA `(.L_x_632) ;  /* 0x00000000001c1947 */ /* 0x000fea0003800000 */
[----:B0-----:R-:W0:Y:S02]  /*21ba0*/  S2R R5, SR_TID.X ;  /* 0x0000000000057919 */ /* 0x001e240000002100 */
[----:B0-----:R-:W-:Y:S02]  /*21bb0*/  LOP3.LUT R6, R5, 0x1f, RZ, 0xc0, !PT ;  /* 0x0000001f05067812 */ /* 0x001fe400078ec0ff */
[----:B------:R-:W-:Y:S02]  /*21bc0*/  MOV R5, 0x7800 ;  /* 0x0000780000057802 */ /* 0x000fe40000000f00 */
[----:B------:R-:W-:Y:S02]  /*21bd0*/  ISETP.NE.AND P0, PT, R6, RZ, PT ;  /* 0x000000ff0600720c */ /* 0x000fe40003f05270 */
[----:B------:R2:W-:Y:S11]  /*21be0*/  SYNCS.ARRIVE.TRANS64 RZ, [R8+URZ+0x29890], R5 ;  /* 0x0298900508ff79a7 */ /* 0x0005f6000800003f */
[----:B--2---:R-:W-:Y:S05]  /*21bf0*/  @!P0 BRA `(.L_x_632) ;  /* 0x0000000000048947 */ /* 0x004fea0003800000 */
[----:B------:R-:W-:Y:S01]  /*21c00*/  BPT.TRAP 0x1 ;  /* 0x000000040000795c */ /* 0x000fe20000300000 */
.L_x_632:
[----:B------:R-:W-:Y:S05]  /*21c10*/  BSYNC B2 ;  /* 0x0000000000027941 */ /* 0x000fea0003800000 */
.L_x_631:
[----:B0-----:R-:W2:Y:S01]  /*21c20*/  LDL R5, [R1+0x14] ;  /* 0x0000140001057983 */ /* 0x001ea20000100800 */
[----:B------:R-:W-:Y:S01]  /*21c30*/  IMAD.MOV.U32 R13, RZ, RZ, RZ ;  /* 0x000000ffff0d7224 */ /* 0x000fe200078e00ff */
[----:B------:R-:W-:Y:S01]  /*21c40*/  UIADD3 UR4, UP0, UR40, 0x570, URZ ;  /* 0x0000057028047890 */ /* 0x000fe2000ff1e03f */
[----:B------:R-:W-:Y:S01]  /*21c50*/  IMAD R6, R4, 0xa0, R10 ;  /* 0x000000a004067824 */ /* 0x000fe200078e020a */
[----:B------:R-:W-:Y:S01]  /*21c60*/  PLOP3.LUT P0, PT, PT, PT, PT, 0x80, 0x0 ;  /* 0x000000000000781c */ /* 0x000fe20003f0f070 */
[----:B------:R-:W-:Y:S01]  /*21c70*/  UMOV UR6, 0x0 ;  /* 0x0000000000067882 */ /* 0x000fe20000000000 */
[----:B------:R-:W-:Y:S01]  /*21c80*/  R2UR UR10, R13 ;  /* 0x000000000d0a72ca */ /* 0x000fe200000e0000 */
[----:B------:R-:W-:Y:S01]  /*21c90*/  VIADD R6, R6, 0xffffff60 ;  /* 0xffffff6006067836 */ /* 0x000fe20000000000 */
[----:B------:R-:W-:Y:S01]  /*21ca0*/  UIADD3.X UR5, URZ, UR41, URZ, UP0, !UPT ;  /* 0x000000293f057290 */ /* 0x000fe200087fe43f */
[----:B------:R-:W-:Y:S01]  /*21cb0*/  UMOV UR7, 0x12f00000 ;  /* 0x12f0000000077882 */ /* 0x000fe20000000000 */
[----:B--2---:R-:W-:-:S02]  /*21cc0*/  IMAD R9, R5, 0x7800, R11 ;  /* 0x0000780005097824 */ /* 0x004fc400078e020b */
[----:B------:R-:W-:-:S03]  /*21cd0*/  VIADD R5, R8, 0x29890 ;  /* 0x0002989008057836 */ /* 0x000fc60000000000 */
[----:B------:R-:W-:-:S07]  /*21ce0*/  IADD3 R7, R9, 0x1a400, RZ ;  /* 0x0001a40009077810 */ /* 0x000fce0007ffe0ff */
.L_x_633:
[----:B------:R-:W-:-:S13]  /*21cf0*/  @P0 ELECT P2, URZ, PT ;  /* 0x00000000003f082f */ /* 0x000fda0003840000 */
[----:B------:R-:W-:Y:S02]  /*21d00*/  @P2 R2UR UR13, R0 ;  /* 0x00000000000d22ca */ /* 0x000fe400000e0000 */
[----:B------:R-:W-:Y:S02]  /*21d10*/  @P2 R2UR UR12, R2 ;  /* 0x00000000020c22ca */ /* 0x000fe400000e0000 */
[----:B------:R-:W-:Y:S02]  /*21d20*/  @P2 R2UR UR11, R6 ;  /* 0x00000000060b22ca */ /* 0x000fe400000e0000 */
[----:B------:R-:W-:Y:S02]  /*21d30*/  @P2 R2UR UR9, R5 ;  /* 0x00000000050922ca */ /* 0x000fe400000e0000 */
[----:B------:R-:W-:Y:S02]  /*21d40*/  @P2 R2UR UR8, R7 ;  /* 0x00000000070822ca */ /* 0x000fe400000e0000 */
[----:B------:R-:W-:-:S02]  /*21d50*/  @P2 PLOP3.LUT P0, PT, P2, PT, PT, 0x8, 0x0 ;  /* 0x000000000000281c */ /* 0x000fc4000170e170 */
[----:B------:R-:W-:-:S09]  /*21d60*/  PLOP3.LUT P2, PT, PT, PT, PT, 0x8, 0x0 ;  /* 0x000000000000781c */ /* 0x000fd20003f4e170 */
[----:B------:R0:W-:Y:S02]  /*21d70*/  UTMALDG.4D [UR8], [UR4], desc[UR6] ;  /* 0x00000608040075b4 */ /* 0x0001e40008019000 */
[----:B0-----:R-:W-:Y:S05]  /*21d80*/  @P0 BRA.U.ANY `(.L_x_633) ;  /* 0xfffffffd00d80947 */ /* 0x001fea000393ffff */
[----:B------:R-:W-:Y:S01]  /*21d90*/  PLOP3.LUT P0, PT, PT, PT, PT, 0x80, 0x0 ;  /* 0x000000000000781c */ /* 0x000fe20003f0f070 */
[----:B------:R-:W-:Y:S01]  /*21da0*/  VIADD R7, R9, 0x1cc00 ;  /* 0x0001cc0009077836 */ /* 0x000fe20000000000 */
[----:B------:R-:W-:Y:S01]  /*21db0*/  UMOV UR6, 0x0 ;  /* 0x0000000000067882 */ /* 0x000fe20000000000 */
[----:B------:R-:W-:Y:S01]  /*21dc0*/  UMOV UR7, 0x12f00000 ;  /* 0x12f0000000077882 */ /* 0x000fe20000000000 */
[----:B------:R-:W-:-:S09]  /*21dd0*/  UMOV UR10, 0x40 ;  /* 0x00000040000a7882 */ /* 0x000fd20000000000 */
.L_x_634:
        /* <DEDUP_REMOVED lines=15> */
.L_x_635:
        /* <DEDUP_REMOVED lines=10> */
[----:B------:R-:W0:Y:S01]  /*21f70*/  SYNCS.PHASECHK.TRANS64.TRYWAIT P0, [R8+URZ+0x298c0], R12 ;  /* 0x0298c00c080075a7 */ /* 0x000e22000800017f */
[----:B------:R-:W-:Y:S04]  /*21f80*/  BSSY B2, `(.L_x_636) ;  /* 0x0000002000027945 */ /* 0x000fe80003800000 */
[----:B0-----:R-:W-:Y:S05]  /*21f90*/  @!P0 BRA `(.L_x_637) ;  /* 0x00000064004c8947 */ /* 0x001fea0003800000 */
.L_x_809:
[----:B------:R-:W-:Y:S05]  /*21fa0*/  BSYNC B2 ;  /* 0x0000000000027941 */ /* 0x000fea0003800000 */
.L_x_636:
[----:B------:R-:W-:Y:S01]  /*21fb0*/  BSSY B2, `(.L_x_638) ;  /* 0x000000b000027945 */ /* 0x000fe20003800000 */
[----:B------:R-:W-:Y:S01]  /*21fc0*/  IMAD.MOV.U32 R14, RZ, RZ, 0x0 ;  /* 0x00000000ff0e7424 */ /* 0x000fe200078e00ff */
[----:B------:R-:W-:Y:S02]  /*21fd0*/  MOV R15, 0x12f00000 ;  /* 0x12f00000000f7802 */ /* 0x000fe40000000f00 */
[----:B------:R-:W-:Y:S05]  /*21fe0*/  @P1 BRA `(.L_x_639) ;  /* 0x00000000001c1947 */ /* 0x000fea0003800000 */
[----:B------:R-:W2:Y:S02]  /*21ff0*/  S2R R5, SR_TID.X ;  /* 0x0000000000057919 */ /* 0x000ea40000002100 */
[----:B--2---:R-:W-:Y:S01]  /*22000*/  LOP3.LUT R7, R5, 0x1f, RZ, 0xc0, !PT ;  /* 0x0000001f05077812 */ /* 0x004fe200078ec0ff */
[----:B------:R-:W-:-:S03]  /*22010*/  IMAD.MOV.U32 R5, RZ, RZ, 0x5000 ;  /* 0x00005000ff057424 */ /* 0x000fc600078e00ff */
[----:B------:R-:W-:Y:S01]  /*22020*/  ISETP.NE.AND P0, PT, R7, RZ, PT ;  /* 0x000000ff0700720c */ /* 0x000fe20003f05270 */
[----:B------:R2:W-:-:S12]  /*22030*/  SYNCS.ARRIVE.TRANS64 RZ, [R8+URZ+0x298b0], R5 ;  /* 0x0298b00508ff79a7 */ /* 0x0005d8000800003f */
[----:B--2---:R-:W-:Y:S05]  /*22040*/  @!P0 BRA `(.L_x_639) ;  /* 0x0000000000048947 */ /* 0x004fea0003800000 */
[----:B------:R-:W-:Y:S01]  /*22050*/  BPT.TRAP 0x1 ;  /* 0x000000040000795c */ /* 0x000fe20000300000 */
.L_x_639:
[----:B------:R-:W-:Y:S05]  /*22060*/  BSYNC B2 ;  /* 0x0000000000027941 */ /* 0x000fea0003800000 */
.L_x_638:
[----:B------:R-:W2:Y:S01]  /*22070*/  LDL R5, [R1+0x14] ;  /* 0x0000140001057983 */ /* 0x000ea20000100800 */
[----:B------:R-:W-:Y:S01]  /*22080*/  R2UR UR10, R13 ;  /* 0x000000000d0a72ca */ /* 0x000fe200000e0000 */
[----:B------:R-:W-:Y:S01]  /*22090*/  UIADD3 UR4, UP0, UR40, 0x670, URZ ;  /* 0x0000067028047890 */ /* 0x000fe2000ff1e03f */
[----:B------:R-:W-:Y:S01]  /*220a0*/  R2UR UR6, R14 ;  /* 0x000000000e0672ca */ /* 0x000fe200000e0000 */
[----:B01----:R-:W-:Y:S01]  /*220b0*/  VIADD R8, R8, 0x298b0 ;  /* 0x000298b008087836 */ /* 0x003fe20000000000 */
[----:B------:R-:W-:Y:S01]  /*220c0*/  R2UR UR7, R15 ;  /* 0x000000000f0772ca */ /* 0x000fe200000e0000 */
[----:B------:R-:W-:Y:S01]  /*220d0*/  UIADD3.X UR5, URZ, UR41, URZ, UP0, !UPT ;  /* 0x000000293f057290 */ /* 0x000fe200087fe43f */
[----:B------:R-:W-:Y:S01]  /*220e0*/  PLOP3.LUT P0, PT, PT, PT, PT, 0x80, 0x0 ;  /* 0x000000000000781c */ /* 0x000fe20003f0f070 */
[----:B--2---:R-:W-:-:S04]  /*220f0*/  IMAD R5, R5, 0x5000, R11 ;  /* 0x0000500005057824 */ /* 0x004fc800078e020b */
[----:B------:R-:W-:-:S08]  /*22100*/  VIADD R5, R5, 0xa400 ;  /* 0x0000a40005057836 */ /* 0x000fd00000000000 */
.L_x_640:
        /* <DEDUP_REMOVED lines=9> */
[----:B-1----:R-:W-:Y:S05]  /*221a0*/  @P0 BRA.U.ANY `(.L_x_640) ;  /* 0xfffffffd00d80947 */ /* 0x002fea000393ffff */
.L_x_628:
[----:B------:R-:W-:Y:S05]  /*221b0*/  BSYNC B1 ;  /* 0x0000000000017941 */ /* 0x000fea0003800000 */
.L_x_627:
[----:B------:R-:W0:Y:S04]  /*221c0*/  LDL.LU R9, [R1+0x14] ;  /* 0x0000140001097983 */ /* 0x000e280000300800 */
[----:B------:R-:W2:Y:S01]  /*221d0*/  LDL.LU R7, [R1+0x20] ;  /* 0x0000200001077983 */ /* 0x000ea20000300800 */
[----:B------:R-:W-:Y:S02]  /*221e0*/  PLOP3.LUT P0, PT, PT, PT, PT, 0x8, 0x0 ;  /* 0x000000000000781c */ /* 0x000fe40003f0e170 */
[----:B0-----:R-:W-:-:S04]  /*221f0*/  IADD3 R5, R9, 0x1, RZ ;  /* 0x0000000109057810 */ /* 0x001fc80007ffe0ff */
[----:B------:R-:W-:-:S04]  /*22200*/  ISETP.NE.AND P1, PT, R5, 0x2, PT ;  /* 0x000000020500780c */ /* 0x000fc80003f25270 */
[----:B------:R-:W-:Y:S02]  /*22210*/  SEL R6, RZ, 0x1, P1 ;  /* 0x00000001ff067807 */ /* 0x000fe40000800000 */
[----:B------:R-:W-:Y:S02]  /*22220*/  SEL R5, R5, RZ, P1 ;  /* 0x000000ff05057207 */ /* 0x000fe40000800000 */
[----:B--2---:R-:W-:Y:S01]  /*22230*/  LOP3.LUT R7, R7, R6, RZ, 0x3c, !PT ;  /* 0x0000000607077212 */ /* 0x004fe200078e3cff */
[----:B------:R-:W-:-:S04]  /*22240*/  VIADD R6, R4, 0xfffffffe ;  /* 0xfffffffe04067836 */ /* 0x000fc80000000000 */
[----:B------:R0:W-:Y:S01]  /*22250*/  STL [R1+0x20], R7 ;  /* 0x0000200701007387 */ /* 0x0001e20000100800 */
[----:B------:R-:W-:-:S03]  /*22260*/  ISETP.GE.AND P2, PT, R6, R3, PT ;  /* 0x000000030600720c */ /* 0x000fc60003f46270 */
[----:B------:R0:W-:Y:S10]  /*22270*/  STL [R1+0x14], R5 ;  /* 0x0000140501007387 */ /* 0x0001f40000100800 */
[----:B0-----:R-:W-:Y:S05]  /*22280*/  @!P2 BRA `(.L_x_621) ;  /* 0x000000080000a947 */ /* 0x001fea0003800000 */
[C---:B------:R-:W-:Y:S02]  /*22290*/  IMAD R8, R4.reuse, 0xa0, R10 ;  /* 0x000000a004087824 */ /* 0x040fe400078e020a */
[----:B------:R-:W-:Y:S02]  /*222a0*/  VIADD R9, R4, 0xffffffff ;  /* 0xffffffff04097836 */ /* 0x000fe40000000000 */
[----:B------:R-:W-:-:S07]  /*222b0*/  VIADD R8, R8, 0xfffffec0 ;  /* 0xfffffec008087836 */ /* 0x000fce0000000000 */
.L_x_655:
[----:B------:R-:W-:Y:S05]  /*222c0*/  YIELD ;  /* 0x0000000000007946 */ /* 0x000fea0003800000 */
[----:B------:R-:W-:Y:S04]  /*222d0*/  BSSY B1, `(.L_x_641) ;  /* 0x000006e000017945 */ /* 0x000fe80003800000 */
[----:B0-----:R-:W-:Y:S05]  /*222e0*/  @!P6 BRA `(.L_x_642) ;  /* 0x0000000400b0e947 */ /* 0x001fea0003800000 */
[----:B------:R-:W2:Y:S04]  /*222f0*/  LDL R6, [R1+0x14] ;  /* 0x0000140001067983 */ /* 0x000ea80000100800 */
[----:B------:R-:W3:Y:S01]  /*22300*/  LDL R5, [R1+0x20] ;  /* 0x0000200001057983 */ /* 0x000ee20000100800 */
[----:B------:R-:W0:Y:S01]  /*22310*/  S2R R4, SR_TID.X ;  /* 0x0000000000047919 */ /* 0x000e220000002100 */
[----:B------:R-:W-:Y:S01]  /*22320*/  BSSY B2, `(.L_x_643) ;  /* 0x0000007000027945 */ /* 0x000fe20003800000 */
[----:B0-----:R-:W-:-:S04]  /*22330*/  LOP3.LUT R4, R4, 0x7f, RZ, 0xc0, !PT ;  /* 0x0000007f04047812 */ /* 0x001fc800078ec0ff */
[----:B------:R-:W-:Y:S02]  /*22340*/  ISETP.NE.AND P2, PT, R4, RZ, PT ;  /* 0x000000ff0400720c */ /* 0x000fe40003f45270 */
[----:B--2---:R-:W-:Y:S02]  /*22350*/  LEA R7, R6, R11, 0x3 ;  /* 0x0000000b06077211 */ /* 0x004fe400078e18ff */
[----:B---3--:R-:W-:-:S04]  /*22360*/  SHF.L.U32 R6, R5, 0x1f, RZ ;  /* 0x0000001f05067819 */ /* 0x008fc800000006ff */
[----:B------:R-:W0:Y:S02]  /*22370*/  SYNCS.PHASECHK.TRANS64.TRYWAIT P1, [R7+URZ+0x298a0], R6 ;  /* 0x0298a006070075a7 */ /* 0x000e24000802017f */
[----:B0-----:R-:W-:Y:S05]  /*22380*/  @!P1 BRA `(.L_x_644) ;  /* 0x0000006000649947 */ /* 0x001fea0003800000 */
.L_x_810:
[----:B------:R-:W-:Y:S05]  /*22390*/  BSYNC B2 ;  /* 0x0000000000027941 */ /* 0x000fea0003800000 */
.L_x_643:
[----:B------:R-:W-:Y:S04]  /*223a0*/  BSSY B2, `(.L_x_645) ;  /* 0x0000009000027945 */ /* 0x000fe80003800000 */
[----:B------:R-:W-:Y:S05]  /*223b0*/  @P2 BRA `(.L_x_646) ;  /* 0x00000000001c2947 */ /* 0x000fea0003800000 */
[----:B------:R-:W1:Y:S02]  /*223c0*/  S2R R4, SR_TID.X ;  /* 0x0000000000047919 */ /* 0x000e640000002100 */
[----:B-1----:R-:W-:Y:S01]  /*223d0*/  LOP3.LUT R5, R4, 0x1f, RZ, 0xc0, !PT ;  /* 0x0000001f04057812 */ /* 0x002fe200078ec0ff */
[----:B------:R-:W-:-:S03]  /*223e0*/  IMAD.MOV.U32 R4, RZ, RZ, 0x7800 ;  /* 0x00007800ff047424 */ /* 0x000fc600078e00ff */
[----:B------:R-:W-:Y:S01]  /*223f0*/  ISETP.NE.AND P1, PT, R5, RZ, PT ;  /* 0x000000ff0500720c */ /* 0x000fe20003f25270 */
[----:B------:R1:W-:-:S12]  /*22400*/  SYNCS.ARRIVE.TRANS64 RZ, [R7+URZ+0x29890], R4 ;  /* 0x0298900407ff79a7 */ /* 0x0003d8000800003f */
[----:B-1----:R-:W-:Y:S05]  /*22410*/  @!P1 BRA `(.L_x_646) ;  /* 0x0000000000049947 */ /* 0x002fea0003800000 */
[----:B------:R-:W-:Y:S01]  /*22420*/  BPT.TRAP 0x1 ;  /* 0x000000040000795c */ /* 0x000fe20000300000 */
.L_x_646:
[----:B------:R-:W-:Y:S05]  /*22430*/  BSYNC B2 ;  /* 0x0000000000027941 */ /* 0x000fea0003800000 */
.L_x_645:
[----:B------:R-:W2:Y:S01]  /*22440*/  LDL R4, [R1+0x14] ;  /* 0x0000140001047983 */ /* 0x000ea20000100800 */
[----:B------:R-:W-:Y:S01]  /*22450*/  IMAD.MOV.U32 R12, RZ, RZ, RZ ;  /* 0x000000ffff0c7224 */ /* 0x000fe200078e00ff */
[----:B------:R-:W-:Y:S01]  /*22460*/  UIADD3 UR4, UP0, UR40, 0x570, URZ ;  /* 0x0000057028047890 */ /* 0x000fe2000ff1e03f */
[----:B------:R-:W-:Y:S01]  /*22470*/  PLOP3.LUT P1, PT, PT, PT, PT, 0x80, 0x0 ;  /* 0x000000000000781c */ /* 0x000fe20003f2f070 */
[----:B------:R-:W-:Y:S01]  /*22480*/  UMOV UR6, 0x0 ;  /* 0x0000000000067882 */ /* 0x000fe20000000000 */
[----:B------:R-:W-:Y:S01]  /*22490*/  UMOV UR7, 0x12f00000 ;  /* 0x12f0000000077882 */ /* 0x000fe20000000000 */
[----:B------:R-:W-:Y:S01]  /*224a0*/  R2UR UR10, R12 ;  /* 0x000000000c0a72ca */ /* 0x000fe200000e0000 */
[----:B------:R-:W-:Y:S01]  /*224b0*/  UIADD3.X UR5, URZ, UR41, URZ, UP0, !UPT ;  /* 0x000000293f057290 */ /* 0x000fe200087fe43f */
[----:B--2---:R-:W-:Y:S02]  /*224c0*/  IMAD R5, R4, 0x7800, R11 ;  /* 0x0000780004057824 */ /* 0x004fe400078e020b */
[----:B------:R-:W-:-:S03]  /*224d0*/  VIADD R4, R7, 0x29890 ;  /* 0x0002989007047836 */ /* 0x000fc60000000000 */
[----:B------:R-:W-:-:S08]  /*224e0*/  IADD3 R10, R5, 0x1a400, RZ ;  /* 0x0001a400050a7810 */ /* 0x000fd00007ffe0ff */
.L_x_647:
        /* <DEDUP_REMOVED lines=10> */
[----:B------:R-:W-:Y:S01]  /*22590*/  PLOP3.LUT P1, PT, PT, PT, PT, 0x80, 0x0 ;  /* 0x000000000000781c */ /* 0x000fe20003f2f070 */
[----:B------:R-:W-:Y:S01]  /*225a0*/  VIADD R10, R5, 0x1cc00 ;  /* 0x0001cc00050a7836 */ /* 0x000fe20000000000 */
[----:B------:R-:W-:Y:S01]  /*225b0*/  UMOV UR6, 0x0 ;  /* 0x0000000000067882 */ /* 0x000fe20000000000 */
[----:B------:R-:W-:Y:S01]  /*225c0*/  UMOV UR7, 0x12f00000 ;  /* 0x12f0000000077882 */ /* 0x000fe20000000000 */
[----:B------:R-:W-:-:S09]  /*225d0*/  UMOV UR10, 0x40 ;  /* 0x00000040000a7882 */ /* 0x000fd20000000000 */
.L_x_648:
        /* <DEDUP_REMOVED lines=15> */
.L_x_649:
        /* <DEDUP_REMOVED lines=10> */
[----:B------:R-:W1:Y:S01]  /*22770*/  SYNCS.PHASECHK.TRANS64.TRYWAIT P1, [R7+URZ+0x298c0], R6 ;  /* 0x0298c006070075a7 */ /* 0x000e62000802017f */
[----:B------:R-:W-:Y:S04]  /*22780*/  BSSY B2, `(.L_x_650) ;  /* 0x0000002000027945 */ /* 0x000fe80003800000 */
[----:B-1----:R-:W-:Y:S05]  /*22790*/  @!P1 BRA `(.L_x_651) ;  /* 0x0000005c00749947 */ /* 0x002fea0003800000 */
.L_x_811:
[----:B------:R-:W-:Y:S05]  /*227a0*/  BSYNC B2 ;  /* 0x0000000000027941 */ /* 0x000fea0003800000 */
.L_x_650:
[----:B------:R-:W-:Y:S01]  /*227b0*/  BSSY B2, `(.L_x_652) ;  /* 0x000000b000027945 */ /* 0x000fe20003800000 */
[----:B------:R-:W-:Y:S01]  /*227c0*/  IMAD.MOV.U32 R4, RZ, RZ, 0x0 ;  /* 0x00000000ff047424 */ /* 0x000fe200078e00ff */
[----:B------:R-:W-:Y:S02]  /*227d0*/  MOV R5, 0x12f00000 ;  /* 0x12f0000000057802 */ /* 0x000fe40000000f00 */
        /* <DEDUP_REMOVED lines=8> */
.L_x_653:
[----:B------:R-:W-:Y:S05]  /*22860*/  BSYNC B2 ;  /* 0x0000000000027941 */ /* 0x000fea0003800000 */
.L_x_652:
[----:B01----:R-:W2:Y:S01]  /*22870*/  LDL R6, [R1+0x14] ;  /* 0x0000140001067983 */ /* 0x003ea20000100800 */
[----:B------:R-:W-:Y:S01]  /*22880*/  R2UR UR10, R12 ;  /* 0x000000000c0a72ca */ /* 0x000fe200000e0000 */
[----:B------:R-:W-:Y:S01]  /*22890*/  UIADD3 UR4, UP0, UR40, 0x670, URZ ;  /* 0x0000067028047890 */ /* 0x000fe2000ff1e03f */
[----:B------:R-:W-:Y:S01]  /*228a0*/  R2UR UR7, R5 ;  /* 0x00000000050772ca */ /* 0x000fe200000e0000 */
[----:B------:R-:W-:Y:S01]  /*228b0*/  VIADD R7, R7, 0x298b0 ;  /* 0x000298b007077836 */ /* 0x000fe20000000000 */
[----:B------:R-:W-:Y:S01]  /*228c0*/  R2UR UR6, R4 ;  /* 0x00000000040672ca */ /* 0x000fe200000e0000 */
[----:B------:R-:W-:Y:S01]  /*228d0*/  UIADD3.X UR5, URZ, UR41, URZ, UP0, !UPT ;  /* 0x000000293f057290 */ /* 0x000fe200087fe43f */
[----:B------:R-:W-:Y:S01]  /*228e0*/  PLOP3.LUT P1, PT, PT, PT, PT, 0x80, 0x0 ;  /* 0x000000000000781c */ /* 0x000fe20003f2f070 */
[----:B--2---:R-:W-:-:S04]  /*228f0*/  IMAD R4, R6, 0x5000, R11 ;  /* 0x0000500006047824 */ /* 0x004fc800078e020b */
[----:B------:R-:W-:-:S08]  /*22900*/  VIADD R4, R4, 0xa400 ;  /* 0x0000a40004047836 */ /* 0x000fd00000000000 */
.L_x_654:
        /* <DEDUP_REMOVED lines=10> */
.L_x_642:
[----:B------:R-:W-:Y:S05]  /*229b0*/  BSYNC B1 ;  /* 0x0000000000017941 */ /* 0x000fea0003800000 */
.L_x_641:
[----:B------:R-:W2:Y:S04]  /*229c0*/  LDL.LU R5, [R1+0x14] ;  /* 0x0000140001057983 */ /* 0x000ea80000300800 */
[----:B------:R-:W3:Y:S01]  /*229d0*/  LDL.LU R6, [R1+0x20] ;  /* 0x0000200001067983 */ /* 0x000ee20000300800 */
[----:B------:R-:W-:Y:S02]  /*229e0*/  VIADD R9, R9, 0xffffffff ;  /* 0xffffffff09097836 */ /* 0x000fe40000000000 */
[----:B------:R-:W-:-:S03]  /*229f0*/  VIADD R8, R8, 0xffffff60 ;  /* 0xffffff6008087836 */ /* 0x000fc60000000000 */
[----:B------:R-:W-:Y:S02]  /*22a00*/  ISETP.GT.AND P2, PT, R9, R3, PT ;  /* 0x000000030900720c */ /* 0x000fe40003f44270 */
[----:B--2---:R-:W-:-:S04]  /*22a10*/  IADD3 R4, R5, 0x1, RZ ;  /* 0x0000000105047810 */ /* 0x004fc80007ffe0ff */
[----:B------:R-:W-:-:S04]  /*22a20*/  ISETP.NE.AND P1, PT, R4, 0x2, PT ;  /* 0x000000020400780c */ /* 0x000fc80003f25270 */
[----:B------:R-:W-:Y:S02]  /*22a30*/  SEL R5, RZ, 0x1, P1 ;  /* 0x00000001ff057807 */ /* 0x000fe40000800000 */
[----:B------:R-:W-:Y:S02]  /*22a40*/  SEL R4, R4, RZ, P1 ;  /* 0x000000ff04047207 */ /* 0x000fe40000800000 */
[----:B---3--:R-:W-:-:S03]  /*22a50*/  LOP3.LUT R6, R6, R5, RZ, 0x3c, !PT ;  /* 0x0000000506067212 */ /* 0x008fc600078e3cff */
[----:B------:R0:W-:Y:S04]  /*22a60*/  STL [R1+0x14], R4 ;  /* 0x0000140401007387 */ /* 0x0001e80000100800 */
[----:B------:R0:W-:Y:S01]  /*22a70*/  STL [R1+0x20], R6 ;  /* 0x0000200601007387 */ /* 0x0001e20000100800 */
[----:B------:R-:W-:Y:S05]  /*22a80*/  @P2 BRA `(.L_x_655) ;  /* 0xfffffff8000c2947 */ /* 0x000fea000383ffff */
.L_x_621:
[----:B------:R-:W-:Y:S05]  /*22a90*/  BSYNC B0 ;  /* 0x0000000000007941 */ /* 0x000fea0003800000 */
.L_x_620:
[----:B------:R-:W-:Y:S05]  /*22aa0*/  @!P0 WARPSYNC.ALL ;  /* 0x0000000000008948 */ /* 0x000fea0003800000 */
[----:B------:R-:W-:Y:S01]  /*22ab0*/  @!P0 BAR.SYNC.DEFER_BLOCKING 0xc, 0x180 ;  /* 0x0306000000008b1d */ /* 0x000fe20000010000 */
[----:B------:R-:W-:-:S05]  /*22ac0*/  ISETP.GT.AND P0, PT, R19, RZ, PT ;  /* 0x000000ff1300720c */ /* 0x000fca0003f04270 */
[----:B------:R-:W-:Y:S08]  /*22ad0*/  BSSY B6, `(.L_x_656) ;  /* 0x00002fe000067945 */ /* 0x000ff00003800000 */
[----:B------:R-:W-:Y:S05]  /*22ae0*/  @P0 BRA `(.L_x_657) ;  /* 0x0000000000480947 */ /* 0x000fea0003800000 */
[----:B0-----:R-:W0:Y:S02]  /*22af0*/  S2R R4, SR_TID.X ;  /* 0x0000000000047919 */ /* 0x001e240000002100 */
        /* <DEDUP_REMOVED lines=15> */
[----:B------:R1:W-:Y:S01]  /*22bf0*/  STL [R1], R0 ;  /* 0x0000000001007387 */ /* 0x0003e20000100800 */
[----:B------:R-:W-:Y:S05]  /*22c00*/  BRA `(.L_x_658) ;  /* 0x0000002c00a87947 */ /* 0x000fea0003800000 */
.L_x_657:
[----:B------:R-:W1:Y:S01]  /*22c10*/  S2R R0, SR_CgaCtaId ;  /* 0x0000000000007919 */ /* 0x000e620000008800 */
[----:B------:R-:W-:-:S04]  /*22c20*/  MOV R2, 0x400 ;  /* 0x0000040000027802 */ /* 0x000fc80000000f00 */
[----:B-1----:R-:W-:-:S05]  /*22c30*/  LEA R3, R0, R2, 0x18 ;  /* 0x0000000200037211 */ /* 0x002fca00078ec0ff */
[----:B------:R1:W-:Y:S01]  /*22c40*/  STL [R1+0x3c], R3 ;  /* 0x00003c0301007387 */ /* 0x0003e20000100800 */
[----:B------:R-:W-:-:S05]  /*22c50*/  VIADD R0, R3, 0x1a400 ;  /* 0x0001a40003007836 */ /* 0x000fca0000000000 */
[----:B------:R-:W-:-:S13]  /*22c60*/  LOP3.LUT P0, RZ, R0, 0x1bf, RZ, 0xc0, !PT ;  /* 0x000001bf00ff7812 */ /* 0x000fda000780c0ff */
[----:B-1----:R-:W-:Y:S05]  /*22c70*/  @!P0 BRA `(.L_x_659) ;  /* 0x0000000000408947 */ /* 0x002fea0003800000 */
[----:B------:R-:W-:Y:S01]  /*22c80*/  MOV R2, 0x0 ;  /* 0x0000000000027802 */ /* 0x000fe20000000f00 */
[----:B------:R-:W-:Y:S01]  /*22c90*/  ULDC.64 UR6, c[0x4][0xa0] ;  /* 0x0100280000067ab9 */ /* 0x000fe20000000a00 */
[----:B------:R-:W-:Y:S01]  /*22ca0*/  ULDC.64 UR8, c[0x4][0xa8] ;  /* 0x01002a0000087ab9 */ /* 0x000fe20000000a00 */
[----:B------:R-:W-:Y:S01]  /*22cb0*/  ULDC.64 UR4, c[0x4][0x8] ;  /* 0x0100020000047ab9 */ /* 0x000fe20000000a00 */
[----:B0-----:R-:W-:Y:S01]  /*22cc0*/  MOV R4, UR6 ;  /* 0x0000000600047c02 */ /* 0x001fe20008000f00 */
[----:B------:R-:W-:Y:S01]  /*22cd0*/  IMAD.U32 R5, RZ, RZ, UR7 ;  /* 0x00000007ff057e24 */ /* 0x000fe2000f8e00ff */
[----:B------:R-:W0:Y:S01]  /*22ce0*/  LDC.64 R2, c[0x4][R2] ;  /* 0x0100000002027b82 */ /* 0x000e220000000a00 */
[----:B------:R-:W-:Y:S01]  /*22cf0*/  IMAD.U32 R6, RZ, RZ, UR8 ;  /* 0x00000008ff067e24 */ /* 0x000fe2000f8e00ff */
[----:B------:R-:W-:Y:S01]  /*22d00*/  MOV R10, UR4 ;  /* 0x00000004000a7c02 */ /* 0x000fe20008000f00 */
[----:B------:R-:W-:Y:S01]  /*22d10*/  IMAD.U32 R7, RZ, RZ, UR9 ;  /* 0x00000009ff077e24 */ /* 0x000fe2000f8e00ff */
[----:B------:R-:W-:Y:S01]  /*22d20*/  MOV R13, RZ ;  /* 0x000000ff000d7202 */ /* 0x000fe20000000f00 */
[----:B------:R-:W-:-:S02]  /*22d30*/  IMAD.U32 R11, RZ, RZ, UR5 ;  /* 0x00000005ff0b7e24 */ /* 0x000fc4000f8e00ff */
[----:B------:R-:W-:Y:S02]  /*22d40*/  IMAD.MOV.U32 R8, RZ, RZ, 0x70 ;  /* 0x00000070ff087424 */ /* 0x000fe400078e00ff */
[----:B------:R-:W-:-:S07]  /*22d50*/  IMAD.MOV.U32 R12, RZ, RZ, 0x1 ;  /* 0x00000001ff0c7424 */ /* 0x000fce00078e00ff */
[----:B------:R-:W-:-:S07]  /*22d60*/  LEPC R20, `(.L_x_659) ;  /* 0x000000001014794e */ /* 0x000fce0000000000 */
[----:B0-----:R-:W-:Y:S05]  /*22d70*/  CALL.ABS.NOINC R2 ;  /* 0x0000000002007343 */ /* 0x001fea0003c00000 */
.L_x_659:
[----:B------:R-:W2:Y:S01]  /*22d80*/  LDL.LU R2, [R1+0x18] ;  /* 0x0000180001027983 */ /* 0x000ea20000300800 */
[----:B------:R-:W-:Y:S01]  /*22d90*/  MOV R0, 0x400 ;  /* 0x0000040000007802 */ /* 0x000fe20000000f00 */
[----:B------:R-:W1:Y:S03]  /*22da0*/  S2R R15, SR_CgaCtaId ;  /* 0x00000000000f7919 */ /* 0x000e660000008800 */
[----:B-1----:R-:W-:-:S05]  /*22db0*/  LEA R0, R15, R0, 0x18 ;  /* 0x000000000f007211 */ /* 0x002fca00078ec0ff */
[----:B------:R-:W-:-:S05]  /*22dc0*/  VIADD R0, R0, 0xa400 ;  /* 0x0000a40000007836 */ /* 0x000fca0000000000 */
[----:B------:R-:W-:Y:S01]  /*22dd0*/  LOP3.LUT P0, RZ, R0, 0x3ff, RZ, 0xc0, !PT ;  /* 0x000003ff00ff7812 */ /* 0x000fe2000780c0ff */
[----:B------:R1:W-:Y:S01]  /*22de0*/  STL [R1+0x24], R0 ;  /* 0x0000240001007387 */ /* 0x0003e20000100800 */
[----:B--2---:R-:W-:-:S11]  /*22df0*/  LOP3.LUT R2, R2, 0xfffffffe, RZ, 0xc0, !PT ;  /* 0xfffffffe02027812 */ /* 0x004fd600078ec0ff */
[----:B------:R-:W-:-:S05]  /*22e00*/  @P0 LOP3.LUT R2, R2, 0x1, RZ, 0xfc, !PT ;  /* 0x0000000102020812 */ /* 0x000fca00078efcff */
[----:B------:R1:W-:Y:S01]  /*22e10*/  STL [R1+0x18], R2 ;  /* 0x0000180201007387 */ /* 0x0003e20000100800 */
[----:B------:R-:W-:Y:S05]  /*22e20*/  @!P0 BRA `(.L_x_660) ;  /* 0x0000000000408947 */ /* 0x000fea0003800000 */
[----:B-1----:R-:W-:Y:S01]  /*22e30*/  MOV R2, 0x0 ;  /* 0x0000000000027802 */ /* 0x002fe20000000f00 */
[----:B------:R-:W-:Y:S01]  /*22e40*/  ULDC.64 UR6, c[0x4][0xa0] ;  /* 0x0100280000067ab9 */ /* 0x000fe20000000a00 */
[----:B------:R-:W-:Y:S01]  /*22e50*/  ULDC.64 UR8, c[0x4][0xa8] ;  /* 0x01002a0000087ab9 */ /* 0x000fe20000000a00 */
[----:B------:R-:W-:Y:S01]  /*22e60*/  ULDC.64 UR4, c[0x4][0x10] ;  /* 0x0100040000047ab9 */ /* 0x000fe20000000a00 */
[----:B0-----:R-:W-:Y:S01]  /*22e70*/  IMAD.U32 R4, RZ, RZ, UR6 ;  /* 0x00000006ff047e24 */ /* 0x001fe2000f8e00ff */
[----:B------:R-:W-:Y:S01]  /*22e80*/  MOV R6, UR8 ;  /* 0x0000000800067c02 */ /* 0x000fe20008000f00 */
[----:B------:R-:W0:Y:S01]  /*22e90*/  LDC.64 R2, c[0x4][R2] ;  /* 0x0100000002027b82 */ /* 0x000e220000000a00 */
[----:B------:R-:W-:Y:S01]  /*22ea0*/  IMAD.U32 R5, RZ, RZ, UR7 ;  /* 0x00000007ff057e24 */ /* 0x000fe2000f8e00ff */
[----:B------:R-:W-:Y:S01]  /*22eb0*/  MOV R8, 0x70 ;  /* 0x0000007000087802 */ /* 0x000fe20000000f00 */
[----:B------:R-:W-:Y:S02]  /*22ec0*/  IMAD.U32 R7, RZ, RZ, UR9 ;  /* 0x00000009ff077e24 */ /* 0x000fe4000f8e00ff */
[----:B------:R-:W-:-:S02]  /*22ed0*/  IMAD.U32 R10, RZ, RZ, UR4 ;  /* 0x00000004ff0a7e24 */ /* 0x000fc4000f8e00ff */
[----:B------:R-:W-:Y:S02]  /*22ee0*/  IMAD.U32 R11, RZ, RZ, UR5 ;  /* 0x00000005ff0b7e24 */ /* 0x000fe4000f8e00ff */
[----:B------:R-:W-:Y:S02]  /*22ef0*/  IMAD.MOV.U32 R12, RZ, RZ, 0x1 ;  /* 0x00000001ff0c7424 */ /* 0x000fe400078e00ff */
[----:B------:R-:W-:-:S07]  /*22f00*/  IMAD.MOV.U32 R13, RZ, RZ, RZ ;  /* 0x000000ffff0d7224 */ /* 0x000fce00078e00ff */
[----:B------:R-:W-:-:S07]  /*22f10*/  LEPC R20, `(.L_x_660) ;  /* 0x000000001014794e */ /* 0x000fce0000000000 */
[----:B0-----:R-:W-:Y:S05]  /*22f20*/  CALL.ABS.NOINC R2 ;  /* 0x0000000002007343 */ /* 0x001fea0003c00000 */
.L_x_660:
[----:B-1----:R-:W2:Y:S02]  /*22f30*/  LDL R2, [R1+0x3c] ;  /* 0x00003c0001027983 */ /* 0x002ea40000100800 */
[----:B--2---:R-:W-:-:S05]  /*22f40*/  VIADD R0, R2, 0x400 ;  /* 0x0000040002007836 */ /* 0x004fca0000000000 */
[----:B------:R-:W-:-:S13]  /*22f50*/  LOP3.LUT P0, RZ, R0, 0x9f, RZ, 0xc0, !PT ;  /* 0x0000009f00ff7812 */ /* 0x000fda000780c0ff */
[----:B------:R-:W-:Y:S05]  /*22f60*/  @!P0 BRA `(.L_x_661) ;  /* 0x0000000000408947 */ /* 0x000fea0003800000 */
        /* <DEDUP_REMOVED lines=16> */
.L_x_661:
[----:B------:R-:W2:Y:S02]  /*23070*/  LDL.LU R2, [R1+0x24] ;  /* 0x0000240001027983 */ /* 0x000ea40000300800 */
[----:B--2---:R-:W-:-:S13]  /*23080*/  LOP3.LUT P6, RZ, R2, 0x3ff, RZ, 0xc0, !PT ;  /* 0x000003ff02ff7812 */ /* 0x004fda00078cc0ff */
[----:B------:R-:W-:Y:S05]  /*23090*/  @!P6 BRA `(.L_x_662) ;  /* 0x000000000040e947 */ /* 0x000fea0003800000 */
[----:B------:R-:W-:Y:S01]  /*230a0*/  MOV R2, 0x0 ;  /* 0x0000000000027802 */ /* 0x000fe20000000f00 */
        /* <DEDUP_REMOVED lines=15> */
.L_x_662:
[----:B------:R-:W-:Y:S01]  /*231a0*/  ULDC.64 UR4, c[0x0][0x9f8] ;  /* 0x00027e0000047ab9 */ /* 0x000fe20000000a00 */
[----:B0-----:R-:W2:Y:S01]  /*231b0*/  LDL.LU R4, [R1+0x28] ;  /* 0x0000280001047983 */ /* 0x001ea20000300800 */
[----:B------:R-:W-:-:S03]  /*231c0*/  ISETP.NE.U32.AND P0, PT, RZ, UR4, PT ;  /* 0x00000004ff007c0c */ /* 0x000fc6000bf05070 */
[----:B------:R-:W2:Y:S01]  /*231d0*/  LDL.LU R0, [R1+0x4] ;  /* 0x0000040001007983 */ /* 0x000ea20000300800 */
[----:B------:R-:W-:Y:S01]  /*231e0*/  ISETP.NE.AND.EX P0, PT, RZ, UR5, PT, P0 ;  /* 0x00000005ff007c0c */ /* 0x000fe2000bf05300 */
[----:B------:R-:W-:Y:S02]  /*231f0*/  IMAD.MOV.U32 R5, RZ, RZ, R16 ;  /* 0x000000ffff057224 */ /* 0x000fe400078e0010 */
[----:B------:R-:W3:Y:S10]  /*23200*/  LDL R6, [R1+0x8] ;  /* 0x0000080001067983 */ /* 0x000ef40000100800 */
[----:B------:R-:W-:-:S04]  /*23210*/  @P0 IADD3 R2, P1, R17, UR4, RZ ;  /* 0x0000000411020c10 */ /* 0x000fc8000ff3e0ff */
[----:B------:R-:W-:Y:S01]  /*23220*/  @P0 IADD3.X R3, R18, UR5, RZ, P1, !PT ;  /* 0x0000000512030c10 */ /* 0x000fe20008ffe4ff */
[----:B------:R-:W-:-:S04]  /*23230*/  ULDC.64 UR4, c[0x0][0xa00] ;  /* 0x0002800000047ab9 */ /* 0x000fc80000000a00 */
[----:B------:R-:W4:Y:S01]  /*23240*/  @P0 LDG.E R5, desc[UR54][R2.64] ;  /* 0x0000003602050981 */ /* 0x000f22000c1e1900 */
[----:B--2---:R-:W-:Y:S02]  /*23250*/  IMAD R4, R0, 0x80, R4 ;  /* 0x0000008000047824 */ /* 0x004fe400078e0204 */
[----:B------:R-:W0:Y:S01]  /*23260*/  LDC R0, c[0x0][0x428] ;  /* 0x00010a00ff007b82 */ /* 0x000e220000000800 */
[----:B----4-:R1:W-:Y:S01]  /*23270*/  STL [R1+0x24], R5 ;  /* 0x0000240501007387 */ /* 0x0103e20000100800 */
[----:B0-----:R-:W-:Y:S02]  /*23280*/  ISETP.NE.AND P0, PT, R0, 0x1, PT ;  /* 0x000000010000780c */ /* 0x001fe40003f05270 */
[----:B---3--:R-:W-:Y:S01]  /*23290*/  MOV R0, R6 ;  /* 0x0000000600007202 */ /* 0x008fe20000000f00 */
[----:B-1----:R-:W0:Y:S10]  /*232a0*/  S2R R5, SR_TID.X ;  /* 0x0000000000057919 */ /* 0x002e340000002100 */
[----:B------:R-:W1:Y:S08]  /*232b0*/  @P0 LDC R2, c[0x0][0x42c] ;  /* 0x00010b00ff020b82 */ /* 0x000e700000000800 */
[----:B------:R-:W2:Y:S01]  /*232c0*/  @P0 LDC R3, c[0x0][0x430] ;  /* 0x00010c00ff030b82 */ /* 0x000ea20000000800 */
[----:B-1----:R-:W-:Y:S01]  /*232d0*/  @P0 IMAD.HI.U32 R2, R6, R2, RZ ;  /* 0x0000000206020227 */ /* 0x002fe200078e00ff */
[----:B0-----:R-:W-:-:S04]  /*232e0*/  LOP3.LUT R5, R5, 0x7f, RZ, 0xc0, !PT ;  /* 0x0000007f05057812 */ /* 0x001fc800078ec0ff */
[----:B------:R-:W-:Y:S02]  /*232f0*/  ISETP.NE.AND P1, PT, R5, RZ, PT ;  /* 0x000000ff0500720c */ /* 0x000fe40003f25270 */
[----:B--2---:R-:W-:Y:S02]  /*23300*/  @P0 SHF.R.U32.HI R0, RZ, R3, R2 ;  /* 0x00000003ff000219 */ /* 0x004fe40000011602 */
[----:B------:R-:W-:Y:S02]  /*23310*/  ISETP.NE.U32.AND P0, PT, RZ, UR4, PT ;  /* 0x00000004ff007c0c */ /* 0x000fe4000bf05070 */
[----:B------:R-:W-:Y:S02]  /*23320*/  PLOP3.LUT P3, PT, P1, PT, PT, 0x8, 0x0 ;  /* 0x000000000000781c */ /* 0x000fe40000f6e170 */
[----:B------:R-:W-:-:S04]  /*23330*/  ISETP.NE.AND.EX P2, PT, RZ, UR5, PT, P0 ;  /* 0x00000005ff007c0c */ /* 0x000fc8000bf45300 */
[----:B------:R-:W-:Y:S01]  /*23340*/  SEL R3, R16, RZ, !P2 ;  /* 0x000000ff10037207 */ /* 0x000fe20005000000 */
[----:B------:R-:W-:-:S05]  /*23350*/  VOTEU.ALL UP1, P1 ;  /* 0x00000000003f7886 */ /* 0x000fca0000820000 */
[----:B------:R-:W-:-:S04]  /*23360*/  @!UP1 UIADD3 UR8, UP0, UR40, 0x270, URZ ;  /* 0x0000027028089890 */ /* 0x000fc8000ff1e03f */
[----:B------:R-:W-:-:S03]  /*23370*/  @!UP1 UIADD3.X UR9, URZ, UR41, URZ, UP0, !UPT ;  /* 0x000000293f099290 */ /* 0x000fc600087fe43f */
[----:B------:R-:W-:-:S09]  /*23380*/  VOTEU.ALL UP0, P1 ;  /* 0x00000000003f7886 */ /* 0x000fd20000800000 */
.L_x_663:
[----:B------:R-:W2:Y:S01]  /*23390*/  LDL R2, [R1+0x8] ;  /* 0x0000080001027983 */ /* 0x000ea20000100800 */
[----:B------:R-:W-:Y:S02]  /*233a0*/  PLOP3.LUT P0, PT, P0, P3, PT, 0xa2, 0x0 ;  /* 0x000000000000781c */ /* 0x000fe40000707472 */
[----:B------:R-:W-:Y:S01]  /*233b0*/  @P3 R2UR P0, UR7, R3 ;  /* 0x00000000030732ca */ /* 0x000fe20000000000 */
[----:B------:R-:W-:-:S07]  /*233c0*/  UMOV UR4, URZ ;  /* 0x0000003f00047c82 */ /* 0x000fce0008000000 */
[----:B------:R-:W-:Y:S02]  /*233d0*/  PLOP3.LUT P0, PT, P0, P3, PT, 0xa2, 0x0 ;  /* 0x000000000000781c */ /* 0x000fe40000707472 */
[----:B--2---:R-:W-:-:S08]  /*233e0*/  @P3 R2UR.OR P0, UR6, R2 ;  /* 0x00000000020632ca */ /* 0x004fd00000100000 */
[----:B------:R-:W-:Y:S02]  /*233f0*/  PLOP3.LUT P0, PT, P0, P3, PT, 0xa2, 0x0 ;  /* 0x000000000000781c */ /* 0x000fe40000707472 */
[----:B------:R-:W-:-:S08]  /*23400*/  @P3 R2UR.OR P0, UR5, R4 ;  /* 0x00000000040532ca */ /* 0x000fd00000100000 */
[----:B------:R-:W-:-:S05]  /*23410*/  @P3 PLOP3.LUT P3, PT, P0, PT, PT, 0x80, 0x0 ;  /* 0x000000000000381c */ /* 0x000fca000076f070 */
[----:B------:R0:W-:Y:S08]  /*23420*/  @!UP0 UTMAPF.L2.4D [UR4], [UR8] ;  /* 0x00000004080085b8 */ /* 0x0001f00008018000 */
[----:B0-----:R-:W-:Y:S05]  /*23430*/  @P3 BRA.U.ANY `(.L_x_663) ;  /* 0xfffffffd00d43947 */ /* 0x001fea000393ffff */
[----:B------:R-:W-:Y:S01]  /*23440*/  PLOP3.LUT P2, PT, P1, PT, PT, 0x8, 0x0 ;  /* 0x000000000000781c */ /* 0x000fe20000f4e170 */
[----:B------:R-:W-:Y:S01]  /*23450*/  VOTEU.ALL UP0, P1 ;  /* 0x00000000003f7886 */ /* 0x000fe20000800000 */
[----:B------:R-:W-:-:S11]  /*23460*/  UMOV UR4, 0x40 ;  /* 0x0000004000047882 */ /* 0x000fd60000000000 */
.L_x_664:
[----:B------:R-:W2:Y:S01]  /*23470*/  LDL R2, [R1+0x8] ;  /* 0x0000080001027983 */ /* 0x000ea20000100800 */
[----:B------:R-:W-:Y:S02]  /*23480*/  PLOP3.LUT P0, PT, P0, P2, PT, 0xa2, 0x0 ;  /* 0x000000000000781c */ /* 0x000fe40000705472 */
[----:B------:R-:W-:-:S08]  /*23490*/  @P2 R2UR P0, UR7, R3 ;  /* 0x00000000030722ca */ /* 0x000fd00000000000 */
        /* <DEDUP_REMOVED lines=10> */
.L_x_665:
        /* <DEDUP_REMOVED lines=10> */
[----:B------:R-:W2:Y:S01]  /*235e0*/  LDL R16, [R1+0x24] ;  /* 0x0000240001107983 */ /* 0x000ea20000100800 */
[----:B------:R-:W0:Y:S01]  /*235f0*/  LDC.64 R6, c[0x0][0x3f8] ;  /* 0x0000fe00ff067b82 */ /* 0x000e220000000a00 */
[----:B------:R-:W-:Y:S02]  /*23600*/  ULDC.64 UR4, c[0x0][0xa08] ;  /* 0x0002820000047ab9 */ /* 0x000fe40000000a00 */
[----:B0-----:R-:W-:Y:S01]  /*23610*/  LOP3.LUT P0, RZ, R6, UR4, RZ, 0xfc, !PT ;  /* 0x0000000406ff7c12 */ /* 0x001fe2000f80fcff */
[----:B------:R-:W-:-:S03]  /*23620*/  UMOV UR4, 0xffffffff ;  /* 0xffffffff00047882 */ /* 0x000fc60000000000 */
[----:B------:R-:W-:Y:S02]  /*23630*/  LOP3.LUT P0, RZ, R7, UR5, RZ, 0xfc, P0 ;  /* 0x0000000507ff7c12 */ /* 0x000fe4000800fcff */
[----:B--2---:R-:W-:Y:S02]  /*23640*/  SHF.R.S32.HI R17, RZ, 0x1f, R16 ;  /* 0x0000001fff117819 */ /* 0x004fe40000011410 */
[----:B------:R-:W-:-:S03]  /*23650*/  SEL R2, R16, RZ, !P0 ;  /* 0x000000ff10027207 */ /* 0x000fc60004000000 */
[----:B------:R0:W-:Y:S01]  /*23660*/  STL [R1+0x28], R17 ;  /* 0x0000281101007387 */ /* 0x0001e20000100800 */
[----:B------:R-:W-:Y:S05]  /*23670*/  BRA.DIV UR4, `(.L_x_666) ;  /* 0x0000004e04d07947 */ /* 0x000fea000b800000 */
[----:B------:R-:W1:Y:S02]  /*23680*/  S2R R5, SR_TID.X ;  /* 0x0000000000057919 */ /* 0x000e640000002100 */
[----:B-1----:R-:W-:-:S04]  /*23690*/  SHF.R.U32.HI R5, RZ, 0x5, R5 ;  /* 0x00000005ff057819 */ /* 0x002fc80000011605 */
[----:B------:R-:W-:-:S05]  /*236a0*/  LOP3.LUT R5, R5, 0x3, RZ, 0xc0, !PT ;  /* 0x0000000305057812 */ /* 0x000fca00078ec0ff */
[----:B------:R1:W2:Y:S02]  /*236b0*/  SHFL.IDX PT, R14, R5, RZ, 0x1f ;  /* 0x00001fff050e7589 */ /* 0x0002a400000e0000 */
.L_x_814:
[----:B--2---:R-:W-:Y:S02]  /*236c0*/  ISETP.NE.AND P0, PT, R14, RZ, PT ;  /* 0x000000ff0e00720c */ /* 0x004fe40003f05270 */
[----:B------:R-:W-:-:S11]  /*236d0*/  PLOP3.LUT P6, PT, PT, PT, PT, 0x8, 0x0 ;  /* 0x000000000000781c */ /* 0x000fd60003fce170 */
[----:B------:R-:W-:Y:S05]  /*236e0*/  @P0 BRA `(.L_x_667) ;  /* 0x0000000800480947 */ /* 0x000fea0003800000 */
[----:B------:R-:W-:-:S03]  /*236f0*/  UMOV UR4, 0xffffffff ;  /* 0xffffffff00047882 */ /* 0x000fc60000000000 */
[----:B------:R-:W-:Y:S05]  /*23700*/  BRA.DIV UR4, `(.L_x_668) ;  /* 0x0000004e04e07947 */ /* 0x000fea000b800000 */
[----:B------:R-:W-:-:S13]  /*23710*/  ELECT P6, URZ, PT ;  /* 0x00000000003f782f */ /* 0x000fda00038c0000 */
.L_x_817:
[----:B------:R-:W-:Y:S05]  /*23720*/  @!P6 BRA `(.L_x_669) ;  /* 0x00000004009ce947 */ /* 0x000fea0003800000 */
[----:B-1----:R-:W2:Y:S01]  /*23730*/  LDL R5, [R1+0x40] ;  /* 0x0000400001057983 */ /* 0x002ea20000100800 */
[----:B------:R-:W-:-:S04]  /*23740*/  ISETP.NE.U32.AND P0, PT, R6, RZ, PT ;  /* 0x000000ff0600720c */ /* 0x000fc80003f05070 */
[----:B------:R-:W-:Y:S01]  /*23750*/  ISETP.NE.AND.EX P0, PT, R7, RZ, PT, P0 ;  /* 0x000000ff0700720c */ /* 0x000fe20003f05300 */
[----:B--2---:R-:W-:-:S12]  /*23760*/  VIADD R5, R5, 0xffffffff ;  /* 0xffffffff05057836 */ /* 0x004fd80000000000 */
[----:B------:R-:W-:Y:S05]  /*23770*/  @!P0 BRA `(.L_x_670) ;  /* 0x0000000000488947 */ /* 0x000fea0003800000 */
[----:B------:R-:W1:Y:S01]  /*23780*/  LDC R10, c[0x0][0x41c] ;  /* 0x00010700ff0a7b82 */ /* 0x000e620000000800 */
[----:B------:R-:W-:Y:S01]  /*23790*/  IMAD.MOV.U32 R2, RZ, RZ, R5 ;  /* 0x000000ffff027224 */ /* 0x000fe200078e0005 */
[----:B------:R-:W-:Y:S01]  /*237a0*/  ULDC.64 UR4, c[0x0][0x408] ;  /* 0x0001020000047ab9 */ /* 0x000fe20000000a00 */
[----:B-1----:R-:W-:-:S13]  /*237b0*/  ISETP.NE.AND P0, PT, R10, 0x1, PT ;  /* 0x000000010a00780c */ /* 0x002fda0003f05270 */
[----:B------:R-:W1:Y:S02]  /*237c0*/  @P0 LDC.64 R8, c[0x0][0x420] ;  /* 0x00010800ff080b82 */ /* 0x000e640000000a00 */
[----:B-1----:R-:W-:-:S05]  /*237d0*/  @P0 IMAD.HI.U32 R8, R5, R8, RZ ;  /* 0x0000000805080227 */ /* 0x002fca00078e00ff */
[----:B------:R-:W-:-:S04]  /*237e0*/  @P0 SHF.R.U32.HI R2, RZ, R9, R8 ;  /* 0x00000009ff020219 */ /* 0x000fc80000011608 */
[--C-:B------:R-:W-:Y:S01]  /*237f0*/  SHF.R.S32.HI R9, RZ, 0x1f, R2.reuse ;  /* 0x0000001fff097819 */ /* 0x100fe20000011402 */
[----:B------:R-:W-:-:S04]  /*23800*/  IMAD.MOV R8, RZ, RZ, -R2 ;  /* 0x000000ffff087224 */ /* 0x000fc800078e0a02 */
[----:B------:R-:W-:Y:S01]  /*23810*/  IMAD R5, R10, R8, R5 ;  /* 0x000000080a057224 */ /* 0x000fe200078e0205 */
[----:B------:R-:W-:Y:S01]  /*23820*/  MOV R8, R2 ;  /* 0x0000000200087202 */ /* 0x000fe20000000f00 */
[----:B------:R-:W-:-:S04]  /*23830*/  IMAD R10, R17, UR4, RZ ;  /* 0x00000004110a7c24 */ /* 0x000fc8000f8e02ff */
[----:B------:R-:W-:-:S04]  /*23840*/  IMAD.WIDE.U32 R8, R16, UR4, R8 ;  /* 0x0000000410087c25 */ /* 0x000fc8000f8e0008 */
[----:B------:R-:W-:Y:S01]  /*23850*/  IMAD R2, R16, UR5, R10 ;  /* 0x0000000510027c24 */ /* 0x000fe2000f8e020a */
[----:B------:R-:W-:-:S03]  /*23860*/  LEA R6, P0, R8, R6, 0x2 ;  /* 0x0000000608067211 */ /* 0x000fc600078010ff */
[----:B------:R-:W-:-:S05]  /*23870*/  IMAD.IADD R2, R9, 0x1, R2 ;  /* 0x0000000109027824 */ /* 0x000fca00078e0202 */
[----:B------:R-:W-:-:S05]  /*23880*/  LEA.HI.X R7, R8, R7, R2, 0x2, P0 ;  /* 0x0000000708077211 */ /* 0x000fca00000f1402 */
[----:B------:R1:W5:Y:S02]  /*23890*/  LDG.E R2, desc[UR54][R6.64] ;  /* 0x0000003606027981 */ /* 0x000364000c1e1900 */
.L_x_670:
[----:B-1----:R-:W2:Y:S01]  /*238a0*/  LDL R6, [R1+0x10] ;  /* 0x0000100001067983 */ /* 0x002ea20000100800 */
[----:B------:R-:W-:-:S03]  /*238b0*/  MOV R9, 0x400 ;  /* 0x0000040000097802 */ /* 0x000fc60000000f00 */
[----:B------:R-:W3:Y:S01]  /*238c0*/  LDL R7, [R1+0x1c] ;  /* 0x00001c0001077983 */ /* 0x000ee20000100800 */
[----:B------:R-:W1:Y:S01]  /*238d0*/  S2R R10, SR_CgaCtaId ;  /* 0x00000000000a7919 */ /* 0x000e620000008800 */
[----:B------:R-:W4:Y:S01]  /*238e0*/  S2R R8, SR_TID.X ;  /* 0x0000000000087919 */ /* 0x000f220000002100 */
[----:B-1----:R-:W-:Y:S02]  /*238f0*/  LEA R9, R10, R9, 0x18 ;  /* 0x000000090a097211 */ /* 0x002fe400078ec0ff */
[----:B----4-:R-:W-:-:S04]  /*23900*/  LOP3.LUT R8, R8, 0x7f, RZ, 0xc0, !PT ;  /* 0x0000007f08087812 */ /* 0x010fc800078ec0ff */
[----:B------:R-:W-:Y:S01]  /*23910*/  ISETP.NE.AND P0, PT, R8, RZ, PT ;  /* 0x000000ff0800720c */ /* 0x000fe20003f05270 */
[----:B--2---:R-:W-:Y:S01]  /*23920*/  IMAD R6, R6, 0x8, R9 ;  /* 0x0000000806067824 */ /* 0x004fe200078e0209 */
[----:B---3--:R-:W-:-:S04]  /*23930*/  SHF.L.U32 R7, R7, 0x1f, RZ ;  /* 0x0000001f07077819 */ /* 0x008fc800000006ff */
[----:B------:R-:W1:Y:S02]  /*23940*/  SYNCS.PHASECHK.TRANS64.TRYWAIT P2, [R6+URZ+0x29880], R7 ;  /* 0x02988007060075a7 */ /* 0x000e64000804017f */
[----:B-1----:R-:W-:Y:S05]  /*23950*/  @!P2 BRA `(.L_x_671) ;  /* 0x0000004c006ca947 */ /* 0x002fea0003800000 */
.L_x_818:
        /* <DEDUP_REMOVED lines=8> */
.L_x_672:
[----:B------:R-:W2:Y:S01]  /*239e0*/  LDL R8, [R1+0x10] ;  /* 0x0000100001087983 */ /* 0x000ea20000100800 */
[----:B------:R-:W-:-:S03]  /*239f0*/  MOV R10, 0x400 ;  /* 0x00000400000a7802 */ /* 0x000fc60000000f00 */
[----:B------:R-:W3:Y:S01]  /*23a00*/  LDL R9, [R1+0x2c] ;  /* 0x00002c0001097983 */ /* 0x000ee20000100800 */
[----:B------:R-:W4:Y:S01]  /*23a10*/  S2R R11, SR_CgaCtaId ;  /* 0x00000000000b7919 */ /* 0x000f220000008800 */
[----:B------:R-:W-:Y:S01]  /*23a20*/  R2UR UR9, R6 ;  /* 0x00000000060972ca */ /* 0x000fe200000e0000 */
[----:B------:R-:W-:Y:S01]  /*23a30*/  UIADD3 UR4, UP0, UR40, 0x470, URZ ;  /* 0x0000047028047890 */ /* 0x000fe2000ff1e03f */
[----:B------:R-:W-:Y:S02]  /*23a40*/  R2UR UR12, R0 ;  /* 0x00000000000c72ca */ /* 0x000fe400000e0000 */
[----:B-----5:R-:W-:Y:S01]  /*23a50*/  R2UR UR13, R2 ;  /* 0x00000000020d72ca */ /* 0x020fe200000e0000 */
[----:B------:R-:W-:Y:S01]  /*23a60*/  UIADD3.X UR5, URZ, UR41, URZ, UP0, !UPT ;  /* 0x000000293f057290 */ /* 0x000fe200087fe43f */
[----:B----4-:R-:W-:-:S07]  /*23a70*/  LEA R10, R11, R10, 0x18 ;  /* 0x0000000a0b0a7211 */ /* 0x010fce00078ec0ff */
[----:B------:R-:W-:Y:S01]  /*23a80*/  UIADD3 UR9, UR9, 0x29870, URZ ;  /* 0x0002987009097890 */ /* 0x000fe2000fffe03f */
[----:B------:R-:W-:Y:S01]  /*23a90*/  UMOV UR6, 0x0 ;  /* 0x0000000000067882 */ /* 0x000fe20000000000 */
[----:B------:R-:W-:Y:S01]  /*23aa0*/  UMOV UR7, 0x14f00000 ;  /* 0x14f0000000077882 */ /* 0x000fe20000000000 */
[----:B------:R-:W-:Y:S01]  /*23ab0*/  UMOV UR10, URZ ;  /* 0x0000003f000a7c82 */ /* 0x000fe20008000000 */
[----:B--2---:R-:W-:-:S05]  /*23ac0*/  IMAD R8, R8, 0x5000, R10 ;  /* 0x0000500008087824 */ /* 0x004fca00078e020a */
[----:B------:R-:W-:Y:S01]  /*23ad0*/  R2UR UR8, R8 ;  /* 0x00000000080872ca */ /* 0x000fe200000e0000 */
[----:B---3--:R-:W-:-:S05]  /*23ae0*/  IMAD R5, R5, 0xa0, R9 ;  /* 0x000000a005057824 */ /* 0x008fca00078e0209 */
[----:B------:R-:W-:-:S07]  /*23af0*/  R2UR UR11, R5 ;  /* 0x00000000050b72ca */ /* 0x000fce00000e0000 */
[----:B------:R-:W-:-:S09]  /*23b00*/  UIADD3 UR8, UR8, 0xa400, URZ ;  /* 0x0000a40008087890 */ /* 0x000fd2000fffe03f */
[----:B------:R2:W-:Y:S01]  /*23b10*/  UTMALDG.4D [UR8], [UR4], desc[UR6] ;  /* 0x00000608040075b4 */ /* 0x0005e20008019000 */
[----:B------:R-:W3:Y:S02]  /*23b20*/  SYNCS.PHASECHK.TRANS64.TRYWAIT P2, [R6+URZ+0x29840], R7 ;  /* 0x02984007060075a7 */ /* 0x000ee4000804017f */
[----:B--23--:R-:W-:Y:S05]  /*23b30*/  @!P2 BRA `(.L_x_673) ;  /* 0x0000004c0008a947 */ /* 0x00cfea0003800000 */
.L_x_819:
[----:B------:R-:W-:Y:S05]  /*23b40*/  @P0 BRA `(.L_x_674) ;  /* 0x00000000001c0947 */ /* 0x000fea0003800000 */
[----:B------:R-:W3:Y:S01]  /*23b50*/  S2R R8, SR_TID.X ;  /* 0x0000000000087919 */ /* 0x000ee20000002100 */
[----:B-12---:R-:W-:-:S04]  /*23b60*/  MOV R7, 0x7800 ;  /* 0x0000780000077802 */ /* 0x006fc80000000f00 */
[----:B------:R4:W-:Y:S01]  /*23b70*/  SYNCS.ARRIVE.TRANS64 RZ, [R6+URZ+0x29830], R7 ;  /* 0x0298300706ff79a7 */ /* 0x0009e2000800003f */
[----:B---3--:R-:W-:-:S04]  /*23b80*/  LOP3.LUT R8, R8, 0x1f, RZ, 0xc0, !PT ;  /* 0x0000001f08087812 */ /* 0x008fc800078ec0ff */
[----:B------:R-:W-:-:S13]  /*23b90*/  ISETP.NE.AND P0, PT, R8, RZ, PT ;  /* 0x000000ff0800720c */ /* 0x000fda0003f05270 */
[----:B----4-:R-:W-:Y:S05]  /*23ba0*/  @!P0 BRA `(.L_x_674) ;  /* 0x0000000000048947 */ /* 0x010fea0003800000 */
[----:B------:R-:W-:Y:S01]  /*23bb0*/  BPT.TRAP 0x1 ;  /* 0x000000040000795c */ /* 0x000fe20000300000 */
.L_x_674:
[----:B-12---:R-:W2:Y:S01]  /*23bc0*/  LDL R7, [R1+0x10] ;  /* 0x0000100001077983 */ /* 0x006ea20000100800 */
[----:B------:R-:W-:Y:S01]  /*23bd0*/  MOV R8, 0x400 ;  /* 0x0000040000087802 */ /* 0x000fe20000000f00 */
[----:B------:R-:W1:Y:S01]  /*23be0*/  S2R R9, SR_CgaCtaId ;  /* 0x0000000000097919 */ /* 0x000e620000008800 */
[----:B------:R-:W-:Y:S02]  /*23bf0*/  R2UR UR11, R5 ;  /* 0x00000000050b72ca */ /* 0x000fe400000e0000 */
[----:B------:R-:W-:Y:S01]  /*23c00*/  R2UR UR9, R6 ;  /* 0x00000000060972ca */ /* 0x000fe200000e0000 */
[----:B------:R-:W-:Y:S01]  /*23c10*/  UIADD3 UR4, UP0, UR40, 0x370, URZ ;  /* 0x0000037028047890 */ /* 0x000fe2000ff1e03f */
[----:B------:R-:W-:Y:S02]  /*23c20*/  R2UR UR12, R0 ;  /* 0x00000000000c72ca */ /* 0x000fe400000e0000 */
[----:B------:R-:W-:Y:S01]  /*23c30*/  R2UR UR13, R2 ;  /* 0x00000000020d72ca */ /* 0x000fe200000e0000 */
[----:B------:R-:W-:Y:S01]  /*23c40*/  UIADD3.X UR5, URZ, UR41, URZ, UP0, !UPT ;  /* 0x000000293f057290 */ /* 0x000fe200087fe43f */
[----:B-1----:R-:W-:-:S07]  /*23c50*/  LEA R8, R9, R8, 0x18 ;  /* 0x0000000809087211 */ /* 0x002fce00078ec0ff */
[----:B------:R-:W-:Y:S01]  /*23c60*/  UIADD3 UR9, UR9, 0x29830, URZ ;  /* 0x0002983009097890 */ /* 0x000fe2000fffe03f */
[----:B------:R-:W-:Y:S01]  /*23c70*/  UMOV UR10, URZ ;  /* 0x0000003f000a7c82 */ /* 0x000fe20008000000 */
[----:B------:R-:W-:Y:S01]  /*23c80*/  UMOV UR6, 0x0 ;  /* 0x0000000000067882 */ /* 0x000fe20000000000 */
[----:B------:R-:W-:Y:S01]  /*23c90*/  UMOV UR7, 0x14f00000 ;  /* 0x14f0000000077882 */ /* 0x000fe20000000000 */
[----:B------:R-:W-:Y:S01]  /*23ca0*/  UMOV UR17, 0x40 ;  /* 0x0000004000117882 */ /* 0x000fe20000000000 */
[----:B--2---:R-:W-:-:S05]  /*23cb0*/  IMAD R5, R7, 0x7800, R8 ;  /* 0x0000780007057824 */ /* 0x004fca00078e0208 */
[----:B------:R-:W-:-:S13]  /*23cc0*/  R2UR UR8, R5 ;  /* 0x00000000050872ca */ /* 0x000fda00000e0000 */
[----:B------:R-:W-:Y:S02]  /*23cd0*/  UIADD3 UR14, UR8, 0x1a400, URZ ;  /* 0x0001a400080e7890 */ /* 0x000fe4000fffe03f */
[----:B------:R-:W-:Y:S02]  /*23ce0*/  UIADD3 UR15, UR8, 0x1cc00, URZ ;  /* 0x0001cc00080f7890 */ /* 0x000fe4000fffe03f */
[----:B------:R-:W-:-:S03]  /*23cf0*/  UIADD3 UR16, UR8, 0x1f400, URZ ;  /* 0x0001f40008107890 */ /* 0x000fc6000fffe03f */
[----:B------:R-:W-:Y:S02]  /*23d00*/  UMOV UR8, UR14 ;  /* 0x0000000e00087c82 */ /* 0x000fe40008000000 */
[----:B------:R1:W-:Y:S01]  /*23d10*/  UTMALDG.4D [UR8], [UR4], desc[UR6] ;  /* 0x00000608040075b4 */ /* 0x0003e20008019000 */
[----:B------:R-:W-:Y:S01]  /*23d20*/  UMOV UR14, 0x80 ;  /* 0x00000080000e7882 */ /* 0x000fe20000000000 */
[----:B-1----:R-:W-:Y:S01]  /*23d30*/  UMOV UR8, UR15 ;  /* 0x0000000f00087c82 */ /* 0x002fe20008000000 */
[----:B------:R-:W-:Y:S02]  /*23d40*/  UMOV UR10, UR17 ;  /* 0x00000011000a7c82 */ /* 0x000fe40008000000 */
[----:B------:R1:W-:Y:S02]  /*23d50*/  UTMALDG.4D [UR8], [UR4], desc[UR6] ;  /* 0x00000608040075b4 */ /* 0x0003e40008019000 */
[----:B-1----:R-:W-:Y:S01]  /*23d60*/  UMOV UR8, UR16 ;  /* 0x0000001000087c82 */ /* 0x002fe20008000000 */
[----:B------:R-:W-:-:S02]  /*23d70*/  UMOV UR10, UR14 ;  /* 0x0000000e000a7c82 */ /* 0x000fc40008000000 */
[----:B------:R2:W-:Y:S02]  /*23d80*/  UTMALDG.4D [UR8], [UR4], desc[UR6] ;  /* 0x00000608040075b4 */ /* 0x0005e40008019000 */
[----:B--2---:R-:W-:Y:S01]  /*23d90*/  NOP ;  /* 0x0000000000007918 */ /* 0x004fe20000000000 */
.L_x_669:
[----:B------:R-:W2:Y:S01]  /*23da0*/  LDL.LU R6, [R1+0x8] ;  /* 0x0000080001067983 */ /* 0x000ea20000300800 */
[----:B------:R-:W-:Y:S01]  /*23db0*/  MOV R7, 0x400 ;  /* 0x0000040000077802 */ /* 0x000fe20000000f00 */
[----:B------:R-:W3:Y:S01]  /*23dc0*/  S2R R8, SR_CgaCtaId ;  /* 0x0000000000087919 */ /* 0x000ee20000008800 */
[----:B------:R-:W-:Y:S05]  /*23dd0*/  WARPSYNC.ALL ;  /* 0x0000000000007948 */ /* 0x000fea0003800000 */
[----:B------:R-:W-:-:S13]  /*23de0*/  ELECT P0, URZ, PT ;  /* 0x00000000003f782f */ /* 0x000fda0003800000 */
[----:B------:R-:W-:Y:S01]  /*23df0*/  @P0 R2UR UR13, R3 ;  /* 0x00000000030d02ca */ /* 0x000fe200000e0000 */
[----:B------:R-:W-:Y:S01]  /*23e00*/  UIADD3 UR4, UP0, UR40, 0x270, URZ ;  /* 0x0000027028047890 */ /* 0x000fe2000ff1e03f */
[----:B------:R-:W-:-:S03]  /*23e10*/  @P0 R2UR UR11, R4 ;  /* 0x00000000040b02ca */ /* 0x000fc600000e0000 */
[----:B------:R-:W-:Y:S01]  /*23e20*/  UIADD3.X UR5, URZ, UR41, URZ, UP0, !UPT ;  /* 0x000000293f057290 */ /* 0x000fe200087fe43f */
[----:B---3--:R-:W-:-:S04]  /*23e30*/  LEA R7, R8, R7, 0x18 ;  /* 0x0000000708077211 */ /* 0x008fc800078ec0ff */
[----:B------:R-:W-:Y:S01]  /*23e40*/  R2UR UR24, R7 ;  /* 0x00000000071872ca */ /* 0x000fe200000e0000 */
[----:B-1----:R-:W-:Y:S01]  /*23e50*/  @P0 IMAD.MOV.U32 R5, RZ, RZ, 0x6000 ;  /* 0x00006000ff050424 */ /* 0x002fe200078e00ff */
[----:B------:R-:W-:Y:S01]  /*23e60*/  BAR.SYNC.DEFER_BLOCKING 0x8, 0x120 ;  /* 0x0204800000007b1d */ /* 0x000fe20000010000 */
[----:B------:R-:W-:-:S10]  /*23e70*/  @P0 R2UR UR21, R3 ;  /* 0x00000000031502ca */ /* 0x000fd400000e0000 */
[----:B------:R-:W-:Y:S02]  /*23e80*/  UIADD3 UR8, UR24, 0x14400, URZ ;  /* 0x0001440018087890 */ /* 0x000fe4000fffe03f */
[----:B------:R-:W-:Y:S01]  /*23e90*/  UIADD3 UR9, UR24, 0x29800, URZ ;  /* 0x0002980018097890 */ /* 0x000fe2000fffe03f */
[----:B------:R-:W-:Y:S01]  /*23ea0*/  UMOV UR6, 0x0 ;  /* 0x0000000000067882 */ /* 0x000fe20000000000 */
[----:B------:R-:W-:Y:S01]  /*23eb0*/  UMOV UR7, 0x12f00000 ;  /* 0x12f0000000077882 */ /* 0x000fe20000000000 */
[----:B------:R-:W-:Y:S01]  /*23ec0*/  UMOV UR10, URZ ;  /* 0x0000003f000a7c82 */ /* 0x000fe20008000000 */
[----:B------:R-:W-:Y:S01]  /*23ed0*/  @P0 R2UR UR19, R4 ;  /* 0x00000000041302ca */ /* 0x000fe200000e0000 */
[----:B------:R-:W-:Y:S01]  /*23ee0*/  UIADD3 UR16, UR24, 0x16400, URZ ;  /* 0x0001640018107890 */ /* 0x000fe2000fffe03f */
[----:B------:R3:W-:Y:S01]  /*23ef0*/  @P0 SYNCS.ARRIVE.TRANS64 RZ, [R7+URZ+0x29800], R5 ;  /* 0x0298000507ff09a7 */ /* 0x0007e2000800003f */
[----:B------:R-:W-:Y:S01]  /*23f00*/  UMOV UR14, 0x0 ;  /* 0x00000000000e7882 */ /* 0x000fe20000000000 */
[----:B------:R-:W-:Y:S01]  /*23f10*/  UMOV UR15, 0x12f00000 ;  /* 0x12f00000000f7882 */ /* 0x000fe20000000000 */
[----:B------:R-:W-:Y:S01]  /*23f20*/  UMOV UR18, 0x40 ;  /* 0x0000004000127882 */ /* 0x000fe20000000000 */
[----:B------:R-:W-:Y:S01]  /*23f30*/  UMOV UR17, UR9 ;  /* 0x0000000900117c82 */ /* 0x000fe20008000000 */
[----:B------:R-:W-:Y:S01]  /*23f40*/  UMOV UR22, 0x0 ;  /* 0x0000000000167882 */ /* 0x000fe20000000000 */
[----:B------:R-:W-:Y:S01]  /*23f50*/  UMOV UR23, 0x12f00000 ;  /* 0x12f0000000177882 */ /* 0x000fe20000000000 */
[----:B--2---:R-:W-:-:S02]  /*23f60*/  @P0 R2UR UR12, R6 ;  /* 0x00000000060c02ca */ /* 0x004fc400000e0000 */
[----:B------:R-:W-:-:S11]  /*23f70*/  @P0 R2UR UR20, R6 ;  /* 0x00000000061402ca */ /* 0x000fd600000e0000 */
[----:B------:R1:W-:Y:S02]  /*23f80*/  UTMALDG.4D [UR8], [UR4], desc[UR6] ;  /* 0x00000608040075b4 */ /* 0x0003e40008019000 */
[----:B------:R3:W-:Y:S01]  /*23f90*/  UTMALDG.4D [UR16], [UR4], desc[UR14] ;  /* 0x00000e10040075b4 */ /* 0x0007e20008019000 */
[----:B-1----:R-:W-:Y:S02]  /*23fa0*/  @P0 R2UR UR13, R3 ;  /* 0x00000000030d02ca */ /* 0x002fe400000e0000 */
[----:B------:R-:W-:Y:S02]  /*23fb0*/  @P0 R2UR UR12, R6 ;  /* 0x00000000060c02ca */ /* 0x000fe400000e0000 */
[----:B------:R-:W-:Y:S01]  /*23fc0*/  @P0 R2UR UR11, R4 ;  /* 0x00000000040b02ca */ /* 0x000fe200000e0000 */
[----:B------:R-:W-:Y:S01]  /*23fd0*/  UIADD3 UR8, UR24, 0x18400, URZ ;  /* 0x0001840018087890 */ /* 0x000fe2000fffe03f */
[----:B------:R-:W-:-:S11]  /*23fe0*/  UMOV UR10, 0x80 ;  /* 0x00000080000a7882 */ /* 0x000fd60000000000 */
[----:B------:R3:W-:Y:S02]  /*23ff0*/  UTMALDG.4D [UR8], [UR4], desc[UR22] ;  /* 0x00001608040075b4 */ /* 0x0007e40008019000 */
[----:B---3--:R-:W-:Y:S01]  /*24000*/  NOP ;  /* 0x0000000000007918 */ /* 0x008fe20000000000 */
.L_x_667:
[----:B------:R-:W2:Y:S01]  /*24010*/  LDL.LU R6, [R1+0x44] ;  /* 0x0000440001067983 */ /* 0x000ea20000300800 */
[----:B------:R-:W-:Y:S01]  /*24020*/  MOV R4, 0x400 ;  /* 0x0000040000047802 */ /* 0x000fe20000000f00 */
[----:B------:R-:W-:Y:S01]  /*24030*/  BSSY B0, `(.L_x_675) ;  /* 0x000000b000007945 */ /* 0x000fe20003800000 */
[----:B-1----:R-:W1:Y:S02]  /*24040*/  S2R R5, SR_CgaCtaId ;  /* 0x0000000000057919 */ /* 0x002e640000008800 */
[----:B-1----:R-:W-:Y:S01]  /*24050*/  LEA R4, R5, R4, 0x18 ;  /* 0x0000000405047211 */ /* 0x002fe200078ec0ff */
[----:B--2---:R-:W-:-:S05]  /*24060*/  VIADD R6, R6, 0x1 ;  /* 0x0000000106067836 */ /* 0x004fca0000000000 */
[----:B------:R-:W-:Y:S01]  /*24070*/  LEA.HI R3, R6, R6, RZ, 0x1 ;  /* 0x0000000606037211 */ /* 0x000fe200078f08ff */
[----:B------:R1:W-:Y:S03]  /*24080*/  STL [R1+0x44], R6 ;  /* 0x0000440601007387 */ /* 0x0003e60000100800 */
[----:B------:R-:W-:-:S05]  /*24090*/  LOP3.LUT R3, R3, 0xfffffffe, RZ, 0xc0, !PT ;  /* 0xfffffffe03037812 */ /* 0x000fca00078ec0ff */
[----:B------:R-:W-:-:S05]  /*240a0*/  IMAD.IADD R3, R6, 0x1, -R3 ;  /* 0x0000000106037824 */ /* 0x000fca00078e0a03 */
[----:B------:R-:W-:-:S04]  /*240b0*/  SHF.L.U32 R3, R3, 0x1f, RZ ;  /* 0x0000001f03037819 */ /* 0x000fc800000006ff */
[----:B------:R-:W2:Y:S02]  /*240c0*/  SYNCS.PHASECHK.TRANS64.TRYWAIT P0, [R4+URZ+0x29820], R3 ;  /* 0x02982003040075a7 */ /* 0x000ea4000800017f */
[----:B-12---:R-:W-:Y:S05]  /*240d0*/  @!P0 BRA `(.L_x_676) ;  /* 0x0000004400b48947 */ /* 0x006fea0003800000 */
.L_x_820:
[----:B------:R-:W-:Y:S05]  /*240e0*/  BSYNC B0 ;  /* 0x0000000000007941 */ /* 0x000fea0003800000 */
.L_x_675:
[----:B------:R-:W-:-:S13]  /*240f0*/  ISETP.GE.AND P0, PT, R19, 0xa1, PT ;  /* 0x000000a11300780c */ /* 0x000fda0003f06270 */
[----:B------:R-:W-:Y:S05]  /*24100*/  @!P0 BRA `(.L_x_677) ;  /* 0x0000001000488947 */ /* 0x000fea0003800000 */
[----:B-1----:R-:W2:Y:S04]  /*24110*/  LDL.LU R4, [R1+0x40] ;  /* 0x0000400001047983 */ /* 0x002ea80000300800 */
[----:B------:R1:W5:Y:S04]  /*24120*/  LDL.LU R6, [R1+0x10] ;  /* 0x0000100001067983 */ /* 0x0003680000300800 */
[----:B------:R1:W5:Y:S02]  /*24130*/  LDL.LU R7, [R1+0x1c] ;  /* 0x00001c0001077983 */ /* 0x0003640000300800 */
[----:B-12---:R-:W-:-:S07]  /*24140*/  IADD3 R20, R4, -0x2, RZ ;  /* 0xfffffffe04147810 */ /* 0x006fce0007ffe0ff */
.L_x_699:
[----:B-----5:R-:W-:Y:S01]  /*24150*/  VIADD R4, R6, 0x1 ;  /* 0x0000000106047836 */ /* 0x020fe20000000000 */
[----:B------:R-:W-:Y:S05]  /*24160*/  YIELD ;  /* 0x0000000000007946 */ /* 0x000fea0003800000 */
[----:B------:R-:W-:Y:S01]  /*24170*/  ISETP.NE.AND P0, PT, R4, 0x2, PT ;  /* 0x000000020400780c */ /* 0x000fe20003f05270 */
[----:B------:R-:W-:Y:S03]  /*24180*/  BSSY B0, `(.L_x_678) ;  /* 0x0000094000007945 */ /* 0x000fe60003800000 */
[----:B--2---:R-:W-:-:S02]  /*24190*/  SEL R3, RZ, 0x1, P0 ;  /* 0x00000001ff037807 */ /* 0x004fc40000000000 */
[----:B-1----:R-:W-:Y:S02]  /*241a0*/  SEL R10, R4, RZ, P0 ;  /* 0x000000ff040a7207 */ /* 0x002fe40000000000 */
[----:B------:R-:W-:-:S05]  /*241b0*/  LOP3.LUT R9, R7, R3, RZ, 0x3c, !PT ;  /* 0x0000000307097212 */ /* 0x000fca00078e3cff */
[----:B------:R1:W-:Y:S04]  /*241c0*/  STL [R1+0x1c], R9 ;  /* 0x00001c0901007387 */ /* 0x0003e80000100800 */
[----:B------:R1:W-:Y:S01]  /*241d0*/  STL [R1+0x10], R10 ;  /* 0x0000100a01007387 */ /* 0x0003e20000100800 */
[----:B------:R-:W-:Y:S05]  /*241e0*/  @!P6 BRA `(.L_x_679) ;  /* 0x000000080034e947 */ /* 0x000fea0003800000 */
[----:B------:R-:W-:Y:S01]  /*241f0*/  ULDC.64 UR4, c[0x0][0x3f8] ;  /* 0x0000fe0000047ab9 */ /* 0x000fe20000000a00 */
[----:B------:R-:W-:Y:S01]  /*24200*/  IMAD.MOV.U32 R8, RZ, RZ, R20 ;  /* 0x000000ffff087224 */ /* 0x000fe200078e0014 */
[----:B------:R-:W-:-:S04]  /*24210*/  ISETP.NE.U32.AND P0, PT, RZ, UR4, PT ;  /* 0x00000004ff007c0c */ /* 0x000fc8000bf05070 */
[----:B------:R-:W-:-:S13]  /*24220*/  ISETP.NE.AND.EX P0, PT, RZ, UR5, PT, P0 ;  /* 0x00000005ff007c0c */ /* 0x000fda000bf05300 */
[----:B------:R-:W-:Y:S05]  /*24230*/  @!P0 BRA `(.L_x_680) ;  /* 0x00000000004c8947 */ /* 0x000fea0003800000 */
[----:B------:R-:W2:Y:S01]  /*24240*/  LDL R12, [R1+0x28] ;  /* 0x00002800010c7983 */ /* 0x000ea20000100800 */
[----:B------:R-:W3:Y:S01]  /*24250*/  LDC R5, c[0x0][0x41c] ;  /* 0x00010700ff057b82 */ /* 0x000ee20000000800 */
[----:B------:R-:W-:Y:S02]  /*24260*/  ULDC.64 UR6, c[0x0][0x408] ;  /* 0x0001020000067ab9 */ /* 0x000fe40000000a00 */
[----:B------:R-:W4:Y:S01]  /*24270*/  LDL R11, [R1+0x24] ;  /* 0x00002400010b7983 */ /* 0x000f220000100800 */
[----:B---3--:R-:W-:-:S13]  /*24280*/  ISETP.NE.AND P0, PT, R5, 0x1, PT ;  /* 0x000000010500780c */ /* 0x008fda0003f05270 */
[----:B------:R-:W3:Y:S02]  /*24290*/  @P0 LDC.64 R2, c[0x0][0x420] ;  /* 0x00010800ff020b82 */ /* 0x000ee40000000a00 */
[----:B---3--:R-:W-:-:S04]  /*242a0*/  @P0 IMAD.HI.U32 R4, R20, R2, RZ ;  /* 0x0000000214040227 */ /* 0x008fc800078e00ff */
[----:B------:R-:W-:Y:S01]  /*242b0*/  IMAD.MOV.U32 R2, RZ, RZ, R20 ;  /* 0x000000ffff027224 */ /* 0x000fe200078e0014 */
[----:B------:R-:W-:-:S04]  /*242c0*/  @P0 SHF.R.U32.HI R2, RZ, R3, R4 ;  /* 0x00000003ff020219 */ /* 0x000fc80000011604 */
[----:B------:R-:W-:Y:S02]  /*242d0*/  SHF.R.S32.HI R3, RZ, 0x1f, R2 ;  /* 0x0000001fff037819 */ /* 0x000fe40000011402 */
[----:B------:R-:W-:-:S05]  /*242e0*/  IADD3 R8, -R2, RZ, RZ ;  /* 0x000000ff02087210 */ /* 0x000fca0007ffe1ff */
[----:B------:R-:W-:Y:S02]  /*242f0*/  IMAD R8, R5, R8, R20 ;  /* 0x0000000805087224 */ /* 0x000fe400078e0214 */
[----:B--2---:R-:W-:-:S04]  /*24300*/  IMAD R4, R12, UR6, RZ ;  /* 0x000000060c047c24 */ /* 0x004fc8000f8e02ff */
[C---:B----4-:R-:W-:Y:S02]  /*24310*/  IMAD R4, R11.reuse, UR7, R4 ;  /* 0x000000070b047c24 */ /* 0x050fe4000f8e0204 */
[----:B------:R-:W-:-:S04]  /*24320*/  IMAD.WIDE.U32 R2, R11, UR6, R2 ;  /* 0x000000060b027c25 */ /* 0x000fc8000f8e0002 */
[----:B------:R-:W-:Y:S01]  /*24330*/  IMAD.IADD R3, R4, 0x1, R3 ;  /* 0x0000000104037824 */ /* 0x000fe200078e0203 */
[----:B------:R-:W-:-:S04]  /*24340*/  LEA R4, P0, R2, UR4, 0x2 ;  /* 0x0000000402047c11 */ /* 0x000fc8000f8010ff */
[----:B------:R-:W-:-:S05]  /*24350*/  LEA.HI.X R5, R2, UR5, R3, 0x2, P0 ;  /* 0x0000000502057c11 */ /* 0x000fca00080f1403 */
[----:B------:R2:W5:Y:S04]  /*24360*/  LDG.E R2, desc[UR54][R4.64] ;  /* 0x0000003604027981 */ /* 0x000568000c1e1900 */
.L_x_680:
[----:B--2---:R-:W2:Y:S01]  /*24370*/  S2R R4, SR_CgaCtaId ;  /* 0x0000000000047919 */ /* 0x004ea20000008800 */
[----:B------:R-:W-:Y:S01]  /*24380*/  MOV R3, 0x400 ;  /* 0x0000040000037802 */ /* 0x000fe20000000f00 */
[----:B------:R-:W-:Y:S01]  /*24390*/  BSSY B1, `(.L_x_681) ;  /* 0x0000009000017945 */ /* 0x000fe20003800000 */
[----:B------:R-:W3:Y:S02]  /*243a0*/  S2R R5, SR_TID.X ;  /* 0x0000000000057919 */ /* 0x000ee40000002100 */
[----:B--2---:R-:W-:Y:S02]  /*243b0*/  LEA R3, R4, R3, 0x18 ;  /* 0x0000000304037211 */ /* 0x004fe400078ec0ff */
[----:B---3--:R-:W-:-:S03]  /*243c0*/  LOP3.LUT R5, R5, 0x7f, RZ, 0xc0, !PT ;  /* 0x0000007f05057812 */ /* 0x008fc600078ec0ff */
[----:B------:R-:W-:Y:S01]  /*243d0*/  IMAD R4, R10, 0x8, R3 ;  /* 0x000000080a047824 */ /* 0x000fe200078e0203 */
[----:B------:R-:W-:Y:S02]  /*243e0*/  SHF.L.U32 R3, R9, 0x1f, RZ ;  /* 0x0000001f09037819 */ /* 0x000fe400000006ff */
[----:B------:R-:W-:Y:S02]  /*243f0*/  ISETP.NE.AND P2, PT, R5, RZ, PT ;  /* 0x000000ff0500720c */ /* 0x000fe40003f45270 */
[----:B------:R-:W2:Y:S02]  /*24400*/  SYNCS.PHASECHK.TRANS64.TRYWAIT P0, [R4+URZ+0x29880], R3 ;  /* 0x02988003040075a7 */ /* 0x000ea4000800017f */
[----:B--2---:R-:W-:Y:S09]  /*24410*/  @!P0 BRA `(.L_x_682) ;  /* 0x0000004400048947 */ /* 0x004ff20003800000 */
.L_x_821:
[----:B------:R-:W-:Y:S05]  /*24420*/  BSYNC B1 ;  /* 0x0000000000017941 */ /* 0x000fea0003800000 */
.L_x_681:
[----:B------:R-:W-:Y:S04]  /*24430*/  BSSY B1, `(.L_x_683) ;  /* 0x0000009000017945 */ /* 0x000fe80003800000 */
        /* <DEDUP_REMOVED lines=8> */
.L_x_684:
[----:B------:R-:W-:Y:S05]  /*244c0*/  BSYNC B1 ;  /* 0x0000000000017941 */ /* 0x000fea0003800000 */
.L_x_683:
[----:B-1----:R-:W3:Y:S04]  /*244d0*/  LDL R9, [R1+0x10] ;  /* 0x0000100001097983 */ /* 0x002ee80000100800 */
[----:B------:R-:W4:Y:S01]  /*244e0*/  LDL R5, [R1+0x2c] ;  /* 0x00002c0001057983 */ /* 0x000f220000100800 */
[----:B------:R-:W-:Y:S01]  /*244f0*/  MOV R10, 0x400 ;  /* 0x00000400000a7802 */ /* 0x000fe20000000f00 */
[----:B------:R-:W-:Y:S01]  /*24500*/  UIADD3 UR4, UP0, UR40, 0x470, URZ ;  /* 0x0000047028047890 */ /* 0x000fe2000ff1e03f */
[----:B------:R-:W-:Y:S01]  /*24510*/  MOV R12, RZ ;  /* 0x000000ff000c7202 */ /* 0x000fe20000000f00 */
[----:B------:R-:W1:Y:S01]  /*24520*/  S2R R11, SR_CgaCtaId ;  /* 0x00000000000b7919 */ /* 0x000e620000008800 */
[----:B------:R-:W-:Y:S01]  /*24530*/  PLOP3.LUT P0, PT, PT, PT, PT, 0x80, 0x0 ;  /* 0x000000000000781c */ /* 0x000fe20003f0f070 */
[----:B------:R-:W-:Y:S01]  /*24540*/  UIADD3.X UR5, URZ, UR41, URZ, UP0, !UPT ;  /* 0x000000293f057290 */ /* 0x000fe200087fe43f */
[----:B------:R-:W-:Y:S01]  /*24550*/  R2UR UR10, R12 ;  /* 0x000000000c0a72ca */ /* 0x000fe200000e0000 */
[----:B------:R-:W-:Y:S01]  /*24560*/  UMOV UR6, 0x0 ;  /* 0x0000000000067882 */ /* 0x000fe20000000000 */
[----:B------:R-:W-:Y:S01]  /*24570*/  UMOV UR7, 0x14f00000 ;  /* 0x14f0000000077882 */ /* 0x000fe20000000000 */
[----:B-1----:R-:W-:-:S05]  /*24580*/  LEA R10, R11, R10, 0x18 ;  /* 0x0000000a0b0a7211 */ /* 0x002fca00078ec0ff */
[----:B---3--:R-:W-:Y:S02]  /*24590*/  IMAD R9, R9, 0x5000, R10 ;  /* 0x0000500009097824 */ /* 0x008fe400078e020a */
[----:B----4-:R-:W-:Y:S02]  /*245a0*/  IMAD R5, R8, 0xa0, R5 ;  /* 0x000000a008057824 */ /* 0x010fe400078e0205 */
[----:B------:R-:W-:Y:S02]  /*245b0*/  VIADD R8, R9, 0xa400 ;  /* 0x0000a40009087836 */ /* 0x000fe40000000000 */
[----:B------:R-:W-:-:S07]  /*245c0*/  VIADD R9, R4, 0x29870 ;  /* 0x0002987004097836 */ /* 0x000fce0000000000 */
.L_x_685:
[----:B------:R-:W-:-:S13]  /*245d0*/  @P0 ELECT P3, URZ, PT ;  /* 0x00000000003f082f */ /* 0x000fda0003860000 */
[----:B-----5:R-:W-:Y:S02]  /*245e0*/  @P3 R2UR UR13, R2 ;  /* 0x00000000020d32ca */ /* 0x020fe400000e0000 */
        /* <DEDUP_REMOVED lines=11> */
.L_x_822:
[----:B------:R-:W-:Y:S05]  /*246a0*/  BSYNC B1 ;  /* 0x0000000000017941 */ /* 0x000fea0003800000 */
.L_x_686:
[----:B------:R-:W-:Y:S01]  /*246b0*/  BSSY B1, `(.L_x_688) ;  /* 0x000000b000017945 */ /* 0x000fe20003800000 */
[----:B------:R-:W-:Y:S01]  /*246c0*/  IMAD.MOV.U32 R10, RZ, RZ, 0x0 ;  /* 0x00000000ff0a7424 */ /* 0x000fe200078e00ff */
[----:B------:R-:W-:Y:S02]  /*246d0*/  MOV R11, 0x14f00000 ;  /* 0x14f00000000b7802 */ /* 0x000fe40000000f00 */
        /* <DEDUP_REMOVED lines=8> */
.L_x_689:
[----:B------:R-:W-:Y:S05]  /*24760*/  BSYNC B1 ;  /* 0x0000000000017941 */ /* 0x000fea0003800000 */
.L_x_688:
[----:B-12---:R-:W2:Y:S01]  /*24770*/  LDL R3, [R1+0x10] ;  /* 0x0000100001037983 */ /* 0x006ea20000100800 */
[----:B------:R-:W-:Y:S01]  /*24780*/  MOV R8, 0x400 ;  /* 0x0000040000087802 */ /* 0x000fe20000000f00 */
[----:B------:R-:W-:Y:S01]  /*24790*/  UIADD3 UR4, UP0, UR40, 0x370, URZ ;  /* 0x0000037028047890 */ /* 0x000fe2000ff1e03f */
[----:B------:R-:W-:Y:S01]  /*247a0*/  R2UR UR10, R12 ;  /* 0x000000000c0a72ca */ /* 0x000fe200000e0000 */
[----:B------:R-:W1:Y:S01]  /*247b0*/  S2R R9, SR_CgaCtaId ;  /* 0x0000000000097919 */ /* 0x000e620000008800 */
[----:B------:R-:W-:Y:S01]  /*247c0*/  R2UR UR6, R10 ;  /* 0x000000000a0672ca */ /* 0x000fe200000e0000 */
[----:B------:R-:W-:Y:S01]  /*247d0*/  VIADD R4, R4, 0x29830 ;  /* 0x0002983004047836 */ /* 0x000fe20000000000 */
[----:B------:R-:W-:Y:S01]  /*247e0*/  R2UR UR7, R11 ;  /* 0x000000000b0772ca */ /* 0x000fe200000e0000 */
[----:B------:R-:W-:Y:S01]  /*247f0*/  UIADD3.X UR5, URZ, UR41, URZ, UP0, !UPT ;  /* 0x000000293f057290 */ /* 0x000fe200087fe43f */
[----:B------:R-:W-:Y:S02]  /*24800*/  PLOP3.LUT P0, PT, PT, PT, PT, 0x80, 0x0 ;  /* 0x000000000000781c */ /* 0x000fe40003f0f070 */
[----:B-1----:R-:W-:-:S05]  /*24810*/  LEA R8, R9, R8, 0x18 ;  /* 0x0000000809087211 */ /* 0x002fca00078ec0ff */
[----:B--2---:R-:W-:-:S04]  /*24820*/  IMAD R3, R3, 0x7800, R8 ;  /* 0x0000780003037824 */ /* 0x004fc800078e0208 */
[----:B------:R-:W-:-:S07]  /*24830*/  VIADD R8, R3, 0x1a400 ;  /* 0x0001a40003087836 */ /* 0x000fce0000000000 */
.L_x_690:
        /* <DEDUP_REMOVED lines=10> */
[----:B------:R-:W-:Y:S01]  /*248e0*/  R2UR UR6, R10 ;  /* 0x000000000a0672ca */ /* 0x000fe200000e0000 */
[----:B------:R-:W-:Y:S01]  /*248f0*/  UMOV UR10, 0x40 ;  /* 0x00000040000a7882 */ /* 0x000fe20000000000 */
[----:B------:R-:W-:Y:S02]  /*24900*/  R2UR UR7, R11 ;  /* 0x000000000b0772ca */ /* 0x000fe400000e0000 */
[----:B------:R-:W-:Y:S02]  /*24910*/  PLOP3.LUT P0, PT, PT, PT, PT, 0x80, 0x0 ;  /* 0x000000000000781c */ /* 0x000fe40003f0f070 */
[----:B------:R-:W-:-:S11]  /*24920*/  IADD3 R8, R3, 0x1cc00, RZ ;  /* 0x0001cc0003087810 */ /* 0x000fd60007ffe0ff */
.L_x_691:
        /* <DEDUP_REMOVED lines=11> */
[----:B------:R-:W-:Y:S01]  /*249e0*/  VIADD R3, R3, 0x1f400 ;  /* 0x0001f40003037836 */ /* 0x000fe20000000000 */
[----:B------:R-:W-:Y:S01]  /*249f0*/  R2UR UR7, R11 ;  /* 0x000000000b0772ca */ /* 0x000fe200000e0000 */
[----:B------:R-:W-:Y:S01]  /*24a00*/  UMOV UR10, 0x80 ;  /* 0x00000080000a7882 */ /* 0x000fe20000000000 */
[----:B------:R-:W-:-:S13]  /*24a10*/  PLOP3.LUT P0, PT, PT, PT, PT, 0x80, 0x0 ;  /* 0x000000000000781c */ /* 0x000fda0003f0f070 */
.L_x_692:
        /* <DEDUP_REMOVED lines=9> */
[----:B--2---:R-:W-:Y:S05]  /*24ab0*/  @P0 BRA.U.ANY `(.L_x_692) ;  /* 0xfffffffd00d80947 */ /* 0x004fea000393ffff */
.L_x_679:
[----:B------:R-:W-:Y:S05]  /*24ac0*/  BSYNC B0 ;  /* 0x0000000000007941 */ /* 0x000fea0003800000 */
.L_x_678:
[----:B------:R-:W-:-:S06]  /*24ad0*/  UISETP.NE.AND UP0, UPT, UR37, 0x3, UPT ;  /* 0x000000032500788c */ /* 0x000fcc000bf05270 */
[----:B------:R-:W-:-:S13]  /*24ae0*/  PLOP3.LUT P0, PT, PT, PT, UP0, 0x80, 0x0 ;  /* 0x000000000000781c */ /* 0x000fda0003f0f008 */
[----:B------:R-:W-:Y:S05]  /*24af0*/  @!P0 BRA `(.L_x_693) ;  /* 0x0000000000048947 */ /* 0x000fea0003800000 */
[----:B------:R-:W-:Y:S01]  /*24b00*/  BPT.TRAP 0x1 ;  /* 0x000000040000795c */ /* 0x000fe20000300000 */
.L_x_693:
[----:B------:R-:W2:Y:S01]  /*24b10*/  S2R R5, SR_CgaCtaId ;  /* 0x0000000000057919 */ /* 0x000ea20000008800 */
[----:B------:R-:W-:Y:S01]  /*24b20*/  IMAD.U32 R3, RZ, RZ, UR39 ;  /* 0x00000027ff037e24 */ /* 0x000fe2000f8e00ff */
[----:B------:R-:W-:Y:S01]  /*24b30*/  MOV R4, 0x400 ;  /* 0x0000040000047802 */ /* 0x000fe20000000f00 */
[----:B------:R-:W-:Y:S03]  /*24b40*/  BSSY B0, `(.L_x_694) ;  /* 0x0000009000007945 */ /* 0x000fe60003800000 */
[----:B------:R-:W-:Y:S02]  /*24b50*/  ISETP.NE.AND P0, PT, R3, 0x3, PT ;  /* 0x000000030300780c */ /* 0x000fe40003f05270 */
[----:B------:R-:W-:-:S04]  /*24b60*/  LOP3.LUT R3, R7, 0x1, RZ, 0x3c, !PT ;  /* 0x0000000107037812 */ /* 0x000fc800078e3cff */
[----:B------:R-:W-:Y:S02]  /*24b70*/  SHF.L.U32 R3, R3, 0x1f, RZ ;  /* 0x0000001f03037819 */ /* 0x000fe400000006ff */
[----:B--2---:R-:W-:-:S05]  /*24b80*/  LEA R4, R5, R4, 0x18 ;  /* 0x0000000405047211 */ /* 0x004fca00078ec0ff */
[----:B------:R-:W-:-:S04]  /*24b90*/  IMAD R4, R6, 0x8, R4 ;  /* 0x0000000806047824 */ /* 0x000fc800078e0204 */
[----:B------:R-:W2:Y:S01]  /*24ba0*/  SYNCS.PHASECHK.TRANS64.TRYWAIT P2, [R4+URZ+0x29870], R3 ;  /* 0x02987003040075a7 */ /* 0x000ea2000804017f */
[----:B------:R3:W-:Y:S02]  /*24bb0*/  STL [R1+0x4], R4 ;  /* 0x0000040401007387 */ /* 0x0007e40000100800 */
[----:B--23--:R-:W-:Y:S05]  /*24bc0*/  @!P2 BRA `(.L_x_695) ;  /* 0x0000003c0040a947 */ /* 0x00cfea0003800000 */
.L_x_823:
[----:B------:R-:W-:Y:S05]  /*24bd0*/  BSYNC B0 ;  /* 0x0000000000007941 */ /* 0x000fea0003800000 */
.L_x_694:
[----:B------:R-:W-:Y:S05]  /*24be0*/  @!P0 BRA `(.L_x_696) ;  /* 0x0000000000048947 */ /* 0x000fea0003800000 */
[----:B------:R-:W-:Y:S01]  /*24bf0*/  BPT.TRAP 0x1 ;  /* 0x000000040000795c */ /* 0x000fe20000300000 */
.L_x_696:
[----:B--2---:R-:W2:Y:S01]  /*24c00*/  LDL R4, [R1+0x4] ;  /* 0x0000040001047983 */ /* 0x004ea20000100800 */
[----:B------:R-:W-:Y:S01]  /*24c10*/  SHF.L.U32 R3, R7, 0x1f, RZ ;  /* 0x0000001f07037819 */ /* 0x000fe200000006ff */
[----:B------:R-:W-:-:S03]  /*24c20*/  IMAD R12, R6, 0x5000, RZ ;  /* 0x00005000060c7824 */ /* 0x000fc600078e02ff */
[----:B--2---:R-:W2:Y:S02]  /*24c30*/  SYNCS.PHASECHK.TRANS64.TRYWAIT P2, [R4+URZ+0x29860], R3 ;  /* 0x02986003040075a7 */ /* 0x004ea4000804017f */
[----:B--2---:R-:W-:Y:S05]  /*24c40*/  @!P2 BRA `(.L_x_697) ;  /* 0x0000003c0038a947 */ /* 0x004fea0003800000 */
.L_x_824:
[----:B--2---:R-:W2:Y:S04]  /*24c50*/  LDL R4, [R1+0x34] ;  /* 0x0000340001047983 */ /* 0x004ea80000100800 */
[----:B------:R-:W3:Y:S04]  /*24c60*/  LDL R16, [R1+0x38] ;  /* 0x0000380001107983 */ /* 0x000ee80000100800 */
[----:B------:R-:W4:Y:S01]  /*24c70*/  LDL R15, [R1+0x30] ;  /* 0x00003000010f7983 */ /* 0x000f220000100800 */
[----:B------:R-:W-:Y:S01]  /*24c80*/  MOV R13, 0x400 ;  /* 0x00000400000d7802 */ /* 0x000fe20000000f00 */
[----:B------:R-:W-:Y:S05]  /*24c90*/  WARPSYNC.ALL ;  /* 0x0000000000007948 */ /* 0x000fea0003800000 */
[----:B------:R-:W5:Y:S02]  /*24ca0*/  S2R R14, SR_CgaCtaId ;  /* 0x00000000000e7919 */ /* 0x000f640000008800 */
[----:B-----5:R-:W-:-:S02]  /*24cb0*/  LEA R13, R14, R13, 0x18 ;  /* 0x0000000d0e0d7211 */ /* 0x020fc400078ec0ff */
[----:B--2---:R-:W-:-:S04]  /*24cc0*/  LOP3.LUT R3, R12, R4, RZ, 0xfc, !PT ;  /* 0x000000040c037212 */ /* 0x004fc800078efcff */
[----:B------:R-:W-:Y:S02]  /*24cd0*/  IADD3 R3, R13, R3, RZ ;  /* 0x000000030d037210 */ /* 0x000fe40007ffe0ff */
[----:B----4-:R-:W-:-:S03]  /*24ce0*/  LOP3.LUT R12, R12, R15, RZ, 0xfc, !PT ;  /* 0x0000000f0c0c7212 */ /* 0x010fc600078efcff */
[----:B------:R-:W2:Y:S01]  /*24cf0*/  LDSM.16.MT88.4 R4, [R3+0xa400] ;  /* 0x00a400000304783b */ /* 0x000ea20000004200 */
[----:B---3--:R-:W-:Y:S02]  /*24d00*/  IMAD.IADD R21, R16, 0x1, R3 ;  /* 0x0000000110157824 */ /* 0x008fe400078e0203 */
[----:B------:R-:W-:Y:S01]  /*24d10*/  IMAD.IADD R13, R13, 0x1, R12 ;  /* 0x000000010d0d7824 */ /* 0x000fe200078e020c */
[C-C-:B--2---:R-:W-:Y:S02]  /*24d20*/  PRMT R8, R4.reuse, 0x6420, R5.reuse ;  /* 0x0000642004087816 */ /* 0x144fe40000000005 */
[----:B-1----:R-:W-:Y:S02]  /*24d30*/  PRMT R9, R4, 0x7531, R5 ;  /* 0x0000753104097816 */ /* 0x002fe40000000005 */
[C-C-:B------:R-:W-:Y:S02]  /*24d40*/  PRMT R10, R6.reuse, 0x6420, R7.reuse ;  /* 0x00006420060a7816 */ /* 0x140fe40000000007 */
[----:B------:R-:W-:-:S02]  /*24d50*/  PRMT R11, R6, 0x7531, R7 ;  /* 0x00007531060b7816 */ /* 0x000fc40000000007 */
[----:B------:R-:W1:Y:S04]  /*24d60*/  LDSM.16.MT88.4 R4, [R21+0xa400] ;  /* 0x00a400001504783b */ /* 0x000e680000004200 */
[----:B------:R1:W-:Y:S02]  /*24d70*/  STSM.16.M88.4 [R13+0x400], R8 ;  /* 0x000400080d007844 */ /* 0x0003e40000000200 */
[C-C-:B-1----:R-:W-:Y:S02]  /*24d80*/  PRMT R8, R4.reuse, 0x6420, R5.reuse ;  /* 0x0000642004087816 */ /* 0x142fe40000000005 */
[----:B------:R-:W-:Y:S02]  /*24d90*/  PRMT R9, R4, 0x7531, R5 ;  /* 0x0000753104097816 */ /* 0x000fe40000000005 */
[----:B------:R-:W-:-:S02]  /*24da0*/  PRMT R10, R6, 0x6420, R7 ;  /* 0x00006420060a7816 */ /* 0x000fc40000000007 */
[----:B------:R-:W-:-:S05]  /*24db0*/  PRMT R11, R6, 0x7531, R7 ;  /* 0x00007531060b7816 */ /* 0x000fca0000000007 */
[----:B------:R-:W-:Y:S04]  /*24dc0*/  STSM.16.M88.4 [R13+0xc00], R8 ;  /* 0x000c00080d007844 */ /* 0x000fe80000000200 */
[----:B------:R-:W1:Y:S02]  /*24dd0*/  LDSM.16.MT88.4 R4, [R3+0xb400] ;  /* 0x00b400000304783b */ /* 0x000e640000004200 */
[C-C-:B-1----:R-:W-:Y:S02]  /*24de0*/  PRMT R16, R4.reuse, 0x6420, R5.reuse ;  /* 0x0000642004107816 */ /* 0x142fe40000000005 */
[----:B0-----:R-:W-:Y:S02]  /*24df0*/  PRMT R17, R4, 0x7531, R5 ;  /* 0x0000753104117816 */ /* 0x001fe40000000005 */
[----:B------:R-:W-:-:S02]  /*24e00*/  PRMT R18, R6, 0x6420, R7 ;  /* 0x0000642006127816 */ /* 0x000fc40000000007 */
[----:B------:R-:W-:Y:S02]  /*24e10*/  PRMT R19, R6, 0x7531, R7 ;  /* 0x0000753106137816 */ /* 0x000fe40000000007 */
[----:B------:R-:W0:Y:S04]  /*24e20*/  LDSM.16.MT88.4 R4, [R21+0xb400] ;  /* 0x00b400001504783b */ /* 0x000e280000004200 */
[----:B------:R1:W-:Y:S02]  /*24e30*/  STSM.16.M88.4 [R13+0x1400], R16 ;  /* 0x001400100d007844 */ /* 0x0003e40000000200 */
[----:B-1----:R-:W-:Y:S01]  /*24e40*/  IMAD.MOV.U32 R19, RZ, RZ, R13 ;  /* 0x000000ffff137224 */ /* 0x002fe200078e000d */
[C-C-:B0-----:R-:W-:Y:S02]  /*24e50*/  PRMT R8, R4.reuse, 0x6420, R5.reuse ;  /* 0x0000642004087816 */ /* 0x141fe40000000005 */
[----:B------:R-:W-:-:S02]  /*24e60*/  PRMT R9, R4, 0x7531, R5 ;  /* 0x0000753104097816 */ /* 0x000fc40000000005 */
[C-C-:B------:R-:W-:Y:S02]  /*24e70*/  PRMT R10, R6.reuse, 0x6420, R7.reuse ;  /* 0x00006420060a7816 */ /* 0x140fe40000000007 */
[----:B------:R-:W-:-:S05]  /*24e80*/  PRMT R11, R6, 0x7531, R7 ;  /* 0x00007531060b7816 */ /* 0x000fca0000000007 */
[----:B------:R-:W-:Y:S04]  /*24e90*/  STSM.16.M88.4 [R19+0x1c00], R8 ;  /* 0x001c000813007844 */ /* 0x000fe80000000200 */
[----:B------:R-:W0:Y:S02]  /*24ea0*/  LDSM.16.MT88.4 R4, [R3+0xc400] ;  /* 0x00c400000304783b */ /* 0x000e240000004200 */
[C-C-:B0-----:R-:W-:Y:S02]  /*24eb0*/  PRMT R12, R4.reuse, 0x6420, R5.reuse ;  /* 0x00006420040c7816 */ /* 0x141fe40000000005 */
[----:B------:R-:W-:Y:S02]  /*24ec0*/  PRMT R13, R4, 0x7531, R5 ;  /* 0x00007531040d7816 */ /* 0x000fe40000000005 */
[----:B------:R-:W-:-:S02]  /*24ed0*/  PRMT R14, R6, 0x6420, R7 ;  /* 0x00006420060e7816 */ /* 0x000fc40000000007 */
[----:B------:R-:W-:Y:S02]  /*24ee0*/  PRMT R15, R6, 0x7531, R7 ;  /* 0x00007531060f7816 */ /* 0x000fe40000000007 */
[----:B------:R-:W0:Y:S04]  /*24ef0*/  LDSM.16.MT88.4 R4, [R21+0xc400] ;  /* 0x00c400001504783b */ /* 0x000e280000004200 */
[----:B------:R1:W-:Y:S02]  /*24f00*/  STSM.16.M88.4 [R19+0x2400], R12 ;  /* 0x0024000c13007844 */ /* 0x0003e40000000200 */
[----:B-1----:R-:W-:Y:S02]  /*24f10*/  MOV R15, R19 ;  /* 0x00000013000f7202 */ /* 0x002fe40000000f00 */
[----:B0-----:R-:W-:-:S02]  /*24f20*/  PRMT R8, R4, 0x6420, R5 ;  /* 0x0000642004087816 */ /* 0x001fc40000000005 */
[----:B------:R-:W-:Y:S02]  /*24f30*/  PRMT R9, R4, 0x7531, R5 ;  /* 0x0000753104097816 */ /* 0x000fe40000000005 */
        /* <DEDUP_REMOVED lines=22> */
[----:B------:R1:W-:Y:S01]  /*250a0*/  STSM.16.M88.4 [R19+0x4400], R12 ;  /* 0x0044000c13007844 */ /* 0x0003e20000000200 */
[C-C-:B0-----:R-:W-:Y:S02]  /*250b0*/  PRMT R8, R4.reuse, 0x6420, R5.reuse ;  /* 0x0000642004087816 */ /* 0x141fe40000000005 */
        /* <DEDUP_REMOVED lines=9> */
[----:B0-----:R-:W0:Y:S01]  /*25150*/  FENCE.VIEW.ASYNC.S ;  /* 0x00000000000073c6 */ /* 0x001e220000000000 */
[----:B------:R-:W-:Y:S05]  /*25160*/  @!P0 BRA `(.L_x_698) ;  /* 0x0000000000048947 */ /* 0x000fea0003800000 */
[----:B------:R-:W-:Y:S01]  /*25170*/  BPT.TRAP 0x1 ;  /* 0x000000040000795c */ /* 0x000fe20000300000 */
.L_x_698:
[----:B------:R-:W0:Y:S01]  /*25180*/  LDL.LU R3, [R1+0x4] ;  /* 0x0000040001037983 */ /* 0x000e220000300800 */
[C---:B------:R-:W-:Y:S01]  /*25190*/  ISETP.GT.AND P0, PT, R20.reuse, RZ, PT ;  /* 0x000000ff1400720c */ /* 0x040fe20003f04270 */
[----:B------:R-:W-:Y:S02]  /*251a0*/  VIADD R20, R20, 0xffffffff ;  /* 0xffffffff14147836 */ /* 0x000fe40000000000 */
[----:B------:R2:W5:Y:S04]  /*251b0*/  LDL R6, [R1+0x10] ;  /* 0x0000100001067983 */ /* 0x0005680000100800 */
[----:B------:R2:W5:Y:S01]  /*251c0*/  LDL R7, [R1+0x1c] ;  /* 0x00001c0001077983 */ /* 0x0005620000100800 */
[----:B0-----:R0:W-:Y:S02]  /*251d0*/  SYNCS.ARRIVE.TRANS64.A1T0 RZ, [R3+URZ+0x29850], RZ ;  /* 0x029850ff03ff79a7 */ /* 0x0011e4000810003f */
[----:B0-----:R-:W-:-:S05]  /*251e0*/  @!P1 VIADD R3, R3, 0x29880 ;  /* 0x0002988003039836 */ /* 0x001fca0000000000 */
[----:B------:R-:W-:Y:S01]  /*251f0*/  @!P1 PRMT R3, RZ, 0x654, R3 ;  /* 0x00000654ff039816 */ /* 0x000fe20000000003 */
[----:B------:R-:W-:Y:S06]  /*25200*/  BAR.SYNC.DEFER_BLOCKING 0x2, 0x80 ;  /* 0x0082000000007b1d */ /* 0x000fec0000010000 */
[----:B------:R2:W-:Y:S01]  /*25210*/  @!P1 SYNCS.ARRIVE.TRANS64.RED.A1T0 RZ, [R3+URZ], RZ ;  /* 0x000000ff03ff99a7 */ /* 0x0005e2000810043f */
[----:B------:R-:W-:Y:S05]  /*25220*/  @P0 BRA `(.L_x_699) ;  /* 0xffffffec00c80947 */ /* 0x000fea000383ffff */
.L_x_677:
[----:B------:R-:W-:Y:S04]  /*25230*/  BSSY B0, `(.L_x_700) ;  /* 0x000000f000007945 */ /* 0x000fe80003800000 */
[----:B------:R-:W-:Y:S05]  /*25240*/  @P1 BRA `(.L_x_701) ;  /* 0x0000000000341947 */ /* 0x000fea0003800000 */
[----:B------:R-:W3:Y:S01]  /*25250*/  S2R R5, SR_LANEID ;  /* 0x0000000000057919 */ /* 0x000ee20000000000 */
[----:B------:R-:W-:Y:S01]  /*25260*/  VOTEU.ANY UR4, UPT, PT ;  /* 0x0000000000047886 */ /* 0x000fe200038e0100 */
[----:B-12---:R-:W1:Y:S01]  /*25270*/  LDC.64 R2, c[0x0][0xc38] ;  /* 0x00030e00ff027b82 */ /* 0x006e620000000a00 */
[----:B------:R-:W3:Y:S02]  /*25280*/  FLO.U32 R0, UR4 ;  /* 0x0000000400007d00 */ /* 0x000ee400080e0000 */
[----:B---3--:R-:W-:-:S06]  /*25290*/  ISETP.EQ.U32.AND P0, PT, R0, R5, PT ;  /* 0x000000050000720c */ /* 0x008fcc0003f02070 */
[----:B------:R-:W1:Y:S07]  /*252a0*/  POPC R5, UR4 ;  /* 0x0000000400057d09 */ /* 0x000e6e0008000000 */
[----:B-1----:R-:W2:Y:S01]  /*252b0*/  @P0 ATOMG.E.ADD.STRONG.GPU PT, R3, desc[UR54][R2.64], R5 ;  /* 0x00000005020309a8 */ /* 0x002ea200081ee1f6 */
[----:B------:R-:W1:Y:S02]  /*252c0*/  S2R R4, SR_LTMASK ;  /* 0x0000000000047919 */ /* 0x000e640000003900 */
[----:B-1----:R-:W-:-:S04]  /*252d0*/  LOP3.LUT R4, R4, UR4, RZ, 0xc0, !PT ;  /* 0x0000000404047c12 */ /* 0x002fc8000f8ec0ff */
[----:B-----5:R-:W1:Y:S01]  /*252e0*/  POPC R7, R4 ;  /* 0x0000000400077309 */ /* 0x020e620000000000 */
[----:B--2---:R-:W1:Y:S02]  /*252f0*/  SHFL.IDX PT, R0, R3, R0, 0x1f ;  /* 0x00001f0003007589 */ /* 0x004e6400000e0000 */
[----:B-1----:R-:W-:-:S05]  /*25300*/  IADD3 R0, R0, UR38, R7 ;  /* 0x0000002600007c10 */ /* 0x002fca000fffe007 */
[----:B------:R3:W-:Y:S02]  /*25310*/  STL [R1], R0 ;  /* 0x0000000001007387 */ /* 0x0007e40000100800 */
.L_x_701:
[----:B------:R-:W-:Y:S05]  /*25320*/  BSYNC B0 ;  /* 0x0000000000007941 */ /* 0x000fea0003800000 */
.L_x_700:
[----:B------:R-:W-:-:S06]  /*25330*/  UISETP.NE.AND UP0, UPT, UR37, 0x3, UPT ;  /* 0x000000032500788c */ /* 0x000fcc000bf05270 */
[----:B------:R-:W-:-:S13]  /*25340*/  PLOP3.LUT P0, PT, PT, PT, UP0, 0x80, 0x0 ;  /* 0x000000000000781c */ /* 0x000fda0003f0f008 */
[----:B------:R-:W-:Y:S05]  /*25350*/  @!P0 BRA `(.L_x_702) ;  /* 0x0000000000048947 */ /* 0x000fea0003800000 */
[----:B------:R-:W-:Y:S01]  /*25360*/  BPT.TRAP 0x1 ;  /* 0x000000040000795c */ /* 0x000fe20000300000 */
.L_x_702:
[----:B-12---:R-:W2:Y:S04]  /*25370*/  LDL R3, [R1+0x1c] ;  /* 0x00001c0001037983 */ /* 0x006ea80000100800 */
[----:B---3--:R-:W3:Y:S01]  /*25380*/  LDL R0, [R1+0x10] ;  /* 0x0000100001007983 */ /* 0x008ee20000100800 */
[----:B------:R-:W1:Y:S01]  /*25390*/  S2R R4, SR_CgaCtaId ;  /* 0x0000000000047919 */ /* 0x000e620000008800 */
[----:B------:R-:W-:-:S04]  /*253a0*/  MOV R2, 0x400 ;  /* 0x0000040000027802 */ /* 0x000fc80000000f00 */
[----:B-1----:R-:W-:Y:S01]  /*253b0*/  LEA R2, R4, R2, 0x18 ;  /* 0x0000000204027211 */ /* 0x002fe200078ec0ff */
[----:B------:R-:W-:Y:S01]  /*253c0*/  BSSY B0, `(.L_x_703) ;  /* 0x0000008000007945 */ /* 0x000fe20003800000 */
[----:B--2---:R-:W-:-:S04]  /*253d0*/  LOP3.LUT R3, R3, 0x1, RZ, 0x3c, !PT ;  /* 0x0000000103037812 */ /* 0x004fc800078e3cff */
[----:B------:R-:W-:Y:S02]  /*253e0*/  SHF.L.U32 R3, R3, 0x1f, RZ ;  /* 0x0000001f03037819 */ /* 0x000fe400000006ff */
[----:B---3--:R-:W-:-:S04]  /*253f0*/  LEA R20, R0, R2, 0x3 ;  /* 0x0000000200147211 */ /* 0x008fc800078e18ff */
[----:B------:R-:W1:Y:S01]  /*25400*/  SYNCS.PHASECHK.TRANS64.TRYWAIT P0, [R20+URZ+0x29870], R3 ;  /* 0x02987003140075a7 */ /* 0x000e62000800017f */
[----:B------:R-:W-:-:S05]  /*25410*/  IMAD.U32 R0, RZ, RZ, UR39 ;  /* 0x00000027ff007e24 */ /* 0x000fca000f8e00ff */
[----:B------:R-:W-:Y:S01]  /*25420*/  ISETP.NE.AND P2, PT, R0, 0x3, PT ;  /* 0x000000030000780c */ /* 0x000fe20003f45270 */
[----:B-1----:R-:W-:-:S12]  /*25430*/  @!P0 BRA `(.L_x_704) ;  /* 0x0000003400548947 */ /* 0x002fd80003800000 */
.L_x_825:
[----:B------:R-:W-:Y:S05]  /*25440*/  BSYNC B0 ;  /* 0x0000000000007941 */ /* 0x000fea0003800000 */
.L_x_703:
[----:B------:R-:W-:Y:S05]  /*25450*/  @!P2 BRA `(.L_x_705) ;  /* 0x000000000004a947 */ /* 0x000fea0003800000 */
[----:B------:R-:W-:Y:S01]  /*25460*/  BPT.TRAP 0x1 ;  /* 0x000000040000795c */ /* 0x000fe20000300000 */
.L_x_705:
[----:B------:R-:W1:Y:S02]  /*25470*/  LDL R0, [R1+0x1c] ;  /* 0x00001c0001007983 */ /* 0x000e640000100800 */
[----:B-1----:R-:W-:-:S04]  /*25480*/  SHF.L.U32 R3, R0, 0x1f, RZ ;  /* 0x0000001f00037819 */ /* 0x002fc800000006ff */
[----:B------:R-:W1:Y:S02]  /*25490*/  SYNCS.PHASECHK.TRANS64.TRYWAIT P0, [R20+URZ+0x29860], R3 ;  /* 0x02986003140075a7 */ /* 0x000e64000800017f */
[----:B-1----:R-:W-:Y:S05]  /*254a0*/  @!P0 BRA `(.L_x_706) ;  /* 0x00000034004c8947 */ /* 0x002fea0003800000 */
.L_x_826:
[----:B------:R-:W2:Y:S04]  /*254b0*/  LDL R0, [R1+0x10] ;  /* 0x0000100001007983 */ /* 0x000ea80000100800 */
[----:B------:R-:W3:Y:S04]  /*254c0*/  LDL R2, [R1+0x34] ;  /* 0x0000340001027983 */ /* 0x000ee80000100800 */
[----:B------:R-:W4:Y:S01]  /*254d0*/  LDL R10, [R1+0x30] ;  /* 0x00003000010a7983 */ /* 0x000f220000100800 */
[----:B------:R-:W-:-:S03]  /*254e0*/  MOV R8, 0x400 ;  /* 0x0000040000087802 */ /* 0x000fc60000000f00 */
[----:B------:R-:W1:Y:S01]  /*254f0*/  LDL R12, [R1+0x38] ;  /* 0x00003800010c7983 */ /* 0x000e620000100800 */
[----:B------:R-:W0:Y:S01]  /*25500*/  S2R R9, SR_CgaCtaId ;  /* 0x0000000000097919 */ /* 0x000e220000008800 */
[----:B------:R-:W-:Y:S05]  /*25510*/  WARPSYNC.ALL ;  /* 0x0000000000007948 */ /* 0x000fea0003800000 */
[----:B0-----:R-:W-:Y:S01]  /*25520*/  LEA R8, R9, R8, 0x18 ;  /* 0x0000000809087211 */ /* 0x001fe200078ec0ff */
[----:B--2---:R-:W-:-:S05]  /*25530*/  IMAD R0, R0, 0x5000, RZ ;  /* 0x0000500000007824 */ /* 0x004fca00078e02ff */
[----:B---3--:R-:W-:-:S05]  /*25540*/  LOP3.LUT R2, R0, R2, RZ, 0xfc, !PT ;  /* 0x0000000200027212 */ /* 0x008fca00078efcff */
[----:B------:R-:W-:-:S05]  /*25550*/  IMAD.IADD R2, R8, 0x1, R2 ;  /* 0x0000000108027824 */ /* 0x000fca00078e0202 */
[----:B-----5:R-:W0:Y:S01]  /*25560*/  LDSM.16.MT88.4 R4, [R2+0xa400] ;  /* 0x00a400000204783b */ /* 0x020e220000004200 */
[----:B----4-:R-:W-:Y:S02]  /*25570*/  LOP3.LUT R0, R0, R10, RZ, 0xfc, !PT ;  /* 0x0000000a00007212 */ /* 0x010fe400078efcff */
[----:B-1----:R-:W-:-:S03]  /*25580*/  IADD3 R3, R12, R2, RZ ;  /* 0x000000020c037210 */ /* 0x002fc60007ffe0ff */
[----:B------:R-:W-:Y:S01]  /*25590*/  IMAD.IADD R0, R8, 0x1, R0 ;  /* 0x0000000108007824 */ /* 0x000fe200078e0200 */
[C-C-:B0-----:R-:W-:Y:S02]  /*255a0*/  PRMT R8, R4.reuse, 0x6420, R5.reuse ;  /* 0x0000642004087816 */ /* 0x141fe40000000005 */
[----:B------:R-:W-:Y:S02]  /*255b0*/  PRMT R9, R4, 0x7531, R5 ;  /* 0x0000753104097816 */ /* 0x000fe40000000005 */
[C-C-:B------:R-:W-:Y:S02]  /*255c0*/  PRMT R10, R6.reuse, 0x6420, R7.reuse ;  /* 0x00006420060a7816 */ /* 0x140fe40000000007 */
[----:B------:R-:W-:Y:S02]  /*255d0*/  PRMT R11, R6, 0x7531, R7 ;  /* 0x00007531060b7816 */ /* 0x000fe40000000007 */
[----:B------:R-:W0:Y:S04]  /*255e0*/  LDSM.16.MT88.4 R4, [R3+0xa400] ;  /* 0x00a400000304783b */ /* 0x000e280000004200 */
[----:B------:R0:W-:Y:S02]  /*255f0*/  STSM.16.M88.4 [R0+0x400], R8 ;  /* 0x0004000800007844 */ /* 0x0001e40000000200 */
        /* <DEDUP_REMOVED lines=11> */
[----:B------:R-:W-:Y:S01]  /*256b0*/  STSM.16.M88.4 [R0+0x1400], R16 ;  /* 0x0014001000007844 */ /* 0x000fe20000000200 */
[C-C-:B0-----:R-:W-:Y:S02]  /*256c0*/  PRMT R8, R4.reuse, 0x6420, R5.reuse ;  /* 0x0000642004087816 */ /* 0x141fe40000000005 */
[----:B------:R-:W-:Y:S02]  /*256d0*/  PRMT R9, R4, 0x7531, R5 ;  /* 0x0000753104097816 */ /* 0x000fe40000000005 */
[----:B------:R-:W-:-:S02]  /*256e0*/  PRMT R10, R6, 0x6420, R7 ;  /* 0x00006420060a7816 */ /* 0x000fc40000000007 */
        /* <DEDUP_REMOVED lines=46> */
.L_x_707:
[----:B------:R-:W2:Y:S01]  /*259d0*/  LDL.LU R2, [R1+0x10] ;  /* 0x0000100001027983 */ /* 0x000ea20000300800 */
[----:B0-----:R-:W-:Y:S03]  /*259e0*/  SYNCS.ARRIVE.TRANS64.A1T0 RZ, [R20+URZ+0x29850], RZ ;  /* 0x029850ff14ff79a7 */ /* 0x001fe6000810003f */
[----:B------:R-:W3:Y:S01]  /*259f0*/  LDL.LU R3, [R1+0x1c] ;  /* 0x00001c0001037983 */ /* 0x000ee20000300800 */
[----:B-1----:R-:W-:-:S05]  /*25a00*/  @!P1 VIADD R0, R20, 0x29880 ;  /* 0x0002988014009836 */ /* 0x002fca0000000000 */
[----:B------:R-:W-:Y:S01]  /*25a10*/  @!P1 PRMT R0, RZ, 0x654, R0 ;  /* 0x00000654ff009816 */ /* 0x000fe20000000000 */
[----:B------:R-:W-:Y:S06]  /*25a20*/  BAR.SYNC.DEFER_BLOCKING 0x2, 0x80 ;  /* 0x0082000000007b1d */ /* 0x000fec0000010000 */
[----:B------:R2:W-:Y:S02]  /*25a30*/  @!P1 SYNCS.ARRIVE.TRANS64.RED.A1T0 RZ, [R0+URZ], RZ ;  /* 0x000000ff00ff99a7 */ /* 0x0005e4000810043f */
[----:B--2---:R-:W-:-:S05]  /*25a40*/  VIADD R0, R2, 0x1 ;  /* 0x0000000102007836 */ /* 0x004fca0000000000 */
[----:B------:R-:W-:-:S04]  /*25a50*/  ISETP.NE.AND P0, PT, R0, 0x2, PT ;  /* 0x000000020000780c */ /* 0x000fc80003f05270 */
[----:B------:R-:W-:Y:S02]  /*25a60*/  SEL R2, RZ, 0x1, P0 ;  /* 0x00000001ff027807 */ /* 0x000fe40000000000 */
[----:B------:R-:W-:Y:S02]  /*25a70*/  SEL R0, R0, RZ, P0 ;  /* 0x000000ff00007207 */ /* 0x000fe40000000000 */
[----:B---3--:R-:W-:-:S03]  /*25a80*/  LOP3.LUT R3, R3, R2, RZ, 0x3c, !PT ;  /* 0x0000000203037212 */ /* 0x008fc600078e3cff */
[----:B------:R0:W-:Y:S04]  /*25a90*/  STL [R1+0x10], R0 ;  /* 0x0000100001007387 */ /* 0x0001e80000100800 */
[----:B------:R0:W-:Y:S02]  /*25aa0*/  STL [R1+0x1c], R3 ;  /* 0x00001c0301007387 */ /* 0x0001e40000100800 */
.L_x_658:
[----:B------:R-:W-:Y:S05]  /*25ab0*/  BSYNC B6 ;  /* 0x0000000000067941 */ /* 0x000fea0003800000 */
.L_x_656:
[----:B01----:R-:W2:Y:S02]  /*25ac0*/  LDL R0, [R1+0x18] ;  /* 0x0000180001007983 */ /* 0x003ea40000100800 */
[----:B--2---:R-:W-:-:S13]  /*25ad0*/  LOP3.LUT P0, RZ, R0, 0x2, RZ, 0xc0, !PT ;  /* 0x0000000200ff7812 */ /* 0x004fda000780c0ff */
[----:B------:R-:W-:Y:S05]  /*25ae0*/  @!P0 BRA `(.L_x_708) ;  /* 0x0000000000288947 */ /* 0x000fea0003800000 */
[----:B------:R-:W-:Y:S05]  /*25af0*/  WARPSYNC.ALL ;  /* 0x0000000000007948 */ /* 0x000fea0003800000 */
[----:B------:R-:W0:Y:S08]  /*25b00*/  S2UR UR5, SR_CgaCtaId ;  /* 0x00000000000579c3 */ /* 0x000e300000008800 */
[----:B------:R-:W-:Y:S06]  /*25b10*/  BAR.SYNC.DEFER_BLOCKING 0x5, 0x180 ;  /* 0x0146000000007b1d */ /* 0x000fec0000010000 */
[----:B------:R-:W-:-:S02]  /*25b20*/  UMOV UR4, 0x400 ;  /* 0x0000040000047882 */ /* 0x000fc40000000000 */
[----:B0-----:R-:W-:-:S09]  /*25b30*/  ULEA UR4, UR5, UR4, 0x18 ;  /* 0x0000000405047291 */ /* 0x001fd2000f8ec03f */
[----:B------:R-:W0:Y:S04]  /*25b40*/  LDS.128 R4, [UR4+0x298d0] ;  /* 0x0298d004ff047984 */ /* 0x000e280008000c00 */
[----:B0-----:R0:W-:Y:S04]  /*25b50*/  STL.64 [R1], R4 ;  /* 0x0000000401007387 */ /* 0x0011e80000100a00 */
[----:B------:R0:W-:Y:S01]  /*25b60*/  STL.64 [R1+0x8], R6 ;  /* 0x0000080601007387 */ /* 0x0001e20000100a00 */
[----:B------:R-:W-:Y:S06]  /*25b70*/  BAR.ARV 0x4, 0x180 ;  /* 0x0106000000007b1d */ /* 0x000fec0000002000 */
[----:B------:R-:W-:Y:S05]  /*25b80*/  BRA `(.L_x_709) ;  /* 0x0000000800847947 */ /* 0x000fea0003800000 */
.L_x_708:
[----:B------:R-:W0:Y:S01]  /*25b90*/  S2R R0, SR_TID.X ;  /* 0x0000000000007919 */ /* 0x000e220000002100 */
[----:B------:R-:W-:Y:S01]  /*25ba0*/  UMOV UR4, 0xffffffff ;  /* 0xffffffff00047882 */ /* 0x000fe20000000000 */
[----:B0-----:R-:W-:-:S04]  /*25bb0*/  LOP3.LUT R7, R0, 0x1f, RZ, 0xc0, !PT ;  /* 0x0000001f00077812 */ /* 0x001fc800078ec0ff */
[----:B------:R-:W-:Y:S01]  /*25bc0*/  ISETP.NE.AND P0, PT, R7, 0x1f, PT ;  /* 0x0000001f0700780c */ /* 0x000fe20003f05270 */
[----:B------:R-:W-:-:S12]  /*25bd0*/  BRA.DIV UR4, `(.L_x_710) ;  /* 0x0000002e04947947 */ /* 0x000fd8000b800000 */
[----:B------:R-:W2:Y:S01]  /*25be0*/  LDL.LU R6, [R1] ;  /* 0x0000000001067983 */ /* 0x000ea20000300800 */
[----:B------:R-:W-:-:S03]  /*25bf0*/  ULDC UR4, c[0x0][0xc14] ;  /* 0x0003050000047ab9 */ /* 0x000fc60000000800 */
[----:B------:R-:W3:Y:S02]  /*25c00*/  LDL R5, [R1+0xc] ;  /* 0x00000c0001057983 */ /* 0x000ee40000100800 */
[----:B---3--:R-:W-:-:S05]  /*25c10*/  IMAD.IADD R5, R5, 0x1, R7 ;  /* 0x0000000105057824 */ /* 0x008fca00078e0207 */
[----:B------:R-:W-:-:S13]  /*25c20*/  ISETP.GE.OR P1, PT, R5, UR4, !P0 ;  /* 0x0000000405007c0c */ /* 0x000fda000c726670 */
[----:B------:R-:W0:Y:S02]  /*25c30*/  @!P1 LDC.64 R2, c[0x0][0xc58] ;  /* 0x00031600ff029b82 */ /* 0x000e240000000a00 */
[----:B0-----:R-:W-:-:S06]  /*25c40*/  @!P1 IMAD.WIDE R2, R5, 0x4, R2 ;  /* 0x0000000405029825 */ /* 0x001fcc00078e0202 */
[----:B------:R0:W3:Y:S01]  /*25c50*/  @!P1 LDG.E R2, desc[UR54][R2.64] ;  /* 0x0000003602029981 */ /* 0x0000e2000c1e1900 */
[C---:B------:R-:W-:Y:S02]  /*25c60*/  ISETP.GE.U32.AND P2, PT, R7.reuse, 0x2, PT ;  /* 0x000000020700780c */ /* 0x040fe40003f46070 */
[C---:B------:R-:W-:Y:S01]  /*25c70*/  ISETP.GE.U32.AND P3, PT, R7.reuse, 0x4, PT ;  /* 0x000000040700780c */ /* 0x040fe20003f66070 */
[----:B--2---:R-:W-:Y:S01]  /*25c80*/  SHFL.IDX PT, R0, R6, RZ, 0x1f ;  /* 0x00001fff06007589 */ /* 0x004fe200000e0000 */
[C---:B------:R-:W-:Y:S02]  /*25c90*/  ISETP.GE.U32.AND P4, PT, R7.reuse, 0x8, PT ;  /* 0x000000080700780c */ /* 0x040fe40003f86070 */
[C---:B------:R-:W-:Y:S01]  /*25ca0*/  ISETP.GE.U32.AND P5, PT, R7.reuse, 0x10, PT ;  /* 0x000000100700780c */ /* 0x040fe20003fa6070 */
[----:B------:R-:W-:Y:S01]  /*25cb0*/  SHFL.IDX PT, R4, R6, 0x1, 0x1f ;  /* 0x00201f0006047f89 */ /* 0x000fe200000e0000 */
[----:B0-----:R-:W-:Y:S01]  /*25cc0*/  MOV R3, RZ ;  /* 0x000000ff00037202 */ /* 0x001fe20000000f00 */
[----:B---3--:R-:W-:Y:S01]  /*25cd0*/  @!P1 IMAD.MOV.U32 R3, RZ, RZ, R2 ;  /* 0x000000ffff039224 */ /* 0x008fe200078e0002 */
[----:B------:R-:W-:-:S04]  /*25ce0*/  ISETP.NE.AND P1, PT, R7, RZ, PT ;  /* 0x000000ff0700720c */ /* 0x000fc80003f25270 */
[----:B------:R-:W0:Y:S02]  /*25cf0*/  SHFL.UP PT, R14, R3, 0x1, RZ ;  /* 0x04200000030e7989 */ /* 0x000e2400000e00ff */
[----:B0-----:R-:W-:-:S05]  /*25d00*/  SEL R14, R14, RZ, P1 ;  /* 0x000000ff0e0e7207 */ /* 0x001fca0000800000 */
[----:B------:R-:W-:-:S05]  /*25d10*/  IMAD.IADD R2, R3, 0x1, R14 ;  /* 0x0000000103027824 */ /* 0x000fca00078e020e */
[----:B------:R-:W0:Y:S02]  /*25d20*/  SHFL.UP PT, R14, R2, 0x2, RZ ;  /* 0x04400000020e7989 */ /* 0x000e2400000e00ff */
        /* <DEDUP_REMOVED lines=11> */
[----:B------:R0:W1:Y:S02]  /*25de0*/  SHFL.IDX PT, R14, R2, 0x1f, 0x1f ;  /* 0x03e01f00020e7f89 */ /* 0x00006400000e0000 */
.L_x_836:
[----:B------:R-:W-:Y:S02]  /*25df0*/  ULDC UR4, c[0x0][0xc10] ;  /* 0x0003040000047ab9 */ /* 0x000fe40000000800 */
[----:B------:R-:W-:-:S04]  /*25e00*/  IMAD.U32 R7, RZ, RZ, UR4 ;  /* 0x00000004ff077e24 */ /* 0x000fc8000f8e00ff */
[----:B-1----:R-:W-:-:S05]  /*25e10*/  IMAD R5, R14, R7, RZ ;  /* 0x000000070e057224 */ /* 0x002fca00078e02ff */
[----:B------:R-:W-:-:S04]  /*25e20*/  IADD3 R4, R4, R5, RZ ;  /* 0x0000000504047210 */ /* 0x000fc80007ffe0ff */
[----:B------:R-:W-:-:S13]  /*25e30*/  ISETP.GT.AND P6, PT, R4, R0, PT ;  /* 0x000000000400720c */ /* 0x000fda0003fc4270 */
[----:B------:R-:W-:Y:S05]  /*25e40*/  @P6 BRA `(.L_x_711) ;  /* 0x0000000000a46947 */ /* 0x000fea0003800000 */
.L_x_716:
[----:B0-----:R-:W2:Y:S01]  /*25e50*/  LDL.LU R2, [R1+0xc] ;  /* 0x00000c0001027983 */ /* 0x001ea20000300800 */
[----:B------:R-:W0:Y:S01]  /*25e60*/  LDC R5, c[0x0][0xc14] ;  /* 0x00030500ff057b82 */ /* 0x000e220000000800 */
[----:B--2---:R-:W-:-:S05]  /*25e70*/  VIADD R2, R2, 0x1f ;  /* 0x0000001f02027836 */ /* 0x004fca0000000000 */
[----:B0-----:R-:W-:-:S13]  /*25e80*/  ISETP.GE.AND P6, PT, R2, R5, PT ;  /* 0x000000050200720c */ /* 0x001fda0003fc6270 */
[----:B------:R-:W-:Y:S05]  /*25e90*/  @P6 BRA `(.L_x_712) ;  /* 0x0000000400586947 */ /* 0x000fea0003800000 */
[----:B------:R-:W0:Y:S01]  /*25ea0*/  S2R R3, SR_TID.X ;  /* 0x0000000000037919 */ /* 0x000e220000002100 */
[----:B------:R-:W-:Y:S01]  /*25eb0*/  BSSY B0, `(.L_x_713) ;  /* 0x000000a000007945 */ /* 0x000fe20003800000 */
[----:B------:R1:W-:Y:S01]  /*25ec0*/  STL [R1+0xc], R2 ;  /* 0x00000c0201007387 */ /* 0x0003e20000100800 */
[----:B0-----:R-:W-:-:S05]  /*25ed0*/  LOP3.LUT R3, R3, 0x1f, RZ, 0xc0, !PT ;  /* 0x0000001f03037812 */ /* 0x001fca00078ec0ff */
[----:B------:R-:W-:Y:S02]  /*25ee0*/  IMAD.IADD R6, R2, 0x1, R3 ;  /* 0x0000000102067824 */ /* 0x000fe400078e0203 */
[----:B------:R-:W-:-:S03]  /*25ef0*/  IMAD.MOV.U32 R3, RZ, RZ, RZ ;  /* 0x000000ffff037224 */ /* 0x000fc600078e00ff */
[----:B------:R-:W-:-:S13]  /*25f00*/  ISETP.GE.OR P6, PT, R6, R5, !P0 ;  /* 0x000000050600720c */ /* 0x000fda00047c6670 */
[----:B-1----:R-:W-:Y:S05]  /*25f10*/  @P6 BRA `(.L_x_714) ;  /* 0x00000000000c6947 */ /* 0x002fea0003800000 */
[----:B------:R-:W0:Y:S02]  /*25f20*/  LDC.64 R2, c[0x0][0xc58] ;  /* 0x00031600ff027b82 */ /* 0x000e240000000a00 */
[----:B0-----:R-:W-:-:S06]  /*25f30*/  IMAD.WIDE R2, R6, 0x4, R2 ;  /* 0x0000000406027825 */ /* 0x001fcc00078e0202 */
[----:B------:R0:W5:Y:S02]  /*25f40*/  LDG.E R3, desc[UR54][R2.64] ;  /* 0x0000003602037981 */ /* 0x000164000c1e1900 */
.L_x_714:
[----:B------:R-:W-:Y:S05]  /*25f50*/  BSYNC B0 ;  /* 0x0000000000007941 */ /* 0x000fea0003800000 */
.L_x_713:
[----:B------:R-:W-:-:S03]  /*25f60*/  UMOV UR4, 0xffffffff ;  /* 0xffffffff00047882 */ /* 0x000fc60000000000 */
[----:B------:R-:W-:Y:S05]  /*25f70*/  BRA.DIV UR4, `(.L_x_715) ;  /* 0x0000002e04d87947 */ /* 0x000fea000b800000 */
[----:B-----5:R-:W1:Y:S02]  /*25f80*/  SHFL.UP PT, R14, R3, 0x1, RZ ;  /* 0x04200000030e7989 */ /* 0x020e6400000e00ff */
[----:B-1----:R-:W-:-:S04]  /*25f90*/  SEL R14, R14, RZ, P1 ;  /* 0x000000ff0e0e7207 */ /* 0x002fc80000800000 */
[----:B------:R-:W-:-:S05]  /*25fa0*/  IADD3 R13, R3, R14, RZ ;  /* 0x0000000e030d7210 */ /* 0x000fca0007ffe0ff */
        /* <DEDUP_REMOVED lines=9> */
[----:B------:R-:W0:Y:S02]  /*26040*/  SHFL.UP PT, R14, R7, 0x10, RZ ;  /* 0x06000000070e7989 */ /* 0x000e2400000e00ff */
[----:B0-----:R-:W-:-:S04]  /*26050*/  SEL R2, R14, RZ, P5 ;  /* 0x000000ff0e027207 */ /* 0x001fc80002800000 */
[----:B------:R-:W-:-:S05]  /*26060*/  IADD3 R2, R7, R2, RZ ;  /* 0x0000000207027210 */ /* 0x000fca0007ffe0ff */
[----:B------:R0:W1:Y:S02]  /*26070*/  SHFL.IDX PT, R14, R2, 0x1f, 0x1f ;  /* 0x03e01f00020e7f89 */ /* 0x00006400000e0000 */
.L_x_844:
[----:B------:R-:W-:Y:S02]  /*26080*/  ULDC UR4, c[0x0][0xc10] ;  /* 0x0003040000047ab9 */ /* 0x000fe40000000800 */
[----:B------:R-:W-:-:S04]  /*26090*/  IMAD.U32 R7, RZ, RZ, UR4 ;  /* 0x00000004ff077e24 */ /* 0x000fc8000f8e00ff */
[----:B-1----:R-:W-:-:S04]  /*260a0*/  IMAD R5, R14, R7, RZ ;  /* 0x000000070e057224 */ /* 0x002fc800078e02ff */
[----:B------:R-:W-:-:S05]  /*260b0*/  IMAD.IADD R4, R5, 0x1, R4 ;  /* 0x0000000105047824 */ /* 0x000fca00078e0204 */
[----:B------:R-:W-:-:S13]  /*260c0*/  ISETP.GT.AND P6, PT, R4, R0, PT ;  /* 0x000000000400720c */ /* 0x000fda0003fc4270 */
[----:B------:R-:W-:Y:S05]  /*260d0*/  @!P6 BRA `(.L_x_716) ;  /* 0xfffffffc005ce947 */ /* 0x000fea000383ffff */
.L_x_711:
[----:B------:R-:W-:Y:S01]  /*260e0*/  IMAD.IADD R8, R4, 0x1, -R5 ;  /* 0x0000000104087824 */ /* 0x000fe200078e0a05 */
[----:B------:R-:W-:-:S03]  /*260f0*/  UMOV UR4, 0xffffffff ;  /* 0xffffffff00047882 */ /* 0x000fc60000000000 */
[----:B------:R-:W-:-:S05]  /*26100*/  IMAD R5, R2, R7, R8 ;  /* 0x0000000702057224 */ /* 0x000fca00078e0208 */
[----:B------:R-:W-:Y:S01]  /*26110*/  ISETP.GT.AND P6, PT, R5, R0, PT ;  /* 0x000000000500720c */ /* 0x000fe20003fc4270 */
[----:B------:R-:W-:-:S12]  /*26120*/  BRA.DIV UR4, `(.L_x_717) ;  /* 0x0000003204287947 */ /* 0x000fd8000b800000 */
[----:B------:R-:W-:-:S04]  /*26130*/  VOTE.ANY R6, PT, !P6 ;  /* 0x0000000000067806 */ /* 0x000fc800070e0100 */
[----:B------:R-:W1:Y:S02]  /*26140*/  POPC R4, R6 ;  /* 0x0000000600047309 */ /* 0x000e640000000000 */
[----:B-1----:R1:W2:Y:S02]  /*26150*/  SHFL.IDX PT, R5, R3, R4, 0x1f ;  /* 0x00001f0403057589 */ /* 0x0022a400000e0000 */
.L_x_848:
[----:B------:R-:W-:Y:S02]  /*26160*/  ISETP.NE.AND P0, PT, R6, RZ, PT ;  /* 0x000000ff0600720c */ /* 0x000fe40003f05270 */
[----:B------:R-:W-:-:S11]  /*26170*/  MOV R14, RZ ;  /* 0x000000ff000e7202 */ /* 0x000fd60000000f00 */
[----:B------:R-:W-:Y:S05]  /*26180*/  @!P0 BRA `(.L_x_718) ;  /* 0x0000000000108947 */ /* 0x000fea0003800000 */
[----:B------:R-:W-:Y:S01]  /*26190*/  UMOV UR4, 0xffffffff ;  /* 0xffffffff00047882 */ /* 0x000fe20000000000 */
[----:B------:R-:W-:Y:S02]  /*261a0*/  VIADD R12, R4, 0xffffffff ;  /* 0xffffffff040c7836 */ /* 0x000fe40000000000 */
[----:B------:R-:W-:Y:S05]  /*261b0*/  BRA.DIV UR4, `(.L_x_719) ;  /* 0x00000032044c7947 */ /* 0x000fea000b800000 */
[----:B------:R3:W4:Y:S02]  /*261c0*/  SHFL.IDX PT, R14, R2, R12, 0x1f ;  /* 0x00001f0c020e7589 */ /* 0x00072400000e0000 */
.L_x_718:
[----:B------:R-:W5:Y:S01]  /*261d0*/  LDL.LU R10, [R1+0xc] ;  /* 0x00000c00010a7983 */ /* 0x000f620000300800 */
[----:B--2---:R-:W-:Y:S01]  /*261e0*/  IABS R6, R5 ;  /* 0x0000000500067213 */ /* 0x004fe20000000000 */
[----:B----4-:R-:W-:Y:S01]  /*261f0*/  IMAD R8, R14, R7, R8 ;  /* 0x000000070e087224 */ /* 0x010fe200078e0208 */
[----:B0--3--:R-:W-:Y:S02]  /*26200*/  MOV R2, RZ ;  /* 0x000000ff00027202 */ /* 0x009fe40000000f00 */
[----:B------:R-:W0:Y:S01]  /*26210*/  I2F.RP R7, R6 ;  /* 0x0000000600077306 */ /* 0x000e220000209400 */
[----:B------:R-:W-:Y:S01]  /*26220*/  IMAD.IADD R0, R0, 0x1, -R8 ;  /* 0x0000000100007824 */ /* 0x000fe200078e0a08 */
[----:B------:R2:W-:Y:S02]  /*26230*/  STL [R1], R8 ;  /* 0x0000000801007387 */ /* 0x0005e40000100800 */
[----:B--2---:R-:W-:-:S04]  /*26240*/  IABS R8, R5 ;  /* 0x0000000500087213 */ /* 0x004fc80000000000 */
[----:B0-----:R-:W0:Y:S01]  /*26250*/  MUFU.RCP R7, R7 ;  /* 0x0000000700077308 */ /* 0x001e220000001000 */
[----:B------:R-:W-:Y:S02]  /*26260*/  IMAD.MOV R8, RZ, RZ, -R8 ;  /* 0x000000ffff087224 */ /* 0x000fe400078e0a08 */
[----:B0-----:R-:W-:-:S05]  /*26270*/  VIADD R9, R7, 0xffffffe ;  /* 0x0ffffffe07097836 */ /* 0x001fca0000000000 */
[----:B-1----:R-:W0:Y:S02]  /*26280*/  F2I.FTZ.U32.TRUNC.NTZ R3, R9 ;  /* 0x0000000900037305 */ /* 0x002e24000021f000 */
[----:B0-----:R-:W-:-:S04]  /*26290*/  IMAD.MOV R11, RZ, RZ, -R3 ;  /* 0x000000ffff0b7224 */ /* 0x001fc800078e0a03 */
[----:B------:R-:W-:-:S04]  /*262a0*/  IMAD R11, R11, R6, RZ ;  /* 0x000000060b0b7224 */ /* 0x000fc800078e02ff */
[----:B------:R-:W-:Y:S01]  /*262b0*/  IMAD.HI.U32 R2, R3, R11, R2 ;  /* 0x0000000b03027227 */ /* 0x000fe200078e0002 */
[----:B------:R-:W-:-:S05]  /*262c0*/  IABS R3, R0 ;  /* 0x0000000000037213 */ /* 0x000fca0000000000 */
[----:B------:R-:W-:-:S04]  /*262d0*/  IMAD.HI.U32 R2, R2, R3, RZ ;  /* 0x0000000302027227 */ /* 0x000fc800078e00ff */
[----:B------:R-:W-:-:S05]  /*262e0*/  IMAD R3, R2, R8, R3 ;  /* 0x0000000802037224 */ /* 0x000fca00078e0203 */
[----:B------:R-:W-:-:S13]  /*262f0*/  ISETP.GT.U32.AND P1, PT, R6, R3, PT ;  /* 0x000000030600720c */ /* 0x000fda0003f24070 */
[----:B------:R-:W-:Y:S01]  /*26300*/  @!P1 IMAD.IADD R3, R3, 0x1, -R6 ;  /* 0x0000000103039824 */ /* 0x000fe200078e0a06 */
[----:B------:R-:W-:Y:S02]  /*26310*/  @!P1 IADD3 R2, R2, 0x1, RZ ;  /* 0x0000000102029810 */ /* 0x000fe40007ffe0ff */
[----:B------:R-:W-:Y:S02]  /*26320*/  ISETP.NE.AND P1, PT, R5, RZ, PT ;  /* 0x000000ff0500720c */ /* 0x000fe40003f25270 */
[----:B------:R-:W-:Y:S02]  /*26330*/  ISETP.GE.U32.AND P0, PT, R3, R6, PT ;  /* 0x000000060300720c */ /* 0x000fe40003f06070 */
[----:B------:R-:W-:-:S04]  /*26340*/  LOP3.LUT R3, R0, R5, RZ, 0x3c, !PT ;  /* 0x0000000500037212 */ /* 0x000fc800078e3cff */
[----:B------:R-:W-:-:S07]  /*26350*/  ISETP.GE.AND P2, PT, R3, RZ, PT ;  /* 0x000000ff0300720c */ /* 0x000fce0003f46270 */
[----:B------:R-:W-:-:S06]  /*26360*/  @P0 VIADD R2, R2, 0x1 ;  /* 0x0000000102020836 */ /* 0x000fcc0000000000 */
[----:B------:R-:W-:Y:S01]  /*26370*/  @!P2 IMAD.MOV R2, RZ, RZ, -R2 ;  /* 0x000000ffff02a224 */ /* 0x000fe200078e0a02 */
[----:B------:R-:W-:-:S05]  /*26380*/  @!P1 LOP3.LUT R2, RZ, R5, RZ, 0x33, !PT ;  /* 0x00000005ff029212 */ /* 0x000fca00078e33ff */
[----:B------:R-:W-:-:S04]  /*26390*/  IMAD.MOV R3, RZ, RZ, -R2 ;  /* 0x000000ffff037224 */ /* 0x000fc800078e0a02 */
[----:B------:R-:W-:-:S05]  /*263a0*/  IMAD R0, R5, R3, R0 ;  /* 0x0000000305007224 */ /* 0x000fca00078e0200 */
[----:B------:R0:W-:Y:S04]  /*263b0*/  STL [R1+0x4], R0 ;  /* 0x0000040001007387 */ /* 0x0001e80000100800 */
[----:B------:R0:W-:Y:S01]  /*263c0*/  STL [R1+0x8], R2 ;  /* 0x0000080201007387 */ /* 0x0001e20000100800 */
[----:B-----5:R-:W-:-:S05]  /*263d0*/  IADD3 R10, R4, R10, RZ ;  /* 0x0000000a040a7210 */ /* 0x020fca0007ffe0ff */
[----:B------:R0:W-:Y:S01]  /*263e0*/  STL [R1+0xc], R10 ;  /* 0x00000c0a01007387 */ /* 0x0001e20000100800 */
[----:B------:R-:W-:Y:S05]  /*263f0*/  BRA `(.L_x_720) ;  /* 0x0000000000287947 */ /* 0x000fea0003800000 */
.L_x_712:
[----:B------:R-:W-:Y:S01]  /*26400*/  UMOV UR4, URZ ;  /* 0x0000003f00047c82 */ /* 0x000fe20008000000 */
[----:B------:R-:W-:Y:S01]  /*26410*/  ULDC UR6, c[0x0][0xc14] ;  /* 0x0003050000067ab9 */ /* 0x000fe20000000800 */
[----:B------:R-:W-:Y:S01]  /*26420*/  UMOV UR5, URZ ;  /* 0x0000003f00057c82 */ /* 0x000fe20008000000 */
[----:B------:R0:W-:Y:S01]  /*26430*/  STL [R1], R0 ;  /* 0x0000000001007387 */ /* 0x0001e20000100800 */
[----:B------:R-:W-:Y:S02]  /*26440*/  IMAD.U32 R3, RZ, RZ, UR4 ;  /* 0x00000004ff037e24 */ /* 0x000fe4000f8e00ff */
[----:B------:R-:W-:-:S03]  /*26450*/  IMAD.U32 R2, RZ, RZ, UR5 ;  /* 0x00000005ff027e24 */ /* 0x000fc6000f8e00ff */
[----:B------:R1:W-:Y:S01]  /*26460*/  STL [R1+0x4], R3 ;  /* 0x0000040301007387 */ /* 0x0003e20000100800 */
[----:B0-----:R-:W-:-:S05]  /*26470*/  IMAD.U32 R0, RZ, RZ, UR6 ;  /* 0x00000006ff007e24 */ /* 0x001fca000f8e00ff */
[----:B------:R1:W-:Y:S04]  /*26480*/  STL [R1+0xc], R0 ;  /* 0x00000c0001007387 */ /* 0x0003e80000100800 */
[----:B------:R1:W-:Y:S02]  /*26490*/  STL [R1+0x8], R2 ;  /* 0x0000080201007387 */ /* 0x0003e40000100800 */
.L_x_720:
[----:B-1----:R-:W2:Y:S04]  /*264a0*/  LDL R3, [R1+0x8] ;  /* 0x0000080001037983 */ /* 0x002ea80000100800 */
[----:B0-----:R-:W3:Y:S04]  /*264b0*/  LDL R2, [R1+0xc] ;  /* 0x00000c0001027983 */ /* 0x001ee80000100800 */
[----:B------:R-:W4:Y:S04]  /*264c0*/  LDL R4, [R1] ;  /* 0x0000000001047983 */ /* 0x000f280000100800 */
[----:B------:R-:W4:Y:S01]  /*264d0*/  LDL R5, [R1+0x4] ;  /* 0x0000040001057983 */ /* 0x000f220000100800 */
[----:B------:R-:W-:Y:S05]  /*264e0*/  WARPSYNC.ALL ;  /* 0x0000000000007948 */ /* 0x000fea0003800000 */
[----:B------:R-:W0:Y:S02]  /*264f0*/  S2R R0, SR_TID.X ;  /* 0x0000000000007919 */ /* 0x000e240000002100 */
[----:B0-----:R-:W-:Y:S01]  /*26500*/  LOP3.LUT R0, R0, 0x1f, RZ, 0xc0, !PT ;  /* 0x0000001f00007812 */ /* 0x001fe200078ec0ff */
[----:B------:R-:W-:Y:S03]  /*26510*/  BAR.SYNC.DEFER_BLOCKING 0x4, 0x180 ;  /* 0x0106000000007b1d */ /* 0x000fe60000010000 */
[----:B------:R-:W-:-:S13]  /*26520*/  ISETP.NE.AND P0, PT, R0, RZ, PT ;  /* 0x000000ff0000720c */ /* 0x000fda0003f05270 */
[----:B------:R-:W-:Y:S02]  /*26530*/  @!P0 MOV R0, 0x400 ;  /* 0x0000040000008802 */ /* 0x000fe40000000f00 */
[----:B--2---:R-:W-:Y:S02]  /*26540*/  MOV R6, R3 ;  /* 0x0000000300067202 */ /* 0x004fe40000000f00 */
[----:B------:R-:W0:Y:S01]  /*26550*/  @!P0 S2R R3, SR_CgaCtaId ;  /* 0x0000000000038919 */ /* 0x000e220000008800 */
[----:B---3--:R-:W-:Y:S01]  /*26560*/  IMAD.MOV.U32 R7, RZ, RZ, R2 ;  /* 0x000000ffff077224 */ /* 0x008fe200078e0002 */
[----:B0-----:R-:W-:-:S05]  /*26570*/  @!P0 LEA R0, R3, R0, 0x18 ;  /* 0x0000000003008211 */ /* 0x001fca00078ec0ff */
[----:B----4-:R1:W-:Y:S01]  /*26580*/  @!P0 STS.128 [R0+0x298d0], R4 ;  /* 0x0298d00400008388 */ /* 0x0103e20000000c00 */
[----:B------:R-:W-:Y:S06]  /*26590*/  BAR.ARV 0x5, 0x180 ;  /* 0x0146000000007b1d */ /* 0x000fec0000002000 */
.L_x_709:
[----:B-1----:R-:W2:Y:S01]  /*265a0*/  LDL R0, [R1+0xc] ;  /* 0x00000c0001007983 */ /* 0x002ea20000100800 */
[----:B------:R-:W-:Y:S02]  /*265b0*/  ULDC UR4, c[0x0][0xc14] ;  /* 0x0003050000047ab9 */ /* 0x000fe40000000800 */
[----:B--2---:R-:W-:-:S13]  /*265c0*/  ISETP.GE.AND P0, PT, R0, UR4, PT ;  /* 0x0000000400007c0c */ /* 0x004fda000bf06270 */
[----:B------:R-:W-:Y:S05]  /*265d0*/  @!P0 BRA `(.L_x_721) ;  /* 0xffffffac00548947 */ /* 0x000fea000383ffff */
[----:B------:R-:W-:Y:S05]  /*265e0*/  BSYNC B7 ;  /* 0x0000000000077941 */ /* 0x000fea0003800000 */
.L_x_618:
[----:B---3--:R-:W2:Y:S01]  /*265f0*/  LDL.LU R0, [R1+0x44] ;  /* 0x0000440001007983 */ /* 0x008ea20000300800 */
[----:B------:R-:W-:Y:S01]  /*26600*/  BSSY B0, `(.L_x_722) ;  /* 0x000000b000007945 */ /* 0x000fe20003800000 */
[----:B01----:R-:W0:Y:S01]  /*26610*/  S2R R5, SR_CgaCtaId ;  /* 0x0000000000057919 */ /* 0x003e220000008800 */
        /* <DEDUP_REMOVED lines=9> */
.L_x_851:
[----:B------:R-:W-:Y:S05]  /*266b0*/  BSYNC B0 ;  /* 0x0000000000007941 */ /* 0x000fea0003800000 */
.L_x_722:
[----:B------:R-:W-:-:S03]  /*266c0*/  UMOV UR4, 0xffffffff ;  /* 0xffffffff00047882 */ /* 0x000fc60000000000 */
[----:B------:R-:W-:Y:S05]  /*266d0*/  BRA.DIV UR4, `(.L_x_724) ;  /* 0x0000002e043c7947 */ /* 0x000fea000b800000 */
[----:B------:R-:W1:Y:S02]  /*266e0*/  S2R R2, SR_TID.X ;  /* 0x0000000000027919 */ /* 0x000e640000002100 */
[----:B-1----:R-:W-:-:S04]  /*266f0*/  SHF.R.U32.HI R2, RZ, 0x5, R2 ;  /* 0x00000005ff027819 */ /* 0x002fc80000011602 */
[----:B------:R-:W-:-:S05]  /*26700*/  LOP3.LUT R2, R2, 0x3, RZ, 0xc0, !PT ;  /* 0x0000000302027812 */ /* 0x000fca00078ec0ff */
[----:B------:R1:W2:Y:S02]  /*26710*/  SHFL.IDX PT, R14, R2, RZ, 0x1f ;  /* 0x00001fff020e7589 */ /* 0x0002a400000e0000 */
.L_x_854:
[----:B--2---:R-:W-:-:S13]  /*26720*/  ISETP.NE.AND P0, PT, R14, RZ, PT ;  /* 0x000000ff0e00720c */ /* 0x004fda0003f05270 */
[----:B------:R-:W-:Y:S05]  /*26730*/  @P0 BRA `(.L_x_414) ;  /* 0x0000000000b00947 */ /* 0x000fea0003800000 */
[----:B------:R-:W-:-:S03]  /*26740*/  UMOV UR4, 0xffffffff ;  /* 0xffffffff00047882 */ /* 0x000fc60000000000 */
[----:B------:R-:W-:Y:S05]  /*26750*/  BRA.DIV UR4, `(.L_x_725) ;  /* 0x0000002e04507947 */ /* 0x000fea000b800000 */
[----:B------:R-:W-:-:S13]  /*26760*/  ELECT P6, URZ, PT ;  /* 0x00000000003f782f */ /* 0x000fda00038c0000 */
.L_x_857:
[----:B------:R-:W-:Y:S05]  /*26770*/  @!P6 BRA `(.L_x_414) ;  /* 0x0000000000a0e947 */ /* 0x000fea0003800000 */
[----:B------:R-:W-:-:S06]  /*26780*/  ULOP3.LUT UR4, UR36, 0x2, URZ, 0xfc, !UPT ;  /* 0x0000000224047892 */ /* 0x000fcc000f8efc3f */
[----:B-1----:R-:W-:-:S04]  /*26790*/  MOV R2, UR4 ;  /* 0x0000000400027c02 */ /* 0x002fc80008000f00 */
[----:B------:R-:W-:-:S13]  /*267a0*/  ISETP.NE.AND P0, PT, R2, 0x3, PT ;  /* 0x000000030200780c */ /* 0x000fda0003f05270 */
[----:B------:R-:W-:Y:S05]  /*267b0*/  @!P0 BRA `(.L_x_726) ;  /* 0x0000000000048947 */ /* 0x000fea0003800000 */
[----:B------:R-:W-:Y:S01]  /*267c0*/  BPT.TRAP 0x1 ;  /* 0x000000040000795c */ /* 0x000fe20000300000 */
.L_x_726:
[----:B0-----:R-:W2:Y:S04]  /*267d0*/  LDL R3, [R1+0x10] ;  /* 0x0000100001037983 */ /* 0x001ea80000100800 */
        /* <DEDUP_REMOVED lines=9> */
[----:B------:R-:W-:Y:S02]  /*26870*/  LOP3.LUT R4, R7, R4, RZ, 0x3c, !PT ;  /* 0x0000000407047212 */ /* 0x000fe400078e3cff */
[----:B------:R-:W-:-:S02]  /*26880*/  LEA R7, R3, R2, 0x3 ;  /* 0x0000000203077211 */ /* 0x000fc400078e18ff */
[----:B------:R-:W-:Y:S01]  /*26890*/  SHF.L.U32 R2, R4, 0x1f, RZ ;  /* 0x0000001f04027819 */ /* 0x000fe200000006ff */
[----:B0-----:R-:W-:Y:S06]  /*268a0*/  @!P1 BRA `(.L_x_727) ;  /* 0x0000002c001c9947 */ /* 0x001fec0003800000 */
.L_x_858:
[----:B------:R-:W1:Y:S02]  /*268b0*/  SYNCS.PHASECHK.TRANS64.TRYWAIT P1, [R7+URZ], R2 ;  /* 0x00000002070075a7 */ /* 0x000e64000802017f */
[----:B-1----:R-:W-:Y:S05]  /*268c0*/  @!P1 BRA `(.L_x_728) ;  /* 0x0000002c00289947 */ /* 0x002fea0003800000 */
.L_x_859:
[----:B------:R-:W-:Y:S05]  /*268d0*/  @!P0 BRA `(.L_x_729) ;  /* 0x0000000000048947 */ /* 0x000fea0003800000 */
[----:B------:R-:W-:Y:S01]  /*268e0*/  BPT.TRAP 0x1 ;  /* 0x000000040000795c */ /* 0x000fe20000300000 */
.L_x_729:
[----:B------:R-:W2:Y:S02]  /*268f0*/  LDL.LU R4, [R1+0x10] ;  /* 0x0000100001047983 */ /* 0x000ea40000300800 */
[----:B--2---:R-:W-:-:S04]  /*26900*/  IMAD R4, R4, 0x8, R0 ;  /* 0x0000000804047824 */ /* 0x004fc800078e0200 */
[----:B------:R-:W2:Y:S02]  /*26910*/  SYNCS.PHASECHK.TRANS64.TRYWAIT P1, [R4+URZ+0x29860], R5 ;  /* 0x02986005040075a7 */ /* 0x000ea4000802017f */
[----:B--2---:R-:W-:Y:S05]  /*26920*/  @!P1 BRA `(.L_x_730) ;  /* 0x0000002c00249947 */ /* 0x004fea0003800000 */
.L_x_860:
[----:B------:R-:W-:Y:S05]  /*26930*/  @!P0 BRA `(.L_x_731) ;  /* 0x0000000000048947 */ /* 0x000fea0003800000 */
[----:B------:R-:W-:Y:S01]  /*26940*/  BPT.TRAP 0x1 ;  /* 0x000000040000795c */ /* 0x000fe20000300000 */
.L_x_731:
[----:B------:R-:W-:-:S04]  /*26950*/  IMAD R3, R3, 0x8, R0 ;  /* 0x0000000803037824 */ /* 0x000fc800078e0200 */
[----:B------:R-:W3:Y:S02]  /*26960*/  SYNCS.PHASECHK.TRANS64.TRYWAIT P1, [R3+URZ+0x29860], R2 ;  /* 0x02986002030075a7 */ /* 0x000ee4000802017f */
[----:B---3--:R-:W-:Y:S05]  /*26970*/  @!P1 BRA `(.L_x_732) ;  /* 0x0000002c00249947 */ /* 0x008fea0003800000 */
.L_x_861:
[----:B------:R-:W-:Y:S05]  /*26980*/  @!P0 BRA `(.L_x_733) ;  /* 0x0000000000048947 */ /* 0x000fea0003800000 */
[----:B------:R-:W-:Y:S01]  /*26990*/  BPT.TRAP 0x1 ;  /* 0x000000040000795c */ /* 0x000fe20000300000 */
.L_x_733:
[----:B------:R-:W4:Y:S02]  /*269a0*/  SYNCS.PHASECHK.TRANS64.TRYWAIT P0, [R4+URZ+0x29880], R5 ;  /* 0x02988005040075a7 */ /* 0x000f24000800017f */
[----:B----4-:R-:W-:Y:S05]  /*269b0*/  @!P0 BRA `(.L_x_734) ;  /* 0x0000002c00288947 */ /* 0x010fea0003800000 */
.L_x_735:
[----:B------:R0:W0:Y:S02]  /*269c0*/  SYNCS.PHASECHK.TRANS64.TRYWAIT P0, [R3+URZ+0x29880], R2 ;  /* 0x02988002030075a7 */ /* 0x000024000800017f */
[----:B0-----:R-:W-:Y:S05]  /*269d0*/  @!P0 NANOSLEEP.SYNCS 0x989680 ;  /* 0x009896800000895d */ /* 0x001fea0003900000 */
[----:B------:R-:W0:Y:S02]  /*269e0*/  @!P0 SYNCS.PHASECHK.TRANS64 P0, [R3+URZ+0x29880], R2 ;  /* 0x02988002030085a7 */ /* 0x000e24000800007f */
[----:B0-----:R-:W-:Y:S05]  /*269f0*/  @!P0 BRA `(.L_x_735) ;  /* 0xfffffffc00f08947 */ /* 0x001fea000383ffff */
.L_x_414:
[----:B------:R-:W-:Y:S05]  /*26a00*/  BSYNC B8 ;  /* 0x0000000000087941 */ /* 0x000fea0003800000 */
.L_x_411:
[----:B------:R-:W-:Y:S05]  /*26a10*/  EXIT ;  /* 0x000000000000794d */ /* 0x000fea0003800000 */
.L_x_432:
[----:B---3--:R3:W4:Y:S02]  /*26a20*/  SYNCS.PHASECHK.TRANS64.TRYWAIT P5, [R39+URZ+0x29890], R96 ;  /* 0x02989060270075a7 */ /* 0x00872400080a017f */
[----:B----4-:R-:W-:Y:S05]  /*26a30*/  @!P5 NANOSLEEP.SYNCS 0x989680 ;  /* 0x009896800000d95d */ /* 0x010fea0003900000 */
[----:B------:R-:W4:Y:S02]  /*26a40*/  @!P5 SYNCS.PHASECHK.TRANS64 P5, [R39+URZ+0x29890], R96 ;  /* 0x029890602700d5a7 */ /* 0x000f2400080a007f */
[----:B----4-:R-:W-:Y:S05]  /*26a50*/  @!P5 BRA `(.L_x_432) ;  /* 0xfffffffc00f0d947 */ /* 0x010fea000383ffff */
[----:B------:R-:W-:Y:S05]  /*26a60*/  BRA `(.L_x_736) ;  /* 0xfffffdc800907947 */ /* 0x000fea000383ffff */
.L_x_486:
[----:B--2---:R2:W4:Y:S02]  /*26a70*/  SYNCS.PHASECHK.TRANS64.TRYWAIT P5, [R39+URZ+0x29890], R96 ;  /* 0x02989060270075a7 */ /* 0x00452400080a017f */
[----:B----4-:R-:W-:Y:S05]  /*26a80*/  @!P5 NANOSLEEP.SYNCS 0x989680 ;  /* 0x009896800000d95d */ /* 0x010fea0003900000 */
[----:B------:R-:W4:Y:S02]  /*26a90*/  @!P5 SYNCS.PHASECHK.TRANS64 P5, [R39+URZ+0x29890], R96 ;  /* 0x029890602700d5a7 */ /* 0x000f2400080a007f */
[----:B----4-:R-:W-:Y:S05]  /*26aa0*/  @!P5 BRA `(.L_x_486) ;  /* 0xfffffffc00f0d947 */ /* 0x010fea000383ffff */
[----:B------:R-:W-:Y:S05]  /*26ab0*/  BRA `(.L_x_737) ;  /* 0xfffffe2400f07947 */ /* 0x000fea000383ffff */
.L_x_511:
[----:B-1----:R1:W2:Y:S02]  /*26ac0*/  SYNCS.PHASECHK.TRANS64.TRYWAIT P2, [R39+URZ+0x29890], R96 ;  /* 0x02989060270075a7 */ /* 0x0022a4000804017f */
[----:B--2---:R-:W-:Y:S05]  /*26ad0*/  @!P2 NANOSLEEP.SYNCS 0x989680 ;  /* 0x009896800000a95d */ /* 0x004fea0003900000 */
[----:B------:R-:W2:Y:S02]  /*26ae0*/  @!P2 SYNCS.PHASECHK.TRANS64 P2, [R39+URZ+0x29890], R96 ;  /* 0x029890602700a5a7 */ /* 0x000ea4000804007f */
[----:B--2---:R-:W-:Y:S05]  /*26af0*/  @!P2 BRA `(.L_x_511) ;  /* 0xfffffffc00f0a947 */ /* 0x004fea000383ffff */
[----:B------:R-:W-:Y:S05]  /*26b00*/  BRA `(.L_x_738) ;  /* 0xfffffe8400947947 */ /* 0x000fea000383ffff */
.L_x_517:
[----:B-1----:R1:W2:Y:S02]  /*26b10*/  SYNCS.PHASECHK.TRANS64.TRYWAIT P1, [R39+URZ+0x298b0], R96 ;  /* 0x0298b060270075a7 */ /* 0x0022a4000802017f */
[----:B--2---:R-:W-:Y:S05]  /*26b20*/  @!P1 NANOSLEEP.SYNCS 0x989680 ;  /* 0x009896800000995d */ /* 0x004fea0003900000 */
[----:B------:R-:W2:Y:S02]  /*26b30*/  @!P1 SYNCS.PHASECHK.TRANS64 P1, [R39+URZ+0x298b0], R96 ;  /* 0x0298b060270095a7 */ /* 0x000ea4000802007f */
[----:B--2---:R-:W-:Y:S05]  /*26b40*/  @!P1 BRA `(.L_x_517) ;  /* 0xfffffffc00f09947 */ /* 0x004fea000383ffff */
[----:B------:R-:W-:Y:S05]  /*26b50*/  BRA `(.L_x_739) ;  /* 0xfffffe8800947947 */ /* 0x000fea000383ffff */
.L_x_525:
[----:B------:R-:W-:Y:S01]  /*26b60*/  BSSY B0, `(.L_x_740) ;  /* 0x0000008000007945 */ /* 0x000fe20003800000 */
[----:B------:R-:W-:Y:S01]  /*26b70*/  IMAD.MOV.U32 R13, RZ, RZ, R219 ;  /* 0x000000ffff0d7224 */ /* 0x000fe200078e00db */
[----:B------:R-:W-:Y:S01]  /*26b80*/  MOV R12, RZ ;  /* 0x000000ff000c7202 */ /* 0x000fe20000000f00 */
[----:B------:R-:W-:Y:S02]  /*26b90*/  IMAD.MOV.U32 R11, RZ, RZ, 0x1f ;  /* 0x0000001fff0b7424 */ /* 0x000fe400078e00ff */
[----:B------:R-:W-:-:S07]  /*26ba0*/  IMAD.MOV.U32 R15, RZ, RZ, -0x1 ;  /* 0xffffffffff0f7424 */ /* 0x000fce00078e00ff */
[----:B-----5:R-:W-:Y:S05]  /*26bb0*/  WARPSYNC.COLLECTIVE R15, `(.L_x_741) ;  /* 0x000000000f087348 */ /* 0x020fea0003c00000 */
[----:B------:R0:W1:Y:S02]  /*26bc0*/  SHFL.IDX P6, R14, R13, R12, R11 ;  /* 0x0000000c0d0e7389 */ /* 0x00006400000c000b */
[----:B01---5:R-:W-:Y:S01]  /*26bd0*/  ENDCOLLECTIVE ;  /* 0x000000000000791b */ /* 0x023fe20003800000 */
.L_x_741:
[----:B------:R-:W-:Y:S05]  /*26be0*/  BSYNC B0 ;  /* 0x0000000000007941 */ /* 0x000fea0003800000 */
.L_x_740:
[----:B------:R-:W-:Y:S01]  /*26bf0*/  IMAD.MOV.U32 R198, RZ, RZ, R14 ;  /* 0x000000ffffc67224 */ /* 0x000fe200078e000e */
[----:B------:R-:W-:Y:S06]  /*26c00*/  BRA `(.L_x_742) ;  /* 0xfffffe94001c7947 */ /* 0x000fec000383ffff */
.L_x_537:
[----:B------:R-:W-:Y:S01]  /*26c10*/  BSSY B1, `(.L_x_743) ;  /* 0x0000008000017945 */ /* 0x000fe20003800000 */
[----:B------:R-:W-:Y:S01]  /*26c20*/  MOV R13, R46 ;  /* 0x0000002e000d7202 */ /* 0x000fe20000000f00 */
[----:B------:R-:W-:Y:S02]  /*26c30*/  IMAD.MOV.U32 R12, RZ, RZ, RZ ;  /* 0x000000ffff0c7224 */ /* 0x000fe400078e00ff */
[----:B------:R-:W-:Y:S02]  /*26c40*/  IMAD.MOV.U32 R11, RZ, RZ, 0x1e1f ;  /* 0x00001e1fff0b7424 */ /* 0x000fe400078e00ff */
[----:B------:R-:W-:-:S07]  /*26c50*/  IMAD.MOV.U32 R15, RZ, RZ, -0x1 ;  /* 0xffffffffff0f7424 */ /* 0x000fce00078e00ff */
[----:B01---5:R-:W-:Y:S05]  /*26c60*/  WARPSYNC.COLLECTIVE R15, `(.L_x_744) ;  /* 0x000000000f087348 */ /* 0x023fea0003c00000 */
[----:B------:R2:W3:Y:S02]  /*26c70*/  SHFL.IDX P6, R14, R13, R12, R11 ;  /* 0x0000000c0d0e7389 */ /* 0x0004e400000c000b */
[----:B0123-5:R-:W-:Y:S01]  /*26c80*/  ENDCOLLECTIVE ;  /* 0x000000000000791b */ /* 0x02ffe20003800000 */
.L_x_744:
[----:B------:R-:W-:Y:S05]  /*26c90*/  BSYNC B1 ;  /* 0x0000000000017941 */ /* 0x000fea0003800000 */
.L_x_743:
[----:B------:R-:W-:Y:S05]  /*26ca0*/  BRA `(.L_x_745) ;  /* 0xfffffe9c005c7947 */ /* 0x000fea000383ffff */
.L_x_538:
        /* <DEDUP_REMOVED lines=8> */
.L_x_747:
[----:B------:R-:W-:Y:S05]  /*26d30*/  BSYNC B1 ;  /* 0x0000000000017941 */ /* 0x000fea0003800000 */
.L_x_746:
[----:B------:R-:W-:Y:S05]  /*26d40*/  BRA `(.L_x_748) ;  /* 0xfffffe9c003c7947 */ /* 0x000fea000383ffff */
.L_x_539:
        /* <DEDUP_REMOVED lines=8> */
.L_x_750:
[----:B------:R-:W-:Y:S05]  /*26dd0*/  BSYNC B1 ;  /* 0x0000000000017941 */ /* 0x000fea0003800000 */
.L_x_749:
[----:B------:R-:W-:Y:S05]  /*26de0*/  BRA `(.L_x_751) ;  /* 0xfffffe9c001c7947 */ /* 0x000fea000383ffff */
.L_x_540:
        /* <DEDUP_REMOVED lines=8> */
.L_x_753:
[----:B------:R-:W-:Y:S05]  /*26e70*/  BSYNC B1 ;  /* 0x0000000000017941 */ /* 0x000fea0003800000 */
.L_x_752:
[----:B------:R-:W-:Y:S05]  /*26e80*/  BRA `(.L_x_754) ;  /* 0xfffffe9800fc7947 */ /* 0x000fea000383ffff */
.L_x_542:
[----:B--2---:R2:W3:Y:S02]  /*26e90*/  SYNCS.PHASECHK.TRANS64.TRYWAIT P1, [R18+URZ+0x29800], R3 ;  /* 0x02980003120075a7 */ /* 0x0044e4000802017f */
[----:B---3--:R-:W-:Y:S05]  /*26ea0*/  @!P1 NANOSLEEP.SYNCS 0x989680 ;  /* 0x009896800000995d */ /* 0x008fea0003900000 */
[----:B------:R-:W3:Y:S02]  /*26eb0*/  @!P1 SYNCS.PHASECHK.TRANS64 P1, [R18+URZ+0x29800], R3 ;  /* 0x02980003120095a7 */ /* 0x000ee4000802007f */
[----:B---3--:R-:W-:Y:S05]  /*26ec0*/  @!P1 BRA `(.L_x_542) ;  /* 0xfffffffc00f09947 */ /* 0x008fea000383ffff */
[----:B------:R-:W-:Y:S05]  /*26ed0*/  BRA `(.L_x_755) ;  /* 0xfffffe9c00087947 */ /* 0x000fea000383ffff */
.L_x_556:
        /* <DEDUP_REMOVED lines=8> */
.L_x_757:
[----:B------:R-:W-:Y:S05]  /*26f60*/  BSYNC B1 ;  /* 0x0000000000017941 */ /* 0x000fea0003800000 */
.L_x_756:
[----:B------:R-:W-:Y:S05]  /*26f70*/  BRA `(.L_x_758) ;  /* 0xfffffecc00407947 */ /* 0x000fea000383ffff */
.L_x_557:
        /* <DEDUP_REMOVED lines=8> */
.L_x_760:
[----:B------:R-:W-:Y:S05]  /*27000*/  BSYNC B1 ;  /* 0x0000000000017941 */ /* 0x000fea0003800000 */
.L_x_759:
[----:B------:R-:W-:Y:S05]  /*27010*/  BRA `(.L_x_761) ;  /* 0xfffffecc00207947 */ /* 0x000fea000383ffff */
.L_x_558:
        /* <DEDUP_REMOVED lines=8> */
.L_x_763:
[----:B------:R-:W-:Y:S05]  /*270a0*/  BSYNC B1 ;  /* 0x0000000000017941 */ /* 0x000fea0003800000 */
.L_x_762:
[----:B------:R-:W-:Y:S05]  /*270b0*/  BRA `(.L_x_764) ;  /* 0xfffffecc00007947 */ /* 0x000fea000383ffff */
.L_x_559:
        /* <DEDUP_REMOVED lines=8> */
.L_x_766:
[----:B------:R-:W-:Y:S05]  /*27140*/  BSYNC B1 ;  /* 0x0000000000017941 */ /* 0x000fea0003800000 */
.L_x_765:
[----:B------:R-:W-:Y:S05]  /*27150*/  BRA `(.L_x_767) ;  /* 0xfffffec800e07947 */ /* 0x000fea000383ffff */
.L_x_561:
[----:B--2---:R2:W3:Y:S02]  /*27160*/  SYNCS.PHASECHK.TRANS64.TRYWAIT P1, [R18+URZ+0x29800], R3 ;  /* 0x02980003120075a7 */ /* 0x0044e4000802017f */
[----:B---3--:R-:W-:Y:S05]  /*27170*/  @!P1 NANOSLEEP.SYNCS 0x989680 ;  /* 0x009896800000995d */ /* 0x008fea0003900000 */
[----:B------:R-:W3:Y:S02]  /*27180*/  @!P1 SYNCS.PHASECHK.TRANS64 P1, [R18+URZ+0x29800], R3 ;  /* 0x02980003120095a7 */ /* 0x000ee4000802007f */
[----:B---3--:R-:W-:Y:S05]  /*27190*/  @!P1 BRA `(.L_x_561) ;  /* 0xfffffffc00f09947 */ /* 0x008fea000383ffff */
[----:B------:R-:W-:Y:S05]  /*271a0*/  BRA `(.L_x_768) ;  /* 0xfffffec800ec7947 */ /* 0x000fea000383ffff */
.L_x_569:
[----:B--2---:R2:W3:Y:S02]  /*271b0*/  SYNCS.PHASECHK.TRANS64.TRYWAIT P2, [R3+URZ+0x29830], R0 ;  /* 0x02983000030075a7 */ /* 0x0044e4000804017f */
[----:B---3--:R-:W-:Y:S05]  /*271c0*/  @!P2 NANOSLEEP.SYNCS 0x989680 ;  /* 0x009896800000a95d */ /* 0x008fea0003900000 */
[----:B------:R-:W3:Y:S02]  /*271d0*/  @!P2 SYNCS.PHASECHK.TRANS64 P2, [R3+URZ+0x29830], R0 ;  /* 0x029830000300a5a7 */ /* 0x000ee4000804007f */
[----:B---3--:R-:W-:Y:S05]  /*271e0*/  @!P2 BRA `(.L_x_569) ;  /* 0xfffffffc00f0a947 */ /* 0x008fea000383ffff */
[----:B------:R-:W-:Y:S05]  /*271f0*/  BRA `(.L_x_568) ;  /* 0xfffffefc00187947 */ /* 0x000fea000383ffff */
.L_x_575:
[----:B-1----:R1:W2:Y:S02]  /*27200*/  SYNCS.PHASECHK.TRANS64.TRYWAIT P2, [R11+URZ+0x29830], R10 ;  /* 0x0298300a0b0075a7 */ /* 0x0022a4000804017f */
[----:B--2---:R-:W-:Y:S05]  /*27210*/  @!P2 NANOSLEEP.SYNCS 0x989680 ;  /* 0x009896800000a95d */ /* 0x004fea0003900000 */
[----:B------:R-:W2:Y:S02]  /*27220*/  @!P2 SYNCS.PHASECHK.TRANS64 P2, [R11+URZ+0x29830], R10 ;  /* 0x0298300a0b00a5a7 */ /* 0x000ea4000804007f */
[----:B--2---:R-:W-:Y:S05]  /*27230*/  @!P2 BRA `(.L_x_575) ;  /* 0xfffffffc00f0a947 */ /* 0x004fea000383ffff */
[----:B------:R-:W-:Y:S05]  /*27240*/  BRA `(.L_x_574) ;  /* 0xffffff3000e47947 */ /* 0x000fea000383ffff */
.L_x_580:
[----:B-1----:R1:W2:Y:S02]  /*27250*/  SYNCS.PHASECHK.TRANS64.TRYWAIT P1, [R11+URZ+0x29850], R8 ;  /* 0x029850080b0075a7 */ /* 0x0022a4000802017f */
[----:B--2---:R-:W-:Y:S05]  /*27260*/  @!P1 NANOSLEEP.SYNCS 0x989680 ;  /* 0x009896800000995d */ /* 0x004fea0003900000 */
[----:B------:R-:W2:Y:S02]  /*27270*/  @!P1 SYNCS.PHASECHK.TRANS64 P1, [R11+URZ+0x29850], R8 ;  /* 0x029850080b0095a7 */ /* 0x000ea4000802007f */
[----:B--2---:R-:W-:Y:S05]  /*27280*/  @!P1 BRA `(.L_x_580) ;  /* 0xfffffffc00f09947 */ /* 0x004fea000383ffff */
[----:B------:R-:W-:Y:S05]  /*27290*/  BRA `(.L_x_579) ;  /* 0xffffff4400247947 */ /* 0x000fea000383ffff */
.L_x_586:
[----:B-1----:R1:W2:Y:S02]  /*272a0*/  SYNCS.PHASECHK.TRANS64.TRYWAIT P1, [R21+URZ+0x29850], R0 ;  /* 0x02985000150075a7 */ /* 0x0022a4000802017f */
[----:B--2---:R-:W-:Y:S05]  /*272b0*/  @!P1 NANOSLEEP.SYNCS 0x989680 ;  /* 0x009896800000995d */ /* 0x004fea0003900000 */
[----:B------:R-:W2:Y:S02]  /*272c0*/  @!P1 SYNCS.PHASECHK.TRANS64 P1, [R21+URZ+0x29850], R0 ;  /* 0x02985000150095a7 */ /* 0x000ea4000802007f */
[----:B--2---:R-:W-:Y:S05]  /*272d0*/  @!P1 BRA `(.L_x_586) ;  /* 0xfffffffc00f09947 */ /* 0x004fea000383ffff */
[----:B------:R-:W-:Y:S05]  /*272e0*/  BRA `(.L_x_585) ;  /* 0xffffff64003c7947 */ /* 0x000fea000383ffff */
.L_x_590:
[----:B------:R-:W-:Y:S01]  /*272f0*/  MOV R12, R0 ;  /* 0x00000000000c7202 */ /* 0x000fe20000000f00 */
[----:B------:R-:W-:Y:S01]  /*27300*/  IMAD.MOV.U32 R11, RZ, RZ, 0x1c1f ;  /* 0x00001c1fff0b7424 */ /* 0x000fe200078e00ff */
[----:B------:R-:W-:Y:S01]  /*27310*/  SEL R5, R96, R97, P0 ;  /* 0x0000006160057207 */ /* 0x000fe20000000000 */
[----:B------:R-:W-:Y:S01]  /*27320*/  IMAD.MOV.U32 R15, RZ, RZ, -0x1 ;  /* 0xffffffffff0f7424 */ /* 0x000fe200078e00ff */
[----:B------:R-:W-:Y:S02]  /*27330*/  SEL R7, R97, R96, P0 ;  /* 0x0000006061077207 */ /* 0x000fe40000000000 */
[----:B------:R-:W-:-:S07]  /*27340*/  SEL R9, R92, R93, P0 ;  /* 0x0000005d5c097207 */ /* 0x000fce0000000000 */
[----:B01---5:R-:W-:Y:S05]  /*27350*/  WARPSYNC.COLLECTIVE R15, `(.L_x_769) ;  /* 0x000000000f087348 */ /* 0x023fea0003c00000 */
[----:B------:R2:W3:Y:S02]  /*27360*/  SHFL.IDX P6, R14, R13, R12, R11 ;  /* 0x0000000c0d0e7389 */ /* 0x0004e400000c000b */
[----:B0123-5:R-:W-:Y:S01]  /*27370*/  ENDCOLLECTIVE ;  /* 0x000000000000791b */ /* 0x02ffe20003800000 */
.L_x_769:
[----:B------:R-:W-:Y:S02]  /*27380*/  SEL R21, R93, R92, P0 ;  /* 0x0000005c5d157207 */ /* 0x000fe40000000000 */
[----:B------:R-:W-:Y:S02]  /*27390*/  SEL R25, R48, R45, P0 ;  /* 0x0000002d30197207 */ /* 0x000fe40000000000 */
[----:B------:R-:W-:Y:S02]  /*273a0*/  SEL R27, R45, R48, P0 ;  /* 0x000000302d1b7207 */ /* 0x000fe40000000000 */
[----:B------:R-:W-:Y:S02]  /*273b0*/  SEL R45, R65, R68, P0 ;  /* 0x00000044412d7207 */ /* 0x000fe40000000000 */
[----:B------:R-:W-:Y:S02]  /*273c0*/  SEL R47, R68, R65, P0 ;  /* 0x00000041442f7207 */ /* 0x000fe40000000000 */
[----:B------:R-:W-:-:S02]  /*273d0*/  SEL R63, R38, R67, P0 ;  /* 0x00000043263f7207 */ /* 0x000fc40000000000 */
[----:B------:R-:W-:Y:S01]  /*273e0*/  SEL R65, R67, R38, P0 ;  /* 0x0000002643417207 */ /* 0x000fe20000000000 */
[----:B------:R-:W-:Y:S01]  /*273f0*/  IMAD.MOV.U32 R12, RZ, RZ, R2 ;  /* 0x000000ffff0c7224 */ /* 0x000fe200078e0002 */
[----:B------:R-:W-:Y:S02]  /*27400*/  MOV R13, R3 ;  /* 0x00000003000d7202 */ /* 0x000fe40000000f00 */
[----:B------:R-:W-:Y:S02]  /*27410*/  SEL R67, R30, R69, P0 ;  /* 0x000000451e437207 */ /* 0x000fe40000000000 */
[----:B------:R-:W-:Y:S02]  /*27420*/  SEL R69, R69, R30, P0 ;  /* 0x0000001e45457207 */ /* 0x000fe40000000000 */
[----:B------:R-:W-:Y:S02]  /*27430*/  SEL R29, R40, R37, P0 ;  /* 0x00000025281d7207 */ /* 0x000fe40000000000 */
[----:B------:R-:W-:Y:S01]  /*27440*/  SEL R31, R37, R40, P0 ;  /* 0x00000028251f7207 */ /* 0x000fe20000000000 */
[----:B------:R-:W-:Y:S01]  /*27450*/  IMAD.MOV.U32 R6, RZ, RZ, R14 ;  /* 0x000000ffff067224 */ /* 0x000fe200078e000e */
[----:B------:R-:W-:-:S07]  /*27460*/  SEL R71, R73, R34, P0 ;  /* 0x0000002249477207 */ /* 0x000fce0000000000 */
[----:B------:R-:W-:Y:S05]  /*27470*/  WARPSYNC.COLLECTIVE R15, `(.L_x_770) ;  /* 0x000000000f087348 */ /* 0x000fea0003c00000 */
[----:B------:R0:W1:Y:S02]  /*27480*/  SHFL.IDX P6, R14, R13, R12, R11 ;  /* 0x0000000c0d0e7389 */ /* 0x00006400000c000b */
[----:B01----:R-:W-:Y:S01]  /*27490*/  ENDCOLLECTIVE ;  /* 0x000000000000791b */ /* 0x003fe20003800000 */
.L_x_770:
        /* <DEDUP_REMOVED lines=18> */
.L_x_771:
[----:B------:R-:W-:Y:S02]  /*275c0*/  SEL R55, R52, R55, P0 ;  /* 0x0000003734377207 */ /* 0x000fe40000000000 */
[----:B------:R-:W-:Y:S02]  /*275d0*/  SEL R57, R46, R59, P0 ;  /* 0x0000003b2e397207 */ /* 0x000fe40000000000 */
[----:B------:R-:W-:Y:S02]  /*275e0*/  SEL R59, R59, R46, P0 ;  /* 0x0000002e3b3b7207 */ /* 0x000fe40000000000 */
[----:B------:R-:W-:Y:S02]  /*275f0*/  SEL R4, R6, R3, P0 ;  /* 0x0000000306047207 */ /* 0x000fe40000000000 */
[----:B------:R-:W-:Y:S01]  /*27600*/  SEL R6, R3, R6, P0 ;  /* 0x0000000603067207 */ /* 0x000fe20000000000 */
[----:B------:R-:W-:Y:S02]  /*27610*/  IMAD.MOV.U32 R13, RZ, RZ, R7 ;  /* 0x000000ffff0d7224 */ /* 0x000fe400078e0007 */
[----:B------:R-:W-:-:S02]  /*27620*/  IMAD.MOV.U32 R12, RZ, RZ, R2 ;  /* 0x000000ffff0c7224 */ /* 0x000fc400078e0002 */
[----:B------:R-:W-:-:S07]  /*27630*/  IMAD.MOV.U32 R10, RZ, RZ, R14 ;  /* 0x000000ffff0a7224 */ /* 0x000fce00078e000e */
[----:B------:R-:W-:Y:S05]  /*27640*/  WARPSYNC.COLLECTIVE R15, `(.L_x_772) ;  /* 0x000000000f087348 */ /* 0x000fea0003c00000 */
[----:B------:R0:W1:Y:S02]  /*27650*/  SHFL.IDX P6, R14, R13, R12, R11 ;  /* 0x0000000c0d0e7389 */ /* 0x00006400000c000b */
[----:B01----:R-:W-:Y:S01]  /*27660*/  ENDCOLLECTIVE ;  /* 0x000000000000791b */ /* 0x003fe20003800000 */
.L_x_772:
[----:B------:R-:W-:Y:S02]  /*27670*/  IMAD.MOV.U32 R13, RZ, RZ, R9 ;  /* 0x000000ffff0d7224 */ /* 0x000fe400078e0009 */
[----:B------:R-:W-:Y:S01]  /*27680*/  IMAD.MOV.U32 R12, RZ, RZ, R0 ;  /* 0x000000ffff0c7224 */ /* 0x000fe200078e0000 */
[----:B------:R-:W-:-:S07]  /*27690*/  MOV R7, R14 ;  /* 0x0000000e00077202 */ /* 0x000fce0000000f00 */
[----:B------:R-:W-:Y:S05]  /*276a0*/  WARPSYNC.COLLECTIVE R15, `(.L_x_773) ;  /* 0x000000000f087348 */ /* 0x000fea0003c00000 */
[----:B------:R0:W1:Y:S02]  /*276b0*/  SHFL.IDX P6, R14, R13, R12, R11 ;  /* 0x0000000c0d0e7389 */ /* 0x00006400000c000b */
[----:B01----:R-:W-:Y:S01]  /*276c0*/  ENDCOLLECTIVE ;  /* 0x000000000000791b */ /* 0x003fe20003800000 */
.L_x_773:
[----:B------:R-:W-:Y:S02]  /*276d0*/  SEL R8, R10, R7, P0 ;  /* 0x000000070a087207 */ /* 0x000fe40000000000 */
[----:B------:R-:W-:Y:S02]  /*276e0*/  SEL R10, R7, R10, P0 ;  /* 0x0000000a070a7207 */ /* 0x000fe40000000000 */
[----:B------:R-:W-:Y:S01]  /*276f0*/  MOV R13, R21 ;  /* 0x00000015000d7202 */ /* 0x000fe20000000f00 */
[----:B------:R-:W-:Y:S02]  /*27700*/  IMAD.MOV.U32 R12, RZ, RZ, R2 ;  /* 0x000000ffff0c7224 */ /* 0x000fe400078e0002 */
[----:B------:R-:W-:-:S07]  /*27710*/  IMAD.MOV.U32 R26, RZ, RZ, R14 ;  /* 0x000000ffff1a7224 */ /* 0x000fce00078e000e */
[----:B------:R-:W-:Y:S05]  /*27720*/  WARPSYNC.COLLECTIVE R15, `(.L_x_774) ;  /* 0x000000000f087348 */ /* 0x000fea0003c00000 */
[----:B------:R0:W1:Y:S02]  /*27730*/  SHFL.IDX P6, R14, R13, R12, R11 ;  /* 0x0000000c0d0e7389 */ /* 0x00006400000c000b */
[----:B01----:R-:W-:Y:S01]  /*27740*/  ENDCOLLECTIVE ;  /* 0x000000000000791b */ /* 0x003fe20003800000 */
.L_x_774:
[----:B------:R-:W-:Y:S01]  /*27750*/  IMAD.MOV.U32 R13, RZ, RZ, R25 ;  /* 0x000000ffff0d7224 */ /* 0x000fe200078e0019 */
[----:B------:R-:W-:Y:S01]  /*27760*/  MOV R12, R0 ;  /* 0x00000000000c7202 */ /* 0x000fe20000000f00 */
[----:B------:R-:W-:-:S07]  /*27770*/  IMAD.MOV.U32 R21, RZ, RZ, R14 ;  /* 0x000000ffff157224 */ /* 0x000fce00078e000e */
[----:B------:R-:W-:Y:S05]  /*27780*/  WARPSYNC.COLLECTIVE R15, `(.L_x_775) ;  /* 0x000000000f087348 */ /* 0x000fea0003c00000 */
[----:B------:R0:W1:Y:S02]  /*27790*/  SHFL.IDX P6, R14, R13, R12, R11 ;  /* 0x0000000c0d0e7389 */ /* 0x00006400000c000b */
[----:B01----:R-:W-:Y:S01]  /*277a0*/  ENDCOLLECTIVE ;  /* 0x000000000000791b */ /* 0x003fe20003800000 */
.L_x_775:
[----:B------:R-:W-:Y:S02]  /*277b0*/  SEL R24, R26, R21, P0 ;  /* 0x000000151a187207 */ /* 0x000fe40000000000 */
[----:B------:R-:W-:Y:S01]  /*277c0*/  SEL R26, R21, R26, P0 ;  /* 0x0000001a151a7207 */ /* 0x000fe20000000000 */
[----:B------:R-:W-:Y:S02]  /*277d0*/  IMAD.MOV.U32 R13, RZ, RZ, R27 ;  /* 0x000000ffff0d7224 */ /* 0x000fe400078e001b */
[----:B------:R-:W-:Y:S02]  /*277e0*/  IMAD.MOV.U32 R12, RZ, RZ, R2 ;  /* 0x000000ffff0c7224 */ /* 0x000fe400078e0002 */
[----:B------:R-:W-:-:S07]  /*277f0*/  IMAD.MOV.U32 R30, RZ, RZ, R14 ;  /* 0x000000ffff1e7224 */ /* 0x000fce00078e000e */
[----:B------:R-:W-:Y:S05]  /*27800*/  WARPSYNC.COLLECTIVE R15, `(.L_x_776) ;  /* 0x000000000f087348 */ /* 0x000fea0003c00000 */
[----:B------:R0:W1:Y:S02]  /*27810*/  SHFL.IDX P6, R14, R13, R12, R11 ;  /* 0x0000000c0d0e7389 */ /* 0x00006400000c000b */
[----:B01----:R-:W-:Y:S01]  /*27820*/  ENDCOLLECTIVE ;  /* 0x000000000000791b */ /* 0x003fe20003800000 */
.L_x_776:
[----:B------:R-:W-:Y:S02]  /*27830*/  IMAD.MOV.U32 R13, RZ, RZ, R29 ;  /* 0x000000ffff0d7224 */ /* 0x000fe400078e001d */
[----:B------:R-:W-:Y:S01]  /*27840*/  IMAD.MOV.U32 R12, RZ, RZ, R0 ;  /* 0x000000ffff0c7224 */ /* 0x000fe200078e0000 */
[----:B------:R-:W-:-:S07]  /*27850*/  MOV R27, R14 ;  /* 0x0000000e001b7202 */ /* 0x000fce0000000f00 */
[----:B------:R-:W-:Y:S05]  /*27860*/  WARPSYNC.COLLECTIVE R15, `(.L_x_777) ;  /* 0x000000000f087348 */ /* 0x000fea0003c00000 */
[----:B------:R0:W1:Y:S02]  /*27870*/  SHFL.IDX P6, R14, R13, R12, R11 ;  /* 0x0000000c0d0e7389 */ /* 0x00006400000c000b */
[----:B01----:R-:W-:Y:S01]  /*27880*/  ENDCOLLECTIVE ;  /* 0x000000000000791b */ /* 0x003fe20003800000 */
.L_x_777:
        /* <DEDUP_REMOVED lines=8> */
.L_x_778:
[----:B------:R-:W-:Y:S01]  /*27910*/  IMAD.MOV.U32 R13, RZ, RZ, R33 ;  /* 0x000000ffff0d7224 */ /* 0x000fe200078e0021 */
[----:B------:R-:W-:Y:S01]  /*27920*/  MOV R12, R0 ;  /* 0x00000000000c7202 */ /* 0x000fe20000000f00 */
[----:B------:R-:W-:-:S07]  /*27930*/  IMAD.MOV.U32 R31, RZ, RZ, R14 ;  /* 0x000000ffff1f7224 */ /* 0x000fce00078e000e */
[----:B------:R-:W-:Y:S05]  /*27940*/  WARPSYNC.COLLECTIVE R15, `(.L_x_779) ;  /* 0x000000000f087348 */ /* 0x000fea0003c00000 */
[----:B------:R0:W1:Y:S02]  /*27950*/  SHFL.IDX P6, R14, R13, R12, R11 ;  /* 0x0000000c0d0e7389 */ /* 0x00006400000c000b */
[----:B01----:R-:W-:Y:S01]  /*27960*/  ENDCOLLECTIVE ;  /* 0x000000000000791b */ /* 0x003fe20003800000 */
.L_x_779:
        /* <DEDUP_REMOVED lines=8> */
.L_x_780:
[----:B------:R-:W-:Y:S02]  /*279f0*/  IMAD.MOV.U32 R13, RZ, RZ, R37 ;  /* 0x000000ffff0d7224 */ /* 0x000fe400078e0025 */
[----:B------:R-:W-:Y:S01]  /*27a00*/  IMAD.MOV.U32 R12, RZ, RZ, R0 ;  /* 0x000000ffff0c7224 */ /* 0x000fe200078e0000 */
[----:B------:R-:W-:-:S07]  /*27a10*/  MOV R35, R14 ;  /* 0x0000000e00237202 */ /* 0x000fce0000000f00 */
[----:B------:R-:W-:Y:S05]  /*27a20*/  WARPSYNC.COLLECTIVE R15, `(.L_x_781) ;  /* 0x000000000f087348 */ /* 0x000fea0003c00000 */
[----:B------:R0:W1:Y:S02]  /*27a30*/  SHFL.IDX P6, R14, R13, R12, R11 ;  /* 0x0000000c0d0e7389 */ /* 0x00006400000c000b */
[----:B01----:R-:W-:Y:S01]  /*27a40*/  ENDCOLLECTIVE ;  /* 0x000000000000791b */ /* 0x003fe20003800000 */
.L_x_781:
        /* <DEDUP_REMOVED lines=8> */
.L_x_782:
[----:B------:R-:W-:Y:S01]  /*27ad0*/  IMAD.MOV.U32 R13, RZ, RZ, R41 ;  /* 0x000000ffff0d7224 */ /* 0x000fe200078e0029 */
[----:B------:R-:W-:Y:S01]  /*27ae0*/  MOV R12, R0 ;  /* 0x00000000000c7202 */ /* 0x000fe20000000f00 */
[----:B------:R-:W-:-:S07]  /*27af0*/  IMAD.MOV.U32 R20, RZ, RZ, R14 ;  /* 0x000000ffff147224 */ /* 0x000fce00078e000e */
[----:B------:R-:W-:Y:S05]  /*27b00*/  WARPSYNC.COLLECTIVE R15, `(.L_x_783) ;  /* 0x000000000f087348 */ /* 0x000fea0003c00000 */
[----:B------:R0:W1:Y:S02]  /*27b10*/  SHFL.IDX P6, R14, R13, R12, R11 ;  /* 0x0000000c0d0e7389 */ /* 0x00006400000c000b */
[----:B01----:R-:W-:Y:S01]  /*27b20*/  ENDCOLLECTIVE ;  /* 0x000000000000791b */ /* 0x003fe20003800000 */
.L_x_783:
[----:B------:R-:W-:Y:S02]  /*27b30*/  IMAD.MOV.U32 R13, RZ, RZ, R43 ;  /* 0x000000ffff0d7224 */ /* 0x000fe400078e002b */
[----:B------:R-:W-:Y:S02]  /*27b40*/  IMAD.MOV.U32 R12, RZ, RZ, R2 ;  /* 0x000000ffff0c7224 */ /* 0x000fe400078e0002 */
[----:B------:R-:W-:-:S07]  /*27b50*/  IMAD.MOV.U32 R41, RZ, RZ, R14 ;  /* 0x000000ffff297224 */ /* 0x000fce00078e000e */
[----:B------:R-:W-:Y:S05]  /*27b60*/  WARPSYNC.COLLECTIVE R15, `(.L_x_784) ;  /* 0x000000000f087348 */ /* 0x000fea0003c00000 */
[----:B------:R0:W1:Y:S02]  /*27b70*/  SHFL.IDX P6, R14, R13, R12, R11 ;  /* 0x0000000c0d0e7389 */ /* 0x00006400000c000b */
[----:B01----:R-:W-:Y:S01]  /*27b80*/  ENDCOLLECTIVE ;  /* 0x000000000000791b */ /* 0x003fe20003800000 */
.L_x_784:
[----:B------:R-:W-:Y:S02]  /*27b90*/  IMAD.MOV.U32 R13, RZ, RZ, R45 ;  /* 0x000000ffff0d7224 */ /* 0x000fe400078e002d */
[----:B------:R-:W-:Y:S01]  /*27ba0*/  IMAD.MOV.U32 R12, RZ, RZ, R0 ;  /* 0x000000ffff0c7224 */ /* 0x000fe200078e0000 */
[----:B------:R-:W-:-:S07]  /*27bb0*/  MOV R40, R14 ;  /* 0x0000000e00287202 */ /* 0x000fce0000000f00 */
[----:B------:R-:W-:Y:S05]  /*27bc0*/  WARPSYNC.COLLECTIVE R15, `(.L_x_785) ;  /* 0x000000000f087348 */ /* 0x000fea0003c00000 */
[----:B------:R0:W1:Y:S02]  /*27bd0*/  SHFL.IDX P6, R14, R13, R12, R11 ;  /* 0x0000000c0d0e7389 */ /* 0x00006400000c000b */
[----:B01----:R-:W-:Y:S01]  /*27be0*/  ENDCOLLECTIVE ;  /* 0x000000000000791b */ /* 0x003fe20003800000 */
.L_x_785:
        /* <DEDUP_REMOVED lines=8> */
.L_x_786:
[----:B------:R-:W-:Y:S01]  /*27c70*/  IMAD.MOV.U32 R13, RZ, RZ, R49 ;  /* 0x000000ffff0d7224 */ /* 0x000fe200078e0031 */
[----:B------:R-:W-:Y:S01]  /*27c80*/  MOV R12, R0 ;  /* 0x00000000000c7202 */ /* 0x000fe20000000f00 */
[----:B------:R-:W-:-:S07]  /*27c90*/  IMAD.MOV.U32 R42, RZ, RZ, R14 ;  /* 0x000000ffff2a7224 */ /* 0x000fce00078e000e */
[----:B------:R-:W-:Y:S05]  /*27ca0*/  WARPSYNC.COLLECTIVE R15, `(.L_x_787) ;  /* 0x000000000f087348 */ /* 0x000fea0003c00000 */
[----:B------:R0:W1:Y:S02]  /*27cb0*/  SHFL.IDX P6, R14, R13, R12, R11 ;  /* 0x0000000c0d0e7389 */ /* 0x00006400000c000b */
[----:B01----:R-:W-:Y:S01]  /*27cc0*/  ENDCOLLECTIVE ;  /* 0x000000000000791b */ /* 0x003fe20003800000 */
.L_x_787:
        /* <DEDUP_REMOVED lines=8> */
.L_x_788:
[----:B------:R-:W-:Y:S02]  /*27d50*/  IMAD.MOV.U32 R13, RZ, RZ, R53 ;  /* 0x000000ffff0d7224 */ /* 0x000fe400078e0035 */
[----:B------:R-:W-:Y:S01]  /*27d60*/  IMAD.MOV.U32 R12, RZ, RZ, R0 ;  /* 0x000000ffff0c7224 */ /* 0x000fe200078e0000 */
[----:B------:R-:W-:-:S07]  /*27d70*/  MOV R48, R14 ;  /* 0x0000000e00307202 */ /* 0x000fce0000000f00 */
[----:B------:R-:W-:Y:S05]  /*27d80*/  WARPSYNC.COLLECTIVE R15, `(.L_x_789) ;  /* 0x000000000f087348 */ /* 0x000fea0003c00000 */
[----:B------:R0:W1:Y:S02]  /*27d90*/  SHFL.IDX P6, R14, R13, R12, R11 ;  /* 0x0000000c0d0e7389 */ /* 0x00006400000c000b */
[----:B01----:R-:W-:Y:S01]  /*27da0*/  ENDCOLLECTIVE ;  /* 0x000000000000791b */ /* 0x003fe20003800000 */
.L_x_789:
[----:B------:R-:W-:Y:S02]  /*27db0*/  SEL R9, R49, R48, P0 ;  /* 0x0000003031097207 */ /* 0x000fe40000000000 */
[----:B------:R-:W-:Y:S01]  /*27dc0*/  MOV R13, R55 ;  /* 0x00000037000d7202 */ /* 0x000fe20000000f00 */
[----:B------:R-:W-:Y:S02]  /*27dd0*/  IMAD.MOV.U32 R12, RZ, RZ, R2 ;  /* 0x000000ffff0c7224 */ /* 0x000fe400078e0002 */
[----:B------:R-:W-:-:S07]  /*27de0*/  IMAD.MOV.U32 R53, RZ, RZ, R14 ;  /* 0x000000ffff357224 */ /* 0x000fce00078e000e */
[----:B------:R-:W-:Y:S05]  /*27df0*/  WARPSYNC.COLLECTIVE R15, `(.L_x_790) ;  /* 0x000000000f087348 */ /* 0x000fea0003c00000 */
[----:B------:R0:W1:Y:S02]  /*27e00*/  SHFL.IDX P6, R14, R13, R12, R11 ;  /* 0x0000000c0d0e7389 */ /* 0x00006400000c000b */
[----:B01----:R-:W-:Y:S01]  /*27e10*/  ENDCOLLECTIVE ;  /* 0x000000000000791b */ /* 0x003fe20003800000 */
.L_x_790:
[----:B------:R-:W-:Y:S01]  /*27e20*/  IMAD.MOV.U32 R13, RZ, RZ, R57 ;  /* 0x000000ffff0d7224 */ /* 0x000fe200078e0039 */
[----:B------:R-:W-:Y:S01]  /*27e30*/  MOV R12, R0 ;  /* 0x00000000000c7202 */ /* 0x000fe20000000f00 */
[----:B------:R-:W-:-:S07]  /*27e40*/  IMAD.MOV.U32 R50, RZ, RZ, R14 ;  /* 0x000000ffff327224 */ /* 0x000fce00078e000e */
[----:B------:R-:W-:Y:S05]  /*27e50*/  WARPSYNC.COLLECTIVE R15, `(.L_x_791) ;  /* 0x000000000f087348 */ /* 0x000fea0003c00000 */
[----:B------:R0:W1:Y:S02]  /*27e60*/  SHFL.IDX P6, R14, R13, R12, R11 ;  /* 0x0000000c0d0e7389 */ /* 0x00006400000c000b */
[----:B01----:R-:W-:Y:S01]  /*27e70*/  ENDCOLLECTIVE ;  /* 0x000000000000791b */ /* 0x003fe20003800000 */
.L_x_791:
        /* <DEDUP_REMOVED lines=8> */
.L_x_792:
[----:B------:R-:W-:Y:S02]  /*27f00*/  IMAD.MOV.U32 R13, RZ, RZ, R63 ;  /* 0x000000ffff0d7224 */ /* 0x000fe400078e003f */
[----:B------:R-:W-:Y:S01]  /*27f10*/  IMAD.MOV.U32 R12, RZ, RZ, R0 ;  /* 0x000000ffff0c7224 */ /* 0x000fe200078e0000 */
[----:B------:R-:W-:-:S07]  /*27f20*/  MOV R52, R14 ;  /* 0x0000000e00347202 */ /* 0x000fce0000000f00 */
[----:B------:R-:W-:Y:S05]  /*27f30*/  WARPSYNC.COLLECTIVE R15, `(.L_x_793) ;  /* 0x000000000f087348 */ /* 0x000fea0003c00000 */
[----:B------:R0:W1:Y:S02]  /*27f40*/  SHFL.IDX P6, R14, R13, R12, R11 ;  /* 0x0000000c0d0e7389 */ /* 0x00006400000c000b */
[----:B01----:R-:W-:Y:S01]  /*27f50*/  ENDCOLLECTIVE ;  /* 0x000000000000791b */ /* 0x003fe20003800000 */
.L_x_793:
        /* <DEDUP_REMOVED lines=8> */
.L_x_794:
[----:B------:R-:W-:Y:S01]  /*27fe0*/  IMAD.MOV.U32 R13, RZ, RZ, R67 ;  /* 0x000000ffff0d7224 */ /* 0x000fe200078e0043 */
[----:B------:R-:W-:Y:S01]  /*27ff0*/  MOV R12, R0 ;  /* 0x00000000000c7202 */ /* 0x000fe20000000f00 */
[----:B------:R-:W-:-:S07]  /*28000*/  IMAD.MOV.U32 R54, RZ, RZ, R14 ;  /* 0x000000ffff367224 */ /* 0x000fce00078e000e */
[----:B------:R-:W-:Y:S05]  /*28010*/  WARPSYNC.COLLECTIVE R15, `(.L_x_795) ;  /* 0x000000000f087348 */ /* 0x000fea0003c00000 */
[----:B------:R0:W1:Y:S02]  /*28020*/  SHFL.IDX P6, R14, R13, R12, R11 ;  /* 0x0000000c0d0e7389 */ /* 0x00006400000c000b */
[----:B01----:R-:W-:Y:S01]  /*28030*/  ENDCOLLECTIVE ;  /* 0x000000000000791b */ /* 0x003fe20003800000 */
.L_x_795:
        /* <DEDUP_REMOVED lines=8> */
.L_x_796:
[----:B------:R-:W-:Y:S02]  /*280c0*/  IMAD.MOV.U32 R13, RZ, RZ, R71 ;  /* 0x000000ffff0d7224 */ /* 0x000fe400078e0047 */
[----:B------:R-:W-:Y:S01]  /*280d0*/  IMAD.MOV.U32 R12, RZ, RZ, R0 ;  /* 0x000000ffff0c7224 */ /* 0x000fe200078e0000 */
[----:B------:R-:W-:-:S07]  /*280e0*/  MOV R56, R14 ;  /* 0x0000000e00387202 */ /* 0x000fce0000000f00 */
[----:B------:R-:W-:Y:S05]  /*280f0*/  WARPSYNC.COLLECTIVE R15, `(.L_x_797) ;  /* 0x000000000f087348 */ /* 0x000fea0003c00000 */
[----:B------:R0:W1:Y:S02]  /*28100*/  SHFL.IDX P6, R14, R13, R12, R11 ;  /* 0x0000000c0d0e7389 */ /* 0x00006400000c000b */
[----:B01----:R-:W-:Y:S01]  /*28110*/  ENDCOLLECTIVE ;  /* 0x000000000000791b */ /* 0x003fe20003800000 */
.L_x_797:
[----:B------:R-:W-:Y:S02]  /*28120*/  SEL R39, R56, R67, P0 ;  /* 0x0000004338277207 */ /* 0x000fe40000000000 */
[----:B------:R-:W-:Y:S01]  /*28130*/  MOV R13, R73 ;  /* 0x00000049000d7202 */ /* 0x000fe20000000f00 */
[----:B------:R-:W-:Y:S02]  /*28140*/  IMAD.MOV.U32 R12, RZ, RZ, R2 ;  /* 0x000000ffff0c7224 */ /* 0x000fe400078e0002 */
[----:B------:R-:W-:-:S07]  /*28150*/  IMAD.MOV.U32 R71, RZ, RZ, R14 ;  /* 0x000000ffff477224 */ /* 0x000fce00078e000e */
[----:B------:R-:W-:Y:S05]  /*28160*/  WARPSYNC.COLLECTIVE R15, `(.L_x_798) ;  /* 0x000000000f087348 */ /* 0x000fea0003c00000 */
[----:B------:R0:W1:Y:S02]  /*28170*/  SHFL.IDX P6, R14, R13, R12, R11 ;  /* 0x0000000c0d0e7389 */ /* 0x00006400000c000b */
[----:B01----:R-:W-:Y:S01]  /*28180*/  ENDCOLLECTIVE ;  /* 0x000000000000791b */ /* 0x003fe20003800000 */
.L_x_798:
[----:B------:R-:W-:Y:S01]  /*28190*/  IMAD.MOV.U32 R13, RZ, RZ, R75 ;  /* 0x000000ffff0d7224 */ /* 0x000fe200078e004b */
[----:B------:R-:W-:Y:S01]  /*281a0*/  MOV R12, R0 ;  /* 0x00000000000c7202 */ /* 0x000fe20000000f00 */
[----:B------:R-:W-:-:S07]  /*281b0*/  IMAD.MOV.U32 R58, RZ, RZ, R14 ;  /* 0x000000ffff3a7224 */ /* 0x000fce00078e000e */
[----:B------:R-:W-:Y:S05]  /*281c0*/  WARPSYNC.COLLECTIVE R15, `(.L_x_799) ;  /* 0x000000000f087348 */ /* 0x000fea0003c00000 */
[----:B------:R0:W1:Y:S02]  /*281d0*/  SHFL.IDX P6, R14, R13, R12, R11 ;  /* 0x0000000c0d0e7389 */ /* 0x00006400000c000b */
[----:B01----:R-:W-:Y:S01]  /*281e0*/  ENDCOLLECTIVE ;  /* 0x000000000000791b */ /* 0x003fe20003800000 */
.L_x_799:
[----:B------:R-:W-:Y:S02]  /*281f0*/  IMAD.MOV.U32 R13, RZ, RZ, R77 ;  /* 0x000000ffff0d7224 */ /* 0x000fe400078e004d */
[----:B------:R-:W-:Y:S02]  /*28200*/  IMAD.MOV.U32 R12, RZ, RZ, R2 ;  /* 0x000000ffff0c7224 */ /* 0x000fe400078e0002 */
[----:B------:R-:W-:-:S07]  /*28210*/  IMAD.MOV.U32 R75, RZ, RZ, R14 ;  /* 0x000000ffff4b7224 */ /* 0x000fce00078e000e */
[----:B------:R-:W-:Y:S05]  /*28220*/  WARPSYNC.COLLECTIVE R15, `(.L_x_800) ;  /* 0x000000000f087348 */ /* 0x000fea0003c00000 */
[----:B------:R0:W1:Y:S02]  /*28230*/  SHFL.IDX P6, R14, R13, R12, R11 ;  /* 0x0000000c0d0e7389 */ /* 0x00006400000c000b */
[----:B01----:R-:W-:Y:S01]  /*28240*/  ENDCOLLECTIVE ;  /* 0x000000000000791b */ /* 0x003fe20003800000 */
.L_x_800:
[----:B------:R-:W-:Y:S02]  /*28250*/  SEL R12, R37, R20, P0 ;  /* 0x00000014250c7207 */ /* 0x000fe40000000000 */
[----:B------:R-:W-:Y:S02]  /*28260*/  SEL R11, R48, R49, P0 ;  /* 0x00000031300b7207 */ /* 0x000fe40000000000 */
[----:B------:R-:W-:Y:S02]  /*28270*/  SEL R13, R71, R58, P0 ;  /* 0x0000003a470d7207 */ /* 0x000fe40000000000 */
[----:B------:R-:W-:Y:S02]  /*28280*/  SEL R15, R58, R71, P0 ;  /* 0x000000473a0f7207 */ /* 0x000fe40000000000 */
[----:B------:R-:W-:Y:S02]  /*28290*/  MOV R62, R14 ;  /* 0x0000000e003e7202 */ /* 0x000fe40000000f00 */
[----:B------:R-:W-:Y:S01]  /*282a0*/  SEL R14, R20, R37, P0 ;  /* 0x00000025140e7207 */ /* 0x000fe20000000000 */
[----:B------:R-:W-:Y:S01]  /*282b0*/  IMAD.MOV.U32 R20, RZ, RZ, RZ ;  /* 0x000000ffff147224 */ /* 0x000fe200078e00ff */
[----:B------:R-:W-:Y:S01]  /*282c0*/  SEL R37, R67, R56, P0 ;  /* 0x0000003843257207 */ /* 0x000fe20000000000 */
[----:B------:R-:W-:Y:S06]  /*282d0*/  BRA `(.L_x_801) ;  /* 0xffffff6800e07947 */ /* 0x000fec000383ffff */
.L_x_622:
[----:B------:R-:W0:Y:S01]  /*282e0*/  S2R R6, SR_TID.X ;  /* 0x0000000000067919 */ /* 0x000e220000002100 */
[----:B------:R-:W-:Y:S01]  /*282f0*/  BSSY B1, `(.L_x_802) ;  /* 0x000000a000017945 */ /* 0x000fe20003800000 */
[----:B------:R-:W-:Y:S01]  /*28300*/  IMAD.MOV.U32 R12, RZ, RZ, RZ ;  /* 0x000000ffff0c7224 */ /* 0x000fe200078e00ff */
[----:B------:R-:W-:Y:S01]  /*28310*/  MOV R11, 0x1f ;  /* 0x0000001f000b7802 */ /* 0x000fe20000000f00 */
[----:B------:R-:W-:Y:S01]  /*28320*/  IMAD.MOV.U32 R15, RZ, RZ, -0x1 ;  /* 0xffffffffff0f7424 */ /* 0x000fe200078e00ff */
[----:B0-----:R-:W-:-:S04]  /*28330*/  SHF.R.U32.HI R6, RZ, 0x5, R6 ;  /* 0x00000005ff067819 */ /* 0x001fc80000011606 */
[----:B------:R-:W-:-:S05]  /*28340*/  LOP3.LUT R6, R6, 0x3, RZ, 0xc0, !PT ;  /* 0x0000000306067812 */ /* 0x000fca00078ec0ff */
[----:B------:R-:W-:-:S07]  /*28350*/  IMAD.MOV.U32 R13, RZ, RZ, R6 ;  /* 0x000000ffff0d7224 */ /* 0x000fce00078e0006 */
[----:B------:R-:W-:Y:S05]  /*28360*/  WARPSYNC.COLLECTIVE R15, `(.L_x_803) ;  /* 0x000000000f087348 */ /* 0x000fea0003c00000 */
[----:B------:R0:W1:Y:S02]  /*28370*/  SHFL.IDX P6, R14, R13, R12, R11 ;  /* 0x0000000c0d0e7389 */ /* 0x00006400000c000b */
[----:B01----:R-:W-:Y:S01]  /*28380*/  ENDCOLLECTIVE ;  /* 0x000000000000791b */ /* 0x003fe20003800000 */
.L_x_803:
[----:B------:R-:W-:Y:S05]  /*28390*/  BSYNC B1 ;  /* 0x0000000000017941 */ /* 0x000fea0003800000 */
.L_x_802:
[----:B------:R-:W-:Y:S05]  /*283a0*/  BRA `(.L_x_804) ;  /* 0xffffff9400747947 */ /* 0x000fea000383ffff */
.L_x_624:
[----:B------:R-:W-:Y:S01]  /*283b0*/  BSSY B1, `(.L_x_805) ;  /* 0x0000006000017945 */ /* 0x000fe20003800000 */
[----:B------:R-:W-:-:S07]  /*283c0*/  IMAD.MOV.U32 R15, RZ, RZ, -0x1 ;  /* 0xffffffffff0f7424 */ /* 0x000fce00078e00ff */
[----:B0-----:R-:W-:Y:S05]  /*283d0*/  WARPSYNC.COLLECTIVE R15, `(.L_x_806) ;  /* 0x000000000f0c7348 */ /* 0x001fea0003c00000 */
[----:B------:R-:W-:Y:S02]  /*283e0*/  ELECT P6, UR62, PT ;  /* 0x00000000003e782f */ /* 0x000fe400038c0000 */
[----:B------:R-:W-:Y:S01]  /*283f0*/  MOV R14, UR62 ;  /* 0x0000003e000e7c02 */ /* 0x000fe20008000f00 */
[----:B0-----:R-:W-:Y:S10]  /*28400*/  ENDCOLLECTIVE ;  /* 0x000000000000791b */ /* 0x001ff40003800000 */
.L_x_806:
[----:B------:R-:W-:Y:S05]  /*28410*/  BSYNC B1 ;  /* 0x0000000000017941 */ /* 0x000fea0003800000 */
.L_x_805:
[----:B------:R-:W-:Y:S05]  /*28420*/  BRA `(.L_x_623) ;  /* 0xffffff94006c7947 */ /* 0x000fea000383ffff */
.L_x_626:
[----:B0-----:R0:W1:Y:S02]  /*28430*/  SYNCS.PHASECHK.TRANS64.TRYWAIT P0, [R11+URZ+0x29820], R5 ;  /* 0x029820050b0075a7 */ /* 0x001064000800017f */
[----:B-1----:R-:W-:Y:S05]  /*28440*/  @!P0 NANOSLEEP.SYNCS 0x989680 ;  /* 0x009896800000895d */ /* 0x002fea0003900000 */
[----:B------:R-:W1:Y:S02]  /*28450*/  @!P0 SYNCS.PHASECHK.TRANS64 P0, [R11+URZ+0x29820], R5 ;  /* 0x029820050b0085a7 */ /* 0x000e64000800007f */
[----:B-1----:R-:W-:Y:S05]  /*28460*/  @!P0 BRA `(.L_x_626) ;  /* 0xfffffffc00f08947 */ /* 0x002fea000383ffff */
[----:B------:R-:W-:Y:S05]  /*28470*/  BRA `(.L_x_807) ;  /* 0xffffff9400887947 */ /* 0x000fea000383ffff */
.L_x_630:
[----:B-1----:R1:W2:Y:S02]  /*28480*/  SYNCS.PHASECHK.TRANS64.TRYWAIT P0, [R8+URZ+0x298a0], R12 ;  /* 0x0298a00c080075a7 */ /* 0x0022a4000800017f */
[----:B--2---:R-:W-:Y:S05]  /*28490*/  @!P0 NANOSLEEP.SYNCS 0x989680 ;  /* 0x009896800000895d */ /* 0x004fea0003900000 */
[----:B------:R-:W2:Y:S02]  /*284a0*/  @!P0 SYNCS.PHASECHK.TRANS64 P0, [R8+URZ+0x298a0], R12 ;  /* 0x0298a00c080085a7 */ /* 0x000ea4000800007f */
[----:B--2---:R-:W-:Y:S05]  /*284b0*/  @!P0 BRA `(.L_x_630) ;  /* 0xfffffffc00f08947 */ /* 0x004fea000383ffff */
[----:B------:R-:W-:Y:S05]  /*284c0*/  BRA `(.L_x_808) ;  /* 0xffffff9400a87947 */ /* 0x000fea000383ffff */
.L_x_637:
[----:B0-----:R0:W2:Y:S02]  /*284d0*/  SYNCS.PHASECHK.TRANS64.TRYWAIT P0, [R8+URZ+0x298c0], R12 ;  /* 0x0298c00c080075a7 */ /* 0x0010a4000800017f */
[----:B--2---:R-:W-:Y:S05]  /*284e0*/  @!P0 NANOSLEEP.SYNCS 0x989680 ;  /* 0x009896800000895d */ /* 0x004fea0003900000 */
[----:B------:R-:W2:Y:S02]  /*284f0*/  @!P0 SYNCS.PHASECHK.TRANS64 P0, [R8+URZ+0x298c0], R12 ;  /* 0x0298c00c080085a7 */ /* 0x000ea4000800007f */
[----:B--2---:R-:W-:Y:S05]  /*28500*/  @!P0 BRA `(.L_x_637) ;  /* 0xfffffffc00f08947 */ /* 0x004fea000383ffff */
[----:B------:R-:W-:Y:S05]  /*28510*/  BRA `(.L_x_809) ;  /* 0xffffff9800a07947 */ /* 0x000fea000383ffff */
.L_x_644:
[----:B0-----:R0:W1:Y:S02]  /*28520*/  SYNCS.PHASECHK.TRANS64.TRYWAIT P1, [R7+URZ+0x298a0], R6 ;  /* 0x0298a006070075a7 */ /* 0x001064000802017f */
[----:B-1----:R-:W-:Y:S05]  /*28530*/  @!P1 NANOSLEEP.SYNCS 0x989680 ;  /* 0x009896800000995d */ /* 0x002fea0003900000 */
[----:B------:R-:W1:Y:S02]  /*28540*/  @!P1 SYNCS.PHASECHK.TRANS64 P1, [R7+URZ+0x298a0], R6 ;  /* 0x0298a006070095a7 */ /* 0x000e64000802007f */
[----:B-1----:R-:W-:Y:S05]  /*28550*/  @!P1 BRA `(.L_x_644) ;  /* 0xfffffffc00f09947 */ /* 0x002fea000383ffff */
[----:B------:R-:W-:Y:S05]  /*28560*/  BRA `(.L_x_810) ;  /* 0xffffff9c00887947 */ /* 0x000fea000383ffff */
.L_x_651:
[----:B-1----:R1:W2:Y:S02]  /*28570*/  SYNCS.PHASECHK.TRANS64.TRYWAIT P1, [R7+URZ+0x298c0], R6 ;  /* 0x0298c006070075a7 */ /* 0x0022a4000802017f */
[----:B--2---:R-:W-:Y:S05]  /*28580*/  @!P1 NANOSLEEP.SYNCS 0x989680 ;  /* 0x009896800000995d */ /* 0x004fea0003900000 */
[----:B------:R-:W2:Y:S02]  /*28590*/  @!P1 SYNCS.PHASECHK.TRANS64 P1, [R7+URZ+0x298c0], R6 ;  /* 0x0298c006070095a7 */ /* 0x000ea4000802007f */
[----:B--2---:R-:W-:Y:S05]  /*285a0*/  @!P1 BRA `(.L_x_651) ;  /* 0xfffffffc00f09947 */ /* 0x004fea000383ffff */
[----:B------:R-:W-:Y:S05]  /*285b0*/  BRA `(.L_x_811) ;  /* 0xffffffa000787947 */ /* 0x000fea000383ffff */
.L_x_666:
[----:B------:R-:W1:Y:S01]  /*285c0*/  S2R R5, SR_TID.X ;  /* 0x0000000000057919 */ /* 0x000e620000002100 */
[----:B------:R-:W-:Y:S01]  /*285d0*/  BSSY B0, `(.L_x_812) ;  /* 0x000000a000007945 */ /* 0x000fe20003800000 */
[----:B------:R-:W-:Y:S01]  /*285e0*/  MOV R12, RZ ;  /* 0x000000ff000c7202 */ /* 0x000fe20000000f00 */
        /* <DEDUP_REMOVED lines=8> */
.L_x_813:
[----:B------:R-:W-:Y:S05]  /*28670*/  BSYNC B0 ;  /* 0x0000000000007941 */ /* 0x000fea0003800000 */
.L_x_812:
[----:B------:R-:W-:Y:S05]  /*28680*/  BRA `(.L_x_814) ;  /* 0xffffffb0000c7947 */ /* 0x000fea000383ffff */
.L_x_668:
[----:B------:R-:W-:Y:S01]  /*28690*/  BSSY B0, `(.L_x_815) ;  /* 0x0000006000007945 */ /* 0x000fe20003800000 */
[----:B------:R-:W-:-:S07]  /*286a0*/  IMAD.MOV.U32 R15, RZ, RZ, -0x1 ;  /* 0xffffffffff0f7424 */ /* 0x000fce00078e00ff */
[----:B01----:R-:W-:Y:S05]  /*286b0*/  WARPSYNC.COLLECTIVE R15, `(.L_x_816) ;  /* 0x000000000f0c7348 */ /* 0x003fea0003c00000 */
[----:B------:R-:W-:Y:S02]  /*286c0*/  ELECT P6, UR62, PT ;  /* 0x00000000003e782f */ /* 0x000fe400038c0000 */
[----:B------:R-:W-:Y:S01]  /*286d0*/  MOV R14, UR62 ;  /* 0x0000003e000e7c02 */ /* 0x000fe20008000f00 */
[----:B01----:R-:W-:Y:S10]  /*286e0*/  ENDCOLLECTIVE ;  /* 0x000000000000791b */ /* 0x003ff40003800000 */
.L_x_816:
[----:B------:R-:W-:Y:S05]  /*286f0*/  BSYNC B0 ;  /* 0x0000000000007941 */ /* 0x000fea0003800000 */
.L_x_815:
[----:B------:R-:W-:Y:S05]  /*28700*/  BRA `(.L_x_817) ;  /* 0xffffffb000047947 */ /* 0x000fea000383ffff */
.L_x_671:
[----:B-1----:R1:W2:Y:S02]  /*28710*/  SYNCS.PHASECHK.TRANS64.TRYWAIT P2, [R6+URZ+0x29880], R7 ;  /* 0x02988007060075a7 */ /* 0x0022a4000804017f */
[----:B--2---:R-:W-:Y:S05]  /*28720*/  @!P2 NANOSLEEP.SYNCS 0x989680 ;  /* 0x009896800000a95d */ /* 0x004fea0003900000 */
[----:B------:R-:W2:Y:S02]  /*28730*/  @!P2 SYNCS.PHASECHK.TRANS64 P2, [R6+URZ+0x29880], R7 ;  /* 0x029880070600a5a7 */ /* 0x000ea4000804007f */
[----:B--2---:R-:W-:Y:S05]  /*28740*/  @!P2 BRA `(.L_x_671) ;  /* 0xfffffffc00f0a947 */ /* 0x004fea000383ffff */
[----:B------:R-:W-:Y:S05]  /*28750*/  BRA `(.L_x_818) ;  /* 0xffffffb000807947 */ /* 0x000fea000383ffff */
.L_x_673:
[----:B--2---:R2:W3:Y:S02]  /*28760*/  SYNCS.PHASECHK.TRANS64.TRYWAIT P2, [R6+URZ+0x29840], R7 ;  /* 0x02984007060075a7 */ /* 0x0044e4000804017f */
[----:B---3--:R-:W-:Y:S05]  /*28770*/  @!P2 NANOSLEEP.SYNCS 0x989680 ;  /* 0x009896800000a95d */ /* 0x008fea0003900000 */
[----:B------:R-:W3:Y:S02]  /*28780*/  @!P2 SYNCS.PHASECHK.TRANS64 P2, [R6+URZ+0x29840], R7 ;  /* 0x029840070600a5a7 */ /* 0x000ee4000804007f */
[----:B---3--:R-:W-:Y:S05]  /*28790*/  @!P2 BRA `(.L_x_673) ;  /* 0xfffffffc00f0a947 */ /* 0x008fea000383ffff */
[----:B------:R-:W-:Y:S05]  /*287a0*/  BRA `(.L_x_819) ;  /* 0xffffffb000e47947 */ /* 0x000fea000383ffff */
.L_x_676:
[----:B-1----:R-:W1:Y:S01]  /*287b0*/  S2R R5, SR_CgaCtaId ;  /* 0x0000000000057919 */ /* 0x002e620000008800 */
[----:B------:R-:W-:-:S04]  /*287c0*/  MOV R4, 0x400 ;  /* 0x0000040000047802 */ /* 0x000fc80000000f00 */
[----:B-1----:R-:W-:-:S04]  /*287d0*/  LEA R4, R5, R4, 0x18 ;  /* 0x0000000405047211 */ /* 0x002fc800078ec0ff */
[----:B------:R1:W2:Y:S03]  /*287e0*/  SYNCS.PHASECHK.TRANS64.TRYWAIT P0, [R4+URZ+0x29820], R3 ;  /* 0x02982003040075a7 */ /* 0x0002a6000800017f */
[----:B--2---:R-:W-:Y:S05]  /*287f0*/  @!P0 NANOSLEEP.SYNCS 0x989680 ;  /* 0x009896800000895d */ /* 0x004fea0003900000 */
[----:B------:R-:W2:Y:S02]  /*28800*/  @!P0 SYNCS.PHASECHK.TRANS64 P0, [R4+URZ+0x29820], R3 ;  /* 0x02982003040085a7 */ /* 0x000ea4000800007f */
[----:B--2---:R-:W-:Y:S05]  /*28810*/  @!P0 BRA `(.L_x_676) ;  /* 0xfffffffc00e48947 */ /* 0x004fea000383ffff */
[----:B------:R-:W-:Y:S05]  /*28820*/  BRA `(.L_x_820) ;  /* 0xffffffb8002c7947 */ /* 0x000fea000383ffff */
.L_x_682:
[----:B--2---:R2:W3:Y:S02]  /*28830*/  SYNCS.PHASECHK.TRANS64.TRYWAIT P0, [R4+URZ+0x29880], R3 ;  /* 0x02988003040075a7 */ /* 0x0044e4000800017f */
[----:B---3--:R-:W-:Y:S05]  /*28840*/  @!P0 NANOSLEEP.SYNCS 0x989680 ;  /* 0x009896800000895d */ /* 0x008fea0003900000 */
[----:B------:R-:W3:Y:S02]  /*28850*/  @!P0 SYNCS.PHASECHK.TRANS64 P0, [R4+URZ+0x29880], R3 ;  /* 0x02988003040085a7 */ /* 0x000ee4000800007f */
[----:B---3--:R-:W-:Y:S05]  /*28860*/  @!P0 BRA `(.L_x_682) ;  /* 0xfffffffc00f08947 */ /* 0x008fea000383ffff */
[----:B------:R-:W-:Y:S05]  /*28870*/  BRA `(.L_x_821) ;  /* 0xffffffb800e87947 */ /* 0x000fea000383ffff */
.L_x_687:
[----:B-1----:R1:W3:Y:S02]  /*28880*/  SYNCS.PHASECHK.TRANS64.TRYWAIT P0, [R4+URZ+0x29840], R3 ;  /* 0x02984003040075a7 */ /* 0x0022e4000800017f */
[----:B---3--:R-:W-:Y:S05]  /*28890*/  @!P0 NANOSLEEP.SYNCS 0x989680 ;  /* 0x009896800000895d */ /* 0x008fea0003900000 */
[----:B------:R-:W3:Y:S02]  /*288a0*/  @!P0 SYNCS.PHASECHK.TRANS64 P0, [R4+URZ+0x29840], R3 ;  /* 0x02984003040085a7 */ /* 0x000ee4000800007f */
[----:B---3--:R-:W-:Y:S05]  /*288b0*/  @!P0 BRA `(.L_x_687) ;  /* 0xfffffffc00f08947 */ /* 0x008fea000383ffff */
[----:B------:R-:W-:Y:S05]  /*288c0*/  BRA `(.L_x_822) ;  /* 0xffffffbc00747947 */ /* 0x000fea000383ffff */
.L_x_695:
[----:B--2---:R-:W2:Y:S02]  /*288d0*/  LDL R4, [R1+0x4] ;  /* 0x0000040001047983 */ /* 0x004ea40000100800 */
[----:B--2---:R2:W3:Y:S02]  /*288e0*/  SYNCS.PHASECHK.TRANS64.TRYWAIT P2, [R4+URZ+0x29870], R3 ;  /* 0x02987003040075a7 */ /* 0x0044e4000804017f */
[----:B---3--:R-:W-:Y:S05]  /*288f0*/  @!P2 NANOSLEEP.SYNCS 0x989680 ;  /* 0x009896800000a95d */ /* 0x008fea0003900000 */
[----:B------:R-:W3:Y:S02]  /*28900*/  @!P2 SYNCS.PHASECHK.TRANS64 P2, [R4+URZ+0x29870], R3 ;  /* 0x029870030400a5a7 */ /* 0x000ee4000804007f */
[----:B---3--:R-:W-:Y:S05]  /*28910*/  @!P2 BRA `(.L_x_695) ;  /* 0xfffffffc00eca947 */ /* 0x008fea000383ffff */
[----:B------:R-:W-:Y:S05]  /*28920*/  BRA `(.L_x_823) ;  /* 0xffffffc000a87947 */ /* 0x000fea000383ffff */
.L_x_697:
[----:B--2---:R-:W2:Y:S02]  /*28930*/  LDL R4, [R1+0x4] ;  /* 0x0000040001047983 */ /* 0x004ea40000100800 */
[----:B--2---:R2:W3:Y:S02]  /*28940*/  SYNCS.PHASECHK.TRANS64.TRYWAIT P2, [R4+URZ+0x29860], R3 ;  /* 0x02986003040075a7 */ /* 0x0044e4000804017f */
[----:B---3--:R-:W-:Y:S05]  /*28950*/  @!P2 NANOSLEEP.SYNCS 0x989680 ;  /* 0x009896800000a95d */ /* 0x008fea0003900000 */
[----:B------:R-:W3:Y:S02]  /*28960*/  @!P2 SYNCS.PHASECHK.TRANS64 P2, [R4+URZ+0x29860], R3 ;  /* 0x029860030400a5a7 */ /* 0x000ee4000804007f */
[----:B---3--:R-:W-:Y:S05]  /*28970*/  @!P2 BRA `(.L_x_697) ;  /* 0xfffffffc00eca947 */ /* 0x008fea000383ffff */
[----:B------:R-:W-:Y:S05]  /*28980*/  BRA `(.L_x_824) ;  /* 0xffffffc000b07947 */ /* 0x000fea000383ffff */
.L_x_704:
[----:B-1----:R1:W2:Y:S02]  /*28990*/  SYNCS.PHASECHK.TRANS64.TRYWAIT P0, [R20+URZ+0x29870], R3 ;  /* 0x02987003140075a7 */ /* 0x0022a4000800017f */
[----:B--2---:R-:W-:Y:S05]  /*289a0*/  @!P0 NANOSLEEP.SYNCS 0x989680 ;  /* 0x009896800000895d */ /* 0x004fea0003900000 */
[----:B------:R-:W2:Y:S02]  /*289b0*/  @!P0 SYNCS.PHASECHK.TRANS64 P0, [R20+URZ+0x29870], R3 ;  /* 0x02987003140085a7 */ /* 0x000ea4000800007f */
[----:B--2---:R-:W-:Y:S05]  /*289c0*/  @!P0 BRA `(.L_x_704) ;  /* 0xfffffffc00f08947 */ /* 0x004fea000383ffff */
[----:B------:R-:W-:Y:S05]  /*289d0*/  BRA `(.L_x_825) ;  /* 0xffffffc800987947 */ /* 0x000fea000383ffff */
.L_x_706:
[----:B-1----:R1:W2:Y:S02]  /*289e0*/  SYNCS.PHASECHK.TRANS64.TRYWAIT P0, [R20+URZ+0x29860], R3 ;  /* 0x02986003140075a7 */ /* 0x0022a4000800017f */
[----:B--2---:R-:W-:Y:S05]  /*289f0*/  @!P0 NANOSLEEP.SYNCS 0x989680 ;  /* 0x009896800000895d */ /* 0x004fea0003900000 */
[----:B------:R-:W2:Y:S02]  /*28a00*/  @!P0 SYNCS.PHASECHK.TRANS64 P0, [R20+URZ+0x29860], R3 ;  /* 0x02986003140085a7 */ /* 0x000ea4000800007f */
[----:B--2---:R-:W-:Y:S05]  /*28a10*/  @!P0 BRA `(.L_x_706) ;  /* 0xfffffffc00f08947 */ /* 0x004fea000383ffff */
[----:B------:R-:W-:Y:S05]  /*28a20*/  BRA `(.L_x_826) ;  /* 0xffffffc800a07947 */ /* 0x000fea000383ffff */
.L_x_710:
[----:B------:R-:W2:Y:S01]  /*28a30*/  LDL R3, [R1] ;  /* 0x0000000001037983 */ /* 0x000ea20000100800 */
[----:B------:R-:W-:Y:S01]  /*28a40*/  BSSY B0, `(.L_x_827) ;  /* 0x0000008000007945 */ /* 0x000fe20003800000 */
[----:B------:R-:W-:Y:S02]  /*28a50*/  IMAD.MOV.U32 R12, RZ, RZ, RZ ;  /* 0x000000ffff0c7224 */ /* 0x000fe400078e00ff */
[----:B------:R-:W-:Y:S02]  /*28a60*/  IMAD.MOV.U32 R11, RZ, RZ, 0x1f ;  /* 0x0000001fff0b7424 */ /* 0x000fe400078e00ff */
[----:B------:R-:W-:Y:S01]  /*28a70*/  IMAD.MOV.U32 R15, RZ, RZ, -0x1 ;  /* 0xffffffffff0f7424 */ /* 0x000fe200078e00ff */
[----:B--2---:R-:W-:-:S07]  /*28a80*/  MOV R13, R3 ;  /* 0x00000003000d7202 */ /* 0x004fce0000000f00 */
[----:B------:R-:W-:Y:S05]  /*28a90*/  WARPSYNC.COLLECTIVE R15, `(.L_x_828) ;  /* 0x000000000f087348 */ /* 0x000fea0003c00000 */
[----:B------:R0:W1:Y:S02]  /*28aa0*/  SHFL.IDX P6, R14, R13, R12, R11 ;  /* 0x0000000c0d0e7389 */ /* 0x00006400000c000b */
[----:B01----:R-:W-:Y:S01]  /*28ab0*/  ENDCOLLECTIVE ;  /* 0x000000000000791b */ /* 0x003fe20003800000 */
.L_x_828:
[----:B------:R-:W-:Y:S05]  /*28ac0*/  BSYNC B0 ;  /* 0x0000000000007941 */ /* 0x000fea0003800000 */
.L_x_827:
[----:B------:R0:W5:Y:S01]  /*28ad0*/  LDL R2, [R1+0xc] ;  /* 0x00000c0001027983 */ /* 0x0001620000100800 */
[----:B------:R-:W-:Y:S01]  /*28ae0*/  IMAD.MOV.U32 R13, RZ, RZ, R3 ;  /* 0x000000ffff0d7224 */ /* 0x000fe200078e0003 */
[----:B------:R-:W-:Y:S01]  /*28af0*/  MOV R15, 0xffffffff ;  /* 0xffffffff000f7802 */ /* 0x000fe20000000f00 */
[----:B------:R-:W-:Y:S01]  /*28b00*/  IMAD.MOV.U32 R12, RZ, RZ, 0x1 ;  /* 0x00000001ff0c7424 */ /* 0x000fe200078e00ff */
[----:B------:R-:W-:Y:S01]  /*28b10*/  MOV R0, R14 ;  /* 0x0000000e00007202 */ /* 0x000fe20000000f00 */
[----:B------:R-:W-:-:S07]  /*28b20*/  IMAD.MOV.U32 R11, RZ, RZ, 0x1f ;  /* 0x0000001fff0b7424 */ /* 0x000fce00078e00ff */
[----:B0----5:R-:W-:Y:S05]  /*28b30*/  WARPSYNC.COLLECTIVE R15, `(.L_x_829) ;  /* 0x000000000f087348 */ /* 0x021fea0003c00000 */
[----:B------:R1:W2:Y:S02]  /*28b40*/  SHFL.IDX P6, R14, R13, R12, R11 ;  /* 0x0000000c0d0e7389 */ /* 0x0002a400000c000b */
[----:B012--5:R-:W-:Y:S01]  /*28b50*/  ENDCOLLECTIVE ;  /* 0x000000000000791b */ /* 0x027fe20003800000 */
.L_x_829:
[----:B------:R-:W-:Y:S01]  /*28b60*/  ULDC UR4, c[0x0][0xc14] ;  /* 0x0003050000047ab9 */ /* 0x000fe20000000800 */
[----:B------:R-:W-:Y:S02]  /*28b70*/  IMAD.IADD R5, R2, 0x1, R7 ;  /* 0x0000000102057824 */ /* 0x000fe400078e0207 */
[----:B------:R-:W-:Y:S02]  /*28b80*/  IMAD.MOV.U32 R11, RZ, RZ, RZ ;  /* 0x000000ffff0b7224 */ /* 0x000fe400078e00ff */
[----:B------:R-:W-:Y:S01]  /*28b90*/  IMAD.MOV.U32 R4, RZ, RZ, R14 ;  /* 0x000000ffff047224 */ /* 0x000fe200078e000e */
[----:B------:R-:W-:-:S13]  /*28ba0*/  ISETP.GE.OR P1, PT, R5, UR4, !P0 ;  /* 0x0000000405007c0c */ /* 0x000fda000c726670 */
[----:B------:R-:W0:Y:S02]  /*28bb0*/  @!P1 LDC.64 R2, c[0x0][0xc58] ;  /* 0x00031600ff029b82 */ /* 0x000e240000000a00 */
[----:B0-----:R-:W-:-:S06]  /*28bc0*/  @!P1 IMAD.WIDE R2, R5, 0x4, R2 ;  /* 0x0000000405029825 */ /* 0x001fcc00078e0202 */
[----:B------:R0:W2:Y:S01]  /*28bd0*/  @!P1 LDG.E R2, desc[UR54][R2.64] ;  /* 0x0000003602029981 */ /* 0x0000a2000c1e1900 */
[C---:B------:R-:W-:Y:S02]  /*28be0*/  ISETP.GE.U32.AND P2, PT, R7.reuse, 0x2, PT ;  /* 0x000000020700780c */ /* 0x040fe40003f46070 */
[C---:B------:R-:W-:Y:S02]  /*28bf0*/  ISETP.GE.U32.AND P3, PT, R7.reuse, 0x4, PT ;  /* 0x000000040700780c */ /* 0x040fe40003f66070 */
[C---:B------:R-:W-:Y:S02]  /*28c00*/  ISETP.GE.U32.AND P4, PT, R7.reuse, 0x8, PT ;  /* 0x000000080700780c */ /* 0x040fe40003f86070 */
[C---:B------:R-:W-:Y:S01]  /*28c10*/  ISETP.GE.U32.AND P5, PT, R7.reuse, 0x10, PT ;  /* 0x000000100700780c */ /* 0x040fe20003fa6070 */
[----:B0-----:R-:W-:Y:S01]  /*28c20*/  IMAD.MOV.U32 R3, RZ, RZ, RZ ;  /* 0x000000ffff037224 */ /* 0x001fe200078e00ff */
[----:B--2---:R-:W-:Y:S02]  /*28c30*/  @!P1 MOV R3, R2 ;  /* 0x0000000200039202 */ /* 0x004fe40000000f00 */
[----:B------:R-:W-:-:S03]  /*28c40*/  ISETP.NE.AND P1, PT, R7, RZ, PT ;  /* 0x000000ff0700720c */ /* 0x000fc60003f25270 */
[----:B------:R-:W-:-:S10]  /*28c50*/  IMAD.MOV.U32 R13, RZ, RZ, R3 ;  /* 0x000000ffff0d7224 */ /* 0x000fd400078e0003 */
[----:B------:R-:W-:Y:S05]  /*28c60*/  WARPSYNC.COLLECTIVE R15, `(.L_x_830) ;  /* 0x000000000f087348 */ /* 0x000fea0003c00000 */
[----:B------:R0:W1:Y:S02]  /*28c70*/  SHFL.UP P6, R14, R13, R12, R11 ;  /* 0x0400000c0d0e7389 */ /* 0x00006400000c000b */
[----:B01----:R-:W-:Y:S01]  /*28c80*/  ENDCOLLECTIVE ;  /* 0x000000000000791b */ /* 0x003fe20003800000 */
.L_x_830:
[----:B------:R-:W-:Y:S01]  /*28c90*/  IMAD.MOV.U32 R12, RZ, RZ, 0x2 ;  /* 0x00000002ff0c7424 */ /* 0x000fe200078e00ff */
[----:B------:R-:W-:-:S05]  /*28ca0*/  SEL R14, R14, RZ, P1 ;  /* 0x000000ff0e0e7207 */ /* 0x000fca0000800000 */
[----:B------:R-:W-:-:S05]  /*28cb0*/  IMAD.IADD R2, R3, 0x1, R14 ;  /* 0x0000000103027824 */ /* 0x000fca00078e020e */
[----:B------:R-:W-:-:S07]  /*28cc0*/  MOV R13, R2 ;  /* 0x00000002000d7202 */ /* 0x000fce0000000f00 */
[----:B------:R-:W-:Y:S05]  /*28cd0*/  WARPSYNC.COLLECTIVE R15, `(.L_x_831) ;  /* 0x000000000f087348 */ /* 0x000fea0003c00000 */
[----:B------:R0:W1:Y:S02]  /*28ce0*/  SHFL.UP P6, R14, R13, R12, R11 ;  /* 0x0400000c0d0e7389 */ /* 0x00006400000c000b */
[----:B01----:R-:W-:Y:S01]  /*28cf0*/  ENDCOLLECTIVE ;  /* 0x000000000000791b */ /* 0x003fe20003800000 */
.L_x_831:
[----:B------:R-:W-:Y:S02]  /*28d00*/  MOV R12, 0x4 ;  /* 0x00000004000c7802 */ /* 0x000fe40000000f00 */
[----:B------:R-:W-:-:S05]  /*28d10*/  SEL R5, R14, RZ, P2 ;  /* 0x000000ff0e057207 */ /* 0x000fca0001000000 */
[----:B------:R-:W-:-:S04]  /*28d20*/  IMAD.IADD R2, R2, 0x1, R5 ;  /* 0x0000000102027824 */ /* 0x000fc800078e0205 */
[----:B------:R-:W-:-:S07]  /*28d30*/  IMAD.MOV.U32 R13, RZ, RZ, R2 ;  /* 0x000000ffff0d7224 */ /* 0x000fce00078e0002 */
[----:B------:R-:W-:Y:S05]  /*28d40*/  WARPSYNC.COLLECTIVE R15, `(.L_x_832) ;  /* 0x000000000f087348 */ /* 0x000fea0003c00000 */
[----:B------:R0:W1:Y:S02]  /*28d50*/  SHFL.UP P6, R14, R13, R12, R11 ;  /* 0x0400000c0d0e7389 */ /* 0x00006400000c000b */
[----:B01----:R-:W-:Y:S01]  /*28d60*/  ENDCOLLECTIVE ;  /* 0x000000000000791b */ /* 0x003fe20003800000 */
.L_x_832:
[----:B------:R-:W-:Y:S01]  /*28d70*/  IMAD.MOV.U32 R12, RZ, RZ, 0x8 ;  /* 0x00000008ff0c7424 */ /* 0x000fe200078e00ff */
[----:B------:R-:W-:-:S05]  /*28d80*/  SEL R5, R14, RZ, P3 ;  /* 0x000000ff0e057207 */ /* 0x000fca0001800000 */
[----:B------:R-:W-:-:S04]  /*28d90*/  IMAD.IADD R2, R2, 0x1, R5 ;  /* 0x0000000102027824 */ /* 0x000fc800078e0205 */
[----:B------:R-:W-:-:S07]  /*28da0*/  IMAD.MOV.U32 R13, RZ, RZ, R2 ;  /* 0x000000ffff0d7224 */ /* 0x000fce00078e0002 */
[----:B------:R-:W-:Y:S05]  /*28db0*/  WARPSYNC.COLLECTIVE R15, `(.L_x_833) ;  /* 0x000000000f087348 */ /* 0x000fea0003c00000 */
[----:B------:R0:W1:Y:S02]  /*28dc0*/  SHFL.UP P6, R14, R13, R12, R11 ;  /* 0x0400000c0d0e7389 */ /* 0x00006400000c000b */
[----:B01----:R-:W-:Y:S01]  /*28dd0*/  ENDCOLLECTIVE ;  /* 0x000000000000791b */ /* 0x003fe20003800000 */
.L_x_833:
[----:B------:R-:W-:Y:S01]  /*28de0*/  IMAD.MOV.U32 R12, RZ, RZ, 0x10 ;  /* 0x00000010ff0c7424 */ /* 0x000fe200078e00ff */
[----:B------:R-:W-:-:S04]  /*28df0*/  SEL R5, R14, RZ, P4 ;  /* 0x000000ff0e057207 */ /* 0x000fc80002000000 */
[----:B------:R-:W-:-:S05]  /*28e00*/  IADD3 R2, R2, R5, RZ ;  /* 0x0000000502027210 */ /* 0x000fca0007ffe0ff */
[----:B------:R-:W-:-:S07]  /*28e10*/  IMAD.MOV.U32 R13, RZ, RZ, R2 ;  /* 0x000000ffff0d7224 */ /* 0x000fce00078e0002 */
[----:B------:R-:W-:Y:S05]  /*28e20*/  WARPSYNC.COLLECTIVE R15, `(.L_x_834) ;  /* 0x000000000f087348 */ /* 0x000fea0003c00000 */
[----:B------:R0:W1:Y:S02]  /*28e30*/  SHFL.UP P6, R14, R13, R12, R11 ;  /* 0x0400000c0d0e7389 */ /* 0x00006400000c000b */
[----:B01----:R-:W-:Y:S01]  /*28e40*/  ENDCOLLECTIVE ;  /* 0x000000000000791b */ /* 0x003fe20003800000 */
.L_x_834:
[----:B------:R-:W-:Y:S02]  /*28e50*/  IMAD.MOV.U32 R12, RZ, RZ, 0x1f ;  /* 0x0000001fff0c7424 */ /* 0x000fe400078e00ff */
[----:B------:R-:W-:Y:S01]  /*28e60*/  IMAD.MOV.U32 R11, RZ, RZ, 0x1f ;  /* 0x0000001fff0b7424 */ /* 0x000fe200078e00ff */
[----:B------:R-:W-:-:S05]  /*28e70*/  SEL R5, R14, RZ, P5 ;  /* 0x000000ff0e057207 */ /* 0x000fca0002800000 */
[----:B------:R-:W-:-:S05]  /*28e80*/  IMAD.IADD R2, R2, 0x1, R5 ;  /* 0x0000000102027824 */ /* 0x000fca00078e0205 */
[----:B------:R-:W-:-:S07]  /*28e90*/  MOV R13, R2 ;  /* 0x00000002000d7202 */ /* 0x000fce0000000f00 */
[----:B------:R-:W-:Y:S05]  /*28ea0*/  WARPSYNC.COLLECTIVE R15, `(.L_x_835) ;  /* 0x000000000f087348 */ /* 0x000fea0003c00000 */
[----:B------:R0:W1:Y:S02]  /*28eb0*/  SHFL.IDX P6, R14, R13, R12, R11 ;  /* 0x0000000c0d0e7389 */ /* 0x00006400000c000b */
[----:B01----:R-:W-:Y:S01]  /*28ec0*/  ENDCOLLECTIVE ;  /* 0x000000000000791b */ /* 0x003fe20003800000 */
.L_x_835:
[----:B------:R-:W-:Y:S05]  /*28ed0*/  BRA `(.L_x_836) ;  /* 0xffffffcc00c47947 */ /* 0x000fea000383ffff */
.L_x_715:
[----:B------:R-:W-:Y:S01]  /*28ee0*/  BSSY B0, `(.L_x_837) ;  /* 0x0000008000007945 */ /* 0x000fe20003800000 */
[----:B-----5:R-:W-:Y:S01]  /*28ef0*/  IMAD.MOV.U32 R13, RZ, RZ, R3 ;  /* 0x000000ffff0d7224 */ /* 0x020fe200078e0003 */
[----:B------:R-:W-:Y:S01]  /*28f00*/  MOV R12, 0x1 ;  /* 0x00000001000c7802 */ /* 0x000fe20000000f00 */
[----:B------:R-:W-:Y:S02]  /*28f10*/  IMAD.MOV.U32 R11, RZ, RZ, RZ ;  /* 0x000000ffff0b7224 */ /* 0x000fe400078e00ff */
[----:B------:R-:W-:-:S07]  /*28f20*/  IMAD.MOV.U32 R15, RZ, RZ, -0x1 ;  /* 0xffffffffff0f7424 */ /* 0x000fce00078e00ff */
[----:B0-----:R-:W-:Y:S05]  /*28f30*/  WARPSYNC.COLLECTIVE R15, `(.L_x_838) ;  /* 0x000000000f087348 */ /* 0x001fea0003c00000 */
[----:B------:R1:W2:Y:S02]  /*28f40*/  SHFL.UP P6, R14, R13, R12, R11 ;  /* 0x0400000c0d0e7389 */ /* 0x0002a400000c000b */
[----:B012---:R-:W-:Y:S01]  /*28f50*/  ENDCOLLECTIVE ;  /* 0x000000000000791b */ /* 0x007fe20003800000 */
.L_x_838:
[----:B------:R-:W-:Y:S05]  /*28f60*/  BSYNC B0 ;  /* 0x0000000000007941 */ /* 0x000fea0003800000 */
.L_x_837:
[----:B------:R-:W-:Y:S01]  /*28f70*/  SEL R14, R14, RZ, P1 ;  /* 0x000000ff0e0e7207 */ /* 0x000fe20000800000 */
[----:B------:R-:W-:Y:S01]  /*28f80*/  IMAD.MOV.U32 R11, RZ, RZ, RZ ;  /* 0x000000ffff0b7224 */ /* 0x000fe200078e00ff */
[----:B------:R-:W-:Y:S01]  /*28f90*/  MOV R12, 0x2 ;  /* 0x00000002000c7802 */ /* 0x000fe20000000f00 */
[----:B------:R-:W-:Y:S02]  /*28fa0*/  IMAD.MOV.U32 R15, RZ, RZ, -0x1 ;  /* 0xffffffffff0f7424 */ /* 0x000fe400078e00ff */
[----:B------:R-:W-:-:S07]  /*28fb0*/  IMAD.IADD R13, R3, 0x1, R14 ;  /* 0x00000001030d7824 */ /* 0x000fce00078e020e */
[----:B------:R-:W-:Y:S05]  /*28fc0*/  WARPSYNC.COLLECTIVE R15, `(.L_x_839) ;  /* 0x000000000f087348 */ /* 0x000fea0003c00000 */
[----:B------:R0:W1:Y:S02]  /*28fd0*/  SHFL.UP P6, R14, R13, R12, R11 ;  /* 0x0400000c0d0e7389 */ /* 0x00006400000c000b */
[----:B01----:R-:W-:Y:S01]  /*28fe0*/  ENDCOLLECTIVE ;  /* 0x000000000000791b */ /* 0x003fe20003800000 */
.L_x_839:
[----:B------:R-:W-:Y:S01]  /*28ff0*/  IMAD.MOV.U32 R12, RZ, RZ, 0x4 ;  /* 0x00000004ff0c7424 */ /* 0x000fe200078e00ff */
[----:B------:R-:W-:-:S05]  /*29000*/  SEL R14, R14, RZ, P2 ;  /* 0x000000ff0e0e7207 */ /* 0x000fca0001000000 */
[----:B------:R-:W-:-:S05]  /*29010*/  IMAD.IADD R5, R13, 0x1, R14 ;  /* 0x000000010d057824 */ /* 0x000fca00078e020e */
[----:B------:R-:W-:-:S07]  /*29020*/  MOV R13, R5 ;  /* 0x00000005000d7202 */ /* 0x000fce0000000f00 */
[----:B------:R-:W-:Y:S05]  /*29030*/  WARPSYNC.COLLECTIVE R15, `(.L_x_840) ;  /* 0x000000000f087348 */ /* 0x000fea0003c00000 */
[----:B------:R0:W1:Y:S02]  /*29040*/  SHFL.UP P6, R14, R13, R12, R11 ;  /* 0x0400000c0d0e7389 */ /* 0x00006400000c000b */
[----:B01----:R-:W-:Y:S01]  /*29050*/  ENDCOLLECTIVE ;  /* 0x000000000000791b */ /* 0x003fe20003800000 */
.L_x_840:
[----:B------:R-:W-:Y:S02]  /*29060*/  MOV R12, 0x8 ;  /* 0x00000008000c7802 */ /* 0x000fe40000000f00 */
[----:B------:R-:W-:-:S05]  /*29070*/  SEL R6, R14, RZ, P3 ;  /* 0x000000ff0e067207 */ /* 0x000fca0001800000 */
[----:B------:R-:W-:-:S04]  /*29080*/  IMAD.IADD R6, R5, 0x1, R6 ;  /* 0x0000000105067824 */ /* 0x000fc800078e0206 */
[----:B------:R-:W-:-:S07]  /*29090*/  IMAD.MOV.U32 R13, RZ, RZ, R6 ;  /* 0x000000ffff0d7224 */ /* 0x000fce00078e0006 */
[----:B------:R-:W-:Y:S05]  /*290a0*/  WARPSYNC.COLLECTIVE R15, `(.L_x_841) ;  /* 0x000000000f087348 */ /* 0x000fea0003c00000 */
[----:B------:R0:W1:Y:S02]  /*290b0*/  SHFL.UP P6, R14, R13, R12, R11 ;  /* 0x0400000c0d0e7389 */ /* 0x00006400000c000b */
[----:B01----:R-:W-:Y:S01]  /*290c0*/  ENDCOLLECTIVE ;  /* 0x000000000000791b */ /* 0x003fe20003800000 */
.L_x_841:
[----:B------:R-:W-:Y:S01]  /*290d0*/  IMAD.MOV.U32 R12, RZ, RZ, 0x10 ;  /* 0x00000010ff0c7424 */ /* 0x000fe200078e00ff */
[----:B------:R-:W-:-:S05]  /*290e0*/  SEL R7, R14, RZ, P4 ;  /* 0x000000ff0e077207 */ /* 0x000fca0002000000 */
[----:B------:R-:W-:-:S04]  /*290f0*/  IMAD.IADD R7, R6, 0x1, R7 ;  /* 0x0000000106077824 */ /* 0x000fc800078e0207 */
[----:B------:R-:W-:-:S07]  /*29100*/  IMAD.MOV.U32 R13, RZ, RZ, R7 ;  /* 0x000000ffff0d7224 */ /* 0x000fce00078e0007 */
[----:B------:R-:W-:Y:S05]  /*29110*/  WARPSYNC.COLLECTIVE R15, `(.L_x_842) ;  /* 0x000000000f087348 */ /* 0x000fea0003c00000 */
[----:B------:R0:W1:Y:S02]  /*29120*/  SHFL.UP P6, R14, R13, R12, R11 ;  /* 0x0400000c0d0e7389 */ /* 0x00006400000c000b */
[----:B01----:R-:W-:Y:S01]  /*29130*/  ENDCOLLECTIVE ;  /* 0x000000000000791b */ /* 0x003fe20003800000 */
.L_x_842:
[----:B------:R-:W-:Y:S02]  /*29140*/  IMAD.MOV.U32 R12, RZ, RZ, 0x1f ;  /* 0x0000001fff0c7424 */ /* 0x000fe400078e00ff */
[----:B------:R-:W-:Y:S01]  /*29150*/  IMAD.MOV.U32 R11, RZ, RZ, 0x1f ;  /* 0x0000001fff0b7424 */ /* 0x000fe200078e00ff */
[----:B------:R-:W-:-:S04]  /*29160*/  SEL R2, R14, RZ, P5 ;  /* 0x000000ff0e027207 */ /* 0x000fc80002800000 */
[----:B------:R-:W-:-:S05]  /*29170*/  IADD3 R2, R7, R2, RZ ;  /* 0x0000000207027210 */ /* 0x000fca0007ffe0ff */
[----:B------:R-:W-:-:S07]  /*29180*/  IMAD.MOV.U32 R13, RZ, RZ, R2 ;  /* 0x000000ffff0d7224 */ /* 0x000fce00078e0002 */
[----:B------:R-:W-:Y:S05]  /*29190*/  WARPSYNC.COLLECTIVE R15, `(.L_x_843) ;  /* 0x000000000f087348 */ /* 0x000fea0003c00000 */
[----:B------:R0:W1:Y:S02]  /*291a0*/  SHFL.IDX P6, R14, R13, R12, R11 ;  /* 0x0000000c0d0e7389 */ /* 0x00006400000c000b */
[----:B01----:R-:W-:Y:S01]  /*291b0*/  ENDCOLLECTIVE ;  /* 0x000000000000791b */ /* 0x003fe20003800000 */
.L_x_843:
[----:B------:R-:W-:Y:S05]  /*291c0*/  BRA `(.L_x_844) ;  /* 0xffffffcc00ac7947 */ /* 0x000fea000383ffff */
.L_x_717:
[----:B------:R-:W-:Y:S01]  /*291d0*/  BSSY B0, `(.L_x_845) ;  /* 0x0000006000007945 */ /* 0x000fe20003800000 */
[----:B------:R-:W-:Y:S02]  /*291e0*/  PLOP3.LUT P6, PT, P6, PT, PT, 0x8, 0x0 ;  /* 0x000000000000781c */ /* 0x000fe400037ce170 */
[----:B------:R-:W-:-:S11]  /*291f0*/  MOV R15, 0xffffffff ;  /* 0xffffffff000f7802 */ /* 0x000fd60000000f00 */
[----:B0-----:R-:W-:Y:S05]  /*29200*/  WARPSYNC.COLLECTIVE R15, `(.L_x_846) ;  /* 0x000000000f087348 */ /* 0x001fea0003c00000 */
[----:B------:R-:W-:Y:S01]  /*29210*/  VOTE.ANY R14, PT, P6 ;  /* 0x00000000000e7806 */ /* 0x000fe200030e0100 */
[----:B0-----:R-:W-:Y:S06]  /*29220*/  ENDCOLLECTIVE ;  /* 0x000000000000791b */ /* 0x001fec0003800000 */
.L_x_846:
[----:B------:R-:W-:Y:S05]  /*29230*/  BSYNC B0 ;  /* 0x0000000000007941 */ /* 0x000fea0003800000 */
.L_x_845:
[----:B------:R-:W-:Y:S01]  /*29240*/  IMAD.MOV.U32 R6, RZ, RZ, R14 ;  /* 0x000000ffff067224 */ /* 0x000fe200078e000e */
[----:B------:R-:W-:Y:S01]  /*29250*/  MOV R11, 0x1f ;  /* 0x0000001f000b7802 */ /* 0x000fe20000000f00 */
[----:B------:R-:W-:Y:S02]  /*29260*/  IMAD.MOV.U32 R13, RZ, RZ, R3 ;  /* 0x000000ffff0d7224 */ /* 0x000fe400078e0003 */
[----:B------:R-:W0:Y:S01]  /*29270*/  POPC R4, R6 ;  /* 0x0000000600047309 */ /* 0x000e220000000000 */
[----:B------:R-:W-:Y:S02]  /*29280*/  IMAD.MOV.U32 R15, RZ, RZ, -0x1 ;  /* 0xffffffffff0f7424 */ /* 0x000fe400078e00ff */
[----:B0-----:R-:W-:-:S07]  /*29290*/  IMAD.MOV.U32 R12, RZ, RZ, R4 ;  /* 0x000000ffff0c7224 */ /* 0x001fce00078e0004 */
[----:B------:R-:W-:Y:S05]  /*292a0*/  WARPSYNC.COLLECTIVE R15, `(.L_x_847) ;  /* 0x000000000f087348 */ /* 0x000fea0003c00000 */
[----:B------:R0:W1:Y:S02]  /*292b0*/  SHFL.IDX P6, R14, R13, R12, R11 ;  /* 0x0000000c0d0e7389 */ /* 0x00006400000c000b */
[----:B01----:R-:W-:Y:S01]  /*292c0*/  ENDCOLLECTIVE ;  /* 0x000000000000791b */ /* 0x003fe20003800000 */
.L_x_847:
[----:B------:R-:W-:Y:S01]  /*292d0*/  IMAD.MOV.U32 R5, RZ, RZ, R14 ;  /* 0x000000ffff057224 */ /* 0x000fe200078e000e */
[----:B------:R-:W-:Y:S06]  /*292e0*/  BRA `(.L_x_848) ;  /* 0xffffffcc009c7947 */ /* 0x000fec000383ffff */
.L_x_719:
[----:B------:R-:W-:Y:S01]  /*292f0*/  BSSY B0, `(.L_x_849) ;  /* 0x0000007000007945 */ /* 0x000fe20003800000 */
[----:B------:R-:W-:Y:S01]  /*29300*/  IMAD.MOV.U32 R13, RZ, RZ, R2 ;  /* 0x000000ffff0d7224 */ /* 0x000fe200078e0002 */
[----:B------:R-:W-:Y:S01]  /*29310*/  MOV R11, 0x1f ;  /* 0x0000001f000b7802 */ /* 0x000fe20000000f00 */
[----:B------:R-:W-:-:S07]  /*29320*/  IMAD.MOV.U32 R15, RZ, RZ, -0x1 ;  /* 0xffffffffff0f7424 */ /* 0x000fce00078e00ff */
[----:B012---:R-:W-:Y:S05]  /*29330*/  WARPSYNC.COLLECTIVE R15, `(.L_x_850) ;  /* 0x000000000f087348 */ /* 0x007fea0003c00000 */
[----:B------:R3:W4:Y:S02]  /*29340*/  SHFL.IDX P6, R14, R13, R12, R11 ;  /* 0x0000000c0d0e7389 */ /* 0x00072400000c000b */
[----:B01234-:R-:W-:Y:S01]  /*29350*/  ENDCOLLECTIVE ;  /* 0x000000000000791b */ /* 0x01ffe20003800000 */
.L_x_850:
[----:B------:R-:W-:Y:S05]  /*29360*/  BSYNC B0 ;  /* 0x0000000000007941 */ /* 0x000fea0003800000 */
.L_x_849:
[----:B------:R-:W-:Y:S05]  /*29370*/  BRA `(.L_x_718) ;  /* 0xffffffcc00947947 */ /* 0x000fea000383ffff */
.L_x_723:
[----:B0-----:R0:W1:Y:S02]  /*29380*/  SYNCS.PHASECHK.TRANS64.TRYWAIT P0, [R0+URZ+0x29820], R3 ;  /* 0x02982003000075a7 */ /* 0x001064000800017f */
[----:B-1----:R-:W-:Y:S05]  /*29390*/  @!P0 NANOSLEEP.SYNCS 0x989680 ;  /* 0x009896800000895d */ /* 0x002fea0003900000 */
[----:B------:R-:W1:Y:S02]  /*293a0*/  @!P0 SYNCS.PHASECHK.TRANS64 P0, [R0+URZ+0x29820], R3 ;  /* 0x02982003000085a7 */ /* 0x000e64000800007f */
[----:B-1----:R-:W-:Y:S05]  /*293b0*/  @!P0 BRA `(.L_x_723) ;  /* 0xfffffffc00f08947 */ /* 0x002fea000383ffff */
[----:B------:R-:W-:Y:S05]  /*293c0*/  BRA `(.L_x_851) ;  /* 0xffffffd000b87947 */ /* 0x000fea000383ffff */
.L_x_724:
[----:B------:R-:W1:Y:S01]  /*293d0*/  S2R R2, SR_TID.X ;  /* 0x0000000000027919 */ /* 0x000e620000002100 */
[----:B------:R-:W-:Y:S01]  /*293e0*/  BSSY B0, `(.L_x_852) ;  /* 0x000000a000007945 */ /* 0x000fe20003800000 */
[----:B------:R-:W-:Y:S01]  /*293f0*/  IMAD.MOV.U32 R12, RZ, RZ, RZ ;  /* 0x000000ffff0c7224 */ /* 0x000fe200078e00ff */
[----:B------:R-:W-:Y:S01]  /*29400*/  MOV R11, 0x1f ;  /* 0x0000001f000b7802 */ /* 0x000fe20000000f00 */
[----:B------:R-:W-:Y:S01]  /*29410*/  IMAD.MOV.U32 R15, RZ, RZ, -0x1 ;  /* 0xffffffffff0f7424 */ /* 0x000fe200078e00ff */
[----:B-1----:R-:W-:-:S04]  /*29420*/  SHF.R.U32.HI R2, RZ, 0x5, R2 ;  /* 0x00000005ff027819 */ /* 0x002fc80000011602 */
[----:B------:R-:W-:-:S05]  /*29430*/  LOP3.LUT R2, R2, 0x3, RZ, 0xc0, !PT ;  /* 0x0000000302027812 */ /* 0x000fca00078ec0ff */
[----:B------:R-:W-:-:S07]  /*29440*/  IMAD.MOV.U32 R13, RZ, RZ, R2 ;  /* 0x000000ffff0d7224 */ /* 0x000fce00078e0002 */
[----:B0-----:R-:W-:Y:S05]  /*29450*/  WARPSYNC.COLLECTIVE R15, `(.L_x_853) ;  /* 0x000000000f087348 */ /* 0x001fea0003c00000 */
[----:B------:R1:W2:Y:S02]  /*29460*/  SHFL.IDX P6, R14, R13, R12, R11 ;  /* 0x0000000c0d0e7389 */ /* 0x0002a400000c000b */
[----:B012---:R-:W-:Y:S01]  /*29470*/  ENDCOLLECTIVE ;  /* 0x000000000000791b */ /* 0x007fe20003800000 */
.L_x_853:
[----:B------:R-:W-:Y:S05]  /*29480*/  BSYNC B0 ;  /* 0x0000000000007941 */ /* 0x000fea0003800000 */
.L_x_852:
[----:B------:R-:W-:Y:S05]  /*29490*/  BRA `(.L_x_854) ;  /* 0xffffffd000a07947 */ /* 0x000fea000383ffff */
.L_x_725:
[----:B------:R-:W-:Y:S01]  /*294a0*/  BSSY B0, `(.L_x_855) ;  /* 0x0000006000007945 */ /* 0x000fe20003800000 */
[----:B------:R-:W-:-:S07]  /*294b0*/  IMAD.MOV.U32 R15, RZ, RZ, -0x1 ;  /* 0xffffffffff0f7424 */ /* 0x000fce00078e00ff */
[----:B01----:R-:W-:Y:S05]  /*294c0*/  WARPSYNC.COLLECTIVE R15, `(.L_x_856) ;  /* 0x000000000f0c7348 */ /* 0x003fea0003c00000 */
[----:B------:R-:W-:Y:S02]  /*294d0*/  ELECT P6, UR62, PT ;  /* 0x00000000003e782f */ /* 0x000fe400038c0000 */
[----:B------:R-:W-:Y:S01]  /*294e0*/  MOV R14, UR62 ;  /* 0x0000003e000e7c02 */ /* 0x000fe20008000f00 */
[----:B01----:R-:W-:Y:S10]  /*294f0*/  ENDCOLLECTIVE ;  /* 0x000000000000791b */ /* 0x003ff40003800000 */
.L_x_856:
[----:B------:R-:W-:Y:S05]  /*29500*/  BSYNC B0 ;  /* 0x0000000000007941 */ /* 0x000fea0003800000 */
.L_x_855:
[----:B------:R-:W-:Y:S05]  /*29510*/  BRA `(.L_x_857) ;  /* 0xffffffd000947947 */ /* 0x000fea000383ffff */
.L_x_727:
[----:B0-----:R0:W1:Y:S02]  /*29520*/  SYNCS.PHASECHK.TRANS64.TRYWAIT P1, [R6+URZ], R5 ;  /* 0x00000005060075a7 */ /* 0x001064000802017f */
[----:B-1----:R-:W-:Y:S05]  /*29530*/  @!P1 NANOSLEEP.SYNCS 0x989680 ;  /* 0x009896800000995d */ /* 0x002fea0003900000 */
[----:B------:R-:W1:Y:S02]  /*29540*/  @!P1 SYNCS.PHASECHK.TRANS64 P1, [R6+URZ], R5 ;  /* 0x00000005060095a7 */ /* 0x000e64000802007f */
[----:B-1----:R-:W-:Y:S05]  /*29550*/  @!P1 BRA `(.L_x_727) ;  /* 0xfffffffc00f09947 */ /* 0x002fea000383ffff */
[----:B------:R-:W-:Y:S05]  /*29560*/  BRA `(.L_x_858) ;  /* 0xffffffd000d07947 */ /* 0x000fea000383ffff */
.L_x_728:
[----:B-1----:R1:W2:Y:S02]  /*29570*/  SYNCS.PHASECHK.TRANS64.TRYWAIT P1, [R7+URZ], R2 ;  /* 0x00000002070075a7 */ /* 0x0022a4000802017f */
[----:B--2---:R-:W-:Y:S05]  /*29580*/  @!P1 NANOSLEEP.SYNCS 0x989680 ;  /* 0x009896800000995d */ /* 0x004fea0003900000 */
[----:B------:R-:W2:Y:S02]  /*29590*/  @!P1 SYNCS.PHASECHK.TRANS64 P1, [R7+URZ], R2 ;  /* 0x00000002070095a7 */ /* 0x000ea4000802007f */
[----:B--2---:R-:W-:Y:S05]  /*295a0*/  @!P1 BRA `(.L_x_728) ;  /* 0xfffffffc00f09947 */ /* 0x004fea000383ffff */
[----:B------:R-:W-:Y:S05]  /*295b0*/  BRA `(.L_x_859) ;  /* 0xffffffd000c47947 */ /* 0x000fea000383ffff */
.L_x_730:
[----:B--2---:R2:W3:Y:S02]  /*295c0*/  SYNCS.PHASECHK.TRANS64.TRYWAIT P1, [R4+URZ+0x29860], R5 ;  /* 0x02986005040075a7 */ /* 0x0044e4000802017f */
[----:B---3--:R-:W-:Y:S05]  /*295d0*/  @!P1 NANOSLEEP.SYNCS 0x989680 ;  /* 0x009896800000995d */ /* 0x008fea0003900000 */
[----:B------:R-:W3:Y:S02]  /*295e0*/  @!P1 SYNCS.PHASECHK.TRANS64 P1, [R4+URZ+0x29860], R5 ;  /* 0x02986005040095a7 */ /* 0x000ee4000802007f */
[----:B---3--:R-:W-:Y:S05]  /*295f0*/  @!P1 BRA `(.L_x_730) ;  /* 0xfffffffc00f09947 */ /* 0x008fea000383ffff */
[----:B------:R-:W-:Y:S05]  /*29600*/  BRA `(.L_x_860) ;  /* 0xffffffd000c87947 */ /* 0x000fea000383ffff */
.L_x_732:
[----:B---3--:R3:W4:Y:S02]  /*29610*/  SYNCS.PHASECHK.TRANS64.TRYWAIT P1, [R3+URZ+0x29860], R2 ;  /* 0x02986002030075a7 */ /* 0x008724000802017f */
[----:B----4-:R-:W-:Y:S05]  /*29620*/  @!P1 NANOSLEEP.SYNCS 0x989680 ;  /* 0x009896800000995d */ /* 0x010fea0003900000 */
[----:B------:R-:W4:Y:S02]  /*29630*/  @!P1 SYNCS.PHASECHK.TRANS64 P1, [R3+URZ+0x29860], R2 ;  /* 0x02986002030095a7 */ /* 0x000f24000802007f */
[----:B----4-:R-:W-:Y:S05]  /*29640*/  @!P1 BRA `(.L_x_732) ;  /* 0xfffffffc00f09947 */ /* 0x010fea000383ffff */
[----:B------:R-:W-:Y:S05]  /*29650*/  BRA `(.L_x_861) ;  /* 0xffffffd000c87947 */ /* 0x000fea000383ffff */
.L_x_734:
[----:B----4-:R4:W0:Y:S02]  /*29660*/  SYNCS.PHASECHK.TRANS64.TRYWAIT P0, [R4+URZ+0x29880], R5 ;  /* 0x02988005040075a7 */ /* 0x010824000800017f */
[----:B0-----:R-:W-:Y:S05]  /*29670*/  @!P0 NANOSLEEP.SYNCS 0x989680 ;  /* 0x009896800000895d */ /* 0x001fea0003900000 */
[----:B------:R-:W0:Y:S02]  /*29680*/  @!P0 SYNCS.PHASECHK.TRANS64 P0, [R4+URZ+0x29880], R5 ;  /* 0x02988005040085a7 */ /* 0x000e24000800007f */
[----:B0-----:R-:W-:Y:S05]  /*29690*/  @!P0 BRA `(.L_x_734) ;  /* 0xfffffffc00f08947 */ /* 0x001fea000383ffff */
[----:B------:R-:W-:Y:S05]  /*296a0*/  BRA `(.L_x_735) ;  /* 0xffffffd000c47947 */ /* 0x000fea000383ffff */
.L_x_862:
        /* <DEDUP_REMOVED lines=13> */
.L_x_2670:


//--------------------- .text._ZN7cutlass13device_kernelIN5flash11enable_sm90INS1_16FlashAttnFwdSm90INS1_25CollectiveMainloopFwdSm90ILi2EN4cute5tupleIJNS5_1CILi1EEES8_S8_EEENS6_IJNS7_ILi128EEENS7_ILi160EEENS7_ILi192EEEEEELi128ENS_12float_e4m3_tEfNS_4arch4Sm90ELb0ELb1ELb0ELb0ELb0ELb0ELb0ELb1ELb1ELb0ELb0ELb0EEENS1_21CollectiveEpilogueFwdINS6_IJSA_SA_SB_EEES9_NS_10bfloat16_tESG_Li256ELb0ELb0ELb0ELb1EEENS1_30DynamicPersistentTileSchedulerILi256ELi128ELb0ELb0ELb1EEEEEEEEEvNT_6ParamsE --------------------------
	.section	.text._ZN7cutlass13device_kernelIN5flash11enable_sm90INS1_16FlashAttnFwdSm90INS1_25CollectiveMainloopFwdSm90ILi2EN4cute5tupleIJNS5_1CILi1EEES8_S8_EEENS6_IJNS7_ILi128EEENS7_ILi160EEENS7_ILi192EEEEEELi128ENS_12float_e4m3_tEfNS_4arch4Sm90ELb0ELb1ELb0ELb0ELb0ELb0ELb0ELb1ELb1ELb0ELb0ELb0EEENS1_21CollectiveEpilogueFwdINS6_IJSA_SA_SB_EEES9_NS_10bfloat16_tESG_Li256ELb0ELb0ELb0ELb1EEENS1_30DynamicPersistentTileSchedulerILi256ELi128ELb0ELb0ELb1EEEEEEEEEvNT_6ParamsE,"ax",@progbits
	.align	128
.text._ZN7cutlass13device_kernelIN5flash11enable_sm90INS1_16FlashAttnFwdSm90INS1_25CollectiveMainloopFwdSm90ILi2EN4cute5tupleIJNS5_1CILi1EEES8_S8_EEENS6_IJNS7_ILi128EEENS7_ILi160EEENS7_ILi192EEEEEELi128ENS_12float_e4m3_tEfNS_4arch4Sm90ELb0ELb1ELb0ELb0ELb0ELb0ELb0ELb1ELb1ELb0ELb0ELb0EEENS1_21CollectiveEpilogueFwdINS6_IJSA_SA_SB_EEES9_NS_10bfloat16_tESG_Li256ELb0ELb0ELb0ELb1EEENS1_30DynamicPersistentTileSchedulerILi256ELi128ELb0ELb0ELb1EEEEEEEEEvNT_6ParamsE:
        .type           _ZN7cutlass13device_kernelIN5flash11enable_sm90INS1_16FlashAttnFwdSm90INS1_25CollectiveMainloopFwdSm90ILi2EN4cute5tupleIJNS5_1CILi1EEES8_S8_EEENS6_IJNS7_ILi128EEENS7_ILi160EEENS7_ILi192EEEEEELi128ENS_12float_e4m3_tEfNS_4arch4Sm90ELb0ELb1ELb0ELb0ELb0ELb0ELb0ELb1ELb1ELb0ELb0ELb0EEENS1_21CollectiveEpilogueFwdINS6_IJSA_SA_SB_EEES9_NS_10bfloat16_tESG_Li256ELb0ELb0ELb0ELb1EEENS1_30DynamicPersistentTileSchedulerILi256ELi128ELb0ELb0ELb1EEEEEEEEEvNT_6ParamsE,@function
        .size           _ZN7cutlass13device_kernelIN5flash11enable_sm90INS1_16FlashAttnFwdSm90INS1_25CollectiveMainloopFwdSm90ILi2EN4cute5tupleIJNS5_1CILi1EEES8_S8_EEENS6_IJNS7_ILi128EEENS7_ILi160EEENS7_ILi192EEEEEELi128ENS_12float_e4m3_tEfNS_4arch4Sm90ELb0ELb1ELb0ELb0ELb0ELb0ELb0ELb1ELb1ELb0ELb0ELb0EEENS1_21CollectiveEpilogueFwdINS6_IJSA_SA_SB_EEES9_NS_10bfloat16_tESG_Li256ELb0ELb0ELb0ELb1EEENS1_30DynamicPersistentTileSchedulerILi256ELi128ELb0ELb0ELb1EEEEEEEEEvNT_6ParamsE,(.L_x_2671 - _ZN7cutlass13device_kernelIN5flash11enable_sm90INS1_16FlashAttnFwdSm90INS1_25CollectiveMainloopFwdSm90ILi2EN4cute5tupleIJNS5_1CILi1EEES8_S8_EEENS6_IJNS7_ILi128EEENS7_ILi160EEENS7_ILi192EEEEEELi128ENS_12float_e4m3_tEfNS_4arch4Sm90ELb0ELb1ELb0ELb0ELb0ELb0ELb0ELb1ELb1ELb0ELb0ELb0EEENS1_21CollectiveEpilogueFwdINS6_IJSA_SA_SB_EEES9_NS_10bfloat16_tESG_Li256ELb0ELb0ELb0ELb1EEENS1_30DynamicPersistentTileSchedulerILi256ELi128ELb0ELb0ELb1EEEEEEEEEvNT_6ParamsE)
        .other          _ZN7cutlass13device_kernelIN5flash11enable_sm90INS1_16FlashAttnFwdSm90INS1_25CollectiveMainloopFwdSm90ILi2EN4cute5tupleIJNS5_1CILi1EEES8_S8_EEENS6_IJNS7_ILi128EEENS7_ILi160EEENS7_ILi192EEEEEELi128ENS_12float_e4m3_tEfNS_4arch4Sm90ELb0ELb1ELb0ELb0ELb0ELb0ELb0ELb1ELb1ELb0ELb0ELb0EEENS1_21CollectiveEpilogueFwdINS6_IJSA_SA_SB_EEES9_NS_10bfloat16_tESG_Li256ELb0ELb0ELb0ELb1EEENS1_30DynamicPersistentTileSchedulerILi256ELi128ELb0ELb0ELb1EEEEEEEEEvNT_6ParamsE,@"STO_CUDA_ENTRY STV_DEFAULT"
_ZN7cutlass13device_kernelIN5flash11enable_sm90INS1_16FlashAttnFwdSm90INS1_25CollectiveMainloopFwdSm90ILi2EN4cute5tupleIJNS5_1CILi1EEES8_S8_EEENS6_IJNS7_ILi128EEENS7_ILi160EEENS7_ILi192EEEEEELi128ENS_12float_e4m3_tEfNS_4arch4Sm90ELb0ELb1ELb0ELb0ELb0ELb0ELb0ELb1ELb1ELb0ELb0ELb0EEENS1_21CollectiveEpilogueFwdINS6_IJSA_SA_SB_EEES9_NS_10bfloat16_tESG_Li256ELb0ELb0ELb0ELb1EEENS1_30DynamicPersistentTileSchedulerILi256ELi128ELb0ELb0ELb1EEEEEEEEEvNT_6ParamsE:
        /* <DEDUP_REMOVED lines=24> */
.L_x_864:
[----:B------:R-:W-:Y:S05]  /*0180*/  BSYNC B0 ;  /* 0x0000000000007941 */ /* 0x000fea0003800000 */
.L_x_863:
        /* <DEDUP_REMOVED lines=37> */
.L_x_865:
        /* <DEDUP_REMOVED lines=22> */
.L_x_866:
        /* <DEDUP_REMOVED lines=18> */
.L_x_867:
        /* <DEDUP_REMOVED lines=22> */
.L_x_868:
        /* <DEDUP_REMOVED lines=22> */
.L_x_869:
[----:B------:R-:W-:Y:S01]  /*0920*/  PLOP3.LUT P0, PT, PT, PT, UP0, 0x80, 0x0 ;  /* 0x000000000000781c */ /* 0x000fe20003f0f008 */
[----:B------:R-:W-:Y:S01]  /*0930*/  UMOV UR61, 0x1 ;  /* 0x00000001003d7882 */ /* 0x000fe20000000000 */
[----:B------:R-:W-:Y:S01]  /*0940*/  NOP ;  /* 0x0000000000007918 */ /* 0x000fe20000000000 */
[----:B------:R-:W-:Y:S01]  /*0950*/  USEL UR61, UR61, 0x2, !UP0 ;  /* 0x000000023d3d7887 */ /* 0x000fe2000c000000 */
[----:B------:R-:W-:Y:S01]  /*0960*/  ULDC.64 UR54, c[0x0][0x208] ;  /* 0x0000820000367ab9 */ /* 0x000fe20000000a00 */
[----:B-123--:R-:W-:Y:S08]  /*0970*/  BAR.SYNC.DEFER_BLOCKING 0x0 ;  /* 0x0000000000007b1d */ /* 0x00eff00000010000 */
[----:B------:R-:W-:Y:S05]  /*0980*/  @!P0 BRA `(.L_x_870) ;  /* 0x00000138001c8947 */ /* 0x000fea0003800000 */
.L_x_871:
[----:B------:R-:W-:-:S08]  /*0990*/  NOP ;  /* 0x0000000000007918 */ /* 0x000fd00000000000 */
[----:B------:R-:W1:Y:S02]  /*09a0*/  USETMAXREG.TRY_ALLOC.CTAPOOL UP0, 0xf0 ;  /* 0x000000f0000079c8 */ /* 0x000e640008000600 */
[----:B-1----:R-:W-:-:S13]  /*09b0*/  PLOP3.LUT P0, PT, PT, PT, UP0, 0x80, 0x0 ;  /* 0x000000000000781c */ /* 0x002fda0003f0f008 */
[----:B------:R-:W-:Y:S05]  /*09c0*/  @!P0 BRA `(.L_x_871) ;  /* 0xfffffffc00f08947 */ /* 0x000fea000383ffff */
[----:B------:R-:W1:Y:S01]  /*09d0*/  S2R R2, SR_TID.X ;  /* 0x0000000000027919 */ /* 0x000e620000002100 */
[----:B------:R-:W2:Y:S08]  /*09e0*/  S2UR UR7, SR_CTAID.X ;  /* 0x00000000000779c3 */ /* 0x000eb00000002500 */
[----:B------:R-:W-:Y:S08]  /*09f0*/  BAR.ARV 0x4, 0x180 ;  /* 0x0106000000007b1d */ /* 0x000ff00000002000 */
        /* <DEDUP_REMOVED lines=12> */
[----:B------:R-:W-:Y:S01]  /*0ac0*/  UMOV UR59, URZ ;  /* 0x0000003f003b7c82 */ /* 0x000fe20008000000 */
[----:B------:R-:W-:Y:S01]  /*0ad0*/  UMOV UR39, URZ ;  /* 0x0000003f00277c82 */ /* 0x000fe20008000000 */
[----:B------:R-:W-:Y:S01]  /*0ae0*/  UMOV UR38, URZ ;  /* 0x0000003f00267c82 */ /* 0x000fe20008000000 */
[CC--:B------:R-:W-:Y:S01]  /*0af0*/  LEA.HI R3, R0.reuse, R197.reuse, RZ, 0x4 ;  /* 0x000000c500037211 */ /* 0x0c0fe200078f20ff */
[----:B------:R-:W2:Y:S01]  /*0b00*/  S2UR UR6, SR_SWINHI ;  /* 0x00000000000679c3 */ /* 0x000ea20000002f00 */
[----:B------:R-:W-:-:S02]  /*0b10*/  LEA.HI R2, R0, R197, RZ, 0x7 ;  /* 0x000000c500027211 */ /* 0x000fc400078f38ff */
[----:B------:R-:W-:Y:S02]  /*0b20*/  SHF.R.S32.HI R4, RZ, 0x4, R3 ;  /* 0x00000004ff047819 */ /* 0x000fe40000011403 */
[----:B------:R-:W-:Y:S02]  /*0b30*/  LOP3.LUT R6, R2, 0xffffff80, RZ, 0xc0, !PT ;  /* 0xffffff8002067812 */ /* 0x000fe400078ec0ff */
[----:B------:R-:W-:Y:S02]  /*0b40*/  LEA.HI R5, R3, R4, RZ, 0x1 ;  /* 0x0000000403057211 */ /* 0x000fe400078f08ff */
[----:B------:R-:W-:Y:S01]  /*0b50*/  SHF.R.S32.HI R195, RZ, 0x7, R2 ;  /* 0x00000007ffc37819 */ /* 0x000fe20000011402 */
[----:B------:R-:W-:Y:S01]  /*0b60*/  IMAD.IADD R193, R197, 0x1, -R6 ;  /* 0x00000001c5c17824 */ /* 0x000fe200078e0a06 */
[----:B------:R-:W-:Y:S02]  /*0b70*/  LOP3.LUT R5, R5, 0x1ffffffe, RZ, 0xc0, !PT ;  /* 0x1ffffffe05057812 */ /* 0x000fe400078ec0ff */
[----:B------:R-:W-:-:S02]  /*0b80*/  LEA.HI R196, R0, R197, RZ, 0x5 ;  /* 0x000000c500c47211 */ /* 0x000fc400078f28ff */
[----:B------:R-:W-:Y:S01]  /*0b90*/  SHF.R.S32.HI R6, RZ, 0x1f, R193 ;  /* 0x0000001fff067819 */ /* 0x000fe200000114c1 */
[----:B------:R-:W-:Y:S01]  /*0ba0*/  IMAD.IADD R5, R4, 0x1, -R5 ;  /* 0x0000000104057824 */ /* 0x000fe200078e0a05 */
[----:B------:R-:W-:Y:S01]  /*0bb0*/  LOP3.LUT R4, R3, 0x3fffff0, RZ, 0xc0, !PT ;  /* 0x03fffff003047812 */ /* 0x000fe200078ec0ff */
[----:B-1----:R-:W-:Y:S01]  /*0bc0*/  ULEA UR37, UR46, UR37, 0x18 ;  /* 0x000000252e257291 */ /* 0x002fe2000f8ec03f */
[----:B------:R-:W-:Y:S02]  /*0bd0*/  LEA.HI R7, R6, R193, RZ, 0x2 ;  /* 0x000000c106077211 */ /* 0x000fe400078f10ff */
[----:B------:R-:W-:Y:S01]  /*0be0*/  LEA.HI R2, R2, R195, RZ, 0x1 ;  /* 0x000000c302027211 */ /* 0x000fe200078f08ff */
[----:B------:R-:W-:Y:S01]  /*0bf0*/  IMAD.IADD R3, R197, 0x1, -R4 ;  /* 0x00000001c5037824 */ /* 0x000fe200078e0a04 */
[--C-:B------:R-:W-:Y:S02]  /*0c00*/  SHF.R.S32.HI R4, RZ, 0x2, R7.reuse ;  /* 0x00000002ff047819 */ /* 0x100fe40000011407 */
[----:B------:R-:W-:Y:S01]  /*0c10*/  SHF.R.S32.HI R9, RZ, 0x1f, R7 ;  /* 0x0000001fff097819 */ /* 0x000fe20000011407 */
[----:B------:R-:W-:Y:S01]  /*0c20*/  UMOV UR4, UR37 ;  /* 0x0000002500047c82 */ /* 0x000fe20008000000 */
[----:B--2---:R-:W-:Y:S01]  /*0c30*/  UMOV UR5, UR6 ;  /* 0x0000000600057c82 */ /* 0x004fe20008000000 */
[----:B------:R-:W-:Y:S01]  /*0c40*/  SHF.R.S32.HI R196, RZ, 0x5, R196 ;  /* 0x00000005ffc47819 */ /* 0x000fe200000114c4 */
[----:B------:R-:W-:Y:S01]  /*0c50*/  IMAD.U32 R18, RZ, RZ, UR4 ;  /* 0x00000004ff127e24 */ /* 0x000fe2000f8e00ff */
[----:B------:R-:W-:Y:S01]  /*0c60*/  LEA.HI R9, R9, R4, RZ, 0x3 ;  /* 0x0000000409097211 */ /* 0x000fe200078f18ff */
[----:B------:R-:W-:Y:S01]  /*0c70*/  IMAD.U32 R19, RZ, RZ, UR5 ;  /* 0x00000005ff137e24 */ /* 0x000fe2000f8e00ff */
[----:B------:R-:W-:Y:S01]  /*0c80*/  LOP3.LUT R2, R2, 0x3fffffe, RZ, 0xc0, !PT ;  /* 0x03fffffe02027812 */ /* 0x000fe200078ec0ff */
[----:B------:R-:W-:Y:S01]  /*0c90*/  IMAD R8, R196, 0x10, R3 ;  /* 0x00000010c4087824 */ /* 0x000fe200078e0203 */
[----:B------:R-:W-:Y:S01]  /*0ca0*/  LOP3.LUT R9, R9, 0xfffffff8, RZ, 0xc0, !PT ;  /* 0xfffffff809097812 */ /* 0x000fe200078ec0ff */
[----:B------:R-:W-:Y:S01]  /*0cb0*/  UMOV UR4, UR7 ;  /* 0x0000000700047c82 */ /* 0x000fe20008000000 */
[----:B------:R-:W-:Y:S01]  /*0cc0*/  LEA.HI R6, R6, R193, RZ, 0x5 ;  /* 0x000000c106067211 */ /* 0x000fe200078f28ff */
[----:B------:R-:W-:Y:S01]  /*0cd0*/  IMAD.IADD R194, R195, 0x1, -R2 ;  /* 0x00000001c3c27824 */ /* 0x000fe200078e0a02 */
[----:B------:R-:W-:Y:S01]  /*0ce0*/  LEA.HI R0, R0, R197, RZ, 0x3 ;  /* 0x000000c500007211 */ /* 0x000fe200078f18ff */
[----:B------:R-:W-:Y:S01]  /*0cf0*/  IMAD R3, R8, 0x8, R5 ;  /* 0x0000000808037824 */ /* 0x000fe200078e0205 */
[----:B------:R-:W-:Y:S01]  /*0d00*/  SHF.R.S32.HI R6, RZ, 0x5, R6 ;  /* 0x00000005ff067819 */ /* 0x000fe20000011406 */
[----:B------:R-:W-:Y:S01]  /*0d10*/  IMAD.IADD R9, R4, 0x1, -R9 ;  /* 0x0000000104097824 */ /* 0x000fe200078e0a09 */
[----:B------:R-:W-:Y:S01]  /*0d20*/  LOP3.LUT R2, R0, 0x1ffffff8, RZ, 0xc0, !PT ;  /* 0x1ffffff800027812 */ /* 0x000fe200078ec0ff */
[----:B------:R-:W-:Y:S01]  /*0d30*/  IMAD.SHL.U32 R3, R3, 0x8, RZ ;  /* 0x0000000803037824 */ /* 0x000fe200078e00ff */
[----:B------:R-:W-:Y:S01]  /*0d40*/  LOP3.LUT R16, R7, 0x7ffffffc, RZ, 0xc0, !PT ;  /* 0x7ffffffc07107812 */ /* 0x000fe200078ec0ff */
[----:B------:R-:W-:Y:S01]  /*0d50*/  IMAD R9, R6, 0x10, R9 ;  /* 0x0000001006097824 */ /* 0x000fe200078e0209 */
[----:B------:R-:W-:Y:S01]  /*0d60*/  SHF.R.S32.HI R190, RZ, 0x3, R0 ;  /* 0x00000003ffbe7819 */ /* 0x000fe20000011400 */
[----:B------:R-:W-:-:S02]  /*0d70*/  IMAD.IADD R2, R197, 0x1, -R2 ;  /* 0x00000001c5027824 */ /* 0x000fc400078e0a02 */
[----:B------:R-:W-:-:S04]  /*0d80*/  IMAD.WIDE R18, R3, 0x2, R18 ;  /* 0x0000000203127825 */ /* 0x000fc800078e0212 */
[----:B------:R-:W-:Y:S02]  /*0d90*/  IMAD R194, R194, 0x40, R9 ;  /* 0x00000040c2c27824 */ /* 0x000fe400078e0209 */
[----:B------:R-:W-:Y:S02]  /*0da0*/  IMAD.SHL.U32 R22, R2, 0x8, RZ ;  /* 0x0000000802167824 */ /* 0x000fe400078e00ff */
[----:B------:R-:W-:-:S07]  /*0db0*/  IMAD.IADD R16, R193, 0x1, -R16 ;  /* 0x00000001c1107824 */ /* 0x000fce00078e0a10 */
.L_x_968:
[----:B------:R-:W-:Y:S01]  /*0dc0*/  ULDC UR5, c[0x0][0xdd0] ;  /* 0x0003740000057ab9 */ /* 0x000fe20000000800 */
[----:B-1----:R-:W1:Y:S01]  /*0dd0*/  LDC R0, c[0x0][0xde8] ;  /* 0x00037a00ff007b82 */ /* 0x002e620000000800 */
[----:B------:R-:W-:Y:S01]  /*0de0*/  UISETP.NE.AND UP0, UPT, UR5, 0x1, UPT ;  /* 0x000000010500788c */ /* 0x000fe2000bf05270 */
[----:B------:R-:W-:-:S10]  /*0df0*/  UMOV UR8, UR4 ;  /* 0x0000000400087c82 */ /* 0x000fd40008000000 */
[----:B------:R-:W-:Y:S01]  /*0e00*/  @UP0 ULDC UR6, c[0x0][0xdd4] ;  /* 0x0003750000060ab9 */ /* 0x000fe20000000800 */
[----:B------:R-:W-:Y:S01]  /*0e10*/  @UP0 ULDC UR9, c[0x0][0xdd8] ;  /* 0x0003760000090ab9 */ /* 0x000fe20000000800 */
[----:B------:R-:W-:-:S04]  /*0e20*/  UIMAD.WIDE.U32 UR6, UR4, UR6, URZ ;  /* 0x00000006040672a5 */ /* 0x000fc8000f8e003f */
[----:B------:R-:W-:-:S04]  /*0e30*/  @UP0 USHF.R.U32.HI UR8, URZ, UR9, UR7 ;  /* 0x000000093f080299 */ /* 0x000fc80008011607 */
[----:B------:R-:W-:Y:S02]  /*0e40*/  UIADD3 UR6, -UR8, URZ, URZ ;  /* 0x0000003f08067290 */ /* 0x000fe4000fffe13f */
[----:B-1----:R-:W-:Y:S02]  /*0e50*/  ISETP.LE.AND P0, PT, R0, UR8, PT ;  /* 0x0000000800007c0c */ /* 0x002fe4000bf03270 */
[----:B------:R-:W-:-:S11]  /*0e60*/  UIMAD UR7, UR5, UR6, UR4 ;  /* 0x00000006050772a4 */ /* 0x000fd6000f8e0204 */
[----:B--234-:R-:W-:Y:S05]  /*0e70*/  @!P0 BRA `(.L_x_872) ;  /* 0x0000000000208947 */ /* 0x01cfea0003800000 */
[----:B------:R-:W-:Y:S01]  /*0e80*/  ULDC UR6, c[0x0][0xddc] ;  /* 0x0003770000067ab9 */ /* 0x000fe20000000800 */
[----:B------:R-:W-:Y:S01]  /*0e90*/  UMOV UR52, UR7 ;  /* 0x0000000700347c82 */ /* 0x000fe20008000000 */
[----:B------:R-:W-:-:S11]  /*0ea0*/  UISETP.NE.AND UP0, UPT, UR6, 0x1, UPT ;  /* 0x000000010600788c */ /* 0x000fd6000bf05270 */
[----:B------:R-:W-:Y:S02]  /*0eb0*/  @UP0 ULDC.64 UR10, c[0x0][0xde0] ;  /* 0x00037800000a0ab9 */ /* 0x000fe40000000a00 */
[----:B------:R-:W-:-:S04]  /*0ec0*/  UIMAD.WIDE.U32 UR4, UR7, UR10, URZ ;  /* 0x0000000a070472a5 */ /* 0x000fc8000f8e003f */
[----:B------:R-:W-:-:S04]  /*0ed0*/  @UP0 USHF.R.U32.HI UR52, URZ, UR11, UR5 ;  /* 0x0000000b3f340299 */ /* 0x000fc80008011605 */
[----:B------:R-:W-:Y:S01]  /*0ee0*/  UIMAD UR4, UR52, UR6, URZ ;  /* 0x00000006340472a4 */ /* 0x000fe2000f8e023f */
[----:B------:R-:W-:Y:S11]  /*0ef0*/  BRA `(.L_x_873) ;  /* 0x00000000001c7947 */ /* 0x000ff60003800000 */
.L_x_872:
[----:B------:R-:W-:Y:S01]  /*0f00*/  ULDC UR6, c[0x0][0xdc4] ;  /* 0x0003710000067ab9 */ /* 0x000fe20000000800 */
[----:B------:R-:W-:Y:S01]  /*0f10*/  UMOV UR52, UR7 ;  /* 0x0000000700347c82 */ /* 0x000fe20008000000 */
[----:B------:R-:W-:-:S11]  /*0f20*/  UISETP.NE.AND UP0, UPT, UR6, 0x1, UPT ;  /* 0x000000010600788c */ /* 0x000fd6000bf05270 */
[----:B------:R-:W-:Y:S02]  /*0f30*/  @UP0 ULDC.64 UR10, c[0x0][0xdc8] ;  /* 0x00037200000a0ab9 */ /* 0x000fe40000000a00 */
[----:B------:R-:W-:-:S04]  /*0f40*/  UIMAD.WIDE.U32 UR4, UR7, UR10, URZ ;  /* 0x0000000a070472a5 */ /* 0x000fc8000f8e003f */
[----:B------:R-:W-:-:S04]  /*0f50*/  @UP0 USHF.R.U32.HI UR52, URZ, UR11, UR5 ;  /* 0x0000000b3f340299 */ /* 0x000fc80008011605 */
[----:B------:R-:W-:-:S12]  /*0f60*/  UIMAD UR4, UR52, UR6, URZ ;  /* 0x00000006340472a4 */ /* 0x000fd8000f8e023f */
.L_x_873:
[----:B------:R-:W-:Y:S01]  /*0f70*/  ULDC UR43, c[0x0][0xdb8] ;  /* 0x00036e00002b7ab9 */ /* 0x000fe20000000800 */
[----:B------:R-:W-:Y:S01]  /*0f80*/  UIADD3 UR6, UR7, -UR4, URZ ;  /* 0x8000000407067290 */ /* 0x000fe2000fffe03f */
[----:B------:R-:W-:Y:S01]  /*0f90*/  IMAD.MOV.U32 R7, RZ, RZ, 0x3f800000 ;  /* 0x3f800000ff077424 */ /* 0x000fe200078e00ff */
[----:B------:R-:W-:Y:S01]  /*0fa0*/  UISETP.NE.AND UP1, UPT, UR43, 0x1, UPT ;  /* 0x000000012b00788c */ /* 0x000fe2000bf25270 */
[----:B------:R-:W-:Y:S01]  /*0fb0*/  IMAD.MOV.U32 R0, RZ, RZ, 0x3f800000 ;  /* 0x3f800000ff007424 */ /* 0x000fe200078e00ff */
[----:B------:R-:W-:Y:S01]  /*0fc0*/  ULDC UR12, c[0x0][0xdc4] ;  /* 0x00037100000c7ab9 */ /* 0x000fe20000000800 */
[----:B------:R-:W-:Y:S01]  /*0fd0*/  ULDC.64 UR4, c[0x0][0x990] ;  /* 0x0002640000047ab9 */ /* 0x000fe20000000a00 */
[----:B------:R-:W-:Y:S01]  /*0fe0*/  UIMAD UR12, UR8, UR12, UR6 ;  /* 0x0000000c080c72a4 */ /* 0x000fe2000f8e0206 */
[----:B------:R-:W1:Y:S01]  /*0ff0*/  LDC.64 R8, c[0x0][0x9e0] ;  /* 0x00027800ff087b82 */ /* 0x000e620000000a00 */
[----:B------:R-:W-:Y:S01]  /*1000*/  UISETP.NE.U32.AND UP0, UPT, UR4, URZ, UPT ;  /* 0x0000003f0400728c */ /* 0x000fe2000bf05070 */
[----:B------:R-:W-:Y:S01]  /*1010*/  ULDC.64 UR6, c[0x0][0x998] ;  /* 0x0002660000067ab9 */ /* 0x000fe20000000a00 */
[----:B------:R-:W-:-:S02]  /*1020*/  ULDC UR11, c[0x0][0x428] ;  /* 0x00010a00000b7ab9 */ /* 0x000fc40000000800 */
[----:B------:R-:W-:Y:S01]  /*1030*/  UISETP.NE.AND.EX UP0, UPT, UR5, URZ, UPT, UP0 ;  /* 0x0000003f0500728c */ /* 0x000fe2000bf05300 */
[----:B------:R-:W-:Y:S01]  /*1040*/  @UP1 ULDC UR8, c[0x0][0xdbc] ;  /* 0x00036f0000081ab9 */ /* 0x000fe20000000800 */
[----:B------:R-:W-:Y:S01]  /*1050*/  @UP1 ULDC UR10, c[0x0][0xdc0] ;  /* 0x00037000000a1ab9 */ /* 0x000fe20000000800 */
[----:B------:R-:W-:Y:S01]  /*1060*/  UIMAD.WIDE.U32 UR8, UR12, UR8, URZ ;  /* 0x000000080c0872a5 */ /* 0x000fe2000f8e003f */
[----:B------:R-:W2:Y:S01]  /*1070*/  LDC R192, c[0x0][0x288] ;  /* 0x0000a200ffc07b82 */ /* 0x000ea20000000800 */
[----:B------:R-:W-:Y:S01]  /*1080*/  UMOV UR44, UR12 ;  /* 0x0000000c002c7c82 */ /* 0x000fe20008000000 */
[----:B------:R-:W-:Y:S01]  /*1090*/  UISETP.NE.AND UP2, UPT, UR11, 0x1, UPT ;  /* 0x000000010b00788c */ /* 0x000fe2000bf45270 */
[----:B------:R-:W-:Y:S01]  /*10a0*/  PLOP3.LUT P0, PT, PT, PT, UP0, 0x80, 0x0 ;  /* 0x000000000000781c */ /* 0x000fe20003f0f008 */
[----:B------:R-:W-:Y:S02]  /*10b0*/  @UP1 USHF.R.U32.HI UR44, URZ, UR10, UR9 ;  /* 0x0000000a3f2c1299 */ /* 0x000fe40008011609 */
[----:B------:R-:W-:-:S02]  /*10c0*/  UISETP.NE.U32.AND UP1, UPT, UR6, URZ, UPT ;  /* 0x0000003f0600728c */ /* 0x000fc4000bf25070 */
[----:B------:R-:W-:Y:S01]  /*10d0*/  @UP0 USHF.R.S32.HI UR8, URZ, 0x1f, UR44 ;  /* 0x0000001f3f080899 */ /* 0x000fe2000801142c */
[----:B------:R-:W3:Y:S01]  /*10e0*/  LDC R17, c[0x0][0x404] ;  /* 0x00010100ff117b82 */ /* 0x000ee20000000800 */
[----:B------:R-:W-:Y:S01]  /*10f0*/  UISETP.NE.AND.EX UP1, UPT, UR7, URZ, UPT, UP1 ;  /* 0x0000003f0700728c */ /* 0x000fe2000bf25310 */
[----:B------:R-:W-:Y:S01]  /*1100*/  @UP0 ULDC.64 UR14, c[0x0][0x9a8] ;  /* 0x00026a00000e0ab9 */ /* 0x000fe20000000a00 */
[----:B------:R-:W-:Y:S02]  /*1110*/  UIADD3 UR11, -UR44, URZ, URZ ;  /* 0x0000003f2c0b7290 */ /* 0x000fe4000fffe13f */
[----:B------:R-:W-:Y:S02]  /*1120*/  @UP0 UIMAD UR10, UR8, UR14, URZ ;  /* 0x0000000e080a02a4 */ /* 0x000fe4000f8e023f */
[----:B------:R-:W-:Y:S01]  /*1130*/  PLOP3.LUT P1, PT, PT, PT, UP1, 0x80, 0x0 ;  /* 0x000000000000781c */ /* 0x000fe20003f2f018 */
[----:B------:R-:W-:Y:S01]  /*1140*/  @UP0 UIMAD.WIDE.U32 UR8, UR44, UR14, URZ ;  /* 0x0000000e2c0802a5 */ /* 0x000fe2000f8e003f */
[----:B------:R-:W4:Y:S01]  /*1150*/  LDC R6, c[0x0][0x2e0] ;  /* 0x0000b800ff067b82 */ /* 0x000f220000000800 */
[----:B------:R-:W-:-:S02]  /*1160*/  UIMAD UR43, UR43, UR11, UR12 ;  /* 0x0000000b2b2b72a4 */ /* 0x000fc4000f8e020c */
[----:B------:R-:W-:Y:S01]  /*1170*/  @UP1 USHF.R.S32.HI UR14, URZ, 0x1f, UR44 ;  /* 0x0000001f3f0e1899 */ /* 0x000fe2000801142c */
[----:B------:R-:W-:Y:S01]  /*1180*/  @UP1 ULDC.64 UR16, c[0x0][0x9b8] ;  /* 0x00026e0000101ab9 */ /* 0x000fe20000000a00 */
[----:B------:R-:W-:Y:S01]  /*1190*/  @UP0 UIMAD UR15, UR44, UR15, UR10 ;  /* 0x0000000f2c0f02a4 */ /* 0x000fe2000f8e020a */
[----:B------:R-:W-:Y:S01]  /*11a0*/  @UP2 ULDC UR12, c[0x0][0x42c] ;  /* 0x00010b00000c2ab9 */ /* 0x000fe20000000800 */
[----:B------:R-:W-:Y:S02]  /*11b0*/  @UP1 UIMAD.WIDE.U32 UR10, UR44, UR16, URZ ;  /* 0x000000102c0a12a5 */ /* 0x000fe4000f8e003f */
[----:B------:R-:W-:Y:S02]  /*11c0*/  UIMAD.WIDE.U32 UR12, UR43, UR12, URZ ;  /* 0x0000000c2b0c72a5 */ /* 0x000fe4000f8e003f */
[----:B------:R-:W-:Y:S01]  /*11d0*/  @UP1 UIMAD UR16, UR14, UR16, URZ ;  /* 0x000000100e1012a4 */ /* 0x000fe2000f8e023f */
[----:B------:R-:W-:Y:S02]  /*11e0*/  @UP2 ULDC UR18, c[0x0][0x430] ;  /* 0x00010c0000122ab9 */ /* 0x000fe40000000800 */
[----:B------:R-:W-:Y:S01]  /*11f0*/  UMOV UR14, UR43 ;  /* 0x0000002b000e7c82 */ /* 0x000fe20008000000 */
[----:B------:R-:W-:-:S02]  /*1200*/  @UP2 USHF.R.U32.HI UR14, URZ, UR18, UR13 ;  /* 0x000000123f0e2299 */ /* 0x000fc4000801160d */
[----:B------:R-:W-:Y:S02]  /*1210*/  @UP1 UIMAD UR16, UR44, UR17, UR16 ;  /* 0x000000112c1012a4 */ /* 0x000fe4000f8e0210 */
[----:B------:R-:W-:Y:S02]  /*1220*/  @UP0 USHF.R.S32.HI UR12, URZ, 0x1f, UR14 ;  /* 0x0000001f3f0c0899 */ /* 0x000fe4000801140e */
[----:B------:R-:W-:Y:S01]  /*1230*/  @UP1 USHF.R.S32.HI UR13, URZ, 0x1f, UR14 ;  /* 0x0000001f3f0d1899 */ /* 0x000fe2000801140e */
[----:B------:R-:W-:Y:S01]  /*1240*/  @UP0 ULDC.64 UR18, c[0x0][0x9b0] ;  /* 0x00026c0000120ab9 */ /* 0x000fe20000000a00 */
[----:B------:R-:W-:Y:S02]  /*1250*/  @UP1 UIADD3 UR11, UR11, UR16, URZ ;  /* 0x000000100b0b1290 */ /* 0x000fe4000fffe03f */
[----:B------:R-:W-:Y:S01]  /*1260*/  @UP0 UIADD3 UR9, UR9, UR15, URZ ;  /* 0x0000000f09090290 */ /* 0x000fe2000fffe03f */
[----:B------:R-:W-:Y:S01]  /*1270*/  @UP1 ULDC.64 UR16, c[0x0][0x9c0] ;  /* 0x0002700000101ab9 */ /* 0x000fe20000000a00 */
[----:B------:R-:W-:-:S02]  /*1280*/  @UP0 UIMAD UR12, UR12, UR18, URZ ;  /* 0x000000120c0c02a4 */ /* 0x000fc4000f8e023f */
[----:B------:R-:W-:Y:S02]  /*1290*/  @UP1 UIMAD UR13, UR13, UR16, URZ ;  /* 0x000000100d0d12a4 */ /* 0x000fe4000f8e023f */
[----:B------:R-:W-:Y:S02]  /*12a0*/  @UP0 UIMAD.WIDE.U32 UR8, UR14, UR18, UR8 ;  /* 0x000000120e0802a5 */ /* 0x000fe4000f8e0008 */
[----:B------:R-:W-:Y:S02]  /*12b0*/  @UP0 UIMAD UR12, UR14, UR19, UR12 ;  /* 0x000000130e0c02a4 */ /* 0x000fe4000f8e020c */
[----:B------:R-:W-:Y:S02]  /*12c0*/  @UP1 UIMAD.WIDE.U32 UR10, UR14, UR16, UR10 ;  /* 0x000000100e0a12a5 */ /* 0x000fe4000f8e000a */
[----:B------:R-:W-:Y:S02]  /*12d0*/  @UP1 UIMAD UR13, UR14, UR17, UR13 ;  /* 0x000000110e0d12a4 */ /* 0x000fe4000f8e020d */
[----:B------:R-:W-:-:S02]  /*12e0*/  @UP0 UIADD3 UR12, UR9, UR12, URZ ;  /* 0x0000000c090c0290 */ /* 0x000fc4000fffe03f */
[----:B------:R-:W-:Y:S02]  /*12f0*/  @UP0 ULEA UR4, UP3, UR8, UR4, 0x2 ;  /* 0x0000000408040291 */ /* 0x000fe4000f86103f */
[----:B------:R-:W-:Y:S02]  /*1300*/  @UP1 ULEA UR6, UP4, UR10, UR6, 0x2 ;  /* 0x000000060a061291 */ /* 0x000fe4000f88103f */
[----:B------:R-:W-:Y:S02]  /*1310*/  @UP1 UIADD3 UR9, UR11, UR13, URZ ;  /* 0x0000000d0b091290 */ /* 0x000fe4000fffe03f */
[----:B------:R-:W-:Y:S01]  /*1320*/  @UP0 ULEA.HI.X UR5, UR8, UR5, UR12, 0x2, UP3 ;  /* 0x0000000508050291 */ /* 0x000fe200098f140c */
[----:B------:R-:W-:Y:S01]  /*1330*/  IMAD.U32 R2, RZ, RZ, UR4 ;  /* 0x00000004ff027e24 */ /* 0x000fe2000f8e00ff */
[----:B------:R-:W-:Y:S01]  /*1340*/  @UP1 ULEA.HI.X UR7, UR10, UR7, UR9, 0x2, UP4 ;  /* 0x000000070a071291 */ /* 0x000fe2000a0f1409 */
[----:B------:R-:W-:Y:S01]  /*1350*/  IMAD.U32 R4, RZ, RZ, UR6 ;  /* 0x00000006ff047e24 */ /* 0x000fe2000f8e00ff */
[----:B------:R-:W-:Y:S01]  /*1360*/  ULDC UR42, c[0x0][0xdac] ;  /* 0x00036b00002a7ab9 */ /* 0x000fe20000000800 */
[----:B------:R-:W-:Y:S01]  /*1370*/  @UP2 ULDC UR6, c[0x0][0x430] ;  /* 0x00010c0000062ab9 */ /* 0x000fe20000000800 */
[----:B------:R-:W-:Y:S01]  /*1380*/  IMAD.U32 R3, RZ, RZ, UR5 ;  /* 0x00000005ff037e24 */ /* 0x000fe2000f8e00ff */
[----:B------:R-:W-:Y:S01]  /*1390*/  ULDC.64 UR4, c[0x0][0x3f8] ;  /* 0x0000fe0000047ab9 */ /* 0x000fe20000000a00 */
[----:B------:R-:W-:-:S03]  /*13a0*/  IMAD.U32 R5, RZ, RZ, UR7 ;  /* 0x00000007ff057e24 */ /* 0x000fc6000f8e00ff */
[----:B------:R-:W5:Y:S04]  /*13b0*/  @P0 LDG.E R7, desc[UR54][R2.64] ;  /* 0x0000003602070981 */ /* 0x000f68000c1e1900 */
[----:B------:R-:W5:Y:S01]  /*13c0*/  @P1 LDG.E R0, desc[UR54][R4.64] ;  /* 0x0000003604001981 */ /* 0x000f62000c1e1900 */
[----:B------:R-:W-:Y:S01]  /*13d0*/  ISETP.NE.U32.AND P0, PT, RZ, UR4, PT ;  /* 0x00000004ff007c0c */ /* 0x000fe2000bf05070 */
[----:B------:R-:W-:Y:S01]  /*13e0*/  ULOP3.LUT UR4, URZ, UR52, URZ, 0x33, !UPT ;  /* 0x000000343f047292 */ /* 0x000fe2000f8e333f */
[----:B-1----:R-:W-:Y:S01]  /*13f0*/  ISETP.GE.AND P1, PT, R9, 0x1, PT ;  /* 0x000000010900780c */ /* 0x002fe20003f26270 */
[----:B------:R-:W-:Y:S01]  /*1400*/  UMOV UR58, UR43 ;  /* 0x0000002b003a7c82 */ /* 0x000fe20008000000 */
[----:B------:R-:W-:Y:S01]  /*1410*/  ISETP.NE.AND.EX P0, PT, RZ, UR5, PT, P0 ;  /* 0x00000005ff007c0c */ /* 0x000fe2000bf05300 */
[----:B------:R-:W-:Y:S01]  /*1420*/  ULDC UR5, c[0x0][0x988] ;  /* 0x0002620000057ab9 */ /* 0x000fe20000000800 */
[----:B------:R-:W-:-:S02]  /*1430*/  UIADD3 UR42, UR4, UR42, URZ ;  /* 0x0000002a042a7290 */ /* 0x000fc4000fffe03f */
[----:B---3--:R-:W-:Y:S01]  /*1440*/  SEL R17, R17, 0x1, P0 ;  /* 0x0000000111117807 */ /* 0x008fe20000000000 */
[----:B------:R-:W-:Y:S01]  /*1450*/  @UP2 ULDC UR4, c[0x0][0x42c] ;  /* 0x00010b0000042ab9 */ /* 0x000fe20000000800 */
[----:B------:R-:W-:-:S03]  /*1460*/  USHF.L.U32 UR42, UR42, 0x7, URZ ;  /* 0x000000072a2a7899 */ /* 0x000fc6000800063f */
[----:B----4-:R-:W-:Y:S02]  /*1470*/  IMAD R107, R17, R6, RZ ;  /* 0x00000006116b7224 */ /* 0x010fe400078e02ff */
[----:B-----5:R-:W-:-:S04]  /*1480*/  FMUL.FTZ R0, R7, R0 ;  /* 0x0000000007007220 */ /* 0x020fc80000410000 */
[----:B------:R-:W-:Y:S01]  /*1490*/  FMUL.FTZ R2, R0, UR5 ;  /* 0x0000000500027c20 */ /* 0x000fe20008410000 */
[----:B--2---:R-:W-:Y:S01]  /*14a0*/  IADD3 R0, -R192, 0x80, RZ ;  /* 0x00000080c0007810 */ /* 0x004fe20007ffe1ff */
[----:B------:R-:W-:-:S03]  /*14b0*/  UIMAD.WIDE.U32 UR4, UR43, UR4, URZ ;  /* 0x000000042b0472a5 */ /* 0x000fc6000f8e003f */
[----:B------:R-:W-:Y:S01]  /*14c0*/  R2UR UR36, R2 ;  /* 0x00000000022472ca */ /* 0x000fe200000e0000 */
[----:B------:R-:W-:Y:S01]  /*14d0*/  IMAD R0, R17, R6, R0 ;  /* 0x0000000611007224 */ /* 0x000fe200078e0200 */
[----:B------:R-:W-:-:S03]  /*14e0*/  @UP2 USHF.R.U32.HI UR58, URZ, UR6, UR5 ;  /* 0x000000063f3a2299 */ /* 0x000fc60008011605 */
[----:B------:R-:W-:-:S04]  /*14f0*/  VIADD R188, R0, UR42 ;  /* 0x0000002a00bc7c36 */ /* 0x000fc80008000000 */
[----:B------:R-:W-:Y:S01]  /*1500*/  IMAD.IADD R0, R188, 0x1, R8 ;  /* 0x00000001bc007824 */ /* 0x000fe200078e0208 */
[----:B------:R-:W-:Y:S06]  /*1510*/  @!P1 BRA `(.L_x_874) ;  /* 0x0000000000409947 */ /* 0x000fec0003800000 */
[C---:B------:R-:W-:Y:S01]  /*1520*/  ISETP.GT.AND P0, PT, R188.reuse, RZ, PT ;  /* 0x000000ffbc00720c */ /* 0x040fe20003f04270 */
[----:B------:R-:W-:-:S12]  /*1530*/  VIADD R2, R188, 0xffffffff ;  /* 0xffffffffbc027836 */ /* 0x000fd80000000000 */
[----:B------:R-:W-:Y:S05]  /*1540*/  @P0 BRA `(.L_x_875) ;  /* 0x00000000001c0947 */ /* 0x000fea0003800000 */
[----:B------:R-:W-:Y:S01]  /*1550*/  ISETP.NE.AND P0, PT, R9, 0x1, PT ;  /* 0x000000010900780c */ /* 0x000fe20003f05270 */
[----:B------:R-:W-:-:S12]  /*1560*/  IMAD.MOV R3, RZ, RZ, -R188 ;  /* 0x000000ffff037224 */ /* 0x000fd800078e0abc */
[----:B------:R-:W1:Y:S02]  /*1570*/  @P0 LDC.64 R4, c[0x0][0x9e8] ;  /* 0x00027a00ff040b82 */ /* 0x000e640000000a00 */
[----:B-1----:R-:W-:-:S05]  /*1580*/  @P0 IMAD.HI.U32 R2, R3, R4, RZ ;  /* 0x0000000403020227 */ /* 0x002fca00078e00ff */
[----:B------:R-:W-:-:S04]  /*1590*/  @P0 SHF.R.U32.HI R3, RZ, R5, R2 ;  /* 0x00000005ff030219 */ /* 0x000fc80000011602 */
[----:B------:R-:W-:Y:S01]  /*15a0*/  LOP3.LUT R2, RZ, R3, RZ, 0x33, !PT ;  /* 0x00000003ff027212 */ /* 0x000fe200078e33ff */
[----:B------:R-:W-:Y:S06]  /*15b0*/  BRA `(.L_x_876) ;  /* 0x0000000000107947 */ /* 0x000fec0003800000 */
.L_x_875:
[----:B------:R-:W-:-:S13]  /*15c0*/  ISETP.NE.AND P0, PT, R9, 0x1, PT ;  /* 0x000000010900780c */ /* 0x000fda0003f05270 */
[----:B------:R-:W1:Y:S02]  /*15d0*/  @P0 LDC.64 R4, c[0x0][0x9e8] ;  /* 0x00027a00ff040b82 */ /* 0x000e640000000a00 */
[----:B-1----:R-:W-:-:S05]  /*15e0*/  @P0 IMAD.HI.U32 R4, R2, R4, RZ ;  /* 0x0000000402040227 */ /* 0x002fca00078e00ff */
[----:B------:R-:W-:-:S07]  /*15f0*/  @P0 SHF.R.U32.HI R2, RZ, R5, R4 ;  /* 0x00000005ff020219 */ /* 0x000fce0000011604 */
.L_x_876:
[----:B------:R-:W-:-:S05]  /*1600*/  IMAD R3, R2, R9, R9 ;  /* 0x0000000902037224 */ /* 0x000fca00078e0209 */
[----:B------:R-:W-:-:S07]  /*1610*/  VIMNMX R0, R0, R3, PT ;  /* 0x0000000300007248 */ /* 0x000fce0003fe0100 */
.L_x_874:
[----:B------:R-:W-:Y:S01]  /*1620*/  VIADD R2, R0, 0x9f ;  /* 0x0000009f00027836 */ /* 0x000fe20000000000 */
[----:B------:R-:W-:Y:S01]  /*1630*/  ULDC UR4, c[0x0][0x9dc] ;  /* 0x0002770000047ab9 */ /* 0x000fe20000000800 */
[CC--:B------:R-:W-:Y:S02]  /*1640*/  IMAD R0, R17.reuse, R6.reuse, 0x9f ;  /* 0x0000009f11007424 */ /* 0x0c0fe400078e0206 */
[----:B------:R-:W-:Y:S02]  /*1650*/  IMAD R192, R17, R6, -R192 ;  /* 0x0000000611c07224 */ /* 0x000fe400078e0ac0 */
[----:B------:R-:W-:-:S04]  /*1660*/  IMAD.HI R2, R2, 0x66666667, RZ ;  /* 0x6666666702027827 */ /* 0x000fc800078e02ff */
[----:B------:R-:W-:Y:S01]  /*1670*/  IMAD.HI R0, R0, 0x66666667, RZ ;  /* 0x6666666700007827 */ /* 0x000fe200078e02ff */
[----:B------:R-:W-:-:S03]  /*1680*/  SHF.R.U32.HI R5, RZ, 0x1f, R2 ;  /* 0x0000001fff057819 */ /* 0x000fc60000011602 */
[----:B------:R-:W-:Y:S01]  /*1690*/  VIADD R105, R192, UR42 ;  /* 0x0000002ac0697c36 */ /* 0x000fe20008000000 */
[----:B------:R-:W-:Y:S02]  /*16a0*/  SHF.R.U32.HI R3, RZ, 0x1f, R0 ;  /* 0x0000001fff037819 */ /* 0x000fe40000011600 */
[----:B------:R-:W-:Y:S01]  /*16b0*/  LEA.HI.SX32 R104, R2, R5, 0x1a ;  /* 0x0000000502687211 */ /* 0x000fe200078fd2ff */
[----:B------:R-:W-:Y:S01]  /*16c0*/  VIADD R4, R105, -UR4 ;  /* 0x8000000469047c36 */ /* 0x000fe20008000000 */
[----:B------:R-:W-:-:S04]  /*16d0*/  LEA.HI.SX32 R3, R0, R3, 0x1a ;  /* 0x0000000300037211 */ /* 0x000fc800078fd2ff */
[----:B------:R-:W-:Y:S02]  /*16e0*/  R2UR UR4, R4 ;  /* 0x00000000040472ca */ /* 0x000fe400000e0000 */
[----:B------:R-:W-:Y:S01]  /*16f0*/  VIMNMX R104, R3, R104, PT ;  /* 0x0000006803687248 */ /* 0x000fe20003fe0100 */
[----:B------:R-:W-:-:S12]  /*1700*/  @!P1 BRA `(.L_x_877) ;  /* 0x0000000000489947 */ /* 0x000fd80003800000 */
[----:B------:R-:W-:-:S13]  /*1710*/  ISETP.GT.AND P0, PT, R105, -0x1, PT ;  /* 0xffffffff6900780c */ /* 0x000fda0003f04270 */
[----:B------:R-:W-:Y:S05]  /*1720*/  @P0 BRA `(.L_x_878) ;  /* 0x00000000001c0947 */ /* 0x000fea0003800000 */
[----:B------:R-:W-:Y:S02]  /*1730*/  ISETP.NE.AND P0, PT, R9, 0x1, PT ;  /* 0x000000010900780c */ /* 0x000fe40003f05270 */
[----:B------:R-:W-:-:S11]  /*1740*/  LOP3.LUT R3, RZ, R105, RZ, 0x33, !PT ;  /* 0x00000069ff037212 */ /* 0x000fd600078e33ff */
[----:B------:R-:W1:Y:S02]  /*1750*/  @P0 LDC.64 R4, c[0x0][0x9e8] ;  /* 0x00027a00ff040b82 */ /* 0x000e640000000a00 */
[----:B-1----:R-:W-:-:S05]  /*1760*/  @P0 IMAD.HI.U32 R0, R3, R4, RZ ;  /* 0x0000000403000227 */ /* 0x002fca00078e00ff */
[----:B------:R-:W-:-:S04]  /*1770*/  @P0 SHF.R.U32.HI R3, RZ, R5, R0 ;  /* 0x00000005ff030219 */ /* 0x000fc80000011600 */
[----:B------:R-:W-:Y:S01]  /*1780*/  LOP3.LUT R0, RZ, R3, RZ, 0x33, !PT ;  /* 0x00000003ff007212 */ /* 0x000fe200078e33ff */
[----:B------:R-:W-:Y:S06]  /*1790*/  BRA `(.L_x_879) ;  /* 0x0000000000147947 */ /* 0x000fec0003800000 */
.L_x_878:
[----:B------:R-:W-:Y:S01]  /*17a0*/  ISETP.NE.AND P0, PT, R9, 0x1, PT ;  /* 0x000000010900780c */ /* 0x000fe20003f05270 */
[----:B------:R-:W-:-:S12]  /*17b0*/  IMAD.MOV.U32 R0, RZ, RZ, R105 ;  /* 0x000000ffff007224 */ /* 0x000fd800078e0069 */
[----:B------:R-:W1:Y:S02]  /*17c0*/  @P0 LDC.64 R2, c[0x0][0x9e8] ;  /* 0x00027a00ff020b82 */ /* 0x000e640000000a00 */
[----:B-1----:R-:W-:-:S05]  /*17d0*/  @P0 IMAD.HI.U32 R2, R105, R2, RZ ;  /* 0x0000000269020227 */ /* 0x002fca00078e00ff */
[----:B------:R-:W-:-:S07]  /*17e0*/  @P0 SHF.R.U32.HI R0, RZ, R3, R2 ;  /* 0x00000003ff000219 */ /* 0x000fce0000011602 */
.L_x_879:
[----:B------:R-:W-:-:S05]  /*17f0*/  IMAD R0, R0, R9, RZ ;  /* 0x0000000900007224 */ /* 0x000fca00078e02ff */
[----:B------:R-:W-:-:S13]  /*1800*/  R2UR UR5, R0 ;  /* 0x00000000000572ca */ /* 0x000fda00000e0000 */
[----:B------:R-:W-:-:S04]  /*1810*/  UISETP.LT.AND UP0, UPT, UR4, UR5, UPT ;  /* 0x000000050400728c */ /* 0x000fc8000bf01270 */
[----:B------:R-:W-:-:S12]  /*1820*/  USEL UR4, UR4, UR5, !UP0 ;  /* 0x0000000504047287 */ /* 0x000fd8000c000000 */
.L_x_877:
[----:B------:R-:W-:Y:S01]  /*1830*/  UIMAD.WIDE UR4, UR4, 0x66666667, URZ ;  /* 0x66666667040478a5 */ /* 0x000fe2000f8e023f */
[----:B------:R-:W-:Y:S02]  /*1840*/  PLOP3.LUT P0, PT, PT, PT, PT, 0x80, 0x0 ;  /* 0x000000000000781c */ /* 0x000fe40003f0f070 */
[----:B------:R-:W-:Y:S02]  /*1850*/  CS2R R2, SRZ ;  /* 0x0000000000027805 */ /* 0x000fe4000001ff00 */
[----:B------:R-:W-:Y:S01]  /*1860*/  CS2R R4, SRZ ;  /* 0x0000000000047805 */ /* 0x000fe2000001ff00 */
[----:B------:R-:W-:Y:S01]  /*1870*/  USHF.R.U32.HI UR4, URZ, 0x1f, UR5 ;  /* 0x0000001f3f047899 */ /* 0x000fe20008011605 */
[----:B------:R-:W-:Y:S01]  /*1880*/  CS2R R86, SRZ ;  /* 0x0000000000567805 */ /* 0x000fe2000001ff00 */
[----:B------:R-:W-:Y:S01]  /*1890*/  IMAD.MOV.U32 R0, RZ, RZ, RZ ;  /* 0x000000ffff007224 */ /* 0x000fe200078e00ff */
[----:B------:R-:W-:Y:S01]  /*18a0*/  CS2R R84, SRZ ;  /* 0x0000000000547805 */ /* 0x000fe2000001ff00 */
[----:B------:R-:W-:Y:S01]  /*18b0*/  ULEA.HI.SX32 UR4, UR5, UR4, 0x1a ;  /* 0x0000000405047291 */ /* 0x000fe2000f8fd23f */
[----:B------:R-:W-:-:S02]  /*18c0*/  CS2R R8, SRZ ;  /* 0x0000000000087805 */ /* 0x000fc4000001ff00 */
[----:B------:R-:W-:Y:S02]  /*18d0*/  CS2R R78, SRZ ;  /* 0x00000000004e7805 */ /* 0x000fe4000001ff00 */
[----:B------:R-:W-:Y:S01]  /*18e0*/  CS2R R76, SRZ ;  /* 0x00000000004c7805 */ /* 0x000fe2000001ff00 */
[----:B------:R-:W-:Y:S01]  /*18f0*/  UISETP.LT.AND UP0, UPT, URZ, UR4, UPT ;  /* 0x000000043f00728c */ /* 0x000fe2000bf01270 */
[----:B------:R-:W-:Y:S02]  /*1900*/  CS2R R10, SRZ ;  /* 0x00000000000a7805 */ /* 0x000fe4000001ff00 */
[----:B------:R-:W-:Y:S02]  /*1910*/  CS2R R12, SRZ ;  /* 0x00000000000c7805 */ /* 0x000fe4000001ff00 */
[----:B------:R-:W-:Y:S01]  /*1920*/  CS2R R70, SRZ ;  /* 0x0000000000467805 */ /* 0x000fe2000001ff00 */
[----:B------:R-:W-:Y:S01]  /*1930*/  USEL UR47, URZ, UR4, !UP0 ;  /* 0x000000043f2f7287 */ /* 0x000fe2000c000000 */
[----:B------:R-:W-:-:S02]  /*1940*/  CS2R R68, SRZ ;  /* 0x0000000000447805 */ /* 0x000fc4000001ff00 */
[----:B------:R-:W-:Y:S02]  /*1950*/  CS2R R14, SRZ ;  /* 0x00000000000e7805 */ /* 0x000fe4000001ff00 */
[----:B------:R-:W-:Y:S02]  /*1960*/  CS2R R20, SRZ ;  /* 0x0000000000147805 */ /* 0x000fe4000001ff00 */
[----:B------:R-:W-:Y:S02]  /*1970*/  CS2R R62, SRZ ;  /* 0x00000000003e7805 */ /* 0x000fe4000001ff00 */
[----:B------:R-:W-:Y:S02]  /*1980*/  CS2R R60, SRZ ;  /* 0x00000000003c7805 */ /* 0x000fe4000001ff00 */
[----:B------:R-:W-:Y:S02]  /*1990*/  ISETP.GT.AND P1, PT, R104, UR47, PT ;  /* 0x0000002f68007c0c */ /* 0x000fe4000bf24270 */
        /* <DEDUP_REMOVED lines=10> */
[----:B------:R-:W-:Y:S01]  /*1a40*/  CS2R R38, SRZ ;  /* 0x0000000000267805 */ /* 0x000fe2000001ff00 */
[----:B------:R-:W-:Y:S01]  /*1a50*/  IMAD.MOV.U32 R34, RZ, RZ, RZ ;  /* 0x000000ffff227224 */ /* 0x000fe200078e00ff */
[----:B------:R-:W-:Y:S02]  /*1a60*/  CS2R R88, SRZ ;  /* 0x0000000000587805 */ /* 0x000fe4000001ff00 */
[----:B------:R-:W-:-:S02]  /*1a70*/  CS2R R40, SRZ ;  /* 0x0000000000287805 */ /* 0x000fc4000001ff00 */
[----:B------:R-:W-:Y:S02]  /*1a80*/  CS2R R90, SRZ ;  /* 0x00000000005a7805 */ /* 0x000fe4000001ff00 */
[----:B------:R-:W-:Y:S02]  /*1a90*/  CS2R R48, SRZ ;  /* 0x0000000000307805 */ /* 0x000fe4000001ff00 */
[----:B------:R-:W-:Y:S01]  /*1aa0*/  CS2R R92, SRZ ;  /* 0x00000000005c7805 */ /* 0x000fe2000001ff00 */
[----:B------:R-:W-:Y:S02]  /*1ab0*/  IMAD.MOV.U32 R57, RZ, RZ, RZ ;  /* 0x000000ffff397224 */ /* 0x000fe400078e00ff */
[----:B------:R-:W-:Y:S01]  /*1ac0*/  IMAD.MOV.U32 R95, RZ, RZ, RZ ;  /* 0x000000ffff5f7224 */ /* 0x000fe200078e00ff */
[----:B------:R-:W-:Y:S06]  /*1ad0*/  @!P1 BRA `(.L_x_880) ;  /* 0x0000010c00909947 */ /* 0x000fec0003800000 */
[----:B------:R-:W1:Y:S01]  /*1ae0*/  SHFL.IDX PT, R0, R195, RZ, 0x1f ;  /* 0x00001fffc3007589 */ /* 0x000e6200000e0000 */
[----:B------:R-:W-:-:S04]  /*1af0*/  UIADD3 UR5, UR37, 0x14400, URZ ;  /* 0x0001440025057890 */ /* 0x000fc8000fffe03f */
[----:B------:R-:W-:-:S06]  /*1b00*/  ULOP3.LUT UP0, URZ, UR5, 0x9f, URZ, 0xc0, !UPT ;  /* 0x0000009f053f7892 */ /* 0x000fcc000f80c03f */
[----:B------:R-:W-:Y:S02]  /*1b10*/  PLOP3.LUT P0, PT, PT, PT, UP0, 0x80, 0x0 ;  /* 0x000000000000781c */ /* 0x000fe40003f0f008 */
[----:B-1----:R-:W-:-:S13]  /*1b20*/  R2UR UR45, R0 ;  /* 0x00000000002d72ca */ /* 0x002fda00000e0000 */
[----:B------:R-:W-:-:S04]  /*1b30*/  ULEA.HI UR4, UR45, UR45, URZ, 0x1 ;  /* 0x0000002d2d047291 */ /* 0x000fc8000f8f083f */
        /* <DEDUP_REMOVED lines=22> */
.L_x_881:
[----:B------:R-:W-:Y:S01]  /*1ca0*/  ULEA.HI UR4, UR59, UR59, URZ, 0x1 ;  /* 0x0000003b3b047291 */ /* 0x000fe2000f8f083f */
[----:B------:R-:W-:-:S03]  /*1cb0*/  IMAD.U32 R2, RZ, RZ, UR60 ;  /* 0x0000003cff027e24 */ /* 0x000fc6000f8e00ff */
[----:B------:R-:W-:Y:S02]  /*1cc0*/  ULOP3.LUT UR4, UR4, 0xfffffffe, URZ, 0xc0, !UPT ;  /* 0xfffffffe04047892 */ /* 0x000fe4000f8ec03f */
[----:B------:R-:W-:Y:S02]  /*1cd0*/  ISETP.NE.AND P0, PT, R2, 0x3, PT ;  /* 0x000000030200780c */ /* 0x000fe40003f05270 */
[----:B------:R-:W-:-:S06]  /*1ce0*/  UIADD3 UR4, UR59, -UR4, URZ ;  /* 0x800000043b047290 */ /* 0x000fcc000fffe03f */
[----:B------:R-:W-:-:S05]  /*1cf0*/  IMAD.U32 R0, RZ, RZ, UR4 ;  /* 0x00000004ff007e24 */ /* 0x000fca000f8e00ff */
[----:B------:R-:W-:-:S04]  /*1d00*/  SHF.L.U32 R0, R0, 0x1f, RZ ;  /* 0x0000001f00007819 */ /* 0x000fc800000006ff */
[----:B------:R-:W1:Y:S02]  /*1d10*/  SYNCS.PHASECHK.TRANS64.TRYWAIT P1, [UR37+0x29800], R0 ;  /* 0x02980000ff0075a7 */ /* 0x000e640008020165 */
[----:B-1----:R-:W-:Y:S05]  /*1d20*/  @!P1 BRA `(.L_x_882) ;  /* 0x0000015c00f49947 */ /* 0x002fea0003800000 */
.L_x_1046:
[----:B------:R-:W-:Y:S05]  /*1d30*/  @!P0 BRA `(.L_x_883) ;  /* 0x0000000000048947 */ /* 0x000fea0003800000 */
[----:B------:R-:W-:Y:S01]  /*1d40*/  BPT.TRAP 0x1 ;  /* 0x000000040000795c */ /* 0x000fe20000300000 */
.L_x_883:
[----:B-1----:R-:W-:Y:S02]  /*1d50*/  IMAD.U32 R3, RZ, RZ, UR38 ;  /* 0x00000026ff037e24 */ /* 0x002fe4000f8e00ff */
[----:B------:R-:W-:-:S03]  /*1d60*/  IMAD.U32 R0, RZ, RZ, UR39 ;  /* 0x00000027ff007e24 */ /* 0x000fc6000f8e00ff */
[----:B------:R-:W-:Y:S02]  /*1d70*/  LEA R3, R3, UR37, 0x3 ;  /* 0x0000002503037c11 */ /* 0x000fe4000f8e18ff */
[----:B------:R-:W-:-:S04]  /*1d80*/  SHF.L.U32 R0, R0, 0x1f, RZ ;  /* 0x0000001f00007819 */ /* 0x000fc800000006ff */
[----:B------:R1:W2:Y:S01]  /*1d90*/  SYNCS.PHASECHK.TRANS64.TRYWAIT P1, [R3+URZ+0x29830], R0 ;  /* 0x02983000030075a7 */ /* 0x0002a2000802017f */
[----:B------:R-:W-:Y:S05]  /*1da0*/  @!P0 BRA `(.L_x_884) ;  /* 0x0000000000048947 */ /* 0x000fea0003800000 */
[----:B------:R-:W-:Y:S01]  /*1db0*/  BPT.TRAP 0x1 ;  /* 0x000000040000795c */ /* 0x000fe20000300000 */
.L_x_884:
[----:B------:R-:W3:Y:S01]  /*1dc0*/  S2R R2, SR_TID.X ;  /* 0x0000000000027919 */ /* 0x000ee20000002100 */
[----:B------:R-:W-:Y:S02]  /*1dd0*/  LOP3.LUT R189, R189, 0xfffffff7, RZ, 0xc0, !PT ;  /* 0xfffffff7bdbd7812 */ /* 0x000fe400078ec0ff */
[----:B---3--:R-:W-:-:S13]  /*1de0*/  LOP3.LUT P2, RZ, R2, 0x7f, RZ, 0xc0, !PT ;  /* 0x0000007f02ff7812 */ /* 0x008fda000784c0ff */
[----:B------:R-:W-:Y:S01]  /*1df0*/  @P2 LOP3.LUT R189, R189, 0x8, RZ, 0xfc, !PT ;  /* 0x00000008bdbd2812 */ /* 0x000fe200078efcff */
[----:B--2---:R-:W-:Y:S06]  /*1e00*/  @P1 BRA `(.L_x_885) ;  /* 0x0000000000081947 */ /* 0x004fec0003800000 */
[----:B------:R-:W2:Y:S02]  /*1e10*/  SYNCS.PHASECHK.TRANS64.TRYWAIT P1, [R3+URZ+0x29830], R0 ;  /* 0x02983000030075a7 */ /* 0x000ea4000802017f */
[----:B--2---:R-:W-:Y:S05]  /*1e20*/  @!P1 BRA `(.L_x_886) ;  /* 0x0000015c00cc9947 */ /* 0x004fea0003800000 */
.L_x_885:
[----:B------:R-:W-:Y:S05]  /*1e30*/  WARPSYNC.ALL ;  /* 0x0000000000007948 */ /* 0x000fea0003800000 */
[----:B------:R-:W-:Y:S01]  /*1e40*/  UIADD3 UR4, UR37, 0x1a400, URZ ;  /* 0x0001a40025047890 */ /* 0x000fe2000fffe03f */
[----:B------:R-:W-:Y:S01]  /*1e50*/  WARPGROUP.ARRIVE ;  /* 0x00000000000079c5 */ /* 0x000fe20000000000 */
[----:B------:R-:W-:-:S05]  /*1e60*/  ULOP3.LUT UR6, UR40, 0x10000, URZ, 0xfc, !UPT ;  /* 0x0001000028067892 */ /* 0x000fca000f8efc3f */
[----:B------:R-:W3:Y:S01]  /*1e70*/  S2R R2, SR_TID.X ;  /* 0x0000000000027919 */ /* 0x000ee20000002100 */
[----:B------:R-:W-:Y:S01]  /*1e80*/  USHF.R.U32.HI UR4, URZ, 0x4, UR4 ;  /* 0x000000043f047899 */ /* 0x000fe20008011604 */
[----:B------:R-:W4:Y:S01]  /*1e90*/  LDC R14, c[0x0][0x288] ;  /* 0x0000a200ff0e7b82 */ /* 0x000f220000000800 */
[----:B------:R-:W-:Y:S01]  /*1ea0*/  UMOV UR29, 0x80000020 ;  /* 0x80000020001d7882 */ /* 0x000fe20000000000 */
[----:B------:R-:W-:Y:S01]  /*1eb0*/  UMOV UR31, 0x80000020 ;  /* 0x80000020001f7882 */ /* 0x000fe20000000000 */
[----:B------:R-:W-:Y:S01]  /*1ec0*/  ULOP3.LUT UR4, UR4, 0x3fff, URZ, 0xc0, !UPT ;  /* 0x00003fff04047892 */ /* 0x000fe2000f8ec03f */
[----:B------:R-:W-:Y:S01]  /*1ed0*/  IMAD R107, R104, -0xa0, R107 ;  /* 0xffffff60686b7824 */ /* 0x000fe200078e026b */
[----:B------:R-:W-:Y:S01]  /*1ee0*/  UMOV UR28, UR6 ;  /* 0x00000006001c7c82 */ /* 0x000fe20008000000 */
[----:B------:R-:W-:Y:S01]  /*1ef0*/  UMOV UR9, UR29 ;  /* 0x0000001d00097c82 */ /* 0x000fe20008000000 */
[----:B------:R-:W-:Y:S01]  /*1f00*/  ULOP3.LUT UR4, UR4, 0x10000, URZ, 0xfc, !UPT ;  /* 0x0001000004047892 */ /* 0x000fe2000f8efc3f */
[----:B------:R-:W5:Y:S01]  /*1f10*/  LDC R12, c[0x0][0x2e0] ;  /* 0x0000b800ff0c7b82 */ /* 0x000f620000000800 */
[----:B------:R-:W-:Y:S01]  /*1f20*/  UMOV UR8, UR28 ;  /* 0x0000001c00087c82 */ /* 0x000fe20008000000 */
[----:B------:R-:W-:Y:S01]  /*1f30*/  UMOV UR11, 0x80000020 ;  /* 0x80000020000b7882 */ /* 0x000fe20000000000 */
[----:B------:R-:W-:Y:S01]  /*1f40*/  UIMAD UR5, UR38, 0x780, UR4 ;  /* 0x00000780260578a4 */ /* 0x000fe2000f8e0204 */
[----:B------:R-:W-:Y:S01]  /*1f50*/  VIADD R7, R194, UR42 ;  /* 0x0000002ac2077c36 */ /* 0x000fe20008000000 */
[----:B------:R-:W-:Y:S01]  /*1f60*/  UMOV UR12, UR28 ;  /* 0x0000001c000c7c82 */ /* 0x000fe20008000000 */
[----:B------:R-:W-:Y:S01]  /*1f70*/  UMOV UR13, UR29 ;  /* 0x0000001d000d7c82 */ /* 0x000fe20008000000 */
[----:B------:R-:W-:-:S02]  /*1f80*/  UIADD3 UR10, UR5, 0x80, URZ ;  /* 0x00000080050a7890 */ /* 0x000fc4000fffe03f */
[----:B------:R-:W-:Y:S02]  /*1f90*/  UIADD3 UR14, UR5, 0x100, URZ ;  /* 0x00000100050e7890 */ /* 0x000fe4000fffe03f */
[----:B------:R-:W-:Y:S01]  /*1fa0*/  UMOV UR30, UR5 ;  /* 0x00000005001e7c82 */ /* 0x000fe20008000000 */
[----:B------:R-:W-:Y:S01]  /*1fb0*/  UMOV UR15, 0x80000020 ;  /* 0x80000020000f7882 */ /* 0x000fe20000000000 */
[----:B------:R-:W-:Y:S01]  /*1fc0*/  QGMMA.64x32x32.F32.E4M3.E4M3 R88, gdesc[UR28], RZ, !UPT, gsb0 ;  /* 0x006000001c5879f3 */ /* 0x000fe2000c0008ff */
[----:B------:R-:W-:Y:S02]  /*1fd0*/  UIADD3 UR7, UR5, 0x180, URZ ;  /* 0x0000018005077890 */ /* 0x000fe4000fffe03f */
[----:B------:R-:W-:Y:S01]  /*1fe0*/  UIADD3 UR16, UR5, 0x200, URZ ;  /* 0x0000020005107890 */ /* 0x000fe2000fffe03f */
[----:B----4-:R-:W-:Y:S01]  /*1ff0*/  IADD3 R107, -R14, 0xa1, R107 ;  /* 0x000000a10e6b7810 */ /* 0x010fe20007ffe16b */
[----:B------:R-:W-:Y:S01]  /*2000*/  UIADD3 UR18, UR5, 0x380, URZ ;  /* 0x0000038005127890 */ /* 0x000fe2000fffe03f */
[----:B------:R-:W-:Y:S01]  /*2010*/  UMOV UR19, 0x80000020 ;  /* 0x8000002000137882 */ /* 0x000fe20000000000 */
[----:B------:R-:W-:Y:S01]  /*2020*/  UIADD3 UR22, UR5, 0x382, URZ ;  /* 0x0000038205167890 */ /* 0x000fe2000fffe03f */
[----:B---3--:R-:W-:Y:S01]  /*2030*/  LOP3.LUT P1, RZ, R2, 0x7f, RZ, 0xc0, !PT ;  /* 0x0000007f02ff7812 */ /* 0x008fe2000782c0ff */
[----:B------:R-:W-:Y:S01]  /*2040*/  UMOV UR23, 0x80000020 ;  /* 0x8000002000177882 */ /* 0x000fe20000000000 */
[----:B------:R-:W-:Y:S01]  /*2050*/  UIADD3 UR26, UR5, 0x600, URZ ;  /* 0x00000600051a7890 */ /* 0x000fe2000fffe03f */
[----:B------:R-:W-:Y:S01]  /*2060*/  IMAD R107, R16, -0x2, R107 ;  /* 0xfffffffe106b7824 */ /* 0x000fe200078e026b */
[----:B------:R-:W-:Y:S01]  /*2070*/  UMOV UR27, 0x80000020 ;  /* 0x80000020001b7882 */ /* 0x000fe20000000000 */
[----:B------:R-:W-:Y:S01]  /*2080*/  UIADD3 UR34, UR5, 0x602, URZ ;  /* 0x0000060205227890 */ /* 0x000fe2000fffe03f */
[----:B------:R-:W-:Y:S01]  /*2090*/  UMOV UR35, 0x80000020 ;  /* 0x8000002000237882 */ /* 0x000fe20000000000 */
[----:B------:R-:W-:-:S06]  /*20a0*/  ULDC UR53, c[0x0][0x9dc] ;  /* 0x0002770000357ab9 */ /* 0x000fcc0000000800 */
[----:B-12---:R-:W-:Y:S02]  /*20b0*/  @!P1 VIADD R0, R3, 0x29840 ;  /* 0x0002984003009836 */ /* 0x006fe40000000000 */
[----:B------:R-:W-:-:S03]  /*20c0*/  IMAD.MOV.U32 R3, RZ, RZ, -0xa0 ;  /* 0xffffff60ff037424 */ /* 0x000fc600078e00ff */
[----:B------:R-:W-:Y:S01]  /*20d0*/  @!P1 PRMT R0, RZ, 0x654, R0 ;  /* 0x00000654ff009816 */ /* 0x000fe20000000000 */
[----:B------:R-:W-:-:S04]  /*20e0*/  IMAD R4, R104, R3, 0xa0 ;  /* 0x000000a068047424 */ /* 0x000fc800078e0203 */
[--C-:B-----5:R-:W-:Y:S02]  /*20f0*/  IMAD R3, R17, R12, R4.reuse ;  /* 0x0000000c11037224 */ /* 0x120fe400078e0204 */
[C---:B------:R-:W-:Y:S02]  /*2100*/  IMAD R10, R16.reuse, -0x2, R4 ;  /* 0xfffffffe100a7824 */ /* 0x040fe400078e0204 */
[----:B------:R-:W-:Y:S01]  /*2110*/  IMAD R5, R16, -0x2, R3 ;  /* 0xfffffffe10057824 */ /* 0x000fe200078e0203 */
[----:B------:R-:W-:Y:S02]  /*2120*/  WARPGROUP.DEPBAR.LE gsb0, 0x0 ;  /* 0x00008000000079c5 */ /* 0x000fe40000010000 */
[----:B------:R-:W-:-:S06]  /*2130*/  WARPGROUP.ARRIVE ;  /* 0x00000000000079c5 */ /* 0x000fcc0000000000 */
[----:B------:R-:W-:Y:S01]  /*2140*/  QGMMA.64x32x32.F32.E4M3.E4M3 R72, gdesc[UR8], RZ, !UPT, gsb0 ;  /* 0x00600000084879f3 */ /* 0x000fe2000c0008ff */
[----:B------:R-:W-:Y:S01]  /*2150*/  UMOV UR8, UR28 ;  /* 0x0000001c00087c82 */ /* 0x000fe20008000000 */
[----:B------:R-:W-:Y:S01]  /*2160*/  UMOV UR9, UR29 ;  /* 0x0000001d00097c82 */ /* 0x000fe20008000000 */
[----:B------:R-:W-:Y:S01]  /*2170*/  UMOV UR10, UR7 ;  /* 0x00000007000a7c82 */ /* 0x000fe20008000000 */
[----:B------:R-:W-:Y:S01]  /*2180*/  UMOV UR11, 0x80000020 ;  /* 0x80000020000b7882 */ /* 0x000fe20000000000 */
        /* <DEDUP_REMOVED lines=131> */
[----:B------:R-:W-:Y:S02]  /*29c0*/  UIADD3 UR6, UR5, 0x582, URZ ;  /* 0x0000058205067890 */ /* 0x000fe4000fffe03f */
[----:B------:R-:W-:Y:S01]  /*29d0*/  UMOV UR32, UR24 ;  /* 0x0000001800207c82 */ /* 0x000fe20008000000 */
[----:B------:R-:W-:Y:S01]  /*29e0*/  UMOV UR33, UR25 ;  /* 0x0000001900217c82 */ /* 0x000fe20008000000 */
[----:B------:R-:W-:-:S02]  /*29f0*/  WARPGROUP.DEPBAR.LE gsb0, 0x0 ;  /* 0x00008000000079c5 */ /* 0x000fc40000010000 */
[----:B------:R-:W-:-:S06]  /*2a00*/  WARPGROUP.ARRIVE ;  /* 0x00000000000079c5 */ /* 0x000fcc0000000000 */
[----:B------:R-:W-:Y:S01]  /*2a10*/  QGMMA.64x32x32.F32.E4M3.E4M3 R40, gdesc[UR20], R40, gsb0 ;  /* 0x00600000142879f3 */ /* 0x000fe20008000828 */
[----:B------:R-:W-:Y:S01]  /*2a20*/  UMOV UR22, UR7 ;  /* 0x0000000700167c82 */ /* 0x000fe20008000000 */
[----:B------:R-:W-:Y:S01]  /*2a30*/  UMOV UR23, 0x80000020 ;  /* 0x8000002000177882 */ /* 0x000fe20000000000 */
[----:B------:R-:W-:Y:S02]  /*2a40*/  UIADD3 UR7, UR5, 0x682, URZ ;  /* 0x0000068205077890 */ /* 0x000fe4000fffe03f */
        /* <DEDUP_REMOVED lines=14> */
[----:B------:R-:W-:Y:S02]  /*2b30*/  ULDC.64 UR6, c[0x0][0x9e0] ;  /* 0x0002780000067ab9 */ /* 0x000fe40000000a00 */
[----:B------:R-:W-:Y:S01]  /*2b40*/  UISETP.GE.AND UP0, UPT, UR7, 0x1, UPT ;  /* 0x000000010700788c */ /* 0x000fe2000bf06270 */
[----:B------:R-:W-:Y:S01]  /*2b50*/  VIADD R8, R107, UR6 ;  /* 0x000000066b087c36 */ /* 0x000fe20008000000 */
        /* <DEDUP_REMOVED lines=8> */
[----:B------:R-:W-:-:S06]  /*2be0*/  ULOP3.LUT UR5, URZ, UR53, URZ, 0x33, !UPT ;  /* 0x000000353f057292 */ /* 0x000fcc000f8e333f */
[----:B------:R-:W-:-:S04]  /*2bf0*/  VIADD R9, R107, UR5 ;  /* 0x000000056b097c36 */ /* 0x000fc80008000000 */
[----:B------:R-:W-:Y:S01]  /*2c00*/  IMAD.IADD R2, R9, 0x1, R7 ;  /* 0x0000000109027824 */ /* 0x000fe200078e0207 */
[----:B------:R-:W-:Y:S02]  /*2c10*/  WARPGROUP.DEPBAR.LE gsb0, 0x0 ;  /* 0x00008000000079c5 */ /* 0x000fe40000010000 */
[----:B------:R-:W-:-:S06]  /*2c20*/  WARPGROUP.ARRIVE ;  /* 0x00000000000079c5 */ /* 0x000fcc0000000000 */
[----:B------:R-:W-:Y:S03]  /*2c30*/  QGMMA.64x32x32.F32.E4M3.E4M3 R24, gdesc[UR24], R24, gsb0 ;  /* 0x00600000181879f3 */ /* 0x000fe60008000818 */
[----:B------:R-:W-:Y:S02]  /*2c40*/  WARPGROUP.DEPBAR.LE gsb0, 0x0 ;  /* 0x00008000000079c5 */ /* 0x000fe40000010000 */
[----:B------:R1:W-:Y:S01]  /*2c50*/  @!P1 SYNCS.ARRIVE.TRANS64.RED.A1T0 RZ, [R0+URZ], RZ ;  /* 0x000000ff00ff99a7 */ /* 0x0003e2000810043f */
[----:B------:R-:W-:Y:S02]  /*2c60*/  PLOP3.LUT P1, PT, PT, PT, UP0, 0x40, 0x0 ;  /* 0x000000000000781c */ /* 0x000fe40003f2e808 */
[----:B-1----:R-:W-:-:S11]  /*2c70*/  VIADDMNMX R0, R7, R8, R5, PT ;  /* 0x0000000807007246 */ /* 0x002fd60003800105 */
[----:B------:R-:W-:Y:S05]  /*2c80*/  @P1 BRA `(.L_x_887) ;  /* 0x0000000000581947 */ /* 0x000fea0003800000 */
[----:B------:R-:W-:Y:S01]  /*2c90*/  IMAD R3, R17, R12, R7 ;  /* 0x0000000c11037224 */ /* 0x000fe200078e0207 */
[----:B------:R-:W-:Y:S03]  /*2ca0*/  BSSY B0, `(.L_x_888) ;  /* 0x0000011000007945 */ /* 0x000fe60003800000 */
[----:B------:R-:W-:-:S05]  /*2cb0*/  IMAD.IADD R3, R3, 0x1, -R14 ;  /* 0x0000000103037824 */ /* 0x000fca00078e0a0e */
[----:B------:R-:W-:-:S13]  /*2cc0*/  ISETP.GT.AND P1, PT, R3, -0x1, PT ;  /* 0xffffffff0300780c */ /* 0x000fda0003f24270 */
[----:B------:R-:W-:Y:S05]  /*2cd0*/  @P1 BRA `(.L_x_889) ;  /* 0x0000000000201947 */ /* 0x000fea0003800000 */
[----:B------:R-:W-:Y:S01]  /*2ce0*/  UISETP.NE.AND UP1, UPT, UR7, 0x1, UPT ;  /* 0x000000010700788c */ /* 0x000fe2000bf25270 */
[----:B------:R-:W-:-:S05]  /*2cf0*/  LOP3.LUT R3, RZ, R3, RZ, 0x33, !PT ;  /* 0x00000003ff037212 */ /* 0x000fca00078e33ff */
[----:B------:R-:W-:-:S05]  /*2d00*/  PLOP3.LUT P1, PT, PT, PT, UP1, 0x80, 0x0 ;  /* 0x000000000000781c */ /* 0x000fca0003f2f018 */
[----:B------:R-:W-:-:S08]  /*2d10*/  @UP1 ULDC.64 UR10, c[0x0][0x9e8] ;  /* 0x00027a00000a1ab9 */ /* 0x000fd00000000a00 */
[----:B------:R-:W-:-:S05]  /*2d20*/  @P1 IMAD.HI.U32 R6, R3, UR10, RZ ;  /* 0x0000000a03061c27 */ /* 0x000fca000f8e00ff */
[----:B------:R-:W-:-:S04]  /*2d30*/  @P1 SHF.R.U32.HI R3, RZ, UR11, R6 ;  /* 0x0000000bff031c19 */ /* 0x000fc80008011606 */
[----:B------:R-:W-:Y:S01]  /*2d40*/  LOP3.LUT R3, RZ, R3, RZ, 0x33, !PT ;  /* 0x00000003ff037212 */ /* 0x000fe200078e33ff */
[----:B------:R-:W-:Y:S06]  /*2d50*/  BRA `(.L_x_890) ;  /* 0x0000000000147947 */ /* 0x000fec0003800000 */
.L_x_889:
[----:B------:R-:W-:-:S06]  /*2d60*/  UISETP.NE.AND UP1, UPT, UR7, 0x1, UPT ;  /* 0x000000010700788c */ /* 0x000fcc000bf25270 */
[----:B------:R-:W-:-:S05]  /*2d70*/  PLOP3.LUT P1, PT, PT, PT, UP1, 0x80, 0x0 ;  /* 0x000000000000781c */ /* 0x000fca0003f2f018 */
[----:B------:R-:W-:-:S08]  /*2d80*/  @UP1 ULDC.64 UR10, c[0x0][0x9e8] ;  /* 0x00027a00000a1ab9 */ /* 0x000fd00000000a00 */
[----:B------:R-:W-:-:S05]  /*2d90*/  @P1 IMAD.HI.U32 R6, R3, UR10, RZ ;  /* 0x0000000a03061c27 */ /* 0x000fca000f8e00ff */
[----:B------:R-:W-:-:S07]  /*2da0*/  @P1 SHF.R.U32.HI R3, RZ, UR11, R6 ;  /* 0x0000000bff031c19 */ /* 0x000fce0008011606 */
.L_x_890:
[----:B------:R-:W-:Y:S05]  /*2db0*/  BSYNC B0 ;  /* 0x0000000000007941 */ /* 0x000fea0003800000 */
.L_x_888:
[----:B------:R-:W-:-:S05]  /*2dc0*/  IMAD R3, R3, UR7, R10 ;  /* 0x0000000703037c24 */ /* 0x000fca000f8e020a */
[----:B------:R-:W-:Y:S02]  /*2dd0*/  VIMNMX R2, R2, R3, !PT ;  /* 0x0000000302027248 */ /* 0x000fe40007fe0100 */
[----:B------:R-:W-:-:S07]  /*2de0*/  VIADDMNMX R0, R3, UR7, R0, PT ;  /* 0x0000000703007c46 */ /* 0x000fce000b800100 */
.L_x_887:
[C---:B------:R-:W-:Y:S01]  /*2df0*/  ISETP.GE.AND P1, PT, R4.reuse, 0x2, PT ;  /* 0x000000020400780c */ /* 0x040fe20003f26270 */
[----:B------:R-:W-:Y:S01]  /*2e00*/  VIADD R6, R7, 0x8 ;  /* 0x0000000807067836 */ /* 0x000fe20000000000 */
[----:B------:R-:W-:Y:S02]  /*2e10*/  ISETP.GE.AND P3, PT, R4, 0xa, PT ;  /* 0x0000000a0400780c */ /* 0x000fe40003f66270 */
[----:B------:R-:W-:Y:S01]  /*2e20*/  P2R R20, PR, RZ, 0x2 ;  /* 0x00000002ff147803 */ /* 0x000fe20000000000 */
[----:B------:R-:W-:Y:S01]  /*2e30*/  IMAD.IADD R3, R9, 0x1, R6 ;  /* 0x0000000109037824 */ /* 0x000fe200078e0206 */
[----:B------:R-:W-:Y:S02]  /*2e40*/  ISETP.GT.AND P1, PT, R2, 0x1, !P1 ;  /* 0x000000010200780c */ /* 0x000fe40004f24270 */
[----:B------:R-:W-:Y:S02]  /*2e50*/  ISETP.GE.AND P2, PT, R4, 0x9, PT ;  /* 0x000000090400780c */ /* 0x000fe40003f46270 */
[----:B------:R-:W-:-:S02]  /*2e60*/  ISETP.LT.OR P1, PT, R0, 0x2, P1 ;  /* 0x000000020000780c */ /* 0x000fc40000f21670 */
[----:B------:R-:W-:Y:S02]  /*2e70*/  P2R R21, PR, RZ, 0x4 ;  /* 0x00000004ff157803 */ /* 0x000fe40000000000 */
[----:B------:R-:W-:Y:S02]  /*2e80*/  FSEL R89, R89, -INF , !P1 ;  /* 0xff80000059597808 */ /* 0x000fe40004800000 */
[----:B------:R-:W-:Y:S02]  /*2e90*/  ISETP.GT.AND P1, PT, R2, 0x9, !P3 ;  /* 0x000000090200780c */ /* 0x000fe40005f24270 */
[----:B------:R-:W-:Y:S02]  /*2ea0*/  P2R R106, PR, RZ, 0x8 ;  /* 0x00000008ff6a7803 */ /* 0x000fe40000000000 */
[----:B------:R-:W-:Y:S02]  /*2eb0*/  ISETP.LT.OR P1, PT, R0, 0xa, P1 ;  /* 0x0000000a0000780c */ /* 0x000fe40000f21670 */
[----:B------:R-:W-:-:S02]  /*2ec0*/  ISETP.GT.AND P2, PT, R2, 0x8, !P2 ;  /* 0x000000080200780c */ /* 0x000fc40005744270 */
[----:B------:R-:W-:Y:S02]  /*2ed0*/  ISETP.GE.AND P3, PT, R4, 0x11, PT ;  /* 0x000000110400780c */ /* 0x000fe40003f66270 */
[----:B------:R-:W-:Y:S02]  /*2ee0*/  FSEL R93, R93, -INF , !P1 ;  /* 0xff8000005d5d7808 */ /* 0x000fe40004800000 */
[----:B------:R-:W-:Y:S02]  /*2ef0*/  ISETP.LT.OR P2, PT, R0, 0x9, P2 ;  /* 0x000000090000780c */ /* 0x000fe40001741670 */
[----:B------:R-:W-:Y:S02]  /*2f00*/  ISETP.GT.AND P1, PT, R2, 0x10, !P3 ;  /* 0x000000100200780c */ /* 0x000fe40005f24270 */
[----:B------:R-:W-:Y:S02]  /*2f10*/  FSEL R92, R92, -INF , !P2 ;  /* 0xff8000005c5c7808 */ /* 0x000fe40005000000 */
[----:B------:R-:W-:-:S02]  /*2f20*/  ISETP.LT.OR P1, PT, R0, 0x11, P1 ;  /* 0x000000110000780c */ /* 0x000fc40000f21670 */
[----:B------:R-:W-:Y:S02]  /*2f30*/  ISETP.GE.AND P2, PT, R4, 0x12, PT ;  /* 0x000000120400780c */ /* 0x000fe40003f46270 */
[----:B------:R-:W-:Y:S02]  /*2f40*/  FSEL R96, R96, -INF , !P1 ;  /* 0xff80000060607808 */ /* 0x000fe40004800000 */
[----:B------:R-:W-:Y:S02]  /*2f50*/  ISETP.GT.AND P1, PT, R2, 0x11, !P2 ;  /* 0x000000110200780c */ /* 0x000fe40005724270 */
[----:B------:R-:W-:Y:S02]  /*2f60*/  P2R R108, PR, RZ, 0x4 ;  /* 0x00000004ff6c7803 */ /* 0x000fe40000000000 */
[----:B------:R-:W-:Y:S02]  /*2f70*/  ISETP.LT.OR P1, PT, R0, 0x12, P1 ;  /* 0x000000120000780c */ /* 0x000fe40000f21670 */
[----:B------:R-:W-:-:S02]  /*2f80*/  ISETP.GE.AND P2, PT, R4, 0x19, PT ;  /* 0x000000190400780c */ /* 0x000fc40003f46270 */
[----:B------:R-:W-:Y:S02]  /*2f90*/  FSEL R97, R97, -INF , !P1 ;  /* 0xff80000061617808 */ /* 0x000fe40004800000 */
[----:B------:R-:W-:Y:S02]  /*2fa0*/  ISETP.GT.AND P1, PT, R2, 0x18, !P2 ;  /* 0x000000180200780c */ /* 0x000fe40005724270 */
[----:B------:R-:W-:Y:S02]  /*2fb0*/  P2R R109, PR, RZ, 0x4 ;  /* 0x00000004ff6d7803 */ /* 0x000fe40000000000 */
[----:B------:R-:W-:Y:S02]  /*2fc0*/  ISETP.LT.OR P1, PT, R0, 0x19, P1 ;  /* 0x000000190000780c */ /* 0x000fe40000f21670 */
[----:B------:R-:W-:Y:S02]  /*2fd0*/  ISETP.GE.AND P2, PT, R4, 0x1a, PT ;  /* 0x0000001a0400780c */ /* 0x000fe40003f46270 */
[----:B------:R-:W-:-:S02]  /*2fe0*/  FSEL R100, R100, -INF , !P1 ;  /* 0xff80000064647808 */ /* 0x000fc40004800000 */
[----:B------:R-:W-:Y:S02]  /*2ff0*/  ISETP.GT.AND P1, PT, R2, 0x19, !P2 ;  /* 0x000000190200780c */ /* 0x000fe40005724270 */
[----:B------:R-:W-:Y:S02]  /*3000*/  P2R R110, PR, RZ, 0x4 ;  /* 0x00000004ff6e7803 */ /* 0x000fe40000000000 */
[----:B------:R-:W-:Y:S02]  /*3010*/  ISETP.LT.OR P1, PT, R0, 0x1a, P1 ;  /* 0x0000001a0000780c */ /* 0x000fe40000f21670 */
[----:B------:R-:W-:Y:S02]  /*3020*/  P2R R107, PR, RZ, 0x8 ;  /* 0x00000008ff6b7803 */ /* 0x000fe40000000000 */
[----:B------:R-:W-:Y:S02]  /*3030*/  FSEL R101, R101, -INF , !P1 ;  /* 0xff80000065657808 */ /* 0x000fe40004800000 */
[----:B------:R-:W-:-:S02]  /*3040*/  ISETP.GE.AND P1, PT, R4, 0x21, PT ;  /* 0x000000210400780c */ /* 0x000fc40003f26270 */
[----:B------:R-:W-:Y:S02]  /*3050*/  ISETP.GE.AND P3, PT, R4, 0x22, PT ;  /* 0x000000220400780c */ /* 0x000fe40003f66270 */
[----:B------:R-:W-:Y:S02]  /*3060*/  ISETP.GT.AND P2, PT, R2, 0x20, !P1 ;  /* 0x000000200200780c */ /* 0x000fe40004f44270 */
[----:B------:R-:W-:Y:S02]  /*3070*/  P2R R111, PR, RZ, 0x8 ;  /* 0x00000008ff6f7803 */ /* 0x000fe40000000000 */
[----:B------:R-:W-:Y:S02]  /*3080*/  ISETP.LT.OR P2, PT, R0, 0x21, P2 ;  /* 0x000000210000780c */ /* 0x000fe40001741670 */
[----:B------:R-:W-:Y:S02]  /*3090*/  ISETP.GE.AND P4, PT, R4, 0x31, PT ;  /* 0x000000310400780c */ /* 0x000fe40003f86270 */
[----:B------:R-:W-:-:S02]  /*30a0*/  FSEL R72, R72, -INF , !P2 ;  /* 0xff80000048487808 */ /* 0x000fc40005000000 */
[----:B------:R-:W-:Y:S02]  /*30b0*/  ISETP.GT.AND P2, PT, R2, 0x21, !P3 ;  /* 0x000000210200780c */ /* 0x000fe40005f44270 */
[----:B------:R-:W-:Y:S02]  /*30c0*/  ISETP.GE.AND P3, PT, R4, 0x29, PT ;  /* 0x000000290400780c */ /* 0x000fe40003f66270 */
[----:B------:R-:W-:Y:S02]  /*30d0*/  ISETP.LT.OR P2, PT, R0, 0x22, P2 ;  /* 0x000000220000780c */ /* 0x000fe40001741670 */
[----:B------:R-:W-:Y:S02]  /*30e0*/  P2R R112, PR, RZ, 0x8 ;  /* 0x00000008ff707803 */ /* 0x000fe40000000000 */
[----:B------:R-:W-:Y:S02]  /*30f0*/  FSEL R73, R73, -INF , !P2 ;  /* 0xff80000049497808 */ /* 0x000fe40005000000 */
[----:B------:R-:W-:-:S02]  /*3100*/  ISETP.GT.AND P2, PT, R2, 0x28, !P3 ;  /* 0x000000280200780c */ /* 0x000fc40005f44270 */
[----:B------:R-:W-:Y:S02]  /*3110*/  P2R R113, PR, RZ, 0x10 ;  /* 0x00000010ff717803 */ /* 0x000fe40000000000 */
[----:B------:R-:W-:-:S04]  /*3120*/  ISETP.LT.OR P2, PT, R0, 0x29, P2 ;  /* 0x000000290000780c */ /* 0x000fc80001741670 */
[----:B------:R-:W-:Y:S02]  /*3130*/  FSEL R76, R76, -INF , !P2 ;  /* 0xff8000004c4c7808 */ /* 0x000fe40005000000 */
[----:B------:R-:W-:-:S04]  /*3140*/  ISETP.GE.AND P2, PT, R4, 0x2a, PT ;  /* 0x0000002a0400780c */ /* 0x000fc80003f46270 */
[----:B------:R-:W-:-:S04]  /*3150*/  ISETP.GT.AND P3, PT, R2, 0x29, !P2 ;  /* 0x000000290200780c */ /* 0x000fc80005764270 */
[----:B------:R-:W-:-:S04]  /*3160*/  ISETP.LT.OR P3, PT, R0, 0x2a, P3 ;  /* 0x0000002a0000780c */ /* 0x000fc80001f61670 */
[----:B------:R-:W-:Y:S02]  /*3170*/  FSEL R77, R77, -INF , !P3 ;  /* 0xff8000004d4d7808 */ /* 0x000fe40005800000 */
[----:B------:R-:W-:Y:S02]  /*3180*/  ISETP.GT.AND P3, PT, R2, 0x30, !P4 ;  /* 0x000000300200780c */ /* 0x000fe40006764270 */
[----:B------:R-:W-:Y:S02]  /*3190*/  ISETP.GE.AND P4, PT, R4, 0x32, PT ;  /* 0x000000320400780c */ /* 0x000fe40003f86270 */
[----:B------:R-:W-:Y:S02]  /*31a0*/  ISETP.LT.OR P3, PT, R0, 0x31, P3 ;  /* 0x000000310000780c */ /* 0x000fe40001f61670 */
[----:B------:R-:W-:Y:S02]  /*31b0*/  P2R R114, PR, RZ, 0x10 ;  /* 0x00000010ff727803 */ /* 0x000fe40000000000 */
[----:B------:R-:W-:-:S02]  /*31c0*/  FSEL R80, R80, -INF , !P3 ;  /* 0xff80000050507808 */ /* 0x000fc40005800000 */
[----:B------:R-:W-:Y:S02]  /*31d0*/  ISETP.GT.AND P3, PT, R2, 0x31, !P4 ;  /* 0x000000310200780c */ /* 0x000fe40006764270 */
[----:B------:R-:W-:Y:S02]  /*31e0*/  ISETP.GE.AND P4, PT, R4, 0x39, PT ;  /* 0x000000390400780c */ /* 0x000fe40003f86270 */
[----:B------:R-:W-:Y:S02]  /*31f0*/  ISETP.LT.OR P3, PT, R0, 0x32, P3 ;  /* 0x000000320000780c */ /* 0x000fe40001f61670 */
[----:B------:R-:W-:Y:S02]  /*3200*/  P2R R115, PR, RZ, 0x10 ;  /* 0x00000010ff737803 */ /* 0x000fe40000000000 */
[----:B------:R-:W-:Y:S02]  /*3210*/  FSEL R81, R81, -INF , !P3 ;  /* 0xff80000051517808 */ /* 0x000fe40005800000 */
[----:B------:R-:W-:-:S02]  /*3220*/  ISETP.GT.AND P3, PT, R2, 0x38, !P4 ;  /* 0x000000380200780c */ /* 0x000fc40006764270 */
[----:B------:R-:W-:Y:S02]  /*3230*/  ISETP.GE.AND P4, PT, R4, 0x3a, PT ;  /* 0x0000003a0400780c */ /* 0x000fe40003f86270 */
[----:B------:R-:W-:Y:S02]  /*3240*/  ISETP.LT.OR P3, PT, R0, 0x39, P3 ;  /* 0x000000390000780c */ /* 0x000fe40001f61670 */
[----:B------:R-:W-:Y:S02]  /*3250*/  P2R R116, PR, RZ, 0x10 ;  /* 0x00000010ff747803 */ /* 0x000fe40000000000 */
[----:B------:R-:W-:Y:S02]  /*3260*/  FSEL R84, R84, -INF , !P3 ;  /* 0xff80000054547808 */ /* 0x000fe40005800000 */
[----:B------:R-:W-:Y:S02]  /*3270*/  ISETP.GT.AND P3, PT, R2, 0x39, !P4 ;  /* 0x000000390200780c */ /* 0x000fe40006764270 */
[----:B------:R-:W-:-:S02]  /*3280*/  ISETP.GE.AND P4, PT, R4, 0x41, PT ;  /* 0x000000410400780c */ /* 0x000fc40003f86270 */
[----:B------:R-:W-:Y:S02]  /*3290*/  ISETP.LT.OR P3, PT, R0, 0x3a, P3 ;  /* 0x0000003a0000780c */ /* 0x000fe40001f61670 */
[----:B------:R-:W-:Y:S02]  /*32a0*/  P2R R117, PR, RZ, 0x10 ;  /* 0x00000010ff757803 */ /* 0x000fe40000000000 */
[----:B------:R-:W-:Y:S02]  /*32b0*/  FSEL R85, R85, -INF , !P3 ;  /* 0xff80000055557808 */ /* 0x000fe40005800000 */
[----:B------:R-:W-:Y:S02]  /*32c0*/  ISETP.GT.AND P3, PT, R2, 0x40, !P4 ;  /* 0x000000400200780c */ /* 0x000fe40006764270 */
[----:B------:R-:W-:Y:S02]  /*32d0*/  ISETP.GE.AND P4, PT, R4, 0x42, PT ;  /* 0x000000420400780c */ /* 0x000fe40003f86270 */
[----:B------:R-:W-:-:S02]  /*32e0*/  ISETP.LT.OR P3, PT, R0, 0x41, P3 ;  /* 0x000000410000780c */ /* 0x000fc40001f61670 */
[----:B------:R-:W-:Y:S02]  /*32f0*/  P2R R118, PR, RZ, 0x10 ;  /* 0x00000010ff767803 */ /* 0x000fe40000000000 */
[----:B------:R-:W-:Y:S02]  /*3300*/  FSEL R56, R56, -INF , !P3 ;  /* 0xff80000038387808 */ /* 0x000fe40005800000 */
[----:B------:R-:W-:Y:S02]  /*3310*/  ISETP.GT.AND P3, PT, R2, 0x41, !P4 ;  /* 0x000000410200780c */ /* 0x000fe40006764270 */
[----:B------:R-:W-:Y:S02]  /*3320*/  ISETP.GE.AND P4, PT, R4, 0x49, PT ;  /* 0x000000490400780c */ /* 0x000fe40003f86270 */
[----:B------:R-:W-:Y:S02]  /*3330*/  ISETP.LT.OR P3, PT, R0, 0x42, P3 ;  /* 0x000000420000780c */ /* 0x000fe40001f61670 */
[----:B------:R-:W-:-:S02]  /*3340*/  P2R R119, PR, RZ, 0x10 ;  /* 0x00000010ff777803 */ /* 0x000fc40000000000 */
        /* <DEDUP_REMOVED lines=86> */
[----:B------:R-:W-:-:S04]  /*38b0*/  ISETP.GT.AND P3, PT, R2, 0x89, !P4 ;  /* 0x000000890200780c */ /* 0x000fc80006764270 */
[----:B------:R-:W-:-:S04]  /*38c0*/  ISETP.LT.OR P3, PT, R0, 0x8a, P3 ;  /* 0x0000008a0000780c */ /* 0x000fc80001f61670 */
[----:B------:R-:W-:Y:S02]  /*38d0*/  FSEL R29, R29, -INF , !P3 ;  /* 0xff8000001d1d7808 */ /* 0x000fe40005800000 */
[----:B------:R-:W-:-:S04]  /*38e0*/  ISETP.GE.AND P3, PT, R4, 0x91, PT ;  /* 0x000000910400780c */ /* 0x000fc80003f66270 */
        /* <DEDUP_REMOVED lines=12> */
[----:B------:R-:W-:Y:S02]  /*39b0*/  P2R R15, PR, RZ, 0x40 ;  /* 0x00000040ff0f7803 */ /* 0x000fe40000000000 */
[----:B------:R-:W-:-:S04]  /*39c0*/  ISETP.GT.AND P6, PT, R2, RZ, !P6 ;  /* 0x000000ff0200720c */ /* 0x000fc800077c4270 */
[----:B------:R-:W-:-:S04]  /*39d0*/  ISETP.LT.OR P6, PT, R0, 0x1, P6 ;  /* 0x000000010000780c */ /* 0x000fc800037c1670 */
[----:B------:R-:W-:Y:S02]  /*39e0*/  FSEL R11, R88, -INF , !P6 ;  /* 0xff800000580b7808 */ /* 0x000fe40007000000 */
[----:B------:R-:W-:-:S04]  /*39f0*/  ISETP.GE.AND P6, PT, R4, 0x9a, PT ;  /* 0x0000009a0400780c */ /* 0x000fc80003fc6270 */
[----:B------:R-:W-:Y:S02]  /*3a00*/  P2R R136, PR, RZ, 0x40 ;  /* 0x00000040ff887803 */ /* 0x000fe40000000000 */
[----:B------:R-:W-:-:S04]  /*3a10*/  ISETP.GT.AND P6, PT, R2, 0x99, !P6 ;  /* 0x000000990200780c */ /* 0x000fc800077c4270 */
[----:B------:R-:W-:Y:S02]  /*3a20*/  ISETP.LT.OR P6, PT, R0, 0x9a, P6 ;  /* 0x0000009a0000780c */ /* 0x000fe400037c1670 */
[----:B------:R-:W-:Y:S02]  /*3a30*/  VIADDMNMX R0, R6, R8, R5, PT ;  /* 0x0000000806007246 */ /* 0x000fe40003800105 */
[----:B------:R-:W-:Y:S02]  /*3a40*/  FSEL R37, R37, -INF , !P6 ;  /* 0xff80000025257808 */ /* 0x000fe40007000000 */
[----:B------:R-:W-:-:S13]  /*3a50*/  PLOP3.LUT P6, PT, PT, PT, UP0, 0x40, 0x0 ;  /* 0x000000000000781c */ /* 0x000fda0003fce808 */
        /* <DEDUP_REMOVED lines=10> */
[----:B------:R-:W-:Y:S01]  /*3b00*/  @P6 IMAD.HI.U32 R4, R2, UR10, RZ ;  /* 0x0000000a02046c27 */ /* 0x000fe2000f8e00ff */
[----:B------:R-:W-:-:S13]  /*3b10*/  PLOP3.LUT P6, PT, PT, PT, UP1, 0x80, 0x0 ;  /* 0x000000000000781c */ /* 0x000fda0003fcf018 */
[----:B------:R-:W-:-:S04]  /*3b20*/  @P6 SHF.R.U32.HI R2, RZ, UR11, R4 ;  /* 0x0000000bff026c19 */ /* 0x000fc80008011604 */
[----:B------:R-:W-:Y:S01]  /*3b30*/  LOP3.LUT R2, RZ, R2, RZ, 0x33, !PT ;  /* 0x00000002ff027212 */ /* 0x000fe200078e33ff */
[----:B------:R-:W-:Y:S06]  /*3b40*/  BRA `(.L_x_894) ;  /* 0x0000000000187947 */ /* 0x000fec0003800000 */
.L_x_893:
[----:B------:R-:W-:-:S06]  /*3b50*/  UISETP.NE.AND UP1, UPT, UR7, 0x1, UPT ;  /* 0x000000010700788c */ /* 0x000fcc000bf25270 */
[----:B------:R-:W-:-:S05]  /*3b60*/  PLOP3.LUT P6, PT, PT, PT, UP1, 0x80, 0x0 ;  /* 0x000000000000781c */ /* 0x000fca0003fcf018 */
[----:B------:R-:W-:-:S08]  /*3b70*/  @UP1 ULDC.64 UR10, c[0x0][0x9e8] ;  /* 0x00027a00000a1ab9 */ /* 0x000fd00000000a00 */
[----:B------:R-:W-:Y:S01]  /*3b80*/  @P6 IMAD.HI.U32 R4, R2, UR10, RZ ;  /* 0x0000000a02046c27 */ /* 0x000fe2000f8e00ff */
[----:B------:R-:W-:-:S13]  /*3b90*/  PLOP3.LUT P6, PT, PT, PT, UP1, 0x80, 0x0 ;  /* 0x000000000000781c */ /* 0x000fda0003fcf018 */
[----:B------:R-:W-:-:S07]  /*3ba0*/  @P6 SHF.R.U32.HI R2, RZ, UR11, R4 ;  /* 0x0000000bff026c19 */ /* 0x000fce0008011604 */
.L_x_894:
[----:B------:R-:W-:Y:S05]  /*3bb0*/  BSYNC B0 ;  /* 0x0000000000007941 */ /* 0x000fea0003800000 */
.L_x_892:
[----:B------:R-:W-:-:S05]  /*3bc0*/  IMAD R2, R2, UR7, R10 ;  /* 0x0000000702027c24 */ /* 0x000fca000f8e020a */
[----:B------:R-:W-:Y:S02]  /*3bd0*/  VIMNMX R3, R3, R2, !PT ;  /* 0x0000000203037248 */ /* 0x000fe40007fe0100 */
[----:B------:R-:W-:-:S07]  /*3be0*/  VIADDMNMX R0, R2, UR7, R0, PT ;  /* 0x0000000702007c46 */ /* 0x000fce000b800100 */
.L_x_891:
[C---:B------:R-:W-:Y:S01]  /*3bf0*/  ISETP.GT.AND P1, PT, R3.reuse, 0x20, !P1 ;  /* 0x000000200300780c */ /* 0x040fe20004f24270 */
[----:B------:R-:W-:Y:S01]  /*3c00*/  IMAD.U32 R9, RZ, RZ, UR36 ;  /* 0x00000024ff097e24 */ /* 0x000fe2000f8e00ff */
[----:B------:R-:W-:Y:S02]  /*3c10*/  ISETP.GT.AND P2, PT, R3, 0x29, !P2 ;  /* 0x000000290300780c */ /* 0x000fe40005744270 */
[C---:B------:R-:W-:Y:S02]  /*3c20*/  ISETP.LT.OR P1, PT, R0.reuse, 0x21, P1 ;  /* 0x000000210000780c */ /* 0x040fe40000f21670 */
[----:B------:R-:W-:Y:S02]  /*3c30*/  ISETP.LT.OR P2, PT, R0, 0x2a, P2 ;  /* 0x0000002a0000780c */ /* 0x000fe40001741670 */
[----:B------:R-:W-:Y:S02]  /*3c40*/  FSEL R74, R74, -INF , !P1 ;  /* 0xff8000004a4a7808 */ /* 0x000fe40004800000 */
[----:B------:R-:W-:-:S02]  /*3c50*/  ISETP.NE.AND P1, PT, R111, RZ, PT ;  /* 0x000000ff6f00720c */ /* 0x000fc40003f25270 */
[----:B------:R-:W-:Y:S02]  /*3c60*/  FSEL R79, R79, -INF , !P2 ;  /* 0xff8000004f4f7808 */ /* 0x000fe40005000000 */
[----:B------:R-:W-:Y:S02]  /*3c70*/  ISETP.GT.AND P1, PT, R3, 0x21, !P1 ;  /* 0x000000210300780c */ /* 0x000fe40004f24270 */
[----:B------:R-:W-:Y:S02]  /*3c80*/  ISETP.NE.AND P2, PT, R119, RZ, PT ;  /* 0x000000ff7700720c */ /* 0x000fe40003f45270 */
[----:B------:R-:W-:Y:S02]  /*3c90*/  ISETP.LT.OR P1, PT, R0, 0x22, P1 ;  /* 0x000000220000780c */ /* 0x000fe40000f21670 */
[----:B------:R-:W-:Y:S02]  /*3ca0*/  ISETP.NE.AND P6, PT, R120, RZ, PT ;  /* 0x000000ff7800720c */ /* 0x000fe40003fc5270 */
[----:B------:R-:W-:-:S02]  /*3cb0*/  FSEL R75, R75, -INF , !P1 ;  /* 0xff8000004b4b7808 */ /* 0x000fc40004800000 */
[----:B------:R-:W-:Y:S02]  /*3cc0*/  ISETP.NE.AND P1, PT, R112, RZ, PT ;  /* 0x000000ff7000720c */ /* 0x000fe40003f25270 */
[----:B------:R-:W-:Y:S02]  /*3cd0*/  FMNMX.FTZ R5, R11, R89, !PT ;  /* 0x000000590b057209 */ /* 0x000fe40007810000 */
[----:B------:R-:W-:Y:S02]  /*3ce0*/  ISETP.GT.AND P1, PT, R3, 0x28, !P1 ;  /* 0x000000280300780c */ /* 0x000fe40004f24270 */
[----:B------:R-:W-:Y:S02]  /*3cf0*/  FMNMX.FTZ R2, R92, R5, !PT ;  /* 0x000000055c027209 */ /* 0x000fe40007810000 */
[----:B------:R-:W-:Y:S02]  /*3d00*/  ISETP.LT.OR P1, PT, R0, 0x29, P1 ;  /* 0x000000290000780c */ /* 0x000fe40000f21670 */
[----:B------:R-:W-:-:S02]  /*3d10*/  FMNMX.FTZ R5, R93, R2, !PT ;  /* 0x000000025d057209 */ /* 0x000fc40007810000 */
[----:B------:R-:W-:Y:S02]  /*3d20*/  FSEL R78, R78, -INF , !P1 ;  /* 0xff8000004e4e7808 */ /* 0x000fe40004800000 */
[----:B------:R-:W-:Y:S02]  /*3d30*/  ISETP.NE.AND P1, PT, R113, RZ, PT ;  /* 0x000000ff7100720c */ /* 0x000fe40003f25270 */
[----:B------:R-:W-:Y:S02]  /*3d40*/  FMNMX.FTZ R2, R96, R5, !PT ;  /* 0x0000000560027209 */ /* 0x000fe40007810000 */
[----:B------:R-:W-:Y:S02]  /*3d50*/  ISETP.GT.AND P1, PT, R3, 0x30, !P1 ;  /* 0x000000300300780c */ /* 0x000fe40004f24270 */
[----:B------:R-:W-:Y:S02]  /*3d60*/  FMNMX.FTZ R5, R97, R2, !PT ;  /* 0x0000000261057209 */ /* 0x000fe40007810000 */
[----:B------:R-:W-:-:S02]  /*3d70*/  ISETP.LT.OR P1, PT, R0, 0x31, P1 ;  /* 0x000000310000780c */ /* 0x000fc40000f21670 */
[----:B------:R-:W-:Y:S02]  /*3d80*/  FMNMX.FTZ R2, R100, R5, !PT ;  /* 0x0000000564027209 */ /* 0x000fe40007810000 */
[----:B------:R-:W-:Y:S02]  /*3d90*/  FSEL R82, R82, -INF , !P1 ;  /* 0xff80000052527808 */ /* 0x000fe40004800000 */
[----:B------:R-:W-:Y:S02]  /*3da0*/  ISETP.NE.AND P1, PT, R114, RZ, PT ;  /* 0x000000ff7200720c */ /* 0x000fe40003f25270 */
[----:B------:R-:W-:Y:S02]  /*3db0*/  FMNMX.FTZ R5, R101, R2, !PT ;  /* 0x0000000265057209 */ /* 0x000fe40007810000 */
[----:B------:R-:W-:Y:S02]  /*3dc0*/  ISETP.GT.AND P1, PT, R3, 0x31, !P1 ;  /* 0x000000310300780c */ /* 0x000fe40004f24270 */
[----:B------:R-:W-:-:S02]  /*3dd0*/  FMNMX.FTZ R2, R72, R5, !PT ;  /* 0x0000000548027209 */ /* 0x000fc40007810000 */
[----:B------:R-:W-:Y:S02]  /*3de0*/  ISETP.LT.OR P1, PT, R0, 0x32, P1 ;  /* 0x000000320000780c */ /* 0x000fe40000f21670 */
[----:B------:R-:W-:Y:S02]  /*3df0*/  FMNMX.FTZ R5, R73, R2, !PT ;  /* 0x0000000249057209 */ /* 0x000fe40007810000 */
[----:B------:R-:W-:Y:S02]  /*3e00*/  FSEL R83, R83, -INF , !P1 ;  /* 0xff80000053537808 */ /* 0x000fe40004800000 */
[----:B------:R-:W-:Y:S02]  /*3e10*/  ISETP.NE.AND P1, PT, R115, RZ, PT ;  /* 0x000000ff7300720c */ /* 0x000fe40003f25270 */
[----:B------:R-:W-:Y:S02]  /*3e20*/  FMNMX.FTZ R2, R76, R5, !PT ;  /* 0x000000054c027209 */ /* 0x000fe40007810000 */
[----:B------:R-:W-:-:S02]  /*3e30*/  ISETP.GT.AND P1, PT, R3, 0x38, !P1 ;  /* 0x000000380300780c */ /* 0x000fc40004f24270 */
[----:B------:R-:W-:Y:S02]  /*3e40*/  FMNMX.FTZ R5, R77, R2, !PT ;  /* 0x000000024d057209 */ /* 0x000fe40007810000 */
[----:B------:R-:W-:Y:S02]  /*3e50*/  ISETP.LT.OR P1, PT, R0, 0x39, P1 ;  /* 0x000000390000780c */ /* 0x000fe40000f21670 */
[----:B------:R-:W-:Y:S02]  /*3e60*/  FMNMX.FTZ R2, R80, R5, !PT ;  /* 0x0000000550027209 */ /* 0x000fe40007810000 */
[----:B------:R-:W-:Y:S02]  /*3e70*/  FSEL R86, R86, -INF , !P1 ;  /* 0xff80000056567808 */ /* 0x000fe40004800000 */
[----:B------:R-:W-:Y:S02]  /*3e80*/  ISETP.NE.AND P1, PT, R116, RZ, PT ;  /* 0x000000ff7400720c */ /* 0x000fe40003f25270 */
[----:B------:R-:W-:-:S02]  /*3e90*/  FMNMX.FTZ R5, R81, R2, !PT ;  /* 0x0000000251057209 */ /* 0x000fc40007810000 */
[----:B------:R-:W-:Y:S02]  /*3ea0*/  ISETP.GT.AND P1, PT, R3, 0x39, !P1 ;  /* 0x000000390300780c */ /* 0x000fe40004f24270 */
[----:B------:R-:W-:Y:S02]  /*3eb0*/  FMNMX.FTZ R2, R84, R5, !PT ;  /* 0x0000000554027209 */ /* 0x000fe40007810000 */
[----:B------:R-:W-:Y:S02]  /*3ec0*/  ISETP.LT.OR P1, PT, R0, 0x3a, P1 ;  /* 0x0000003a0000780c */ /* 0x000fe40000f21670 */
[----:B------:R-:W-:Y:S02]  /*3ed0*/  FMNMX.FTZ R5, R85, R2, !PT ;  /* 0x0000000255057209 */ /* 0x000fe40007810000 */
[----:B------:R-:W-:Y:S02]  /*3ee0*/  FSEL R87, R87, -INF , !P1 ;  /* 0xff80000057577808 */ /* 0x000fe40004800000 */
[----:B------:R-:W-:-:S02]  /*3ef0*/  ISETP.NE.AND P1, PT, R117, RZ, PT ;  /* 0x000000ff7500720c */ /* 0x000fc40003f25270 */
[----:B------:R-:W-:Y:S02]  /*3f00*/  FMNMX.FTZ R2, R56, R5, !PT ;  /* 0x0000000538027209 */ /* 0x000fe40007810000 */
[----:B------:R-:W-:Y:S02]  /*3f10*/  ISETP.GT.AND P1, PT, R3, 0x40, !P1 ;  /* 0x000000400300780c */ /* 0x000fe40004f24270 */
[----:B------:R-:W-:Y:S02]  /*3f20*/  FMNMX.FTZ R5, R57, R2, !PT ;  /* 0x0000000239057209 */ /* 0x000fe40007810000 */
[----:B------:R-:W-:Y:S02]  /*3f30*/  ISETP.LT.OR P1, PT, R0, 0x41, P1 ;  /* 0x000000410000780c */ /* 0x000fe40000f21670 */
[----:B------:R-:W-:Y:S02]  /*3f40*/  FMNMX.FTZ R2, R60, R5, !PT ;  /* 0x000000053c027209 */ /* 0x000fe40007810000 */
        /* <DEDUP_REMOVED lines=8> */
[----:B------:R-:W-:Y:S02]  /*3fd0*/  ISETP.GT.AND P1, PT, R3, 0x48, !P2 ;  /* 0x000000480300780c */ /* 0x000fe40005724270 */
[----:B------:R-:W-:Y:S02]  /*3fe0*/  ISETP.NE.AND P2, PT, R130, RZ, PT ;  /* 0x000000ff8200720c */ /* 0x000fe40003f45270 */
[----:B------:R-:W-:Y:S02]  /*3ff0*/  ISETP.LT.OR P1, PT, R0, 0x49, P1 ;  /* 0x000000490000780c */ /* 0x000fe40000f21670 */
[----:B------:R-:W-:Y:S02]  /*4000*/  FMNMX.FTZ R2, R68, R5, !PT ;  /* 0x0000000544027209 */ /* 0x000fe40007810000 */
[----:B------:R-:W-:-:S02]  /*4010*/  FSEL R62, R62, -INF , !P1 ;  /* 0xff8000003e3e7808 */ /* 0x000fc40004800000 */
[----:B------:R-:W-:Y:S02]  /*4020*/  ISETP.GT.AND P1, PT, R3, 0x49, !P6 ;  /* 0x000000490300780c */ /* 0x000fe40007724270 */
[----:B------:R-:W-:Y:S02]  /*4030*/  ISETP.NE.AND P6, PT, R131, RZ, PT ;  /* 0x000000ff8300720c */ /* 0x000fe40003fc5270 */
        /* <DEDUP_REMOVED lines=40> */
[C---:B------:R-:W-:Y:S02]  /*42c0*/  ISETP.GT.AND P1, PT, R3.reuse, 0x61, !P1 ;  /* 0x000000610300780c */ /* 0x040fe40004f24270 */
[C---:B------:R-:W-:Y:S01]  /*42d0*/  ISETP.GT.AND P3, PT, R3.reuse, 0x90, !P3 ;  /* 0x000000900300780c */ /* 0x040fe20005f64270 */
[----:B------:R-:W1:Y:S01]  /*42e0*/  SHFL.BFLY PT, R5, R4, 0x2, 0x1f ;  /* 0x0c401f0004057f89 */ /* 0x000e6200000e0000 */
[----:B------:R-:W-:Y:S02]  /*42f0*/  ISETP.LT.OR P1, PT, R0, 0x62, P1 ;  /* 0x000000620000780c */ /* 0x000fe40000f21670 */
[----:B------:R-:W-:Y:S02]  /*4300*/  ISETP.GT.AND P4, PT, R3, 0x91, !P4 ;  /* 0x000000910300780c */ /* 0x000fe40006784270 */
[----:B------:R-:W-:Y:S02]  /*4310*/  FSEL R43, R43, -INF , !P1 ;  /* 0xff8000002b2b7808 */ /* 0x000fe40004800000 */
[----:B------:R-:W-:-:S02]  /*4320*/  ISETP.NE.AND P1, PT, R127, RZ, PT ;  /* 0x000000ff7f00720c */ /* 0x000fc40003f25270 */
[C---:B------:R-:W-:Y:S02]  /*4330*/  ISETP.LT.OR P3, PT, R0.reuse, 0x91, P3 ;  /* 0x000000910000780c */ /* 0x040fe40001f61670 */
[C---:B------:R-:W-:Y:S02]  /*4340*/  ISETP.GT.AND P1, PT, R3.reuse, 0x68, !P1 ;  /* 0x000000680300780c */ /* 0x040fe40004f24270 */
[----:B------:R-:W-:Y:S02]  /*4350*/  ISETP.GT.AND P5, PT, R3, 0x98, !P5 ;  /* 0x000000980300780c */ /* 0x000fe40006fa4270 */
[C---:B------:R-:W-:Y:S02]  /*4360*/  ISETP.LT.OR P1, PT, R0.reuse, 0x69, P1 ;  /* 0x000000690000780c */ /* 0x040fe40000f21670 */
[----:B------:R-:W-:Y:S02]  /*4370*/  ISETP.LT.OR P4, PT, R0, 0x92, P4 ;  /* 0x000000920000780c */ /* 0x000fe40002781670 */
[----:B------:R-:W-:-:S02]  /*4380*/  FSEL R46, R46, -INF , !P1 ;  /* 0xff8000002e2e7808 */ /* 0x000fc40004800000 */
[----:B------:R-:W-:Y:S02]  /*4390*/  ISETP.NE.AND P1, PT, R128, RZ, PT ;  /* 0x000000ff8000720c */ /* 0x000fe40003f25270 */
[----:B------:R-:W-:Y:S02]  /*43a0*/  FSEL R34, R34, -INF , !P3 ;  /* 0xff80000022227808 */ /* 0x000fe40005800000 */
[----:B------:R-:W-:Y:S02]  /*43b0*/  ISETP.GT.AND P1, PT, R3, 0x69, !P1 ;  /* 0x000000690300780c */ /* 0x000fe40004f24270 */
[----:B-1----:R-:W-:Y:S02]  /*43c0*/  FMNMX.FTZ R5, R4, R5, !PT ;  /* 0x0000000504057209 */ /* 0x002fe40007810000 */
[C---:B------:R-:W-:Y:S02]  /*43d0*/  ISETP.LT.OR P1, PT, R0.reuse, 0x6a, P1 ;  /* 0x0000006a0000780c */ /* 0x040fe40000f21670 */
[----:B------:R-:W-:Y:S01]  /*43e0*/  ISETP.LT.OR P5, PT, R0, 0x99, P5 ;  /* 0x000000990000780c */ /* 0x000fe20002fa1670 */
[----:B------:R-:W1:Y:S01]  /*43f0*/  SHFL.BFLY PT, R2, R5, 0x1, 0x1f ;  /* 0x0c201f0005027f89 */ /* 0x000e6200000e0000 */
[----:B------:R-:W-:-:S02]  /*4400*/  FSEL R47, R47, -INF , !P1 ;  /* 0xff8000002f2f7808 */ /* 0x000fc40004800000 */
[----:B------:R-:W-:Y:S02]  /*4410*/  ISETP.NE.AND P1, PT, R129, RZ, PT ;  /* 0x000000ff8100720c */ /* 0x000fe40003f25270 */
[----:B------:R-:W-:Y:S02]  /*4420*/  FSEL R35, R35, -INF , !P4 ;  /* 0xff80000023237808 */ /* 0x000fe40006000000 */
[----:B------:R-:W-:Y:S02]  /*4430*/  ISETP.GT.AND P1, PT, R3, 0x70, !P1 ;  /* 0x000000700300780c */ /* 0x000fe40004f24270 */
[----:B------:R-:W-:Y:S02]  /*4440*/  R2UR UR10, R105 ;  /* 0x00000000690a72ca */ /* 0x000fe400000e0000 */
[----:B------:R-:W-:-:S04]  /*4450*/  ISETP.LT.OR P1, PT, R0, 0x71, P1 ;  /* 0x000000710000780c */ /* 0x000fc80000f21670 */
[----:B------:R-:W-:Y:S02]  /*4460*/  FSEL R50, R50, -INF , !P1 ;  /* 0xff80000032327808 */ /* 0x000fe40004800000 */
[----:B------:R-:W-:Y:S02]  /*4470*/  ISETP.GT.AND P1, PT, R3, 0x71, !P2 ;  /* 0x000000710300780c */ /* 0x000fe40005724270 */
[----:B------:R-:W-:Y:S02]  /*4480*/  ISETP.NE.AND P2, PT, R133, RZ, PT ;  /* 0x000000ff8500720c */ /* 0x000fe40003f45270 */
[----:B------:R-:W-:Y:S01]  /*4490*/  ISETP.LT.OR P1, PT, R0, 0x72, P1 ;  /* 0x000000720000780c */ /* 0x000fe20000f21670 */
[----:B------:R-:W-:Y:S01]  /*44a0*/  UIADD3 UR6, UR10, UR6, URZ ;  /* 0x000000060a067290 */ /* 0x000fe2000fffe03f */
[----:B-1----:R-:W-:Y:S02]  /*44b0*/  FMNMX.FTZ R2, R5, R2, !PT ;  /* 0x0000000205027209 */ /* 0x002fe40007810000 */
[----:B------:R-:W-:-:S02]  /*44c0*/  FSEL R51, R51, -INF , !P1 ;  /* 0xff80000033337808 */ /* 0x000fc40004800000 */
[----:B------:R-:W-:Y:S01]  /*44d0*/  ISETP.GT.AND P1, PT, R3, 0x78, !P6 ;  /* 0x000000780300780c */ /* 0x000fe20007724270 */
[----:B------:R-:W-:-:S01]  /*44e0*/  FFMA.FTZ R8, R2, R9, -8 ;  /* 0xc100000002087423 */ /* 0x000fc20000010009 */
[----:B------:R-:W-:Y:S02]  /*44f0*/  ISETP.NE.AND P6, PT, R134, RZ, PT ;  /* 0x000000ff8600720c */ /* 0x000fe40003fc5270 */
[----:B------:R-:W-:-:S04]  /*4500*/  ISETP.LT.OR P1, PT, R0, 0x79, P1 ;  /* 0x000000790000780c */ /* 0x000fc80000f21670 */
[----:B------:R-:W-:Y:S02]  /*4510*/  FSEL R54, R54, -INF , !P1 ;  /* 0xff80000036367808 */ /* 0x000fe40004800000 */
[----:B------:R-:W-:-:S04]  /*4520*/  ISETP.NE.AND P1, PT, R132, RZ, PT ;  /* 0x000000ff8400720c */ /* 0x000fc80003f25270 */
[----:B------:R-:W-:-:S04]  /*4530*/  ISETP.GT.AND P1, PT, R3, 0x79, !P1 ;  /* 0x000000790300780c */ /* 0x000fc80004f24270 */
        /* <DEDUP_REMOVED lines=31> */
[----:B------:R-:W-:-:S04]  /*4730*/  ISETP.GT.AND P1, PT, R3, RZ, !P1 ;  /* 0x000000ff0300720c */ /* 0x000fc80004f24270 */
[----:B------:R-:W-:-:S04]  /*4740*/  ISETP.LT.OR P1, PT, R0, 0x1, P1 ;  /* 0x000000010000780c */ /* 0x000fc80000f21670 */
[----:B------:R-:W-:Y:S02]  /*4750*/  FSEL R90, R90, -INF , !P1 ;  /* 0xff8000005a5a7808 */ /* 0x000fe40004800000 */
[----:B------:R-:W-:Y:S02]  /*4760*/  ISETP.GT.AND P1, PT, R3, 0x80, !P2 ;  /* 0x000000800300780c */ /* 0x000fe40005724270 */
[----:B------:R-:W-:Y:S02]  /*4770*/  FMNMX.FTZ R15, R90, R91, !PT ;  /* 0x0000005b5a0f7209 */ /* 0x000fe40007810000 */
[----:B------:R-:W-:Y:S02]  /*4780*/  ISETP.LT.OR P1, PT, R0, 0x81, P1 ;  /* 0x000000810000780c */ /* 0x000fe40000f21670 */
[----:B------:R-:W-:Y:S02]  /*4790*/  FMNMX.FTZ R20, R94, R15, !PT ;  /* 0x0000000f5e147209 */ /* 0x000fe40007810000 */
[----:B------:R-:W-:-:S02]  /*47a0*/  FSEL R26, R26, -INF , !P1 ;  /* 0xff8000001a1a7808 */ /* 0x000fc40004800000 */
[----:B------:R-:W-:Y:S02]  /*47b0*/  ISETP.GT.AND P1, PT, R3, 0x81, !P6 ;  /* 0x000000810300780c */ /* 0x000fe40007724270 */
[----:B------:R-:W-:Y:S02]  /*47c0*/  FMNMX.FTZ R15, R95, R20, !PT ;  /* 0x000000145f0f7209 */ /* 0x000fe40007810000 */
[----:B------:R-:W-:Y:S02]  /*47d0*/  ISETP.LT.OR P1, PT, R0, 0x82, P1 ;  /* 0x000000820000780c */ /* 0x000fe40000f21670 */
[----:B------:R-:W-:Y:S02]  /*47e0*/  FMNMX.FTZ R20, R98, R15, !PT ;  /* 0x0000000f62147209 */ /* 0x000fe40007810000 */
[----:B------:R-:W-:Y:S02]  /*47f0*/  FSEL R27, R27, -INF , !P1 ;  /* 0xff8000001b1b7808 */ /* 0x000fe40004800000 */
[----:B------:R-:W-:-:S02]  /*4800*/  FSETP.NEU.FTZ.AND P1, PT, R2, -INF , PT ;  /* 0xff8000000200780b */ /* 0x000fc40003f3d000 */
[----:B------:R-:W-:Y:S02]  /*4810*/  FMNMX.FTZ R21, R99, R20, !PT ;  /* 0x0000001463157209 */ /* 0x000fe40007810000 */
[----:B------:R-:W-:Y:S02]  /*4820*/  FSEL R88, R8, RZ, P1 ;  /* 0x000000ff08587208 */ /* 0x000fe40000800000 */
[----:B------:R-:W-:Y:S02]  /*4830*/  ISETP.NE.AND P6, PT, R135, RZ, PT ;  /* 0x000000ff8700720c */ /* 0x000fe40003fc5270 */
[----:B------:R-:W-:Y:S01]  /*4840*/  ISETP.NE.AND P2, PT, R13, RZ, PT ;  /* 0x000000ff0d00720c */ /* 0x000fe20003f45270 */
        /* <DEDUP_REMOVED lines=8> */
[----:B------:R1:W-:Y:S01]  /*48d0*/  MUFU.EX2 R15, R89 ;  /* 0x00000059000f7308 */ /* 0x0003e20000000800 */
[----:B------:R-:W-:Y:S01]  /*48e0*/  FMNMX.FTZ R72, R74, R21, !PT ;  /* 0x000000154a487209 */ /* 0x000fe20007810000 */
[--C-:B------:R-:W-:Y:S01]  /*48f0*/  FFMA.FTZ R85, R85, UR36, -R88.reuse ;  /* 0x0000002455557c23 */ /* 0x100fe20008010858 */
[----:B------:R-:W-:Y:S01]  /*4900*/  ISETP.GT.AND P1, PT, R3, 0x88, !P6 ;  /* 0x000000880300780c */ /* 0x000fe20007724270 */
[--C-:B------:R-:W-:Y:S01]  /*4910*/  FFMA.FTZ R4, R11, UR36, -R88.reuse ;  /* 0x000000240b047c23 */ /* 0x100fe20008010858 */
[----:B------:R-:W-:Y:S01]  /*4920*/  FMNMX.FTZ R73, R75, R72, !PT ;  /* 0x000000484b497209 */ /* 0x000fe20007810000 */
[--C-:B------:R-:W-:Y:S01]  /*4930*/  FFMA.FTZ R72, R80, UR36, -R88.reuse ;  /* 0x0000002450487c23 */ /* 0x100fe20008010858 */
[----:B------:R-:W-:Y:S01]  /*4940*/  ISETP.LT.OR P1, PT, R0, 0x89, P1 ;  /* 0x000000890000780c */ /* 0x000fe20000f21670 */
[----:B------:R-:W-:Y:S01]  /*4950*/  MUFU.EX2 R5, R5 ;  /* 0x0000000500057308 */ /* 0x000fe20000000800 */
[----:B------:R-:W-:Y:S01]  /*4960*/  FMNMX.FTZ R76, R78, R73, !PT ;  /* 0x000000494e4c7209 */ /* 0x000fe20007810000 */
[--C-:B-1----:R-:W-:Y:S01]  /*4970*/  FFMA.FTZ R89, R81, UR36, -R88.reuse ;  /* 0x0000002451597c23 */ /* 0x102fe20008010858 */
[----:B------:R-:W-:Y:S01]  /*4980*/  FSEL R30, R30, -INF , !P1 ;  /* 0xff8000001e1e7808 */ /* 0x000fe20004800000 */
[--C-:B------:R-:W-:Y:S01]  /*4990*/  FFMA.FTZ R9, R93, UR36, -R88.reuse ;  /* 0x000000245d097c23 */ /* 0x100fe20008010858 */
[----:B------:R-:W-:Y:S01]  /*49a0*/  FMNMX.FTZ R73, R79, R76, !PT ;  /* 0x0000004c4f497209 */ /* 0x000fe20007810000 */
[--C-:B------:R-:W-:Y:S01]  /*49b0*/  FFMA.FTZ R10, R96, UR36, -R88.reuse ;  /* 0x00000024600a7c23 */ /* 0x100fe20008010858 */
[----:B------:R-:W-:Y:S01]  /*49c0*/  ISETP.GT.AND P1, PT, R3, 0x89, !P2 ;  /* 0x000000890300780c */ /* 0x000fe20005724270 */
[----:B------:R-:W1:Y:S01]  /*49d0*/  MUFU.EX2 R4, R4 ;  /* 0x0000000400047308 */ /* 0x000e620000000800 */
[----:B------:R-:W-:Y:S01]  /*49e0*/  FMNMX.FTZ R76, R82, R73, !PT ;  /* 0x00000049524c7209 */ /* 0x000fe20007810000 */
[--C-:B------:R-:W-:Y:S01]  /*49f0*/  FFMA.FTZ R11, R97, UR36, -R88.reuse ;  /* 0x00000024610b7c23 */ /* 0x100fe20008010858 */
[----:B------:R-:W-:Y:S01]  /*4a00*/  ISETP.LT.OR P1, PT, R0, 0x8a, P1 ;  /* 0x0000008a0000780c */ /* 0x000fe20000f21670 */
[--C-:B------:R-:W-:Y:S01]  /*4a10*/  FFMA.FTZ R12, R100, UR36, -R88.reuse ;  /* 0x00000024640c7c23 */ /* 0x100fe20008010858 */
[----:B------:R-:W-:Y:S01]  /*4a20*/  FMNMX.FTZ R77, R83, R76, !PT ;  /* 0x0000004c534d7209 */ /* 0x000fe20007810000 */
[--C-:B------:R-:W-:Y:S01]  /*4a30*/  FFMA.FTZ R76, R84, UR36, -R88.reuse ;  /* 0x00000024544c7c23 */ /* 0x100fe20008010858 */
[----:B------:R-:W-:-:S01]  /*4a40*/  FFMA.FTZ R84, R69, UR36, -R88 ;  /* 0x0000002445547c23 */ /* 0x000fc20008010858 */
[----:B------:R-:W-:Y:S01]  /*4a50*/  FSEL R31, R31, -INF , !P1 ;  /* 0xff8000001f1f7808 */ /* 0x000fe20004800000 */
[----:B------:R-:W2:Y:S01]  /*4a60*/  MUFU.EX2 R8, R8 ;  /* 0x0000000800087308 */ /* 0x000ea20000000800 */
[----:B------:R-:W-:Y:S01]  /*4a70*/  FMNMX.FTZ R80, R86, R77, !PT ;  /* 0x0000004d56507209 */ /* 0x000fe20007810000 */
[--C-:B------:R-:W-:Y:S01]  /*4a80*/  FFMA.FTZ R13, R101, UR36, -R88.reuse ;  /* 0x00000024650d7c23 */ /* 0x100fe20008010858 */
[----:B------:R-:W-:Y:S01]  /*4a90*/  ISETP.NE.AND P6, PT, R136, RZ, PT ;  /* 0x000000ff8800720c */ /* 0x000fe20003fc5270 */
[--C-:B------:R-:W-:Y:S01]  /*4aa0*/  FFMA.FTZ R56, R56, UR36, -R88.reuse ;  /* 0x0000002438387c23 */ /* 0x100fe20008010858 */
[----:B------:R-:W-:Y:S01]  /*4ab0*/  FMNMX.FTZ R77, R87, R80, !PT ;  /* 0x00000050574d7209 */ /* 0x000fe20007810000 */
[--C-:B------:R-:W-:Y:S01]  /*4ac0*/  FFMA.FTZ R57, R57, UR36, -R88.reuse ;  /* 0x0000002439397c23 */ /* 0x100fe20008010858 */
[----:B------:R-:W-:Y:S01]  /*4ad0*/  ISETP.GT.AND P2, PT, R3, 0x99, !P6 ;  /* 0x000000990300780c */ /* 0x000fe20007744270 */
[----:B------:R-:W3:Y:S01]  /*4ae0*/  MUFU.EX2 R9, R9 ;  /* 0x0000000900097308 */ /* 0x000ee20000000800 */
[----:B------:R-:W-:Y:S01]  /*4af0*/  FMNMX.FTZ R80, R58, R77, !PT ;  /* 0x0000004d3a507209 */ /* 0x000fe20007810000 */
[--C-:B------:R-:W-:Y:S01]  /*4b00*/  FFMA.FTZ R60, R60, UR36, -R88.reuse ;  /* 0x000000243c3c7c23 */ /* 0x100fe20008010858 */
[----:B------:R-:W-:Y:S01]  /*4b10*/  ISETP.LT.OR P2, PT, R0, 0x9a, P2 ;  /* 0x0000009a0000780c */ /* 0x000fe20001741670 */
[--C-:B------:R-:W-:Y:S01]  /*4b20*/  FFMA.FTZ R61, R61, UR36, -R88.reuse ;  /* 0x000000243d3d7c23 */ /* 0x100fe20008010858 */
[----:B------:R-:W-:Y:S01]  /*4b30*/  FMNMX.FTZ R81, R59, R80, !PT ;  /* 0x000000503b517209 */ /* 0x000fe20007810000 */
[--C-:B------:R-:W-:Y:S01]  /*4b40*/  FFMA.FTZ R64, R64, UR36, -R88.reuse ;  /* 0x0000002440407c23 */ /* 0x100fe20008010858 */
[----:B------:R-:W-:Y:S01]  /*4b50*/  FSEL R39, R39, -INF , !P2 ;  /* 0xff80000027277808 */ /* 0x000fe20005000000 */
[----:B------:R4:W-:Y:S01]  /*4b60*/  MUFU.EX2 R77, R85 ;  /* 0x00000055004d7308 */ /* 0x0009e20000000800 */
        /* <DEDUP_REMOVED lines=9> */
[--C-:B----4-:R-:W-:Y:S01]  /*4c00*/  FFMA.FTZ R85, R40, UR36, -R88.reuse ;  /* 0x0000002428557c23 */ /* 0x110fe20008010858 */
[----:B------:R-:W-:-:S01]  /*4c10*/  FFMA.FTZ R29, R29, UR36, -R88 ;  /* 0x000000241d1d7c23 */ /* 0x000fc20008010858 */
[--C-:B------:R-:W-:Y:S01]  /*4c20*/  FFMA.FTZ R32, R32, UR36, -R88.reuse ;  /* 0x0000002420207c23 */ /* 0x100fe20008010858 */
[----:B------:R-:W-:Y:S01]  /*4c30*/  FMNMX.FTZ R81, R67, R80, !PT ;  /* 0x0000005043517209 */ /* 0x000fe20007810000 */
[--C-:B------:R-:W-:Y:S01]  /*4c40*/  FFMA.FTZ R33, R33, UR36, -R88.reuse ;  /* 0x0000002421217c23 */ /* 0x100fe20008010858 */
[----:B------:R-:W-:-:S01]  /*4c50*/  FFMA.FTZ R36, R36, UR36, -R88 ;  /* 0x0000002424247c23 */ /* 0x000fc20008010858 */
[----:B------:R-:W4:Y:S01]  /*4c60*/  MUFU.EX2 R10, R10 ;  /* 0x0000000a000a7308 */ /* 0x000f220000000800 */
[----:B------:R-:W-:Y:S01]  /*4c70*/  FMNMX.FTZ R80, R70, R81, !PT ;  /* 0x0000005146507209 */ /* 0x000fe20007810000 */
[--C-:B-----5:R-:W-:Y:S01]  /*4c80*/  FFMA.FTZ R84, R41, UR36, -R88.reuse ;  /* 0x0000002429547c23 */ /* 0x120fe20008010858 */
[----:B------:R-:W-:-:S02]  /*4c90*/  FFMA.FTZ R37, R37, UR36, -R88 ;  /* 0x0000002425257c23 */ /* 0x000fc40008010858 */
[----:B------:R-:W-:-:S03]  /*4ca0*/  FMNMX.FTZ R81, R71, R80, !PT ;  /* 0x0000005047517209 */ /* 0x000fc60007810000 */
[----:B------:R-:W-:Y:S01]  /*4cb0*/  MUFU.EX2 R73, R89 ;  /* 0x0000005900497308 */ /* 0x000fe20000000800 */
[----:B------:R-:W-:-:S04]  /*4cc0*/  FMNMX.FTZ R80, R42, R81, !PT ;  /* 0x000000512a507209 */ /* 0x000fc80007810000 */
[----:B------:R-:W-:-:S03]  /*4cd0*/  FMNMX.FTZ R81, R43, R80, !PT ;  /* 0x000000502b517209 */ /* 0x000fc60007810000 */
[----:B------:R-:W5:Y:S01]  /*4ce0*/  MUFU.EX2 R11, R11 ;  /* 0x0000000b000b7308 */ /* 0x000f620000000800 */
[----:B------:R-:W-:-:S04]  /*4cf0*/  FMNMX.FTZ R80, R46, R81, !PT ;  /* 0x000000512e507209 */ /* 0x000fc80007810000 */
[----:B------:R-:W-:-:S03]  /*4d00*/  FMNMX.FTZ R81, R47, R80, !PT ;  /* 0x000000502f517209 */ /* 0x000fc60007810000 */
[----:B------:R-:W-:Y:S01]  /*4d10*/  MUFU.EX2 R12, R12 ;  /* 0x0000000c000c7308 */ /* 0x000fe20000000800 */
        /* <DEDUP_REMOVED lines=10> */
[----:B------:R-:W-:Y:S02]  /*4dc0*/  FMNMX.FTZ R81, R31, R40, !PT ;  /* 0x000000281f517209 */ /* 0x000fe40007810000 */
[----:B------:R-:W-:Y:S01]  /*4dd0*/  FSEL R40, R38, -INF , !P5 ;  /* 0xff80000026287808 */ /* 0x000fe20006800000 */
[----:B------:R1:W-:Y:S01]  /*4de0*/  MUFU.EX2 R69, R85 ;  /* 0x0000005500457308 */ /* 0x0003e20000000800 */
[----:B------:R-:W-:-:S04]  /*4df0*/  FMNMX.FTZ R80, R34, R81, !PT ;  /* 0x0000005122507209 */ /* 0x000fc80007810000 */
[----:B------:R-:W-:Y:S01]  /*4e00*/  FMNMX.FTZ R41, R35, R80, !PT ;  /* 0x0000005023297209 */ /* 0x000fe20007810000 */
[----:B------:R-:W-:-:S01]  /*4e10*/  FFMA.FTZ R80, R44, UR36, -R88 ;  /* 0x000000242c507c23 */ /* 0x000fc20008010858 */
[--C-:B------:R-:W-:Y:S01]  /*4e20*/  FFMA.FTZ R44, R45, UR36, -R88.reuse ;  /* 0x000000242d2c7c23 */ /* 0x100fe20008010858 */
[----:B------:R-:W-:-:S01]  /*4e30*/  FFMA.FTZ R45, R48, UR36, -R88 ;  /* 0x00000024302d7c23 */ /* 0x000fc20008010858 */
[----:B------:R-:W-:Y:S01]  /*4e40*/  FMNMX.FTZ R0, R40, R41, !PT ;  /* 0x0000002928007209 */ /* 0x000fe20007810000 */
[----:B-1----:R-:W-:Y:S02]  /*4e50*/  IMAD.U32 R85, RZ, RZ, UR36 ;  /* 0x00000024ff557e24 */ /* 0x002fe4000f8e00ff */
[--C-:B------:R-:W-:Y:S01]  /*4e60*/  FFMA.FTZ R48, R49, UR36, -R88.reuse ;  /* 0x0000002431307c23 */ /* 0x100fe20008010858 */
[----:B------:R-:W-:-:S01]  /*4e70*/  FFMA.FTZ R49, R52, UR36, -R88 ;  /* 0x0000002434317c23 */ /* 0x000fc20008010858 */
[----:B------:R-:W-:Y:S01]  /*4e80*/  FMNMX.FTZ R0, R39, R0, !PT ;  /* 0x0000000027007209 */ /* 0x000fe20007810000 */
[----:B------:R1:W-:Y:S01]  /*4e90*/  MUFU.EX2 R41, R80 ;  /* 0x0000005000297308 */ /* 0x0003e20000000800 */
[----:B------:R-:W-:-:S03]  /*4ea0*/  FFMA.FTZ R52, R53, UR36, -R88 ;  /* 0x0000002435347c23 */ /* 0x000fc60008010858 */
[----:B------:R-:W2:Y:S04]  /*4eb0*/  SHFL.BFLY PT, R81, R0, 0x2, 0x1f ;  /* 0x0c401f0000517f89 */ /* 0x000ea800000e0000 */
[----:B------:R3:W-:Y:S08]  /*4ec0*/  MUFU.EX2 R38, R84 ;  /* 0x0000005400267308 */ /* 0x0007f00000000800 */
[----:B------:R-:W-:Y:S08]  /*4ed0*/  MUFU.EX2 R21, R92 ;  /* 0x0000005c00157308 */ /* 0x000ff00000000800 */
[----:B------:R-:W-:Y:S01]  /*4ee0*/  MUFU.EX2 R72, R72 ;  /* 0x0000004800487308 */ /* 0x000fe20000000800 */
[----:B--2---:R-:W-:-:S07]  /*4ef0*/  FMNMX.FTZ R81, R0, R81, !PT ;  /* 0x0000005100517209 */ /* 0x004fce0007810000 */
[----:B------:R-:W-:Y:S01]  /*4f00*/  MUFU.EX2 R76, R76 ;  /* 0x0000004c004c7308 */ /* 0x000fe20000000800 */
[----:B------:R-:W2:Y:S07]  /*4f10*/  SHFL.BFLY PT, R0, R81, 0x1, 0x1f ;  /* 0x0c201f0051007f89 */ /* 0x000eae00000e0000 */
[----:B------:R-:W-:Y:S08]  /*4f20*/  MUFU.EX2 R56, R56 ;  /* 0x0000003800387308 */ /* 0x000ff00000000800 */
[----:B------:R-:W-:Y:S08]  /*4f30*/  MUFU.EX2 R57, R57 ;  /* 0x0000003900397308 */ /* 0x000ff00000000800 */
[----:B------:R-:W-:Y:S01]  /*4f40*/  MUFU.EX2 R60, R60 ;  /* 0x0000003c003c7308 */ /* 0x000fe20000000800 */
[----:B--2---:R-:W-:-:S04]  /*4f50*/  FMNMX.FTZ R0, R81, R0, !PT ;  /* 0x0000000051007209 */ /* 0x004fc80007810000 */
[C---:B------:R-:W-:Y:S01]  /*4f60*/  FSETP.NEU.FTZ.AND P1, PT, R0.reuse, -INF , PT ;  /* 0xff8000000000780b */ /* 0x040fe20003f3d000 */
[----:B------:R-:W-:-:S02]  /*4f70*/  FFMA.FTZ R85, R0, R85, -8 ;  /* 0xc100000000557423 */ /* 0x000fc40000010055 */
[----:B------:R-:W-:Y:S03]  /*4f80*/  MUFU.EX2 R61, R61 ;  /* 0x0000003d003d7308 */ /* 0x000fe60000000800 */
[----:B------:R-:W-:Y:S02]  /*4f90*/  FSEL R85, R85, RZ, P1 ;  /* 0x000000ff55557208 */ /* 0x000fe40000800000 */
[----:B------:R-:W-:-:S03]  /*4fa0*/  PLOP3.LUT P1, PT, PT, PT, UP0, 0x40, 0x0 ;  /* 0x000000000000781c */ /* 0x000fc60003f2e808 */
[--C-:B------:R-:W-:Y:S01]  /*4fb0*/  FFMA.FTZ R53, R90, UR36, -R85.reuse ;  /* 0x000000245a357c23 */ /* 0x100fe20008010855 */
[----:B-1----:R-:W-:-:S01]  /*4fc0*/  FFMA.FTZ R80, R91, UR36, -R85 ;  /* 0x000000245b507c23 */ /* 0x002fc20008010855 */
        /* <DEDUP_REMOVED lines=8> */
[----:B------:R-:W-:Y:S01]  /*5050*/  FADD.FTZ R67, R4, R5 ;  /* 0x0000000504437221 */ /* 0x000fe20000010000 */
[----:B------:R-:W-:-:S01]  /*5060*/  FFMA.FTZ R78, R82, UR36, -R85 ;  /* 0x00000024524e7c23 */ /* 0x000fc20008010855 */
[--C-:B------:R-:W-:Y:S01]  /*5070*/  FFMA.FTZ R82, R62, UR36, -R85.reuse ;  /* 0x000000243e527c23 */ /* 0x100fe20008010855 */
[----:B------:R-:W-:-:S01]  /*5080*/  FFMA.FTZ R81, R98, UR36, -R85 ;  /* 0x0000002462517c23 */ /* 0x000fc20008010855 */
[----:B------:R-:W1:Y:S01]  /*5090*/  MUFU.EX2 R80, R80 ;  /* 0x0000005000507308 */ /* 0x000e620000000800 */
[----:B------:R-:W-:-:S01]  /*50a0*/  FFMA.FTZ R62, R66, UR36, -R85 ;  /* 0x00000024423e7c23 */ /* 0x000fc20008010855 */
[----:B------:R-:W-:Y:S01]  /*50b0*/  FADD.FTZ R66, R8, R67 ;  /* 0x0000004308427221 */ /* 0x000fe20000010000 */
[----:B---3--:R-:W-:-:S01]  /*50c0*/  FFMA.FTZ R84, R99, UR36, -R85 ;  /* 0x0000002463547c23 */ /* 0x008fc20008010855 */
[--C-:B------:R-:W-:Y:S01]  /*50d0*/  FFMA.FTZ R102, R102, UR36, -R85.reuse ;  /* 0x0000002466667c23 */ /* 0x100fe20008010855 */
[----:B------:R-:W-:-:S01]  /*50e0*/  FFMA.FTZ R103, R103, UR36, -R85 ;  /* 0x0000002467677c23 */ /* 0x000fc20008010855 */
[----:B------:R-:W-:Y:S01]  /*50f0*/  FADD.FTZ R67, R9, R66 ;  /* 0x0000004209437221 */ /* 0x000fe20000010000 */
[----:B------:R-:W-:-:S01]  /*5100*/  FFMA.FTZ R74, R74, UR36, -R85 ;  /* 0x000000244a4a7c23 */ /* 0x000fc20008010855 */
[----:B------:R-:W2:Y:S01]  /*5110*/  MUFU.EX2 R94, R94 ;  /* 0x0000005e005e7308 */ /* 0x000ea20000000800 */
[----:B------:R-:W-:-:S01]  /*5120*/  FFMA.FTZ R75, R75, UR36, -R85 ;  /* 0x000000244b4b7c23 */ /* 0x000fc20008010855 */
[----:B----4-:R-:W-:Y:S01]  /*5130*/  FADD.FTZ R66, R10, R67 ;  /* 0x000000430a427221 */ /* 0x010fe20000010000 */
[----:B------:R-:W-:-:S01]  /*5140*/  FFMA.FTZ R86, R86, UR36, -R85 ;  /* 0x0000002456567c23 */ /* 0x000fc20008010855 */
[--C-:B------:R-:W-:Y:S01]  /*5150*/  FFMA.FTZ R87, R87, UR36, -R85.reuse ;  /* 0x0000002457577c23 */ /* 0x100fe20008010855 */
[----:B------:R-:W-:-:S01]  /*5160*/  FFMA.FTZ R58, R58, UR36, -R85 ;  /* 0x000000243a3a7c23 */ /* 0x000fc20008010855 */
[----:B-----5:R-:W-:Y:S01]  /*5170*/  FADD.FTZ R91, R11, R66 ;  /* 0x000000420b5b7221 */ /* 0x020fe20000010000 */
[----:B------:R-:W-:-:S01]  /*5180*/  FFMA.FTZ R59, R59, UR36, -R85 ;  /* 0x000000243b3b7c23 */ /* 0x000fc20008010855 */
[----:B------:R-:W3:Y:S01]  /*5190*/  MUFU.EX2 R95, R95 ;  /* 0x0000005f005f7308 */ /* 0x000ee20000000800 */
[----:B-1----:R-:W-:-:S01]  /*51a0*/  FADD.FTZ R67, R53, R80 ;  /* 0x0000005035437221 */ /* 0x002fc20000010000 */
[----:B------:R-:W-:Y:S01]  /*51b0*/  FADD.FTZ R90, R12, R91 ;  /* 0x0000005b0c5a7221 */ /* 0x000fe20000010000 */
[----:B------:R-:W-:-:S01]  /*51c0*/  FFMA.FTZ R70, R70, UR36, -R85 ;  /* 0x0000002446467c23 */ /* 0x000fc20008010855 */
[--C-:B------:R-:W-:Y:S01]  /*51d0*/  FFMA.FTZ R71, R71, UR36, -R85.reuse ;  /* 0x0000002447477c23 */ /* 0x100fe20008010855 */
[----:B------:R-:W-:-:S01]  /*51e0*/  FFMA.FTZ R42, R42, UR36, -R85 ;  /* 0x000000242a2a7c23 */ /* 0x000fc20008010855 */
[----:B------:R-:W-:Y:S01]  /*51f0*/  FADD.FTZ R91, R13, R90 ;  /* 0x0000005a0d5b7221 */ /* 0x000fe20000010000 */
        /* <DEDUP_REMOVED lines=19> */
[----:B------:R-:W-:Y:S01]  /*5330*/  FADD.FTZ R66, R14, R91 ;  /* 0x0000005b0e427221 */ /* 0x000fe20000010000 */
[----:B------:R-:W-:-:S01]  /*5340*/  FFMA.FTZ R40, R40, UR36, -R85 ;  /* 0x0000002428287c23 */ /* 0x000fc20008010855 */
[----:B------:R-:W-:Y:S01]  /*5350*/  FFMA.FTZ R39, R39, UR36, -R85 ;  /* 0x0000002427277c23 */ /* 0x000fe20008010855 */
[----:B------:R-:W-:Y:S01]  /*5360*/  F2FP.SATFINITE.E4M3.F32.PACK_AB_MERGE_C R94, R95, R94, RZ ;  /* 0x0000005e5f5e723e */ /* 0x000fe200048070ff */
[----:B------:R-:W-:-:S02]  /*5370*/  FADD.FTZ R91, R15, R66 ;  /* 0x000000420f5b7221 */ /* 0x000fc40000010000 */
[----:B------:R-:W1:Y:S01]  /*5380*/  MUFU.EX2 R103, R103 ;  /* 0x0000006700677308 */ /* 0x000e620000000800 */
[----:B--2---:R-:W-:-:S01]  /*5390*/  FADD.FTZ R67, R84, R67 ;  /* 0x0000004354437221 */ /* 0x004fc20000010000 */
[----:B------:R-:W-:Y:S01]  /*53a0*/  FADD.FTZ R90, R20, R91 ;  /* 0x0000005b145a7221 */ /* 0x000fe20000010000 */
[----:B------:R-:W-:Y:S02]  /*53b0*/  F2FP.SATFINITE.E4M3.F32.PACK_AB_MERGE_C R91, R9, R8, RZ ;  /* 0x00000008095b723e */ /* 0x000fe400048070ff */
[----:B------:R-:W-:Y:S02]  /*53c0*/  F2FP.SATFINITE.E4M3.F32.PACK_AB_MERGE_C R20, R21, R20, RZ ;  /* 0x000000141514723e */ /* 0x000fe400048070ff */
[----:B------:R-:W-:Y:S01]  /*53d0*/  F2FP.SATFINITE.E4M3.F32.PACK_AB_MERGE_C R184, R5, R4, R91 ;  /* 0x0000000405b8723e */ /* 0x000fe2000480705b */
[----:B------:R-:W2:Y:S01]  /*53e0*/  MUFU.EX2 R74, R74 ;  /* 0x0000004a004a7308 */ /* 0x000ea20000000800 */
[----:B---3--:R-:W-:-:S01]  /*53f0*/  FADD.FTZ R66, R102, R67 ;  /* 0x0000004366427221 */ /* 0x008fc20000010000 */
[----:B------:R-:W-:Y:S01]  /*5400*/  FADD.FTZ R67, R21, R90 ;  /* 0x0000005a15437221 */ /* 0x000fe20000010000 */
[----:B------:R-:W-:-:S02]  /*5410*/  F2FP.SATFINITE.E4M3.F32.PACK_AB_MERGE_C R180, R15, R14, R20 ;  /* 0x0000000e0fb4723e */ /* 0x000fc40004807014 */
[----:B------:R-:W-:-:S03]  /*5420*/  F2FP.SATFINITE.E4M3.F32.PACK_AB_MERGE_C R185, R80, R53, R94 ;  /* 0x0000003550b9723e */ /* 0x000fc6000480705e */
[----:B------:R-:W3:Y:S01]  /*5430*/  MUFU.EX2 R75, R75 ;  /* 0x0000004b004b7308 */ /* 0x000ee20000000800 */
[----:B-1----:R-:W-:-:S01]  /*5440*/  FADD.FTZ R9, R103, R66 ;  /* 0x0000004267097221 */ /* 0x002fc20000010000 */
[----:B------:R-:W-:Y:S01]  /*5450*/  F2FP.SATFINITE.E4M3.F32.PACK_AB_MERGE_C R66, R13, R12, RZ ;  /* 0x0000000c0d42723e */ /* 0x000fe200048070ff */
[----:B------:R-:W-:-:S01]  /*5460*/  FADD.FTZ R12, R72, R67 ;  /* 0x00000043480c7221 */ /* 0x000fc20000010000 */
[----:B------:R-:W-:Y:S02]  /*5470*/  F2FP.SATFINITE.E4M3.F32.PACK_AB_MERGE_C R102, R103, R102, RZ ;  /* 0x000000666766723e */ /* 0x000fe400048070ff */
[----:B------:R-:W-:Y:S01]  /*5480*/  F2FP.SATFINITE.E4M3.F32.PACK_AB_MERGE_C R186, R11, R10, R66 ;  /* 0x0000000a0bba723e */ /* 0x000fe20004807042 */
[----:B------:R-:W-:Y:S01]  /*5490*/  FADD.FTZ R13, R73, R12 ;  /* 0x0000000c490d7221 */ /* 0x000fe20000010000 */
[----:B------:R-:W1:Y:S01]  /*54a0*/  MUFU.EX2 R88, R88 ;  /* 0x0000005800587308 */ /* 0x000e620000000800 */
[----:B--2---:R-:W-:-:S01]  /*54b0*/  FADD.FTZ R8, R74, R9 ;  /* 0x000000094a087221 */ /* 0x004fc20000010000 */
[----:B------:R-:W-:-:S06]  /*54c0*/  F2FP.SATFINITE.E4M3.F32.PACK_AB_MERGE_C R187, R84, R81, R102 ;  /* 0x0000005154bb723e */ /* 0x000fcc0004807066 */
[----:B------:R-:W2:Y:S01]  /*54d0*/  MUFU.EX2 R89, R89 ;  /* 0x0000005900597308 */ /* 0x000ea20000000800 */
[----:B---3--:R-:W-:-:S01]  /*54e0*/  FADD.FTZ R9, R75, R8 ;  /* 0x000000084b097221 */ /* 0x008fc20000010000 */
[----:B------:R-:W-:Y:S01]  /*54f0*/  FADD.FTZ R8, R76, R13 ;  /* 0x0000000d4c087221 */ /* 0x000fe20000010000 */
[----:B------:R-:W-:-:S03]  /*5500*/  F2FP.SATFINITE.E4M3.F32.PACK_AB_MERGE_C R76, R77, R76, RZ ;  /* 0x0000004c4d4c723e */ /* 0x000fc600048070ff */
[----:B------:R-:W-:Y:S01]  /*5510*/  FADD.FTZ R77, R77, R8 ;  /* 0x000000084d4d7221 */ /* 0x000fe20000010000 */
[----:B------:R-:W-:Y:S01]  /*5520*/  F2FP.SATFINITE.E4M3.F32.PACK_AB_MERGE_C R182, R73, R72, R76 ;  /* 0x0000004849b6723e */ /* 0x000fe2000480704c */
[----:B------:R-:W3:Y:S01]  /*5530*/  MUFU.EX2 R78, R78 ;  /* 0x0000004e004e7308 */ /* 0x000ee20000000800 */
[----:B-1----:R-:W-:-:S01]  /*5540*/  FADD.FTZ R4, R88, R9 ;  /* 0x0000000958047221 */ /* 0x002fc20000010000 */
[----:B------:R-:W-:-:S04]  /*5550*/  FADD.FTZ R8, R56, R77 ;  /* 0x0000004d38087221 */ /* 0x000fc80000010000 */
[----:B------:R-:W-:Y:S02]  /*5560*/  FADD.FTZ R9, R57, R8 ;  /* 0x0000000839097221 */ /* 0x000fe40000010000 */
[----:B------:R-:W1:Y:S01]  /*5570*/  MUFU.EX2 R79, R79 ;  /* 0x0000004f004f7308 */ /* 0x000e620000000800 */
[----:B--2---:R-:W-:-:S01]  /*5580*/  FADD.FTZ R5, R89, R4 ;  /* 0x0000000459057221 */ /* 0x004fc20000010000 */
[----:B------:R-:W-:Y:S01]  /*5590*/  FADD.FTZ R8, R60, R9 ;  /* 0x000000093c087221 */ /* 0x000fe20000010000 */
[----:B------:R-:W-:Y:S02]  /*55a0*/  F2FP.SATFINITE.E4M3.F32.PACK_AB_MERGE_C R60, R61, R60, RZ ;  /* 0x0000003c3d3c723e */ /* 0x000fe400048070ff */
[----:B------:R-:W-:Y:S01]  /*55b0*/  F2FP.SATFINITE.E4M3.F32.PACK_AB_MERGE_C R88, R89, R88, RZ ;  /* 0x000000585958723e */ /* 0x000fe200048070ff */
[----:B------:R-:W-:-:S01]  /*55c0*/  FADD.FTZ R61, R61, R8 ;  /* 0x000000083d3d7221 */ /* 0x000fc20000010000 */
[----:B------:R-:W-:Y:S01]  /*55d0*/  F2FP.SATFINITE.E4M3.F32.PACK_AB_MERGE_C R176, R57, R56, R60 ;  /* 0x0000003839b0723e */ /* 0x000fe2000480703c */
[----:B------:R-:W2:Y:S01]  /*55e0*/  MUFU.EX2 R86, R86 ;  /* 0x0000005600567308 */ /* 0x000ea20000000800 */
[----:B---3--:R-:W-:-:S01]  /*55f0*/  FADD.FTZ R4, R78, R5 ;  /* 0x000000054e047221 */ /* 0x008fc20000010000 */
[----:B------:R-:W-:-:S06]  /*5600*/  F2FP.SATFINITE.E4M3.F32.PACK_AB_MERGE_C R181, R75, R74, R88 ;  /* 0x0000004a4bb5723e */ /* 0x000fcc0004807058 */
[----:B------:R-:W3:Y:S01]  /*5610*/  MUFU.EX2 R87, R87 ;  /* 0x0000005700577308 */ /* 0x000ee20000000800 */
[----:B-1----:R-:W-:-:S07]  /*5620*/  FADD.FTZ R5, R79, R4 ;  /* 0x000000044f057221 */ /* 0x002fce0000010000 */
[----:B------:R-:W1:Y:S01]  /*5630*/  MUFU.EX2 R58, R58 ;  /* 0x0000003a003a7308 */ /* 0x000e620000000800 */
[----:B--2---:R-:W-:-:S07]  /*5640*/  FADD.FTZ R4, R86, R5 ;  /* 0x0000000556047221 */ /* 0x004fce0000010000 */
[----:B------:R-:W2:Y:S01]  /*5650*/  MUFU.EX2 R59, R59 ;  /* 0x0000003b003b7308 */ /* 0x000ea20000000800 */
[----:B---3--:R-:W-:-:S01]  /*5660*/  FADD.FTZ R5, R87, R4 ;  /* 0x0000000457057221 */ /* 0x008fc20000010000 */
[----:B------:R-:W-:-:S04]  /*5670*/  F2FP.SATFINITE.E4M3.F32.PACK_AB_MERGE_C R86, R87, R86, RZ ;  /* 0x000000565756723e */ /* 0x000fc800048070ff */
[----:B------:R-:W-:Y:S02]  /*5680*/  F2FP.SATFINITE.E4M3.F32.PACK_AB_MERGE_C R183, R79, R78, R86 ;  /* 0x0000004e4fb7723e */ /* 0x000fe40004807056 */
        /* <DEDUP_REMOVED lines=15> */
[----:B-1----:R-:W-:Y:S01]  /*5780*/  F2FP.SATFINITE.E4M3.F32.PACK_AB_MERGE_C R10, R3, R68, RZ ;  /* 0x00000044030a723e */ /* 0x002fe200048070ff */
[----:B------:R-:W-:-:S03]  /*5790*/  FADD.FTZ R68, R68, R9 ;  /* 0x0000000944447221 */ /* 0x000fc60000010000 */
[----:B------:R-:W-:Y:S01]  /*57a0*/  F2FP.SATFINITE.E4M3.F32.PACK_AB_MERGE_C R178, R65, R64, R10 ;  /* 0x0000004041b2723e */ /* 0x000fe2000480700a */
[----:B------:R-:W-:-:S02]  /*57b0*/  FADD.FTZ R68, R3, R68 ;  /* 0x0000004403447221 */ /* 0x000fc40000010000 */
[----:B------:R-:W1:Y:S01]  /*57c0*/  MUFU.EX2 R70, R70 ;  /* 0x0000004600467308 */ /* 0x000e620000000800 */
[----:B--2---:R-:W-:-:S07]  /*57d0*/  FADD.FTZ R4, R62, R5 ;  /* 0x000000053e047221 */ /* 0x004fce0000010000 */
[----:B------:R-:W2:Y:S01]  /*57e0*/  MUFU.EX2 R44, R44 ;  /* 0x0000002c002c7308 */ /* 0x000ea20000000800 */
[----:B---3--:R-:W-:-:S07]  /*57f0*/  FADD.FTZ R3, R63, R4 ;  /* 0x000000043f037221 */ /* 0x008fce0000010000 */
[----:B------:R-:W3:Y:S01]  /*5800*/  MUFU.EX2 R71, R71 ;  /* 0x0000004700477308 */ /* 0x000ee20000000800 */
[----:B-1----:R-:W-:-:S07]  /*5810*/  FADD.FTZ R4, R70, R3 ;  /* 0x0000000346047221 */ /* 0x002fce0000010000 */
[----:B------:R-:W1:Y:S01]  /*5820*/  MUFU.EX2 R42, R42 ;  /* 0x0000002a002a7308 */ /* 0x000e620000000800 */
[----:B--2---:R-:W-:-:S04]  /*5830*/  F2FP.SATFINITE.E4M3.F32.PACK_AB_MERGE_C R8, R44, R41, RZ ;  /* 0x000000292c08723e */ /* 0x004fc800048070ff */
[----:B------:R-:W-:Y:S01]  /*5840*/  F2FP.SATFINITE.E4M3.F32.PACK_AB_MERGE_C R172, R38, R69, R8 ;  /* 0x0000004526ac723e */ /* 0x000fe20004807008 */
[----:B------:R-:W-:-:S02]  /*5850*/  FADD.FTZ R69, R69, R68 ;  /* 0x0000004445457221 */ /* 0x000fc40000010000 */
        /* <DEDUP_REMOVED lines=8> */
[----:B------:R-:W-:-:S06]  /*58e0*/  FADD.FTZ R44, R44, R41 ;  /* 0x000000292c2c7221 */ /* 0x000fcc0000010000 */
[----:B------:R-:W-:Y:S01]  /*58f0*/  MUFU.EX2 R49, R49 ;  /* 0x0000003100317308 */ /* 0x000fe20000000800 */
[----:B--2---:R-:W-:-:S07]  /*5900*/  FADD.FTZ R3, R43, R4 ;  /* 0x000000042b037221 */ /* 0x004fce0000010000 */
[----:B------:R-:W1:Y:S01]  /*5910*/  MUFU.EX2 R52, R52 ;  /* 0x0000003400347308 */ /* 0x000e620000000800 */
[----:B---3--:R-:W-:-:S07]  /*5920*/  FADD.FTZ R4, R46, R3 ;  /* 0x000000032e047221 */ /* 0x008fce0000010000 */
[----:B------:R-:W2:Y:S08]  /*5930*/  MUFU.EX2 R47, R47 ;  /* 0x0000002f002f7308 */ /* 0x000eb00000000800 */
[----:B------:R-:W-:Y:S01]  /*5940*/  MUFU.EX2 R45, R45 ;  /* 0x0000002d002d7308 */ /* 0x000fe20000000800 */
[----:B-1----:R-:W-:-:S07]  /*5950*/  F2FP.SATFINITE.E4M3.F32.PACK_AB_MERGE_C R5, R52, R49, RZ ;  /* 0x000000313405723e */ /* 0x002fce00048070ff */
[----:B------:R-:W1:Y:S01]  /*5960*/  MUFU.EX2 R48, R48 ;  /* 0x0000003000307308 */ /* 0x000e620000000800 */
[----:B--2---:R-:W-:-:S01]  /*5970*/  FADD.FTZ R3, R47, R4 ;  /* 0x000000042f037221 */ /* 0x004fc20000010000 */
[----:B------:R-:W-:-:S04]  /*5980*/  F2FP.SATFINITE.E4M3.F32.PACK_AB_MERGE_C R46, R47, R46, RZ ;  /* 0x0000002e2f2e723e */ /* 0x000fc800048070ff */
[----:B------:R-:W-:Y:S02]  /*5990*/  F2FP.SATFINITE.E4M3.F32.PACK_AB_MERGE_C R173, R43, R42, R46 ;  /* 0x0000002a2bad723e */ /* 0x000fe4000480702e */
[----:B------:R-:W2:Y:S08]  /*59a0*/  MUFU.EX2 R50, R50 ;  /* 0x0000003200327308 */ /* 0x000eb00000000800 */
[----:B------:R-:W3:Y:S01]  /*59b0*/  MUFU.EX2 R51, R51 ;  /* 0x0000003300337308 */ /* 0x000ee20000000800 */
[----:B-1----:R-:W-:Y:S01]  /*59c0*/  F2FP.SATFINITE.E4M3.F32.PACK_AB_MERGE_C R174, R48, R45, R5 ;  /* 0x0000002d30ae723e */ /* 0x002fe20004807005 */
[----:B------:R-:W-:-:S04]  /*59d0*/  FADD.FTZ R45, R45, R44 ;  /* 0x0000002c2d2d7221 */ /* 0x000fc80000010000 */
[----:B------:R-:W-:Y:S02]  /*59e0*/  FADD.FTZ R48, R48, R45 ;  /* 0x0000002d30307221 */ /* 0x000fe40000010000 */
[----:B------:R-:W1:Y:S01]  /*59f0*/  MUFU.EX2 R54, R54 ;  /* 0x0000003600367308 */ /* 0x000e620000000800 */
[----:B--2---:R-:W-:-:S01]  /*5a00*/  FADD.FTZ R4, R50, R3 ;  /* 0x0000000332047221 */ /* 0x004fc20000010000 */
[----:B------:R-:W-:-:S04]  /*5a10*/  FADD.FTZ R49, R49, R48 ;  /* 0x0000003031317221 */ /* 0x000fc80000010000 */
[----:B------:R-:W-:Y:S02]  /*5a20*/  FADD.FTZ R49, R52, R49 ;  /* 0x0000003134317221 */ /* 0x000fe40000010000 */
[----:B------:R-:W-:Y:S01]  /*5a30*/  MUFU.EX2 R28, R28 ;  /* 0x0000001c001c7308 */ /* 0x000fe20000000800 */
[----:B---3--:R-:W-:-:S07]  /*5a40*/  FADD.FTZ R3, R51, R4 ;  /* 0x0000000433037221 */ /* 0x008fce0000010000 */
[----:B------:R-:W2:Y:S01]  /*5a50*/  MUFU.EX2 R29, R29 ;  /* 0x0000001d001d7308 */ /* 0x000ea20000000800 */
[----:B-1----:R-:W-:-:S07]  /*5a60*/  FADD.FTZ R4, R54, R3 ;  /* 0x0000000336047221 */ /* 0x002fce0000010000 */
[----:B------:R-:W1:Y:S08]  /*5a70*/  MUFU.EX2 R55, R55 ;  /* 0x0000003700377308 */ /* 0x000e700000000800 */
[----:B------:R-:W-:Y:S01]  /*5a80*/  MUFU.EX2 R24, R24 ;  /* 0x0000001800187308 */ /* 0x000fe20000000800 */
[----:B--2---:R-:W-:-:S07]  /*5a90*/  F2FP.SATFINITE.E4M3.F32.PACK_AB_MERGE_C R5, R29, R28, RZ ;  /* 0x0000001c1d05723e */ /* 0x004fce00048070ff */
[----:B------:R-:W2:Y:S01]  /*5aa0*/  MUFU.EX2 R25, R25 ;  /* 0x0000001900197308 */ /* 0x000ea20000000800 */
[C---:B-1----:R-:W-:Y:S01]  /*5ab0*/  F2FP.SATFINITE.E4M3.F32.PACK_AB_MERGE_C R54, R55.reuse, R54, RZ ;  /* 0x000000363736723e */ /* 0x042fe200048070ff */
[----:B------:R-:W-:-:S03]  /*5ac0*/  FADD.FTZ R55, R55, R4 ;  /* 0x0000000437377221 */ /* 0x000fc60000010000 */
[----:B------:R-:W-:-:S03]  /*5ad0*/  F2FP.SATFINITE.E4M3.F32.PACK_AB_MERGE_C R175, R51, R50, R54 ;  /* 0x0000003233af723e */ /* 0x000fc60004807036 */
[----:B------:R-:W1:Y:S08]  /*5ae0*/  MUFU.EX2 R26, R26 ;  /* 0x0000001a001a7308 */ /* 0x000e700000000800 */
[----:B------:R-:W3:Y:S01]  /*5af0*/  MUFU.EX2 R27, R27 ;  /* 0x0000001b001b7308 */ /* 0x000ee20000000800 */
[----:B--2---:R-:W-:Y:S01]  /*5b00*/  F2FP.SATFINITE.E4M3.F32.PACK_AB_MERGE_C R168, R25, R24, R5 ;  /* 0x0000001819a8723e */ /* 0x004fe20004807005 */
[----:B------:R-:W-:-:S04]  /*5b10*/  FADD.FTZ R24, R24, R49 ;  /* 0x0000003118187221 */ /* 0x000fc80000010000 */
[----:B------:R-:W-:Y:S02]  /*5b20*/  FADD.FTZ R25, R25, R24 ;  /* 0x0000001819197221 */ /* 0x000fe40000010000 */
[----:B------:R-:W2:Y:S01]  /*5b30*/  MUFU.EX2 R30, R30 ;  /* 0x0000001e001e7308 */ /* 0x000ea20000000800 */
[----:B-1----:R-:W-:-:S01]  /*5b40*/  FADD.FTZ R4, R26, R55 ;  /* 0x000000371a047221 */ /* 0x002fc20000010000 */
[----:B------:R-:W-:-:S04]  /*5b50*/  FADD.FTZ R28, R28, R25 ;  /* 0x000000191c1c7221 */ /* 0x000fc80000010000 */
[----:B------:R-:W-:Y:S02]  /*5b60*/  FADD.FTZ R29, R29, R28 ;  /* 0x0000001c1d1d7221 */ /* 0x000fe40000010000 */
[----:B------:R-:W-:Y:S01]  /*5b70*/  MUFU.EX2 R36, R36 ;  /* 0x0000002400247308 */ /* 0x000fe20000000800 */
[----:B---3--:R-:W-:-:S07]  /*5b80*/  FADD.FTZ R3, R27, R4 ;  /* 0x000000041b037221 */ /* 0x008fce0000010000 */
[----:B------:R-:W1:Y:S01]  /*5b90*/  MUFU.EX2 R37, R37 ;  /* 0x0000002500257308 */ /* 0x000e620000000800 */
[----:B--2---:R-:W-:-:S07]  /*5ba0*/  FADD.FTZ R4, R30, R3 ;  /* 0x000000031e047221 */ /* 0x004fce0000010000 */
[----:B------:R-:W2:Y:S08]  /*5bb0*/  MUFU.EX2 R31, R31 ;  /* 0x0000001f001f7308 */ /* 0x000eb00000000800 */
[----:B------:R-:W-:Y:S01]  /*5bc0*/  MUFU.EX2 R32, R32 ;  /* 0x0000002000207308 */ /* 0x000fe20000000800 */
[----:B-1----:R-:W-:-:S07]  /*5bd0*/  F2FP.SATFINITE.E4M3.F32.PACK_AB_MERGE_C R3, R37, R36, RZ ;  /* 0x000000242503723e */ /* 0x002fce00048070ff */
[----:B------:R-:W1:Y:S01]  /*5be0*/  MUFU.EX2 R33, R33 ;  /* 0x0000002100217308 */ /* 0x000e620000000800 */
[C---:B--2---:R-:W-:Y:S01]  /*5bf0*/  F2FP.SATFINITE.E4M3.F32.PACK_AB_MERGE_C R30, R31.reuse, R30, RZ ;  /* 0x0000001e1f1e723e */ /* 0x044fe200048070ff */
[----:B------:R-:W-:-:S03]  /*5c00*/  FADD.FTZ R31, R31, R4 ;  /* 0x000000041f1f7221 */ /* 0x000fc60000010000 */
[----:B------:R-:W-:-:S03]  /*5c10*/  F2FP.SATFINITE.E4M3.F32.PACK_AB_MERGE_C R169, R27, R26, R30 ;  /* 0x0000001a1ba9723e */ /* 0x000fc6000480701e */
[----:B------:R-:W2:Y:S08]  /*5c20*/  MUFU.EX2 R34, R34 ;  /* 0x0000002200227308 */ /* 0x000eb00000000800 */
[----:B------:R-:W3:Y:S01]  /*5c30*/  MUFU.EX2 R35, R35 ;  /* 0x0000002300237308 */ /* 0x000ee20000000800 */
[----:B-1----:R-:W-:Y:S01]  /*5c40*/  F2FP.SATFINITE.E4M3.F32.PACK_AB_MERGE_C R170, R33, R32, R3 ;  /* 0x0000002021aa723e */ /* 0x002fe20004807003 */
[----:B------:R-:W-:-:S04]  /*5c50*/  FADD.FTZ R32, R32, R29 ;  /* 0x0000001d20207221 */ /* 0x000fc80000010000 */
[----:B------:R-:W-:Y:S02]  /*5c60*/  FADD.FTZ R33, R33, R32 ;  /* 0x0000002021217221 */ /* 0x000fe40000010000 */
[----:B------:R-:W1:Y:S01]  /*5c70*/  MUFU.EX2 R40, R40 ;  /* 0x0000002800287308 */ /* 0x000e620000000800 */
[----:B--2---:R-:W-:-:S01]  /*5c80*/  FADD.FTZ R4, R34, R31 ;  /* 0x0000001f22047221 */ /* 0x004fc20000010000 */
[----:B------:R-:W-:-:S06]  /*5c90*/  FADD.FTZ R36, R36, R33 ;  /* 0x0000002124247221 */ /* 0x000fcc0000010000 */
[----:B------:R-:W2:Y:S01]  /*5ca0*/  MUFU.EX2 R39, R39 ;  /* 0x0000002700277308 */ /* 0x000ea20000000800 */
[----:B---3--:R-:W-:-:S04]  /*5cb0*/  FADD.FTZ R3, R35, R4 ;  /* 0x0000000423037221 */ /* 0x008fc80000010000 */
[----:B-1----:R-:W-:Y:S01]  /*5cc0*/  FADD.FTZ R4, R40, R3 ;  /* 0x0000000328047221 */ /* 0x002fe20000010000 */
[----:B------:R-:W-:Y:S01]  /*5cd0*/  VIADD R3, R104, 0xfffffffe ;  /* 0xfffffffe68037836 */ /* 0x000fe20000000000 */
[C---:B--2---:R-:W-:Y:S02]  /*5ce0*/  F2FP.SATFINITE.E4M3.F32.PACK_AB_MERGE_C R5, R39.reuse, R40, RZ ;  /* 0x000000282705723e */ /* 0x044fe400048070ff */
[----:B------:R-:W-:-:S02]  /*5cf0*/  FADD.FTZ R4, R39, R4 ;  /* 0x0000000427047221 */ /* 0x000fc40000010000 */
[----:B------:R-:W-:Y:S01]  /*5d00*/  F2FP.SATFINITE.E4M3.F32.PACK_AB_MERGE_C R171, R35, R34, R5 ;  /* 0x0000002223ab723e */ /* 0x000fe20004807005 */
[----:B------:R-:W-:-:S01]  /*5d10*/  FADD.FTZ R5, R37, R36 ;  /* 0x0000002425057221 */ /* 0x000fc20000010000 */
[----:B------:R-:W-:Y:S06]  /*5d20*/  @P1 BRA `(.L_x_895) ;  /* 0x0000000000481947 */ /* 0x000fec0003800000 */
[C---:B------:R-:W-:Y:S01]  /*5d30*/  ISETP.GT.AND P1, PT, R105.reuse, RZ, PT ;  /* 0x000000ff6900720c */ /* 0x040fe20003f24270 */
[----:B------:R-:W-:-:S05]  /*5d40*/  VIADD R8, R105, 0xffffffff ;  /* 0xffffffff69087836 */ /* 0x000fca0000000000 */
[----:B------:R-:W-:-:S07]  /*5d50*/  R2UR UR5, R8 ;  /* 0x00000000080572ca */ /* 0x000fce00000e0000 */
[----:B------:R-:W-:Y:S08]  /*5d60*/  @P1 BRA `(.L_x_896) ;  /* 0x00000000001c1947 */ /* 0x000ff00003800000 */
[----:B------:R-:W-:Y:S02]  /*5d70*/  UISETP.NE.AND UP1, UPT, UR7, 0x1, UPT ;  /* 0x000000010700788c */ /* 0x000fe4000bf25270 */
[----:B------:R-:W-:-:S09]  /*5d80*/  UIADD3 UR5, -UR10, URZ, URZ ;  /* 0x0000003f0a057290 */ /* 0x000fd2000fffe13f */
[----:B------:R-:W-:Y:S02]  /*5d90*/  @UP1 ULDC.64 UR10, c[0x0][0x9e8] ;  /* 0x00027a00000a1ab9 */ /* 0x000fe40000000a00 */
[----:B------:R-:W-:-:S04]  /*5da0*/  UIMAD.WIDE.U32 UR14, UR5, UR10, URZ ;  /* 0x0000000a050e72a5 */ /* 0x000fc8000f8e003f */
[----:B------:R-:W-:-:S04]  /*5db0*/  @UP1 USHF.R.U32.HI UR5, URZ, UR11, UR15 ;  /* 0x0000000b3f051299 */ /* 0x000fc8000801160f */
[----:B------:R-:W-:Y:S01]  /*5dc0*/  ULOP3.LUT UR5, URZ, UR5, URZ, 0x33, !UPT ;  /* 0x000000053f057292 */ /* 0x000fe2000f8e333f */
[----:B------:R-:W-:Y:S11]  /*5dd0*/  BRA `(.L_x_897) ;  /* 0x0000000000107947 */ /* 0x000ff60003800000 */
.L_x_896:
[----:B------:R-:W-:-:S11]  /*5de0*/  UISETP.NE.AND UP1, UPT, UR7, 0x1, UPT ;  /* 0x000000010700788c */ /* 0x000fd6000bf25270 */
[----:B------:R-:W-:Y:S02]  /*5df0*/  @UP1 ULDC.64 UR10, c[0x0][0x9e8] ;  /* 0x00027a00000a1ab9 */ /* 0x000fe40000000a00 */
[----:B------:R-:W-:-:S04]  /*5e00*/  UIMAD.WIDE.U32 UR14, UR5, UR10, URZ ;  /* 0x0000000a050e72a5 */ /* 0x000fc8000f8e003f */
[----:B------:R-:W-:-:S12]  /*5e10*/  @UP1 USHF.R.U32.HI UR5, URZ, UR11, UR15 ;  /* 0x0000000b3f051299 */ /* 0x000fd8000801160f */
.L_x_897:
[----:B------:R-:W-:-:S04]  /*5e20*/  UIMAD UR5, UR5, UR7, UR7 ;  /* 0x00000007050572a4 */ /* 0x000fc8000f8e0207 */
[----:B------:R-:W-:-:S04]  /*5e30*/  UISETP.LT.AND UP1, UPT, UR6, UR5, UPT ;  /* 0x000000050600728c */ /* 0x000fc8000bf21270 */
[----:B------:R-:W-:-:S12]  /*5e40*/  USEL UR6, UR6, UR5, UP1 ;  /* 0x0000000506067287 */ /* 0x000fd80008800000 */
.L_x_895:
[----:B------:R-:W-:Y:S01]  /*5e50*/  UIMAD.WIDE UR6, UR6, 0x66666667, URZ ;  /* 0x66666667060678a5 */ /* 0x000fe2000f8e023f */
[----:B------:R-:W-:Y:S02]  /*5e60*/  CS2R R86, SRZ ;  /* 0x0000000000567805 */ /* 0x000fe4000001ff00 */
[----:B------:R-:W-:Y:S02]  /*5e70*/  CS2R R84, SRZ ;  /* 0x0000000000547805 */ /* 0x000fe4000001ff00 */
[----:B------:R-:W-:Y:S01]  /*5e80*/  CS2R R82, SRZ ;  /* 0x0000000000527805 */ /* 0x000fe2000001ff00 */
[----:B------:R-:W-:Y:S01]  /*5e90*/  USHF.R.U32.HI UR5, URZ, 0x1f, UR7 ;  /* 0x0000001f3f057899 */ /* 0x000fe20008011607 */
[----:B------:R-:W-:Y:S02]  /*5ea0*/  CS2R R80, SRZ ;  /* 0x0000000000507805 */ /* 0x000fe4000001ff00 */
[----:B------:R-:W-:Y:S02]  /*5eb0*/  CS2R R78, SRZ ;  /* 0x00000000004e7805 */ /* 0x000fe4000001ff00 */
[----:B------:R-:W-:Y:S01]  /*5ec0*/  CS2R R76, SRZ ;  /* 0x00000000004c7805 */ /* 0x000fe2000001ff00 */
[----:B------:R-:W-:Y:S01]  /*5ed0*/  ULEA.HI.SX32 UR5, UR7, UR5, 0x1a ;  /* 0x0000000507057291 */ /* 0x000fe2000f8fd23f */
[----:B------:R-:W-:-:S02]  /*5ee0*/  CS2R R74, SRZ ;  /* 0x00000000004a7805 */ /* 0x000fc4000001ff00 */
[----:B------:R-:W-:Y:S02]  /*5ef0*/  CS2R R72, SRZ ;  /* 0x0000000000487805 */ /* 0x000fe4000001ff00 */
[----:B------:R-:W-:Y:S01]  /*5f00*/  CS2R R70, SRZ ;  /* 0x0000000000467805 */ /* 0x000fe2000001ff00 */
[----:B------:R-:W-:Y:S01]  /*5f10*/  UISETP.LT.AND UP1, UPT, UR47, UR5, UPT ;  /* 0x000000052f00728c */ /* 0x000fe2000bf21270 */
[----:B------:R-:W-:Y:S02]  /*5f20*/  CS2R R68, SRZ ;  /* 0x0000000000447805 */ /* 0x000fe4000001ff00 */
[----:B------:R-:W-:Y:S02]  /*5f30*/  CS2R R66, SRZ ;  /* 0x0000000000427805 */ /* 0x000fe4000001ff00 */
[----:B------:R-:W-:Y:S01]  /*5f40*/  CS2R R64, SRZ ;  /* 0x0000000000407805 */ /* 0x000fe2000001ff00 */
[----:B------:R-:W-:Y:S01]  /*5f50*/  USEL UR40, UR47, UR5, !UP1 ;  /* 0x000000052f287287 */ /* 0x000fe2000c800000 */
[----:B------:R-:W-:-:S02]  /*5f60*/  CS2R R62, SRZ ;  /* 0x00000000003e7805 */ /* 0x000fc4000001ff00 */
[----:B------:R-:W-:Y:S02]  /*5f70*/  CS2R R60, SRZ ;  /* 0x00000000003c7805 */ /* 0x000fe4000001ff00 */
[----:B------:R-:W-:Y:S02]  /*5f80*/  CS2R R58, SRZ ;  /* 0x00000000003a7805 */ /* 0x000fe4000001ff00 */
[----:B------:R-:W-:Y:S02]  /*5f90*/  CS2R R56, SRZ ;  /* 0x0000000000387805 */ /* 0x000fe4000001ff00 */
[----:B------:R-:W-:Y:S02]  /*5fa0*/  CS2R R54, SRZ ;  /* 0x0000000000367805 */ /* 0x000fe4000001ff00 */
        /* <DEDUP_REMOVED lines=16> */
[----:B------:R-:W-:Y:S06]  /*60b0*/  @!P1 BRA `(.L_x_898) ;  /* 0x0000004400c09947 */ /* 0x000fec0003800000 */
[----:B------:R-:W-:Y:S01]  /*60c0*/  IMAD.IADD R8, R192, 0x1, R7 ;  /* 0x00000001c0087824 */ /* 0x000fe200078e0207 */
[----:B------:R-:W-:Y:S01]  /*60d0*/  ULDC UR41, c[0x0][0x9e4] ;  /* 0x0002790000297ab9 */ /* 0x000fe20000000800 */
[----:B------:R-:W-:Y:S01]  /*60e0*/  IMAD.MOV.U32 R87, RZ, RZ, RZ ;  /* 0x000000ffff577224 */ /* 0x000fe200078e00ff */
[----:B------:R-:W-:Y:S01]  /*60f0*/  ULDC UR53, c[0x0][0x9dc] ;  /* 0x0002770000357ab9 */ /* 0x000fe20000000800 */
[----:B------:R-:W-:Y:S01]  /*6100*/  ULDC UR57, c[0x0][0x2e0] ;  /* 0x0000b80000397ab9 */ /* 0x000fe20000000800 */
[----:B------:R-:W-:-:S05]  /*6110*/  ULDC UR56, c[0x0][0x9e0] ;  /* 0x0002780000387ab9 */ /* 0x000fca0000000800 */
.L_x_916:
[----:B------:R-:W-:Y:S01]  /*6120*/  UIADD3 UR5, UR38, 0x1, URZ ;  /* 0x0000000126057890 */ /* 0x000fe2000fffe03f */
[----:B------:R-:W-:-:S03]  /*6130*/  ISETP.NE.AND P2, PT, RZ, UR45, PT ;  /* 0x0000002dff007c0c */ /* 0x000fc6000bf45270 */
[----:B------:R-:W-:-:S04]  /*6140*/  UISETP.NE.AND UP1, UPT, UR5, 0x2, UPT ;  /* 0x000000020500788c */ /* 0x000fc8000bf25270 */
[----:B------:R-:W-:Y:S02]  /*6150*/  USEL UR7, URZ, 0x1, UP1 ;  /* 0x000000013f077887 */ /* 0x000fe40008800000 */
[----:B------:R-:W-:Y:S02]  /*6160*/  USEL UR5, UR5, URZ, UP1 ;  /* 0x0000003f05057287 */ /* 0x000fe40008800000 */
[----:B------:R-:W-:Y:S02]  /*6170*/  ULOP3.LUT UR7, UR39, UR7, URZ, 0x3c, !UPT ;  /* 0x0000000727077292 */ /* 0x000fe4000f8e3c3f */
[----:B------:R-:W-:Y:S10]  /*6180*/  @P2 BRA `(.L_x_899) ;  /* 0x00000000002c2947 */ /* 0x000ff40003800000 */
[----:B------:R-:W-:Y:S05]  /*6190*/  @!P0 BRA `(.L_x_900) ;  /* 0x0000000000048947 */ /* 0x000fea0003800000 */
[----:B------:R-:W-:Y:S01]  /*61a0*/  BPT.TRAP 0x1 ;  /* 0x000000040000795c */ /* 0x000fe20000300000 */
.L_x_900:
[----:B------:R-:W-:Y:S01]  /*61b0*/  ULEA UR6, UR5, UR37, 0x3 ;  /* 0x0000002505067291 */ /* 0x000fe2000f8e183f */
[----:B------:R-:W-:-:S05]  /*61c0*/  IMAD.U32 R9, RZ, RZ, UR7 ;  /* 0x00000007ff097e24 */ /* 0x000fca000f8e00ff */
[----:B------:R-:W-:-:S04]  /*61d0*/  SHF.L.U32 R9, R9, 0x1f, RZ ;  /* 0x0000001f09097819 */ /* 0x000fc800000006ff */
[----:B------:R1:W2:Y:S01]  /*61e0*/  SYNCS.PHASECHK.TRANS64.TRYWAIT P1, [UR6+0x29830], R9 ;  /* 0x02983009ff0075a7 */ /* 0x0002a20008020146 */
[----:B------:R-:W-:Y:S05]  /*61f0*/  @!P0 BRA `(.L_x_901) ;  /* 0x0000000000048947 */ /* 0x000fea0003800000 */
[----:B------:R-:W-:Y:S01]  /*6200*/  BPT.TRAP 0x1 ;  /* 0x000000040000795c */ /* 0x000fe20000300000 */
.L_x_901:
[----:B--2---:R-:W-:Y:S05]  /*6210*/  @P1 BRA `(.L_x_899) ;  /* 0x0000000000081947 */ /* 0x004fea0003800000 */
[----:B------:R-:W2:Y:S02]  /*6220*/  SYNCS.PHASECHK.TRANS64.TRYWAIT P1, [UR6+0x29830], R9 ;  /* 0x02983009ff0075a7 */ /* 0x000ea40008020146 */
[----:B--2---:R-:W-:Y:S05]  /*6230*/  @!P1 BRA `(.L_x_902) ;  /* 0x0000011800dc9947 */ /* 0x004fea0003800000 */
.L_x_899:
[----:B--2---:R-:W2:Y:S01]  /*6240*/  S2R R10, SR_TID.X ;  /* 0x00000000000a7919 */ /* 0x004ea20000002100 */
[----:B------:R-:W-:Y:S01]  /*6250*/  UIMAD UR6, UR5, 0x780, UR4 ;  /* 0x00000780050678a4 */ /* 0x000fe2000f8e0204 */
[----:B------:R-:W-:Y:S01]  /*6260*/  UMOV UR31, 0x80000020 ;  /* 0x80000020001f7882 */ /* 0x000fe20000000000 */
[----:B------:R-:W-:Y:S02]  /*6270*/  UMOV UR32, UR28 ;  /* 0x0000001c00207c82 */ /* 0x000fe40008000000 */
[----:B------:R-:W-:Y:S01]  /*6280*/  UIADD3 UR34, UR6, 0x80, URZ ;  /* 0x0000008006227890 */ /* 0x000fe2000fffe03f */
[----:B------:R-:W-:Y:S02]  /*6290*/  UMOV UR33, UR29 ;  /* 0x0000001d00217c82 */ /* 0x000fe40008000000 */
[----:B------:R-:W-:Y:S01]  /*62a0*/  UMOV UR30, UR6 ;  /* 0x00000006001e7c82 */ /* 0x000fe20008000000 */
[----:B------:R-:W-:Y:S01]  /*62b0*/  UMOV UR35, 0x80000020 ;  /* 0x8000002000237882 */ /* 0x000fe20000000000 */
[----:B------:R-:W-:Y:S01]  /*62c0*/  UIADD3 UR50, UR6, 0x100, URZ ;  /* 0x0000010006327890 */ /* 0x000fe2000fffe03f */
[----:B------:R-:W-:Y:S01]  /*62d0*/  UMOV UR48, UR28 ;  /* 0x0000001c00307c82 */ /* 0x000fe20008000000 */
[----:B------:R-:W-:Y:S01]  /*62e0*/  UMOV UR49, UR29 ;  /* 0x0000001d00317c82 */ /* 0x000fe20008000000 */
[----:B------:R-:W-:Y:S01]  /*62f0*/  UMOV UR51, 0x80000020 ;  /* 0x8000002000337882 */ /* 0x000fe20000000000 */
[----:B------:R-:W-:Y:S01]  /*6300*/  UIADD3 UR10, UR6, 0x200, URZ ;  /* 0x00000200060a7890 */ /* 0x000fe2000fffe03f */
        /* <DEDUP_REMOVED lines=9> */
[----:B--2---:R-:W-:-:S05]  /*63a0*/  SHF.R.U32.HI R10, RZ, 0x7, R10 ;  /* 0x00000007ff0a7819 */ /* 0x004fca000001160a */
[----:B-1----:R-:W-:-:S05]  /*63b0*/  VIADD R9, R10, 0x8 ;  /* 0x000000080a097836 */ /* 0x002fca0000000000 */
[----:B------:R1:W-:Y:S06]  /*63c0*/  BAR.SYNC.DEFER_BLOCKING R9, 0x100 ;  /* 0x000400090000751d */ /* 0x0003ec0000010000 */
[----:B------:R-:W-:-:S06]  /*63d0*/  WARPGROUP.ARRIVE ;  /* 0x00000000000079c5 */ /* 0x000fcc0000000000 */
[----:B------:R-:W-:Y:S01]  /*63e0*/  QGMMA.64x32x32.F32.E4M3.E4M3 R152, gdesc[UR28], RZ, !UPT, gsb0 ;  /* 0x006000001c9879f3 */ /* 0x000fe2000c0008ff */
[----:B------:R-:W-:Y:S01]  /*63f0*/  UIADD3 UR30, UR6, 0x180, URZ ;  /* 0x00000180061e7890 */ /* 0x000fe2000fffe03f */
        /* <DEDUP_REMOVED lines=160> */
.L_x_904:
[----:B------:R-:W-:Y:S01]  /*6e00*/  ULEA UR6, UR38, UR37, 0x3 ;  /* 0x0000002526067291 */ /* 0x000fe2000f8e183f */
[----:B------:R-:W-:-:S05]  /*6e10*/  IMAD.U32 R9, RZ, RZ, UR39 ;  /* 0x00000027ff097e24 */ /* 0x000fca000f8e00ff */
[----:B------:R-:W-:-:S04]  /*6e20*/  SHF.L.U32 R9, R9, 0x1f, RZ ;  /* 0x0000001f09097819 */ /* 0x000fc800000006ff */
[----:B------:R1:W2:Y:S01]  /*6e30*/  SYNCS.PHASECHK.TRANS64.TRYWAIT P1, [UR6+0x29850], R9 ;  /* 0x02985009ff0075a7 */ /* 0x0002a20008020146 */
[----:B------:R-:W-:Y:S05]  /*6e40*/  @!P0 BRA `(.L_x_905) ;  /* 0x0000000000048947 */ /* 0x000fea0003800000 */
[----:B------:R-:W-:Y:S01]  /*6e50*/  BPT.TRAP 0x1 ;  /* 0x000000040000795c */ /* 0x000fe20000300000 */
.L_x_905:
[----:B--2---:R-:W-:Y:S05]  /*6e60*/  @P1 BRA `(.L_x_903) ;  /* 0x0000000000081947 */ /* 0x004fea0003800000 */
[----:B------:R-:W2:Y:S02]  /*6e70*/  SYNCS.PHASECHK.TRANS64.TRYWAIT P1, [UR6+0x29850], R9 ;  /* 0x02985009ff0075a7 */ /* 0x000ea40008020146 */
[----:B--2---:R-:W-:Y:S05]  /*6e80*/  @!P1 BRA `(.L_x_906) ;  /* 0x0000010c00e09947 */ /* 0x004fea0003800000 */
.L_x_903:
[----:B------:R-:W-:Y:S01]  /*6e90*/  UIADD3 UR6, UR37, 0x400, URZ ;  /* 0x0000040025067890 */ /* 0x000fe2000fffe03f */
[----:B------:R-:W-:Y:S01]  /*6ea0*/  WARPGROUP.ARRIVE ;  /* 0x00000000000079c5 */ /* 0x000fe20000000000 */
[----:B------:R-:W-:-:S05]  /*6eb0*/  UMOV UR11, 0xc0000010 ;  /* 0xc0000010000b7882 */ /* 0x000fca0000000000 */
[----:B--2---:R-:W2:Y:S01]  /*6ec0*/  S2R R10, SR_TID.X ;  /* 0x00000000000a7919 */ /* 0x004ea20000002100 */
[----:B------:R-:W-:Y:S01]  /*6ed0*/  USHF.R.U32.HI UR6, URZ, 0x4, UR6 ;  /* 0x000000043f067899 */ /* 0x000fe20008011606 */
[----:B------:R-:W3:Y:S01]  /*6ee0*/  LDC R11, c[0x0][0x288] ;  /* 0x0000a200ff0b7b82 */ /* 0x000ee20000000800 */
[----:B-1----:R-:W-:Y:S02]  /*6ef0*/  IMAD.U32 R9, RZ, RZ, UR5 ;  /* 0x00000005ff097e24 */ /* 0x002fe4000f8e00ff */
[----:B------:R-:W-:Y:S01]  /*6f00*/  ULOP3.LUT UR6, UR6, 0x3fff, URZ, 0xc0, !UPT ;  /* 0x00003fff06067892 */ /* 0x000fe2000f8ec03f */
[----:B------:R-:W-:-:S03]  /*6f10*/  IMAD R14, R3, -0xa0, RZ ;  /* 0xffffff60030e7824 */ /* 0x000fc600078e02ff */
[----:B------:R-:W-:-:S04]  /*6f20*/  ULOP3.LUT UR6, UR6, 0x10000, URZ, 0xfc, !UPT ;  /* 0x0001000006067892 */ /* 0x000fc8000f8efc3f */
[----:B------:R-:W-:-:S07]  /*6f30*/  UIMAD UR6, UR38, 0x500, UR6 ;  /* 0x00000500260678a4 */ /* 0x000fce000f8e0206 */
[----:B------:R-:W-:Y:S02]  /*6f40*/  UMOV UR10, UR6 ;  /* 0x00000006000a7c82 */ /* 0x000fe40008000000 */
[----:B------:R-:W-:Y:S01]  /*6f50*/  QGMMA.64x128x32.F32.E4M3.E4M3 R24, R184, gdesc[UR8], R24, gsb0 ;  /* 0x01e00008b8187df3 */ /* 0x000fe20008000818 */
[----:B------:R-:W-:Y:S01]  /*6f60*/  UIADD3 UR10, UR6, 0x100, URZ ;  /* 0x00000100060a7890 */ /* 0x000fe2000fffe03f */
[----:B------:R-:W-:Y:S01]  /*6f70*/  UMOV UR11, 0xc0000010 ;  /* 0xc0000010000b7882 */ /* 0x000fe20000000000 */
[----:B--2---:R-:W-:Y:S02]  /*6f80*/  LOP3.LUT P1, RZ, R10, 0x7f, RZ, 0xc0, !PT ;  /* 0x0000007f0aff7812 */ /* 0x004fe4000782c0ff */
[----:B------:R-:W-:-:S04]  /*6f90*/  SHF.R.U32.HI R10, RZ, 0x7, R10 ;  /* 0x00000007ff0a7819 */ /* 0x000fc8000001160a */
[----:B------:R-:W-:Y:S01]  /*6fa0*/  IADD3 R12, -R10, 0xb, RZ ;  /* 0x0000000b0a0c7810 */ /* 0x000fe20007ffe1ff */
[----:B------:R-:W-:-:S06]  /*6fb0*/  IMAD R10, R17, UR57, R14 ;  /* 0x00000039110a7c24 */ /* 0x000fcc000f8e020e */
[----:B------:R-:W-:-:S05]  /*6fc0*/  @!P1 LEA R9, R9, UR37, 0x3 ;  /* 0x0000002509099c11 */ /* 0x000fca000f8e18ff */
[----:B------:R-:W-:-:S05]  /*6fd0*/  @!P1 VIADD R9, R9, 0x29840 ;  /* 0x0002984009099836 */ /* 0x000fca0000000000 */
[----:B------:R-:W-:Y:S01]  /*6fe0*/  @!P1 PRMT R9, RZ, 0x654, R9 ;  /* 0x00000654ff099816 */ /* 0x000fe20000000009 */
[----:B------:R-:W-:Y:S02]  /*6ff0*/  WARPGROUP.DEPBAR.LE gsb0, 0x0 ;  /* 0x00008000000079c5 */ /* 0x000fe40000010000 */
[----:B------:R-:W-:-:S06]  /*7000*/  WARPGROUP.ARRIVE ;  /* 0x00000000000079c5 */ /* 0x000fcc0000000000 */
        /* <DEDUP_REMOVED lines=13> */
[----:B------:R-:W-:Y:S01]  /*70e0*/  ULOP3.LUT UR6, URZ, UR53, URZ, 0x33, !UPT ;  /* 0x000000353f067292 */ /* 0x000fe2000f8e333f */
[----:B------:R-:W-:Y:S02]  /*70f0*/  WARPGROUP.DEPBAR.LE gsb0, 0x0 ;  /* 0x00008000000079c5 */ /* 0x000fe40000010000 */
[----:B------:R-:W-:-:S06]  /*7100*/  WARPGROUP.ARRIVE ;  /* 0x00000000000079c5 */ /* 0x000fcc0000000000 */
[----:B------:R-:W-:Y:S03]  /*7110*/  QGMMA.64x128x32.F32.E4M3.E4M3 R24, R168, gdesc[UR8], R24, gsb0 ;  /* 0x01e00008a8187df3 */ /* 0x000fe60008000818 */
[----:B------:R-:W-:Y:S02]  /*7120*/  WARPGROUP.DEPBAR.LE gsb0, 0x0 ;  /* 0x00008000000079c5 */ /* 0x000fe40000010000 */
[----:B------:R1:W-:Y:S06]  /*7130*/  BAR.ARV R12, 0x100 ;  /* 0x0004000c0000751d */ /* 0x0003ec0000002000 */
[----:B------:R3:W-:Y:S01]  /*7140*/  @!P1 SYNCS.ARRIVE.TRANS64.RED.A1T0 RZ, [R9+URZ], RZ ;  /* 0x000000ff09ff99a7 */ /* 0x0007e2000810043f */
[----:B------:R-:W-:-:S02]  /*7150*/  PLOP3.LUT P1, PT, PT, PT, UP0, 0x40, 0x0 ;  /* 0x000000000000781c */ /* 0x000fc40003f2e808 */
[----:B---3--:R-:W-:-:S05]  /*7160*/  IADD3 R9, R10, 0x1, -R11 ;  /* 0x000000010a097810 */ /* 0x008fca0007ffe80b */
[----:B------:R-:W-:-:S04]  /*7170*/  IMAD R9, R16, -0x2, R9 ;  /* 0xfffffffe10097824 */ /* 0x000fc800078e0209 */
[C---:B------:R-:W-:Y:S02]  /*7180*/  VIADD R11, R9.reuse, UR56 ;  /* 0x00000038090b7c36 */ /* 0x040fe40008000000 */
[----:B------:R-:W-:Y:S02]  /*7190*/  VIADD R10, R9, UR6 ;  /* 0x00000006090a7c36 */ /* 0x000fe40008000000 */
[----:B------:R-:W-:Y:S02]  /*71a0*/  IMAD R9, R16, -0x2, R14 ;  /* 0xfffffffe10097824 */ /* 0x000fe400078e020e */
[C---:B------:R-:W-:Y:S02]  /*71b0*/  IMAD.IADD R13, R7.reuse, 0x1, R11 ;  /* 0x00000001070d7824 */ /* 0x040fe400078e020b */
[----:B-1----:R-:W-:Y:S01]  /*71c0*/  IMAD.IADD R12, R7, 0x1, R10 ;  /* 0x00000001070c7824 */ /* 0x002fe200078e020a */
[----:B------:R-:W-:Y:S06]  /*71d0*/  @P1 BRA `(.L_x_907) ;  /* 0x0000000000581947 */ /* 0x000fec0003800000 */
[----:B------:R-:W-:Y:S01]  /*71e0*/  ISETP.GT.AND P1, PT, R8, -0x1, PT ;  /* 0xffffffff0800780c */ /* 0x000fe20003f24270 */
[----:B------:R-:W-:-:S12]  /*71f0*/  BSSY B0, `(.L_x_908) ;  /* 0x0000011000007945 */ /* 0x000fd80003800000 */
[----:B------:R-:W-:Y:S05]  /*7200*/  @P1 BRA `(.L_x_909) ;  /* 0x0000000000201947 */ /* 0x000fea0003800000 */
[----:B------:R-:W-:Y:S01]  /*7210*/  IMAD.U32 R170, RZ, RZ, UR41 ;  /* 0x00000029ffaa7e24 */ /* 0x000fe2000f8e00ff */
[----:B------:R-:W-:-:S04]  /*7220*/  LOP3.LUT R15, RZ, R8, RZ, 0x33, !PT ;  /* 0x00000008ff0f7212 */ /* 0x000fc800078e33ff */
[----:B------:R-:W-:-:S13]  /*7230*/  ISETP.NE.AND P1, PT, R170, 0x1, PT ;  /* 0x00000001aa00780c */ /* 0x000fda0003f25270 */
[----:B------:R-:W1:Y:S02]  /*7240*/  @P1 LDC.64 R20, c[0x0][0x9e8] ;  /* 0x00027a00ff141b82 */ /* 0x000e640000000a00 */
[----:B-1----:R-:W-:-:S05]  /*7250*/  @P1 IMAD.HI.U32 R20, R15, R20, RZ ;  /* 0x000000140f141227 */ /* 0x002fca00078e00ff */
[----:B------:R-:W-:-:S04]  /*7260*/  @P1 SHF.R.U32.HI R15, RZ, R21, R20 ;  /* 0x00000015ff0f1219 */ /* 0x000fc80000011614 */
[----:B------:R-:W-:Y:S01]  /*7270*/  LOP3.LUT R20, RZ, R15, RZ, 0x33, !PT ;  /* 0x0000000fff147212 */ /* 0x000fe200078e33ff */
[----:B------:R-:W-:Y:S06]  /*7280*/  BRA `(.L_x_910) ;  /* 0x00000000001c7947 */ /* 0x000fec0003800000 */
.L_x_909:
[----:B------:R-:W-:Y:S02]  /*7290*/  IMAD.U32 R170, RZ, RZ, UR41 ;  /* 0x00000029ffaa7e24 */ /* 0x000fe4000f8e00ff */
[----:B------:R-:W-:-:S03]  /*72a0*/  IMAD.MOV.U32 R20, RZ, RZ, R8 ;  /* 0x000000ffff147224 */ /* 0x000fc600078e0008 */
[----:B------:R-:W-:-:S13]  /*72b0*/  ISETP.NE.AND P1, PT, R170, 0x1, PT ;  /* 0x00000001aa00780c */ /* 0x000fda0003f25270 */
[----:B------:R-:W1:Y:S01]  /*72c0*/  @P1 LDC.64 R168, c[0x0][0x9e8] ;  /* 0x00027a00ffa81b82 */ /* 0x000e620000000a00 */
[----:B------:R-:W-:-:S04]  /*72d0*/  @P1 IMAD.IADD R15, R192, 0x1, R7 ;  /* 0x00000001c00f1824 */ /* 0x000fc800078e0207 */
[----:B-1----:R-:W-:-:S05]  /*72e0*/  @P1 IMAD.HI.U32 R168, R15, R168, RZ ;  /* 0x000000a80fa81227 */ /* 0x002fca00078e00ff */
[----:B------:R-:W-:-:S07]  /*72f0*/  @P1 SHF.R.U32.HI R20, RZ, R169, R168 ;  /* 0x000000a9ff141219 */ /* 0x000fce00000116a8 */
.L_x_910:
[----:B------:R-:W-:Y:S05]  /*7300*/  BSYNC B0 ;  /* 0x0000000000007941 */ /* 0x000fea0003800000 */
.L_x_908:
[----:B------:R-:W-:-:S05]  /*7310*/  IMAD R15, R20, R170, R9 ;  /* 0x000000aa140f7224 */ /* 0x000fca00078e0209 */
[----:B------:R-:W-:Y:S02]  /*7320*/  VIADDMNMX R13, R15, R170, R13, PT ;  /* 0x000000aa0f0d7246 */ /* 0x000fe4000380010d */
[----:B------:R-:W-:-:S07]  /*7330*/  VIMNMX R12, R12, R15, !PT ;  /* 0x0000000f0c0c7248 */ /* 0x000fce0007fe0100 */
.L_x_907:
[C---:B------:R-:W-:Y:S02]  /*7340*/  ISETP.GE.AND P1, PT, R14.reuse, 0x2, PT ;  /* 0x000000020e00780c */ /* 0x040fe40003f26270 */
[----:B------:R-:W-:Y:S02]  /*7350*/  ISETP.GE.AND P3, PT, R14, 0xa, PT ;  /* 0x0000000a0e00780c */ /* 0x000fe40003f66270 */
[----:B------:R-:W-:Y:S02]  /*7360*/  P2R R21, PR, RZ, 0x2 ;  /* 0x00000002ff157803 */ /* 0x000fe40000000000 */
[----:B------:R-:W-:Y:S02]  /*7370*/  ISETP.GT.AND P1, PT, R12, 0x1, !P1 ;  /* 0x000000010c00780c */ /* 0x000fe40004f24270 */
[----:B------:R-:W-:Y:S02]  /*7380*/  ISETP.GE.AND P2, PT, R14, 0x9, PT ;  /* 0x000000090e00780c */ /* 0x000fe40003f46270 */
[----:B------:R-:W-:-:S02]  /*7390*/  ISETP.LT.OR P1, PT, R13, 0x2, P1 ;  /* 0x000000020d00780c */ /* 0x000fc40000f21670 */
[----:B------:R-:W-:Y:S02]  /*73a0*/  P2R R20, PR, RZ, 0x4 ;  /* 0x00000004ff147803 */ /* 0x000fe40000000000 */
[----:B------:R-:W-:Y:S02]  /*73b0*/  FSEL R153, R153, -INF , !P1 ;  /* 0xff80000099997808 */ /* 0x000fe40004800000 */
[C---:B------:R-:W-:Y:S02]  /*73c0*/  ISETP.GT.AND P1, PT, R12.reuse, 0x9, !P3 ;  /* 0x000000090c00780c */ /* 0x040fe40005f24270 */
[----:B------:R-:W-:Y:S02]  /*73d0*/  P2R R168, PR, RZ, 0x8 ;  /* 0x00000008ffa87803 */ /* 0x000fe40000000000 */
[----:B------:R-:W-:Y:S02]  /*73e0*/  ISETP.LT.OR P1, PT, R13, 0xa, P1 ;  /* 0x0000000a0d00780c */ /* 0x000fe40000f21670 */
[----:B------:R-:W-:-:S02]  /*73f0*/  ISETP.GT.AND P2, PT, R12, 0x8, !P2 ;  /* 0x000000080c00780c */ /* 0x000fc40005744270 */
[----:B------:R-:W-:Y:S02]  /*7400*/  ISETP.GE.AND P3, PT, R14, 0x11, PT ;  /* 0x000000110e00780c */ /* 0x000fe40003f66270 */
[----:B------:R-:W-:Y:S02]  /*7410*/  FSEL R157, R157, -INF , !P1 ;  /* 0xff8000009d9d7808 */ /* 0x000fe40004800000 */
[C---:B------:R-:W-:Y:S02]  /*7420*/  ISETP.LT.OR P2, PT, R13.reuse, 0x9, P2 ;  /* 0x000000090d00780c */ /* 0x040fe40001741670 */
        /* <DEDUP_REMOVED lines=43> */
[C---:B------:R-:W-:Y:S02]  /*76e0*/  ISETP.LT.OR P2, PT, R13.reuse, 0x31, P2 ;  /* 0x000000310d00780c */ /* 0x040fe40001741670 */
        /* <DEDUP_REMOVED lines=133> */
[----:B------:R-:W-:Y:S01]  /*7f40*/  ISETP.GT.AND P6, PT, R12, 0x99, !P6 ;  /* 0x000000990c00780c */ /* 0x000fe200077c4270 */
[----:B------:R-:W-:-:S03]  /*7f50*/  IMAD.IADD R12, R6, 0x1, R11 ;  /* 0x00000001060c7824 */ /* 0x000fc600078e020b */
[----:B------:R-:W-:Y:S01]  /*7f60*/  ISETP.LT.OR P6, PT, R13, 0x9a, P6 ;  /* 0x0000009a0d00780c */ /* 0x000fe200037c1670 */
[----:B------:R-:W-:-:S03]  /*7f70*/  IMAD.IADD R13, R6, 0x1, R10 ;  /* 0x00000001060d7824 */ /* 0x000fc600078e020a */
[----:B------:R-:W-:Y:S02]  /*7f80*/  FSEL R101, R101, -INF , !P6 ;  /* 0xff80000065657808 */ /* 0x000fe40007000000 */
[----:B------:R-:W-:-:S13]  /*7f90*/  PLOP3.LUT P6, PT, PT, PT, UP0, 0x40, 0x0 ;  /* 0x000000000000781c */ /* 0x000fda0003fce808 */
[----:B------:R-:W-:Y:S05]  /*7fa0*/  @P6 BRA `(.L_x_911) ;  /* 0x0000000000546947 */ /* 0x000fea0003800000 */
[----:B------:R-:W-:Y:S01]  /*7fb0*/  IMAD.IADD R211, R192, 0x1, R6 ;  /* 0x00000001c0d37824 */ /* 0x000fe200078e0206 */
[----:B------:R-:W-:Y:S04]  /*7fc0*/  BSSY B0, `(.L_x_912) ;  /* 0x0000010000007945 */ /* 0x000fe80003800000 */
[----:B------:R-:W-:-:S13]  /*7fd0*/  ISETP.GT.AND P6, PT, R211, -0x1, PT ;  /* 0xffffffffd300780c */ /* 0x000fda0003fc4270 */
        /* <DEDUP_REMOVED lines=9> */
.L_x_913:
[----:B------:R-:W-:-:S05]  /*8070*/  IMAD.U32 R152, RZ, RZ, UR41 ;  /* 0x00000029ff987e24 */ /* 0x000fca000f8e00ff */
[----:B------:R-:W-:-:S13]  /*8080*/  ISETP.NE.AND P6, PT, R152, 0x1, PT ;  /* 0x000000019800780c */ /* 0x000fda0003fc5270 */
[----:B------:R-:W1:Y:S02]  /*8090*/  @P6 LDC.64 R10, c[0x0][0x9e8] ;  /* 0x00027a00ff0a6b82 */ /* 0x000e640000000a00 */
[----:B-1----:R-:W-:-:S05]  /*80a0*/  @P6 IMAD.HI.U32 R10, R211, R10, RZ ;  /* 0x0000000ad30a6227 */ /* 0x002fca00078e00ff */
[----:B------:R-:W-:-:S07]  /*80b0*/  @P6 SHF.R.U32.HI R211, RZ, R11, R10 ;  /* 0x0000000bffd36219 */ /* 0x000fce000001160a */
.L_x_914:
[----:B------:R-:W-:Y:S05]  /*80c0*/  BSYNC B0 ;  /* 0x0000000000007941 */ /* 0x000fea0003800000 */
.L_x_912:
[----:B------:R-:W-:-:S05]  /*80d0*/  IMAD R211, R211, R152, R9 ;  /* 0x00000098d3d37224 */ /* 0x000fca00078e0209 */
[----:B------:R-:W-:Y:S02]  /*80e0*/  VIADDMNMX R12, R211, R152, R12, PT ;  /* 0x00000098d30c7246 */ /* 0x000fe4000380010c */
[----:B------:R-:W-:-:S07]  /*80f0*/  VIMNMX R13, R13, R211, !PT ;  /* 0x000000d30d0d7248 */ /* 0x000fce0007fe0100 */
.L_x_911:
        /* <DEDUP_REMOVED lines=75> */
[----:B------:R-:W-:Y:S02]  /*85b0*/  ISETP.GT.AND P1, PT, R13, 0x49, !P6 ;  /* 0x000000490d00780c */ /* 0x000fe40007724270 */
[----:B------:R-:W-:Y:S02]  /*85c0*/  ISETP.NE.AND P6, PT, R207, RZ, PT ;  /* 0x000000ffcf00720c */ /* 0x000fe40003fc5270 */
        /* <DEDUP_REMOVED lines=22> */
[----:B------:R-:W-:Y:S01]  /*8730*/  ISETP.GT.AND P2, PT, R13, 0x89, !P2 ;  /* 0x000000890d00780c */ /* 0x000fe20005744270 */
[----:B------:R-:W1:Y:S01]  /*8740*/  SHFL.BFLY PT, R9, R10, 0x2, 0x1f ;  /* 0x0c401f000a097f89 */ /* 0x000e6200000e0000 */
[----:B------:R-:W-:Y:S02]  /*8750*/  FSEL R134, R134, -INF , !P1 ;  /* 0xff80000086867808 */ /* 0x000fe40004800000 */
[----:B------:R-:W-:-:S02]  /*8760*/  ISETP.NE.AND P1, PT, R174, RZ, PT ;  /* 0x000000ffae00720c */ /* 0x000fc40003f25270 */
[C---:B------:R-:W-:Y:S02]  /*8770*/  ISETP.LT.OR P2, PT, R12.reuse, 0x8a, P2 ;  /* 0x0000008a0c00780c */ /* 0x040fe40001741670 */
[C---:B------:R-:W-:Y:S02]  /*8780*/  ISETP.GT.AND P1, PT, R13.reuse, 0x59, !P1 ;  /* 0x000000590d00780c */ /* 0x040fe40004f24270 */
[----:B------:R-:W-:Y:S02]  /*8790*/  ISETP.GT.AND P3, PT, R13, 0x90, !P3 ;  /* 0x000000900d00780c */ /* 0x000fe40005f64270 */
[----:B------:R-:W-:Y:S02]  /*87a0*/  ISETP.LT.OR P1, PT, R12, 0x5a, P1 ;  /* 0x0000005a0c00780c */ /* 0x000fe40000f21670 */
[----:B------:R-:W-:Y:S02]  /*87b0*/  FSEL R95, R95, -INF , !P2 ;  /* 0xff8000005f5f7808 */ /* 0x000fe40005000000 */
[----:B------:R-:W-:-:S02]  /*87c0*/  FSEL R135, R135, -INF , !P1 ;  /* 0xff80000087877808 */ /* 0x000fc40004800000 */
[----:B------:R-:W-:Y:S02]  /*87d0*/  ISETP.NE.AND P1, PT, R173, RZ, PT ;  /* 0x000000ffad00720c */ /* 0x000fe40003f25270 */
[C---:B------:R-:W-:Y:S02]  /*87e0*/  ISETP.GT.AND P4, PT, R13.reuse, 0x91, !P4 ;  /* 0x000000910d00780c */ /* 0x040fe40006784270 */
[----:B------:R-:W-:Y:S02]  /*87f0*/  ISETP.GT.AND P1, PT, R13, 0x60, !P1 ;  /* 0x000000600d00780c */ /* 0x000fe40004f24270 */
[C---:B------:R-:W-:Y:S02]  /*8800*/  ISETP.LT.OR P3, PT, R12.reuse, 0x91, P3 ;  /* 0x000000910c00780c */ /* 0x040fe40001f61670 */
[----:B------:R-:W-:Y:S02]  /*8810*/  ISETP.LT.OR P1, PT, R12, 0x61, P1 ;  /* 0x000000610c00780c */ /* 0x000fe40000f21670 */
[----:B-1----:R-:W-:-:S02]  /*8820*/  FMNMX.FTZ R11, R10, R9, !PT ;  /* 0x000000090a0b7209 */ /* 0x002fc40007810000 */
[----:B------:R-:W-:Y:S02]  /*8830*/  FSEL R106, R106, -INF , !P1 ;  /* 0xff8000006a6a7808 */ /* 0x000fe40004800000 */
[----:B------:R-:W-:Y:S02]  /*8840*/  ISETP.NE.AND P1, PT, R198, RZ, PT ;  /* 0x000000ffc600720c */ /* 0x000fe40003f25270 */
[C---:B------:R-:W-:Y:S02]  /*8850*/  ISETP.GT.AND P5, PT, R13.reuse, 0x98, !P5 ;  /* 0x000000980d00780c */ /* 0x040fe40006fa4270 */
[----:B------:R-:W-:Y:S02]  /*8860*/  ISETP.GT.AND P1, PT, R13, 0x61, !P1 ;  /* 0x000000610d00780c */ /* 0x000fe40004f24270 */
[C---:B------:R-:W-:Y:S02]  /*8870*/  ISETP.LT.OR P4, PT, R12.reuse, 0x92, P4 ;  /* 0x000000920c00780c */ /* 0x040fe40002781670 */
[----:B------:R-:W-:-:S02]  /*8880*/  ISETP.LT.OR P1, PT, R12, 0x62, P1 ;  /* 0x000000620c00780c */ /* 0x000fc40000f21670 */
[----:B------:R-:W-:Y:S02]  /*8890*/  FSEL R98, R98, -INF , !P3 ;  /* 0xff80000062627808 */ /* 0x000fe40005800000 */
[----:B------:R-:W-:Y:S02]  /*88a0*/  FSEL R107, R107, -INF , !P1 ;  /* 0xff8000006b6b7808 */ /* 0x000fe40004800000 */
[----:B------:R-:W-:Y:S02]  /*88b0*/  ISETP.NE.AND P1, PT, R199, RZ, PT ;  /* 0x000000ffc700720c */ /* 0x000fe40003f25270 */
[----:B------:R-:W-:Y:S02]  /*88c0*/  ISETP.LT.OR P5, PT, R12, 0x99, P5 ;  /* 0x000000990c00780c */ /* 0x000fe40002fa1670 */
[----:B------:R-:W-:Y:S02]  /*88d0*/  ISETP.GT.AND P1, PT, R13, 0x68, !P1 ;  /* 0x000000680d00780c */ /* 0x000fe40004f24270 */
[----:B------:R-:W-:-:S02]  /*88e0*/  FSEL R102, R102, -INF , !P5 ;  /* 0xff80000066667808 */ /* 0x000fc40006800000 */
        /* <DEDUP_REMOVED lines=14> */
[----:B------:R-:W-:Y:S02]  /*89d0*/  ISETP.GT.AND P1, PT, R13, 0x78, !P6 ;  /* 0x000000780d00780c */ /* 0x000fe40007724270 */
        /* <DEDUP_REMOVED lines=11> */
[----:B------:R-:W-:Y:S02]  /*8a90*/  ISETP.NE.AND P1, PT, R20, RZ, PT ;  /* 0x000000ff1400720c */ /* 0x000fe40003f25270 */
[----:B------:R-:W1:Y:S02]  /*8aa0*/  SHFL.BFLY PT, R20, R11, 0x1, 0x1f ;  /* 0x0c201f000b147f89 */ /* 0x000e6400000e0000 */
        /* <DEDUP_REMOVED lines=8> */
[----:B-1----:R-:W-:Y:S02]  /*8b30*/  FMNMX.FTZ R9, R11, R20, !PT ;  /* 0x000000140b097209 */ /* 0x002fe40007810000 */
        /* <DEDUP_REMOVED lines=27> */
[C---:B------:R-:W-:Y:S02]  /*8cf0*/  ISETP.GT.AND P1, PT, R13.reuse, RZ, !P6 ;  /* 0x000000ff0d00720c */ /* 0x040fe40007724270 */
[----:B------:R-:W-:Y:S01]  /*8d00*/  ISETP.NE.AND P6, PT, R14, RZ, PT ;  /* 0x000000ff0e00720c */ /* 0x000fe20003fc5270 */
[----:B------:R-:W-:Y:S01]  /*8d10*/  IMAD.U32 R14, RZ, RZ, UR36 ;  /* 0x00000024ff0e7e24 */ /* 0x000fe2000f8e00ff */
[----:B------:R-:W-:Y:S02]  /*8d20*/  ISETP.LT.OR P1, PT, R12, 0x1, P1 ;  /* 0x000000010c00780c */ /* 0x000fe40000f21670 */
[----:B------:R-:W-:Y:S02]  /*8d30*/  ISETP.GT.AND P2, PT, R13, 0x99, !P6 ;  /* 0x000000990d00780c */ /* 0x000fe40007744270 */
[----:B------:R-:W-:Y:S01]  /*8d40*/  FSEL R169, R154, -INF , !P1 ;  /* 0xff8000009aa97808 */ /* 0x000fe20004800000 */
[----:B------:R-:W-:-:S01]  /*8d50*/  FFMA.FTZ R154, R9, R14, -8 ;  /* 0xc1000000099a7423 */ /* 0x000fc2000001000e */
[----:B------:R-:W-:-:S02]  /*8d60*/  FSETP.NEU.FTZ.AND P1, PT, R9, -INF , PT ;  /* 0xff8000000900780b */ /* 0x000fc40003f3d000 */
[----:B------:R-:W-:Y:S02]  /*8d70*/  ISETP.LT.OR P2, PT, R12, 0x9a, P2 ;  /* 0x0000009a0c00780c */ /* 0x000fe40001741670 */
[----:B------:R-:W-:Y:S02]  /*8d80*/  FSEL R154, R154, RZ, P1 ;  /* 0x000000ff9a9a7208 */ /* 0x000fe40000800000 */
[----:B------:R-:W-:-:S03]  /*8d90*/  FSEL R103, R103, -INF , !P2 ;  /* 0xff80000067677808 */ /* 0x000fc60005000000 */
        /* <DEDUP_REMOVED lines=20> */
[----:B-1----:R-:W-:-:S01]  /*8ee0*/  FFMA.FTZ R160, R112, UR36, -R154 ;  /* 0x0000002470a07c23 */ /* 0x002fc2000801089a */
        /* <DEDUP_REMOVED lines=30> */
[----:B------:R-:W-:Y:S02]  /*90d0*/  MUFU.EX2 R10, R10 ;  /* 0x0000000a000a7308 */ /* 0x000fe40000000800 */
[----:B------:R-:W-:-:S04]  /*90e0*/  FMNMX.FTZ R157, R147, R156, !PT ;  /* 0x0000009c939d7209 */ /* 0x000fc80007810000 */
[----:B------:R-:W-:Y:S02]  /*90f0*/  FMNMX.FTZ R156, R150, R157, !PT ;  /* 0x0000009d969c7209 */ /* 0x000fe40007810000 */
        /* <DEDUP_REMOVED lines=30> */
[----:B------:R-:W-:Y:S01]  /*92e0*/  FSEL R105, R99, -INF , !P4 ;  /* 0xff80000063697808 */ /* 0x000fe20006000000 */
[----:B------:R-:W-:Y:S01]  /*92f0*/  MUFU.EX2 R141, R141 ;  /* 0x0000008d008d7308 */ /* 0x000fe20000000800 */
[----:B------:R-:W-:-:S04]  /*9300*/  FMNMX.FTZ R157, R95, R156, !PT ;  /* 0x0000009c5f9d7209 */ /* 0x000fc80007810000 */
[----:B------:R-:W-:-:S03]  /*9310*/  FMNMX.FTZ R108, R98, R157, !PT ;  /* 0x0000009d626c7209 */ /* 0x000fc60007810000 */
[----:B------:R-:W-:Y:S01]  /*9320*/  MUFU.EX2 R99, R161 ;  /* 0x000000a100637308 */ /* 0x000fe20000000800 */
[----:B------:R-:W-:-:S04]  /*9330*/  FMNMX.FTZ R109, R105, R108, !PT ;  /* 0x0000006c696d7209 */ /* 0x000fc80007810000 */
[----:B------:R-:W-:Y:S01]  /*9340*/  FMNMX.FTZ R108, R102, R109, !PT ;  /* 0x0000006d666c7209 */ /* 0x000fe20007810000 */
[----:B------:R-:W-:-:S01]  /*9350*/  FFMA.FTZ R109, R113, UR36, -R154 ;  /* 0x00000024716d7c23 */ /* 0x000fc2000801089a */
[--C-:B------:R-:W-:Y:S01]  /*9360*/  FFMA.FTZ R113, R117, UR36, -R154.reuse ;  /* 0x0000002475717c23 */ /* 0x100fe2000801089a */
[----:B------:R-:W-:Y:S01]  /*9370*/  IMAD.U32 R117, RZ, RZ, UR36 ;  /* 0x00000024ff757e24 */ /* 0x000fe2000f8e00ff */
[----:B------:R-:W-:Y:S01]  /*9380*/  FMNMX.FTZ R156, R103, R108, !PT ;  /* 0x0000006c679c7209 */ /* 0x000fe20007810000 */
[----:B------:R-:W-:Y:S04]  /*9390*/  MUFU.EX2 R144, R144 ;  /* 0x0000009000907308 */ /* 0x000fe80000000800 */
[----:B------:R-:W1:Y:S04]  /*93a0*/  SHFL.BFLY PT, R157, R156, 0x2, 0x1f ;  /* 0x0c401f009c9d7f89 */ /* 0x000e6800000e0000 */
[----:B------:R-:W-:Y:S08]  /*93b0*/  MUFU.EX2 R108, R160 ;  /* 0x000000a0006c7308 */ /* 0x000ff00000000800 */
[----:B------:R-:W-:Y:S08]  /*93c0*/  MUFU.EX2 R145, R145 ;  /* 0x0000009100917308 */ /* 0x000ff00000000800 */
[----:B------:R-:W-:Y:S01]  /*93d0*/  MUFU.EX2 R148, R148 ;  /* 0x0000009400947308 */ /* 0x000fe20000000800 */
[----:B-1----:R-:W-:Y:S01]  /*93e0*/  FMNMX.FTZ R157, R156, R157, !PT ;  /* 0x0000009d9c9d7209 */ /* 0x002fe20007810000 */
[----:B------:R-:W-:Y:S01]  /*93f0*/  FFMA.FTZ R156, R101, UR36, -R154 ;  /* 0x00000024659c7c23 */ /* 0x000fe2000801089a */
[----:B------:R-:W-:-:S05]  /*9400*/  FSEL R101, R9, RZ, P1 ;  /* 0x000000ff09657208 */ /* 0x000fca0000800000 */
[----:B------:R-:W-:Y:S01]  /*9410*/  MUFU.EX2 R149, R149 ;  /* 0x0000009500957308 */ /* 0x000fe20000000800 */
[----:B------:R-:W1:Y:S01]  /*9420*/  SHFL.BFLY PT, R88, R157, 0x1, 0x1f ;  /* 0x0c201f009d587f89 */ /* 0x000e6200000e0000 */
[----:B------:R-:W-:-:S06]  /*9430*/  FADD.FTZ R2, -R101, R2 ;  /* 0x0000000265027221 */ /* 0x000fcc0000010100 */
[----:B------:R2:W-:Y:S08]  /*9440*/  MUFU.EX2 R101, R156 ;  /* 0x0000009c00657308 */ /* 0x0005f00000000800 */
[----:B------:R-:W-:Y:S08]  /*9450*/  MUFU.EX2 R120, R120 ;  /* 0x0000007800787308 */ /* 0x000ff00000000800 */
[----:B------:R-:W-:Y:S01]  /*9460*/  MUFU.EX2 R121, R121 ;  /* 0x0000007900797308 */ /* 0x000fe20000000800 */
[----:B-1----:R-:W-:-:S04]  /*9470*/  FMNMX.FTZ R88, R157, R88, !PT ;  /* 0x000000589d587209 */ /* 0x002fc80007810000 */
[C---:B------:R-:W-:Y:S01]  /*9480*/  FSETP.NEU.FTZ.AND P1, PT, R88.reuse, -INF , PT ;  /* 0xff8000005800780b */ /* 0x040fe20003f3d000 */
[----:B------:R-:W-:-:S01]  /*9490*/  FFMA.FTZ R154, R88, R117, -8 ;  /* 0xc1000000589a7423 */ /* 0x000fc20000010075 */
[----:B------:R-:W-:Y:S01]  /*94a0*/  FMUL.FTZ R117, R2, UR36 ;  /* 0x0000002402757c20 */ /* 0x000fe20008410000 */
[----:B------:R-:W-:Y:S03]  /*94b0*/  MUFU.EX2 R124, R124 ;  /* 0x0000007c007c7308 */ /* 0x000fe60000000800 */
[----:B------:R-:W-:-:S05]  /*94c0*/  FSEL R2, R154, RZ, P1 ;  /* 0x000000ff9a027208 */ /* 0x000fca0000800000 */
[--C-:B--2---:R-:W-:Y:S01]  /*94d0*/  FFMA.FTZ R156, R159, UR36, -R2.reuse ;  /* 0x000000249f9c7c23 */ /* 0x104fe20008010802 */
[----:B------:R-:W-:-:S01]  /*94e0*/  FFMA.FTZ R159, R163, UR36, -R2 ;  /* 0x00000024a39f7c23 */ /* 0x000fc20008010802 */
[----:B------:R-:W-:Y:S01]  /*94f0*/  FSEL R163, R88, RZ, P1 ;  /* 0x000000ff58a37208 */ /* 0x000fe20000800000 */
[----:B------:R-:W-:-:S01]  /*9500*/  FFMA.FTZ R154, R155, UR36, -R2 ;  /* 0x000000249b9a7c23 */ /* 0x000fc20008010802 */
[--C-:B------:R-:W-:Y:S01]  /*9510*/  FFMA.FTZ R155, R158, UR36, -R2.reuse ;  /* 0x000000249e9b7c23 */ /* 0x100fe20008010802 */
[----:B------:R-:W-:-:S01]  /*9520*/  FFMA.FTZ R158, R162, UR36, -R2 ;  /* 0x00000024a29e7c23 */ /* 0x000fc20008010802 */
[----:B------:R-:W-:Y:S01]  /*9530*/  FFMA.FTZ R162, R126, UR36, -R2 ;  /* 0x000000247ea27c23 */ /* 0x000fe20008010802 */
[----:B------:R-:W-:-:S01]  /*9540*/  FADD.FTZ R163, -R163, R0 ;  /* 0x00000000a3a37221 */ /* 0x000fc20000010100 */
[--C-:B------:R-:W-:Y:S01]  /*9550*/  FFMA.FTZ R157, R169, UR36, -R2.reuse ;  /* 0x00000024a99d7c23 */ /* 0x100fe20008010802 */
[----:B------:R-:W1:Y:S01]  /*9560*/  MUFU.EX2 R117, R117 ;  /* 0x0000007500757308 */ /* 0x000e620000000800 */
[----:B------:R-:W-:-:S01]  /*9570*/  FFMA.FTZ R160, R166, UR36, -R2 ;  /* 0x00000024a6a07c23 */ /* 0x000fc20008010802 */
[----:B------:R-:W-:Y:S01]  /*9580*/  FMUL.FTZ R126, R163, UR36 ;  /* 0x00000024a37e7c20 */ /* 0x000fe20008410000 */
        /* <DEDUP_REMOVED lines=30> */
[----:B--2---:R-:W-:-:S01]  /*9770*/  FFMA.FTZ R5, R126, R4, R157 ;  /* 0x000000047e057223 */ /* 0x004fc2000001009d */
[--C-:B------:R-:W-:Y:S01]  /*9780*/  FFMA.FTZ R90, R90, UR36, -R2.reuse ;  /* 0x000000245a5a7c23 */ /* 0x100fe20008010802 */
[----:B------:R-:W-:-:S01]  /*9790*/  FFMA.FTZ R91, R91, UR36, -R2 ;  /* 0x000000245b5b7c23 */ /* 0x000fc20008010802 */
[--C-:B------:R-:W-:Y:S01]  /*97a0*/  FFMA.FTZ R94, R94, UR36, -R2.reuse ;  /* 0x000000245e5e7c23 */ /* 0x100fe20008010802 */
[----:B------:R-:W-:-:S01]  /*97b0*/  FFMA.FTZ R95, R95, UR36, -R2 ;  /* 0x000000245f5f7c23 */ /* 0x000fc20008010802 */
[--C-:B------:R-:W-:Y:S01]  /*97c0*/  FFMA.FTZ R98, R98, UR36, -R2.reuse ;  /* 0x0000002462627c23 */ /* 0x100fe20008010802 */
[----:B------:R-:W-:-:S01]  /*97d0*/  FFMA.FTZ R105, R105, UR36, -R2 ;  /* 0x0000002469697c23 */ /* 0x000fc20008010802 */
[----:B------:R-:W2:Y:S01]  /*97e0*/  MUFU.EX2 R156, R156 ;  /* 0x0000009c009c7308 */ /* 0x000ea20000000800 */
[----:B-1----:R-:W-:-:S01]  /*97f0*/  FADD.FTZ R4, R154, R5 ;  /* 0x000000059a047221 */ /* 0x002fc20000010000 */
[--C-:B------:R-:W-:Y:S01]  /*9800*/  FFMA.FTZ R102, R102, UR36, -R2.reuse ;  /* 0x0000002466667c23 */ /* 0x100fe20008010802 */
[----:B------:R-:W-:-:S05]  /*9810*/  FFMA.FTZ R2, R103, UR36, -R2 ;  /* 0x0000002467027c23 */ /* 0x000fca0008010802 */
[----:B------:R-:W1:Y:S01]  /*9820*/  MUFU.EX2 R158, R158 ;  /* 0x0000009e009e7308 */ /* 0x000e620000000800 */
[----:B---3--:R-:W-:-:S07]  /*9830*/  FADD.FTZ R5, R155, R4 ;  /* 0x000000049b057221 */ /* 0x008fce0000010000 */
[----:B------:R-:W3:Y:S01]  /*9840*/  MUFU.EX2 R159, R159 ;  /* 0x0000009f009f7308 */ /* 0x000ee20000000800 */
[----:B--2---:R-:W-:-:S07]  /*9850*/  FADD.FTZ R5, R156, R5 ;  /* 0x000000059c057221 */ /* 0x004fce0000010000 */
[----:B------:R2:W-:Y:S08]  /*9860*/  MUFU.EX2 R0, R162 ;  /* 0x000000a200007308 */ /* 0x0005f00000000800 */
[----:B------:R-:W4:Y:S01]  /*9870*/  MUFU.EX2 R160, R160 ;  /* 0x000000a000a07308 */ /* 0x000f220000000800 */
[----:B--2---:R-:W-:-:S04]  /*9880*/  FADD.FTZ R162, R14, R163 ;  /* 0x000000a30ea27221 */ /* 0x004fc80000010000 */
[----:B------:R-:W-:Y:S01]  /*9890*/  FADD.FTZ R163, R15, R162 ;  /* 0x000000a20fa37221 */ /* 0x000fe20000010000 */
[----:B-1----:R-:W-:-:S02]  /*98a0*/  FADD.FTZ R162, R158, R5 ;  /* 0x000000059ea27221 */ /* 0x002fc40000010000 */
[----:B------:R-:W1:Y:S01]  /*98b0*/  MUFU.EX2 R161, R161 ;  /* 0x000000a100a17308 */ /* 0x000e620000000800 */
[----:B------:R-:W-:-:S01]  /*98c0*/  FADD.FTZ R4, R20, R163 ;  /* 0x000000a314047221 */ /* 0x000fc20000010000 */
[----:B---3--:R-:W-:-:S03]  /*98d0*/  FADD.FTZ R163, R159, R162 ;  /* 0x000000a29fa37221 */ /* 0x008fc60000010000 */
[----:B------:R-:W-:-:S03]  /*98e0*/  FADD.FTZ R5, R21, R4 ;  /* 0x0000000415057221 */ /* 0x000fc60000010000 */
[----:B------:R-:W2:Y:S01]  /*98f0*/  MUFU.EX2 R138, R138 ;  /* 0x0000008a008a7308 */ /* 0x000ea20000000800 */
[----:B------:R-:W-:-:S01]  /*9900*/  FADD.FTZ R4, R152, R5 ;  /* 0x0000000598047221 */ /* 0x000fc20000010000 */
[----:B----4-:R-:W-:-:S03]  /*9910*/  FADD.FTZ R162, R160, R163 ;  /* 0x000000a3a0a27221 */ /* 0x010fc60000010000 */
[----:B------:R-:W-:-:S03]  /*9920*/  FADD.FTZ R5, R153, R4 ;  /* 0x0000000499057221 */ /* 0x000fc60000010000 */
[----:B------:R-:W3:Y:S01]  /*9930*/  MUFU.EX2 R139, R139 ;  /* 0x0000008b008b7308 */ /* 0x000ee20000000800 */
[----:B-1----:R-:W-:-:S01]  /*9940*/  FADD.FTZ R163, R161, R162 ;  /* 0x000000a2a1a37221 */ /* 0x002fc20000010000 */
[----:B------:R-:W-:-:S04]  /*9950*/  FADD.FTZ R4, R136, R5 ;  /* 0x0000000588047221 */ /* 0x000fc80000010000 */
[----:B------:R-:W-:Y:S02]  /*9960*/  FADD.FTZ R5, R137, R4 ;  /* 0x0000000489057221 */ /* 0x000fe40000010000 */
[----:B------:R-:W1:Y:S01]  /*9970*/  MUFU.EX2 R142, R142 ;  /* 0x0000008e008e7308 */ /* 0x000e620000000800 */
[----:B--2---:R-:W-:-:S01]  /*9980*/  FADD.FTZ R162, R138, R163 ;  /* 0x000000a38aa27221 */ /* 0x004fc20000010000 */
[----:B------:R-:W-:-:S04]  /*9990*/  FADD.FTZ R4, R140, R5 ;  /* 0x000000058c047221 */ /* 0x000fc80000010000 */
[----:B------:R-:W-:Y:S02]  /*99a0*/  FADD.FTZ R5, R141, R4 ;  /* 0x000000048d057221 */ /* 0x000fe40000010000 */
[----:B------:R-:W2:Y:S01]  /*99b0*/  MUFU.EX2 R143, R143 ;  /* 0x0000008f008f7308 */ /* 0x000ea20000000800 */
[----:B---3--:R-:W-:-:S01]  /*99c0*/  FADD.FTZ R163, R139, R162 ;  /* 0x000000a28ba37221 */ /* 0x008fc20000010000 */
[----:B------:R-:W-:-:S04]  /*99d0*/  FADD.FTZ R4, R144, R5 ;  /* 0x0000000590047221 */ /* 0x000fc80000010000 */
[----:B------:R-:W-:Y:S02]  /*99e0*/  FADD.FTZ R5, R145, R4 ;  /* 0x0000000491057221 */ /* 0x000fe40000010000 */
        /* <DEDUP_REMOVED lines=20> */
[----:B--2---:R-:W-:-:S04]  /*9b30*/  FADD.FTZ R163, R123, R162 ;  /* 0x000000a27ba37221 */ /* 0x004fc80000010000 */
[----:B------:R-:W-:-:S03]  /*9b40*/  FADD.FTZ R162, R0, R163 ;  /* 0x000000a300a27221 */ /* 0x000fc60000010000 */
        /* <DEDUP_REMOVED lines=21> */
[----:B-1----:R-:W-:-:S04]  /*9ca0*/  FADD.FTZ R4, R104, R5 ;  /* 0x0000000568047221 */ /* 0x002fc80000010000 */
        /* <DEDUP_REMOVED lines=22> */
[----:B--2---:R-:W-:-:S07]  /*9e10*/  FADD.FTZ R162, R118, R163 ;  /* 0x000000a376a27221 */ /* 0x004fce0000010000 */
        /* <DEDUP_REMOVED lines=11> */
[----:B------:R1:W-:Y:S08]  /*9ed0*/  MUFU.EX2 R164, R95 ;  /* 0x0000005f00a47308 */ /* 0x0003f00000000800 */
[----:B------:R-:W3:Y:S01]  /*9ee0*/  MUFU.EX2 R96, R96 ;  /* 0x0000006000607308 */ /* 0x000ee20000000800 */
[----:B-1----:R-:W-:-:S01]  /*9ef0*/  FADD.FTZ R95, R119, R162 ;  /* 0x000000a2775f7221 */ /* 0x002fc20000010000 */
[----:B--2---:R-:W-:-:S06]  /*9f00*/  FADD.FTZ R5, R93, R4 ;  /* 0x000000045d057221 */ /* 0x004fcc0000010000 */
[----:B------:R1:W2:Y:S08]  /*9f10*/  MUFU.EX2 R94, R98 ;  /* 0x00000062005e7308 */ /* 0x0002b00000000800 */
[----:B------:R-:W4:Y:S01]  /*9f20*/  MUFU.EX2 R97, R97 ;  /* 0x0000006100617308 */ /* 0x000f220000000800 */
[----:B-1----:R-:W-:-:S01]  /*9f30*/  FADD.FTZ R98, R90, R95 ;  /* 0x0000005f5a627221 */ /* 0x002fc20000010000 */
[----:B---3--:R-:W-:-:S03]  /*9f40*/  FADD.FTZ R4, R96, R5 ;  /* 0x0000000560047221 */ /* 0x008fc60000010000 */
[----:B------:R-:W-:-:S03]  /*9f50*/  FADD.FTZ R98, R91, R98 ;  /* 0x000000625b627221 */ /* 0x000fc60000010000 */
[----:B------:R-:W1:Y:S01]  /*9f60*/  MUFU.EX2 R166, R105 ;  /* 0x0000006900a67308 */ /* 0x000e620000000800 */
[----:B------:R-:W-:-:S04]  /*9f70*/  FADD.FTZ R98, R165, R98 ;  /* 0x00000062a5627221 */ /* 0x000fc80000010000 */
[----:B------:R-:W-:-:S03]  /*9f80*/  FADD.FTZ R95, R164, R98 ;  /* 0x00000062a45f7221 */ /* 0x000fc60000010000 */
[----:B------:R-:W3:Y:S01]  /*9f90*/  MUFU.EX2 R100, R100 ;  /* 0x0000006400647308 */ /* 0x000ee20000000800 */
[----:B--2---:R-:W-:-:S01]  /*9fa0*/  FADD.FTZ R95, R94, R95 ;  /* 0x0000005f5e5f7221 */ /* 0x004fc20000010000 */
[----:B----4-:R-:W-:-:S06]  /*9fb0*/  FADD.FTZ R5, R97, R4 ;  /* 0x0000000461057221 */ /* 0x010fcc0000010000 */
[----:B------:R-:W2:Y:S01]  /*9fc0*/  MUFU.EX2 R102, R102 ;  /* 0x0000006600667308 */ /* 0x000ea20000000800 */
[----:B-1----:R-:W-:-:S07]  /*9fd0*/  FADD.FTZ R95, R166, R95 ;  /* 0x0000005fa65f7221 */ /* 0x002fce0000010000 */
[----:B------:R-:W1:Y:S01]  /*9fe0*/  MUFU.EX2 R103, R2 ;  /* 0x0000000200677308 */ /* 0x000e620000000800 */
[----:B---3--:R-:W-:-:S04]  /*9ff0*/  FADD.FTZ R4, R100, R5 ;  /* 0x0000000564047221 */ /* 0x008fc80000010000 */
[----:B------:R-:W-:Y:S01]  /*a000*/  FADD.FTZ R5, R101, R4 ;  /* 0x0000000465057221 */ /* 0x000fe20000010000 */
[----:B--2---:R-:W-:-:S04]  /*a010*/  FADD.FTZ R95, R102, R95 ;  /* 0x0000005f665f7221 */ /* 0x004fc80000010000 */
[----:B-1----:R-:W-:Y:S01]  /*a020*/  FADD.FTZ R4, R103, R95 ;  /* 0x0000005f67047221 */ /* 0x002fe20000010000 */
[----:B------:R-:W-:Y:S06]  /*a030*/  @!P0 BRA `(.L_x_915) ;  /* 0x0000000000048947 */ /* 0x000fec0003800000 */
[----:B------:R-:W-:Y:S01]  /*a040*/  BPT.TRAP 0x1 ;  /* 0x000000040000795c */ /* 0x000fe20000300000 */
.L_x_915:
[----:B------:R-:W-:Y:S01]  /*a050*/  ULEA UR6, UR38, UR37, 0x3 ;  /* 0x0000002526067291 */ /* 0x000fe2000f8e183f */
[----:B------:R-:W-:Y:S01]  /*a060*/  ISETP.GT.AND P1, PT, R3, UR40, PT ;  /* 0x0000002803007c0c */ /* 0x000fe2000bf24270 */
[----:B------:R-:W-:Y:S01]  /*a070*/  UMOV UR39, UR7 ;  /* 0x0000000700277c82 */ /* 0x000fe20008000000 */
[----:B------:R-:W-:Y:S01]  /*a080*/  F2FP.SATFINITE.E4M3.F32.PACK_AB_MERGE_C R14, R15, R14, RZ ;  /* 0x0000000e0f0e723e */ /* 0x000fe200048070ff */
[----:B------:R-:W-:Y:S01]  /*a090*/  UIADD3 UR6, UR6, 0x29860, URZ ;  /* 0x0002986006067890 */ /* 0x000fe2000fffe03f */
[----:B------:R-:W-:Y:S01]  /*a0a0*/  F2FP.SATFINITE.E4M3.F32.PACK_AB_MERGE_C R0, R127, R0, RZ ;  /* 0x000000007f00723e */ /* 0x000fe200048070ff */
[----:B------:R-:W-:Y:S01]  /*a0b0*/  UMOV UR38, UR5 ;  /* 0x0000000500267c82 */ /* 0x000fe20008000000 */
[----:B------:R-:W-:Y:S01]  /*a0c0*/  F2FP.SATFINITE.E4M3.F32.PACK_AB_MERGE_C R2, R164, R165, RZ ;  /* 0x000000a5a402723e */ /* 0x000fe200048070ff */
[----:B------:R-:W-:Y:S01]  /*a0d0*/  UPRMT UR6, UR46, 0x654, UR6 ;  /* 0x000006542e067896 */ /* 0x000fe20008000006 */
        /* <DEDUP_REMOVED lines=34> */
[----:B------:R-:W-:Y:S01]  /*a300*/  F2FP.SATFINITE.E4M3.F32.PACK_AB_MERGE_C R177, R123, R122, R0 ;  /* 0x0000007a7bb1723e */ /* 0x000fe20004807000 */
[-C--:B------:R-:W-:Y:S01]  /*a310*/  FMUL.FTZ R56, R56, R117.reuse ;  /* 0x0000007538387220 */ /* 0x080fe20000410000 */
[----:B------:R-:W-:Y:S01]  /*a320*/  F2FP.SATFINITE.E4M3.F32.PACK_AB_MERGE_C R169, R91, R90, R2 ;  /* 0x0000005a5ba9723e */ /* 0x000fe20004807002 */
[-C--:B------:R-:W-:Y:S01]  /*a330*/  FMUL.FTZ R57, R57, R117.reuse ;  /* 0x0000007539397220 */ /* 0x080fe20000410000 */
[----:B------:R-:W-:Y:S01]  /*a340*/  F2FP.SATFINITE.E4M3.F32.PACK_AB_MERGE_C R184, R11, R10, R14 ;  /* 0x0000000a0bb8723e */ /* 0x000fe2000480700e */
        /* <DEDUP_REMOVED lines=28> */
[----:B------:R-:W-:Y:S01]  /*a510*/  VIADD R3, R3, 0xffffffff ;  /* 0xffffffff03037836 */ /* 0x000fe20000000000 */
[----:B------:R-:W-:Y:S01]  /*a520*/  F2FP.SATFINITE.E4M3.F32.PACK_AB_MERGE_C R168, R89, R116, R92 ;  /* 0x0000007459a8723e */ /* 0x000fe2000480705c */
[----:B------:R-:W-:Y:S01]  /*a530*/  FMUL.FTZ R26, R26, R126 ;  /* 0x0000007e1a1a7220 */ /* 0x000fe20000410000 */
[----:B------:R-:W-:Y:S01]  /*a540*/  F2FP.SATFINITE.E4M3.F32.PACK_AB_MERGE_C R170, R97, R96, R100 ;  /* 0x0000006061aa723e */ /* 0x000fe20004807064 */
        /* <DEDUP_REMOVED lines=32> */
[----:B------:R-:W-:-:S02]  /*a750*/  IMAD.MOV.U32 R0, RZ, RZ, R88 ;  /* 0x000000ffff007224 */ /* 0x000fc400078e0058 */
[----:B------:R-:W-:Y:S01]  /*a760*/  IMAD.MOV.U32 R2, RZ, RZ, R9 ;  /* 0x000000ffff027224 */ /* 0x000fe200078e0009 */
[----:B------:R-:W-:Y:S06]  /*a770*/  @P1 BRA `(.L_x_916) ;  /* 0xffffffb800681947 */ /* 0x000fec000383ffff */
[----:B------:R-:W-:Y:S01]  /*a780*/  IMAD.MOV.U32 R0, RZ, RZ, R88 ;  /* 0x000000ffff007224 */ /* 0x000fe200078e0058 */
[----:B------:R-:W-:Y:S01]  /*a790*/  UMOV UR38, UR5 ;  /* 0x0000000500267c82 */ /* 0x000fe20008000000 */
[----:B------:R-:W-:Y:S01]  /*a7a0*/  IMAD.MOV.U32 R2, RZ, RZ, R9 ;  /* 0x000000ffff027224 */ /* 0x000fe200078e0009 */
[----:B------:R-:W-:-:S06]  /*a7b0*/  UMOV UR39, UR7 ;  /* 0x0000000700277c82 */ /* 0x000fcc0008000000 */
.L_x_898:
[----:B------:R-:W1:Y:S01]  /*a7c0*/  LDC R8, c[0x0][0x9e4] ;  /* 0x00027900ff087b82 */ /* 0x000e620000000800 */
[----:B------:R-:W-:Y:S01]  /*a7d0*/  VIADD R9, R188, -UR53 ;  /* 0x80000035bc097c36 */ /* 0x000fe20008000000 */
[----:B------:R-:W-:-:S04]  /*a7e0*/  LOP3.LUT R189, R189, 0xffffffef, RZ, 0xc0, !PT ;  /* 0xffffffefbdbd7812 */ /* 0x000fc800078ec0ff */
[----:B------:R-:W-:Y:S02]  /*a7f0*/  R2UR UR5, R9 ;  /* 0x00000000090572ca */ /* 0x000fe400000e0000 */
[----:B-1----:R-:W-:-:S13]  /*a800*/  ISETP.GE.AND P1, PT, R8, 0x1, PT ;  /* 0x000000010800780c */ /* 0x002fda0003f26270 */
[----:B------:R-:W-:Y:S01]  /*a810*/  @P1 LOP3.LUT R189, R189, 0x10, RZ, 0xfc, !PT ;  /* 0x00000010bdbd1812 */ /* 0x000fe200078efcff */
[----:B------:R-:W-:Y:S06]  /*a820*/  @!P1 BRA `(.L_x_917) ;  /* 0x0000000000449947 */ /* 0x000fec0003800000 */
        /* <DEDUP_REMOVED lines=9> */
.L_x_918:
[----:B------:R-:W-:-:S13]  /*a8c0*/  ISETP.NE.AND P1, PT, R8, 0x1, PT ;  /* 0x000000010800780c */ /* 0x000fda0003f25270 */
[----:B------:R-:W1:Y:S02]  /*a8d0*/  @P1 LDC.64 R10, c[0x0][0x9e8] ;  /* 0x00027a00ff0a1b82 */ /* 0x000e640000000a00 */
[----:B-1----:R-:W-:-:S05]  /*a8e0*/  @P1 IMAD.HI.U32 R10, R188, R10, RZ ;  /* 0x0000000abc0a1227 */ /* 0x002fca00078e00ff */
[----:B------:R-:W-:-:S07]  /*a8f0*/  @P1 SHF.R.U32.HI R188, RZ, R11, R10 ;  /* 0x0000000bffbc1219 */ /* 0x000fce000001160a */
.L_x_919:
[----:B------:R-:W-:-:S05]  /*a900*/  IMAD R188, R188, R8, RZ ;  /* 0x00000008bcbc7224 */ /* 0x000fca00078e02ff */
[----:B------:R-:W-:-:S13]  /*a910*/  R2UR UR6, R188 ;  /* 0x00000000bc0672ca */ /* 0x000fda00000e0000 */
[----:B------:R-:W-:-:S04]  /*a920*/  UISETP.LT.AND UP0, UPT, UR5, UR6, UPT ;  /* 0x000000060500728c */ /* 0x000fc8000bf01270 */
[----:B------:R-:W-:-:S12]  /*a930*/  USEL UR5, UR5, UR6, !UP0 ;  /* 0x0000000605057287 */ /* 0x000fd8000c000000 */
.L_x_917:
[----:B------:R-:W-:-:S04]  /*a940*/  UIADD3 UR6, UR5, 0x9f, URZ ;  /* 0x0000009f05067890 */ /* 0x000fc8000fffe03f */
[----:B------:R-:W-:-:S04]  /*a950*/  UIMAD.WIDE UR6, UR6, 0x66666667, URZ ;  /* 0x66666667060678a5 */ /* 0x000fc8000f8e023f */
[----:B------:R-:W-:-:S04]  /*a960*/  USHF.R.U32.HI UR5, URZ, 0x1f, UR7 ;  /* 0x0000001f3f057899 */ /* 0x000fc80008011607 */
[----:B------:R-:W-:-:S04]  /*a970*/  ULEA.HI.SX32 UR5, UR7, UR5, 0x1a ;  /* 0x0000000507057291 */ /* 0x000fc8000f8fd23f */
[----:B------:R-:W-:-:S04]  /*a980*/  UISETP.LT.AND UP0, UPT, UR47, UR5, UPT ;  /* 0x000000052f00728c */ /* 0x000fc8000bf01270 */
[----:B------:R-:W-:-:S06]  /*a990*/  USEL UR41, UR47, UR5, !UP0 ;  /* 0x000000052f297287 */ /* 0x000fcc000c000000 */
[----:B------:R-:W-:-:S13]  /*a9a0*/  ISETP.GE.AND P1, PT, R3, UR41, PT ;  /* 0x0000002903007c0c */ /* 0x000fda000bf26270 */
[----:B------:R-:W-:Y:S05]  /*a9b0*/  @!P1 BRA `(.L_x_920) ;  /* 0x0000002c00409947 */ /* 0x000fea0003800000 */
[----:B------:R-:W-:Y:S01]  /*a9c0*/  IMAD.MOV.U32 R11, RZ, RZ, R0 ;  /* 0x000000ffff0b7224 */ /* 0x000fe200078e0000 */
[----:B------:R-:W-:Y:S01]  /*a9d0*/  UMOV UR40, UR39 ;  /* 0x0000002700287c82 */ /* 0x000fe20008000000 */
[----:B------:R-:W-:Y:S01]  /*a9e0*/  IMAD.MOV.U32 R9, RZ, RZ, R2 ;  /* 0x000000ffff097224 */ /* 0x000fe200078e0002 */
[----:B------:R-:W-:-:S06]  /*a9f0*/  UMOV UR7, UR38 ;  /* 0x0000002600077c82 */ /* 0x000fcc0008000000 */
.L_x_930:
[----:B------:R-:W-:Y:S01]  /*aa00*/  ISETP.NE.AND P2, PT, RZ, UR45, PT ;  /* 0x0000002dff007c0c */ /* 0x000fe2000bf45270 */
[----:B------:R-:W-:-:S04]  /*aa10*/  UISETP.NE.AND UP0, UPT, UR7, 0x1, UPT ;  /* 0x000000010700788c */ /* 0x000fc8000bf05270 */
[----:B------:R-:W-:-:S04]  /*aa20*/  USEL UR39, URZ, 0x1, UP0 ;  /* 0x000000013f277887 */ /* 0x000fc80008000000 */
[----:B------:R-:W-:-:S04]  /*aa30*/  ULOP3.LUT UR39, UR40, UR39, URZ, 0x3c, !UPT ;  /* 0x0000002728277292 */ /* 0x000fc8000f8e3c3f */
[----:B------:R-:W-:Y:S08]  /*aa40*/  @P2 BRA `(.L_x_921) ;  /* 0x0000000000382947 */ /* 0x000ff00003800000 */
[----:B------:R-:W-:Y:S05]  /*aa50*/  @!P0 BRA `(.L_x_922) ;  /* 0x0000000000048947 */ /* 0x000fea0003800000 */
[----:B------:R-:W-:Y:S01]  /*aa60*/  BPT.TRAP 0x1 ;  /* 0x000000040000795c */ /* 0x000fe20000300000 */
.L_x_922:
        /* <DEDUP_REMOVED lines=9> */
.L_x_923:
[----:B--2---:R-:W-:Y:S05]  /*ab00*/  @P1 BRA `(.L_x_921) ;  /* 0x0000000000081947 */ /* 0x004fea0003800000 */
[----:B------:R-:W2:Y:S02]  /*ab10*/  SYNCS.PHASECHK.TRANS64.TRYWAIT P1, [UR5+0x29830], R0 ;  /* 0x02983000ff0075a7 */ /* 0x000ea40008020145 */
[----:B--2---:R-:W-:Y:S05]  /*ab20*/  @!P1 BRA `(.L_x_924) ;  /* 0x000000d000d09947 */ /* 0x004fea0003800000 */
.L_x_921:
[----:B------:R-:W3:Y:S01]  /*ab30*/  S2R R2, SR_TID.X ;  /* 0x0000000000027919 */ /* 0x000ee20000002100 */
[----:B------:R-:W-:Y:S01]  /*ab40*/  UIADD3 UR5, UR7, 0x1, URZ ;  /* 0x0000000107057890 */ /* 0x000fe2000fffe03f */
[----:B------:R-:W-:Y:S01]  /*ab50*/  UMOV UR31, 0x80000020 ;  /* 0x80000020001f7882 */ /* 0x000fe20000000000 */
[----:B------:R-:W-:Y:S02]  /*ab60*/  UMOV UR32, UR28 ;  /* 0x0000001c00207c82 */ /* 0x000fe40008000000 */
[----:B------:R-:W-:Y:S01]  /*ab70*/  UISETP.NE.AND UP0, UPT, UR5, 0x2, UPT ;  /* 0x000000020500788c */ /* 0x000fe2000bf05270 */
[----:B------:R-:W-:Y:S01]  /*ab80*/  UMOV UR33, UR29 ;  /* 0x0000001d00217c82 */ /* 0x000fe20008000000 */
[----:B------:R-:W-:Y:S02]  /*ab90*/  UMOV UR35, 0x80000020 ;  /* 0x8000002000237882 */ /* 0x000fe40000000000 */
[----:B------:R-:W-:Y:S01]  /*aba0*/  USEL UR5, UR5, URZ, UP0 ;  /* 0x0000003f05057287 */ /* 0x000fe20008000000 */
[----:B------:R-:W-:Y:S01]  /*abb0*/  UMOV UR48, UR28 ;  /* 0x0000001c00307c82 */ /* 0x000fe20008000000 */
[----:B------:R-:W-:-:S02]  /*abc0*/  UMOV UR49, UR29 ;  /* 0x0000001d00317c82 */ /* 0x000fc40008000000 */
[----:B------:R-:W-:Y:S01]  /*abd0*/  UIMAD UR6, UR5, 0x780, UR4 ;  /* 0x00000780050678a4 */ /* 0x000fe2000f8e0204 */
[----:B------:R-:W-:Y:S01]  /*abe0*/  UMOV UR51, 0x80000020 ;  /* 0x8000002000337882 */ /* 0x000fe20000000000 */
[----:B------:R-:W-:Y:S02]  /*abf0*/  UMOV UR11, 0x80000020 ;  /* 0x80000020000b7882 */ /* 0x000fe40000000000 */
[----:B------:R-:W-:Y:S02]  /*ac00*/  UIADD3 UR34, UR6, 0x80, URZ ;  /* 0x0000008006227890 */ /* 0x000fe4000fffe03f */
[----:B------:R-:W-:Y:S02]  /*ac10*/  UIADD3 UR50, UR6, 0x100, URZ ;  /* 0x0000010006327890 */ /* 0x000fe4000fffe03f */
[----:B------:R-:W-:Y:S01]  /*ac20*/  UMOV UR30, UR6 ;  /* 0x00000006001e7c82 */ /* 0x000fe20008000000 */
[----:B------:R-:W-:Y:S02]  /*ac30*/  UIADD3 UR10, UR6, 0x200, URZ ;  /* 0x00000200060a7890 */ /* 0x000fe4000fffe03f */
[----:B------:R-:W-:Y:S01]  /*ac40*/  UIADD3 UR14, UR6, 0x202, URZ ;  /* 0x00000202060e7890 */ /* 0x000fe2000fffe03f */
[----:B------:R-:W-:Y:S01]  /*ac50*/  UMOV UR15, 0x80000020 ;  /* 0x80000020000f7882 */ /* 0x000fe20000000000 */
[----:B------:R-:W-:Y:S01]  /*ac60*/  UIADD3 UR18, UR6, 0x282, URZ ;  /* 0x0000028206127890 */ /* 0x000fe2000fffe03f */
[----:B------:R-:W-:Y:S01]  /*ac70*/  UMOV UR19, 0x80000020 ;  /* 0x8000002000137882 */ /* 0x000fe20000000000 */
[----:B------:R-:W-:Y:S01]  /*ac80*/  UIADD3 UR22, UR6, 0x500, URZ ;  /* 0x0000050006167890 */ /* 0x000fe2000fffe03f */
[----:B---3--:R-:W-:Y:S01]  /*ac90*/  SHF.R.U32.HI R2, RZ, 0x7, R2 ;  /* 0x00000007ff027819 */ /* 0x008fe20000011602 */
[----:B------:R-:W-:Y:S01]  /*aca0*/  UMOV UR23, 0x80000020 ;  /* 0x8000002000177882 */ /* 0x000fe20000000000 */
[----:B------:R-:W-:Y:S01]  /*acb0*/  UIADD3 UR26, UR6, 0x502, URZ ;  /* 0x00000502061a7890 */ /* 0x000fe2000fffe03f */
[----:B------:R-:W-:-:S02]  /*acc0*/  UMOV UR27, 0x80000020 ;  /* 0x80000020001b7882 */ /* 0x000fc40000000000 */
[----:B-12---:R-:W-:-:S05]  /*acd0*/  VIADD R0, R2, 0x8 ;  /* 0x0000000802007836 */ /* 0x006fca0000000000 */
        /* <DEDUP_REMOVED lines=164> */
.L_x_926:
[----:B------:R-:W-:Y:S01]  /*b720*/  ULEA UR6, UR7, UR37, 0x3 ;  /* 0x0000002507067291 */ /* 0x000fe2000f8e183f */
[----:B------:R-:W-:-:S05]  /*b730*/  IMAD.U32 R0, RZ, RZ, UR40 ;  /* 0x00000028ff007e24 */ /* 0x000fca000f8e00ff */
[----:B------:R-:W-:-:S04]  /*b740*/  SHF.L.U32 R0, R0, 0x1f, RZ ;  /* 0x0000001f00007819 */ /* 0x000fc800000006ff */
[----:B------:R1:W2:Y:S01]  /*b750*/  SYNCS.PHASECHK.TRANS64.TRYWAIT P1, [UR6+0x29850], R0 ;  /* 0x02985000ff0075a7 */ /* 0x0002a20008020146 */
[----:B------:R-:W-:Y:S05]  /*b760*/  @!P0 BRA `(.L_x_927) ;  /* 0x0000000000048947 */ /* 0x000fea0003800000 */
[----:B------:R-:W-:Y:S01]  /*b770*/  BPT.TRAP 0x1 ;  /* 0x000000040000795c */ /* 0x000fe20000300000 */
.L_x_927:
[----:B--2---:R-:W-:Y:S05]  /*b780*/  @P1 BRA `(.L_x_925) ;  /* 0x0000000000081947 */ /* 0x004fea0003800000 */
[----:B------:R-:W2:Y:S02]  /*b790*/  SYNCS.PHASECHK.TRANS64.TRYWAIT P1, [UR6+0x29850], R0 ;  /* 0x02985000ff0075a7 */ /* 0x000ea40008020146 */
[----:B--2---:R-:W-:Y:S05]  /*b7a0*/  @!P1 BRA `(.L_x_928) ;  /* 0x000000c400c89947 */ /* 0x004fea0003800000 */
.L_x_925:
        /* <DEDUP_REMOVED lines=91> */
[----:B-1----:R-:W-:Y:S01]  /*bd60*/  SHF.R.U32.HI R198, RZ, 0x7, R198 ;  /* 0x00000007ffc67819 */ /* 0x002fe200000116c6 */
        /* <DEDUP_REMOVED lines=8> */
[----:B-1----:R-:W-:-:S05]  /*bdf0*/  FMNMX.FTZ R13, R10, R13, !PT ;  /* 0x0000000d0a0d7209 */ /* 0x002fca0007810000 */
[----:B------:R-:W1:Y:S01]  /*be00*/  SHFL.BFLY PT, R2, R13, 0x1, 0x1f ;  /* 0x0c201f000d027f89 */ /* 0x000e6200000e0000 */
[----:B--2---:R-:W-:-:S05]  /*be10*/  FMNMX.FTZ R15, R12, R15, !PT ;  /* 0x0000000f0c0f7209 */ /* 0x004fca0007810000 */
[----:B------:R-:W2:Y:S01]  /*be20*/  SHFL.BFLY PT, R0, R15, 0x1, 0x1f ;  /* 0x0c201f000f007f89 */ /* 0x000ea200000e0000 */
[----:B-1----:R-:W-:-:S05]  /*be30*/  FMNMX.FTZ R2, R13, R2, !PT ;  /* 0x000000020d027209 */ /* 0x002fca0007810000 */
[----:B------:R-:W-:-:S04]  /*be40*/  FADD.FTZ R9, -R2, R9 ;  /* 0x0000000902097221 */ /* 0x000fc80000010100 */
[----:B------:R-:W-:Y:S01]  /*be50*/  FMUL.FTZ R10, R9, UR36 ;  /* 0x00000024090a7c20 */ /* 0x000fe20008410000 */
[----:B--2---:R-:W-:-:S05]  /*be60*/  FMNMX.FTZ R0, R15, R0, !PT ;  /* 0x000000000f007209 */ /* 0x004fca0007810000 */
[----:B------:R-:W-:Y:S01]  /*be70*/  MUFU.EX2 R10, R10 ;  /* 0x0000000a000a7308 */ /* 0x000fe20000000800 */
[----:B------:R-:W-:-:S01]  /*be80*/  FADD.FTZ R9, -R0, R11 ;  /* 0x0000000b00097221 */ /* 0x000fc20000010100 */
[----:B------:R-:W-:-:S03]  /*be90*/  IMAD.U32 R11, RZ, RZ, UR36 ;  /* 0x00000024ff0b7e24 */ /* 0x000fc6000f8e00ff */
[----:B------:R-:W-:Y:S01]  /*bea0*/  FMUL.FTZ R9, R9, UR36 ;  /* 0x0000002409097c20 */ /* 0x000fe20008410000 */
[----:B------:R-:W-:-:S04]  /*beb0*/  FFMA.FTZ R188, R2, R11, -8 ;  /* 0xc100000002bc7423 */ /* 0x000fc8000001000b */
[--C-:B------:R-:W-:Y:S01]  /*bec0*/  FFMA.FTZ R14, R157, UR36, -R188.reuse ;  /* 0x000000249d0e7c23 */ /* 0x100fe200080108bc */
[----:B------:R-:W-:Y:S02]  /*bed0*/  IMAD.U32 R157, RZ, RZ, UR36 ;  /* 0x00000024ff9d7e24 */ /* 0x000fe4000f8e00ff */
[--C-:B------:R-:W-:Y:S01]  /*bee0*/  FFMA.FTZ R12, R153, UR36, -R188.reuse ;  /* 0x00000024990c7c23 */ /* 0x100fe200080108bc */
[----:B------:R-:W-:-:S01]  /*bef0*/  FFMA.FTZ R153, R101, UR36, -R188 ;  /* 0x0000002465997c23 */ /* 0x000fc200080108bc */
[----:B------:R-:W-:Y:S01]  /*bf00*/  FFMA.FTZ R11, R152, UR36, -R188 ;  /* 0x00000024980b7c23 */ /* 0x000fe200080108bc */
[----:B------:R-:W-:-:S01]  /*bf10*/  FFMA.FTZ R101, R0, R157, -8 ;  /* 0xc100000000657423 */ /* 0x000fc2000001009d */
[----:B------:R-:W-:Y:S01]  /*bf20*/  MUFU.EX2 R9, R9 ;  /* 0x0000000900097308 */ /* 0x000fe20000000800 */
[----:B------:R-:W-:-:S01]  /*bf30*/  FFMA.FTZ R13, R156, UR36, -R188 ;  /* 0x000000249c0d7c23 */ /* 0x000fc200080108bc */
[----:B------:R-:W-:Y:S01]  /*bf40*/  FFMA.FTZ R15, R160, UR36, -R188 ;  /* 0x00000024a00f7c23 */ /* 0x000fe200080108bc */
[----:B------:R-:W-:-:S01]  /*bf50*/  FFMA.FTZ R154, R154, UR36, -R101 ;  /* 0x000000249a9a7c23 */ /* 0x000fc20008010865 */
[--C-:B------:R-:W-:Y:S01]  /*bf60*/  FFMA.FTZ R155, R155, UR36, -R101.reuse ;  /* 0x000000249b9b7c23 */ /* 0x100fe20008010865 */
[----:B------:R-:W-:-:S01]  /*bf70*/  FFMA.FTZ R156, R158, UR36, -R101 ;  /* 0x000000249e9c7c23 */ /* 0x000fc20008010865 */
        /* <DEDUP_REMOVED lines=60> */
[----:B------:R-:W-:Y:S01]  /*c340*/  IADD3 R167, -R198, 0xb, RZ ;  /* 0x0000000bc6a77810 */ /* 0x000fe20007ffe1ff */
[----:B------:R-:W-:-:S02]  /*c350*/  WARPGROUP.DEPBAR.LE gsb0, 0x0 ;  /* 0x00008000000079c5 */ /* 0x000fc40000010000 */
[----:B------:R-:W-:-:S06]  /*c360*/  WARPGROUP.ARRIVE ;  /* 0x00000000000079c5 */ /* 0x000fcc0000000000 */
[----:B------:R-:W3:Y:S01]  /*c370*/  S2R R198, SR_TID.X ;  /* 0x0000000000c67919 */ /* 0x000ee20000002100 */
[----:B------:R-:W-:-:S01]  /*c380*/  FFMA.FTZ R109, R109, UR36, -R188 ;  /* 0x000000246d6d7c23 */ /* 0x000fc200080108bc */
[----:B------:R-:W4:Y:S01]  /*c390*/  MUFU.EX2 R15, R15 ;  /* 0x0000000f000f7308 */ /* 0x000f220000000800 */
[----:B-1----:R-:W-:-:S01]  /*c3a0*/  FADD.FTZ R162, R14, R163 ;  /* 0x000000a30ea27221 */ /* 0x002fc20000010000 */
[--C-:B------:R-:W-:Y:S01]  /*c3b0*/  FFMA.FTZ R111, R111, UR36, -R101.reuse ;  /* 0x000000246f6f7c23 */ /* 0x100fe20008010865 */
[----:B------:R-:W-:Y:S01]  /*c3c0*/  QGMMA.64x128x32.F32.E4M3.E4M3 R24, R176, gdesc[UR8], R24, gsb0 ;  /* 0x01e00008b0187df3 */ /* 0x000fe20008000818 */
[----:B------:R-:W-:Y:S01]  /*c3d0*/  UIADD3 UR10, UR6, 0x300, URZ ;  /* 0x00000300060a7890 */ /* 0x000fe2000fffe03f */
[----:B------:R-:W-:Y:S01]  /*c3e0*/  FFMA.FTZ R112, R112, UR36, -R188 ;  /* 0x0000002470707c23 */ /* 0x000fe200080108bc */
[----:B------:R-:W-:Y:S01]  /*c3f0*/  UMOV UR11, 0xc0000010 ;  /* 0xc0000010000b7882 */ /* 0x000fe20000000000 */
[----:B------:R-:W-:Y:S01]  /*c400*/  FFMA.FTZ R114, R114, UR36, -R101 ;  /* 0x0000002472727c23 */ /* 0x000fe20008010865 */
        /* <DEDUP_REMOVED lines=9> */
[----:B----4-:R-:W-:-:S01]  /*c4a0*/  FADD.FTZ R163, R15, R162 ;  /* 0x000000a20fa37221 */ /* 0x010fc20000010000 */
[----:B------:R-:W-:Y:S01]  /*c4b0*/  FFMA.FTZ R88, R88, UR36, -R188 ;  /* 0x0000002458587c23 */ /* 0x000fe200080108bc */
[----:B------:R-:W-:-:S01]  /*c4c0*/  FFMA.FTZ R90, R90, UR36, -R101 ;  /* 0x000000245a5a7c23 */ /* 0x000fc20008010865 */
[----:B------:R-:W-:Y:S01]  /*c4d0*/  FFMA.FTZ R89, R89, UR36, -R188 ;  /* 0x0000002459597c23 */ /* 0x000fe200080108bc */
[----:B------:R-:W-:-:S01]  /*c4e0*/  FFMA.FTZ R91, R91, UR36, -R101 ;  /* 0x000000245b5b7c23 */ /* 0x000fc20008010865 */
[----:B------:R-:W-:Y:S01]  /*c4f0*/  FFMA.FTZ R92, R92, UR36, -R188 ;  /* 0x000000245c5c7c23 */ /* 0x000fe200080108bc */
[----:B------:R-:W-:-:S01]  /*c500*/  FFMA.FTZ R94, R94, UR36, -R101 ;  /* 0x000000245e5e7c23 */ /* 0x000fc20008010865 */
[----:B------:R-:W4:Y:S01]  /*c510*/  MUFU.EX2 R159, R159 ;  /* 0x0000009f009f7308 */ /* 0x000f220000000800 */
[----:B-1----:R-:W-:-:S01]  /*c520*/  FADD.FTZ R4, R158, R5 ;  /* 0x000000059e047221 */ /* 0x002fc20000010000 */
[----:B------:R-:W-:Y:S01]  /*c530*/  FFMA.FTZ R93, R93, UR36, -R188 ;  /* 0x000000245d5d7c23 */ /* 0x000fe200080108bc */
[----:B------:R-:W-:-:S01]  /*c540*/  FFMA.FTZ R95, R95, UR36, -R101 ;  /* 0x000000245f5f7c23 */ /* 0x000fc20008010865 */
[----:B------:R-:W-:Y:S01]  /*c550*/  FFMA.FTZ R96, R96, UR36, -R188 ;  /* 0x0000002460607c23 */ /* 0x000fe200080108bc */
[----:B------:R-:W-:-:S01]  /*c560*/  FFMA.FTZ R98, R98, UR36, -R101 ;  /* 0x0000002462627c23 */ /* 0x000fc20008010865 */
[----:B---3--:R-:W-:Y:S01]  /*c570*/  LOP3.LUT P1, RZ, R198, 0x7f, RZ, 0xc0, !PT ;  /* 0x0000007fc6ff7812 */ /* 0x008fe2000782c0ff */
[----:B------:R-:W-:-:S01]  /*c580*/  FFMA.FTZ R97, R97, UR36, -R188 ;  /* 0x0000002461617c23 */ /* 0x000fc200080108bc */
[----:B------:R-:W1:Y:S01]  /*c590*/  MUFU.EX2 R21, R21 ;  /* 0x0000001500157308 */ /* 0x000e620000000800 */
[----:B--2---:R-:W-:-:S01]  /*c5a0*/  FADD.FTZ R162, R20, R163 ;  /* 0x000000a314a27221 */ /* 0x004fc20000010000 */
[----:B------:R-:W-:Y:S01]  /*c5b0*/  FFMA.FTZ R99, R99, UR36, -R101 ;  /* 0x0000002463637c23 */ /* 0x000fe20008010865 */
[----:B------:R-:W-:-:S01]  /*c5c0*/  FFMA.FTZ R100, R100, UR36, -R188 ;  /* 0x0000002464647c23 */ /* 0x000fc200080108bc */
[--C-:B------:R-:W-:Y:S01]  /*c5d0*/  FFMA.FTZ R102, R102, UR36, -R101.reuse ;  /* 0x0000002466667c23 */ /* 0x100fe20008010865 */
[----:B------:R-:W-:-:S03]  /*c5e0*/  FFMA.FTZ R101, R103, UR36, -R101 ;  /* 0x0000002467657c23 */ /* 0x000fc60008010865 */
[----:B------:R-:W2:Y:S01]  /*c5f0*/  MUFU.EX2 R160, R160 ;  /* 0x000000a000a07308 */ /* 0x000ea20000000800 */
[----:B----4-:R-:W-:-:S07]  /*c600*/  FADD.FTZ R5, R159, R4 ;  /* 0x000000049f057221 */ /* 0x010fce0000010000 */
        /* <DEDUP_REMOVED lines=25> */
[----:B------:R-:W-:Y:S02]  /*c7a0*/  WARPGROUP.DEPBAR.LE gsb0, 0x0 ;  /* 0x00008000000079c5 */ /* 0x000fe40000010000 */
[----:B------:R-:W-:Y:S01]  /*c7b0*/  WARPGROUP.ARRIVE ;  /* 0x00000000000079c5 */ /* 0x000fe20000000000 */
[----:B-1----:R-:W-:-:S04]  /*c7c0*/  FADD.FTZ R4, R144, R5 ;  /* 0x0000000590047221 */ /* 0x002fc80000010000 */
[----:B------:R-:W1:Y:S01]  /*c7d0*/  MUFU.EX2 R147, R147 ;  /* 0x0000009300937308 */ /* 0x000e620000000800 */
[----:B------:R-:W-:Y:S01]  /*c7e0*/  QGMMA.64x128x32.F32.E4M3.E4M3 R24, R172, gdesc[UR8], R24, gsb0 ;  /* 0x01e00008ac187df3 */ /* 0x000fe20008000818 */
[----:B------:R-:W-:Y:S01]  /*c7f0*/  UIADD3 UR10, UR6, 0x400, URZ ;  /* 0x00000400060a7890 */ /* 0x000fe2000fffe03f */
[----:B--2---:R-:W-:Y:S01]  /*c800*/  FADD.FTZ R162, R146, R163 ;  /* 0x000000a392a27221 */ /* 0x004fe20000010000 */
[----:B------:R-:W-:-:S04]  /*c810*/  UMOV UR11, 0xc0000010 ;  /* 0xc0000010000b7882 */ /* 0x000fc80000000000 */
        /* <DEDUP_REMOVED lines=33> */
[----:B-1----:R-:W-:-:S01]  /*ca30*/  FADD.FTZ R5, R129, R4 ;  /* 0x0000000481057221 */ /* 0x002fc20000010000 */
[----:B------:R-:W-:Y:S02]  /*ca40*/  WARPGROUP.DEPBAR.LE gsb0, 0x0 ;  /* 0x00008000000079c5 */ /* 0x000fe40000010000 */
[----:B------:R-:W-:-:S04]  /*ca50*/  WARPGROUP.ARRIVE ;  /* 0x00000000000079c5 */ /* 0x000fc80000000000 */
[----:B------:R-:W1:Y:S01]  /*ca60*/  MUFU.EX2 R134, R134 ;  /* 0x0000008600867308 */ /* 0x000e620000000800 */
[----:B--2---:R-:W-:-:S01]  /*ca70*/  FADD.FTZ R163, R131, R162 ;  /* 0x000000a283a37221 */ /* 0x004fc20000010000 */
[----:B------:R-:W-:Y:S01]  /*ca80*/  QGMMA.64x128x32.F32.E4M3.E4M3 R24, R168, gdesc[UR8], R24, gsb0 ;  /* 0x01e00008a8187df3 */ /* 0x000fe20008000818 */
[----:B---3--:R-:W-:-:S05]  /*ca90*/  FADD.FTZ R4, R132, R5 ;  /* 0x0000000584047221 */ /* 0x008fca0000010000 */
        /* <DEDUP_REMOVED lines=35> */
[----:B------:R-:W-:Y:S01]  /*ccd0*/  IMAD.U32 R163, RZ, RZ, UR5 ;  /* 0x00000005ffa37e24 */ /* 0x000fe2000f8e00ff */
[----:B------:R-:W-:-:S05]  /*cce0*/  WARPGROUP.DEPBAR.LE gsb0, 0x0 ;  /* 0x00008000000079c5 */ /* 0x000fca0000010000 */
[----:B------:R-:W-:Y:S01]  /*ccf0*/  MUFU.EX2 R88, R88 ;  /* 0x0000005800587308 */ /* 0x000fe20000000800 */
[----:B---3--:R-:W-:-:S01]  /*cd00*/  FADD.FTZ R5, R117, R4 ;  /* 0x0000000475057221 */ /* 0x008fc20000010000 */
[----:B------:R-:W-:-:S05]  /*cd10*/  @!P1 LEA R4, R163, UR37, 0x3 ;  /* 0x00000025a3049c11 */ /* 0x000fca000f8e18ff */
[----:B------:R-:W-:Y:S01]  /*cd20*/  @!P1 VIADD R4, R4, 0x29840 ;  /* 0x0002984004049836 */ /* 0x000fe20000000000 */
[----:B------:R-:W2:Y:S04]  /*cd30*/  MUFU.EX2 R90, R90 ;  /* 0x0000005a005a7308 */ /* 0x000ea80000000800 */
[----:B------:R-:W-:Y:S01]  /*cd40*/  @!P1 PRMT R4, RZ, 0x654, R4 ;  /* 0x00000654ff049816 */ /* 0x000fe20000000004 */
[----:B------:R3:W-:Y:S06]  /*cd50*/  BAR.ARV R167, 0x100 ;  /* 0x000400a70000751d */ /* 0x0007ec0000002000 */
[----:B------:R-:W-:Y:S01]  /*cd60*/  MUFU.EX2 R89, R89 ;  /* 0x0000005900597308 */ /* 0x000fe20000000800 */
[----:B------:R4:W-:Y:S07]  /*cd70*/  @!P1 SYNCS.ARRIVE.TRANS64.RED.A1T0 RZ, [R4+URZ], RZ ;  /* 0x000000ff04ff99a7 */ /* 0x0009ee000810043f */
[----:B------:R-:W5:Y:S08]  /*cd80*/  MUFU.EX2 R91, R91 ;  /* 0x0000005b005b7308 */ /* 0x000f700000000800 */
[----:B------:R-:W-:Y:S08]  /*cd90*/  MUFU.EX2 R92, R92 ;  /* 0x0000005c005c7308 */ /* 0x000ff00000000800 */
[----:B------:R-:W3:Y:S08]  /*cda0*/  MUFU.EX2 R165, R94 ;  /* 0x0000005e00a57308 */ /* 0x000ef00000000800 */
[----:B------:R-:W-:Y:S08]  /*cdb0*/  MUFU.EX2 R93, R93 ;  /* 0x0000005d005d7308 */ /* 0x000ff00000000800 */
[----:B------:R1:W4:Y:S08]  /*cdc0*/  MUFU.EX2 R164, R95 ;  /* 0x0000005f00a47308 */ /* 0x0003300000000800 */
[----:B------:R-:W-:Y:S01]  /*cdd0*/  MUFU.EX2 R96, R96 ;  /* 0x0000006000607308 */ /* 0x000fe20000000800 */
[----:B-1----:R-:W-:-:S04]  /*cde0*/  FADD.FTZ R95, R119, R162 ;  /* 0x000000a2775f7221 */ /* 0x002fc80000010000 */
[----:B--2---:R-:W-:-:S03]  /*cdf0*/  FADD.FTZ R162, R90, R95 ;  /* 0x0000005f5aa27221 */ /* 0x004fc60000010000 */
[----:B------:R1:W2:Y:S01]  /*ce00*/  MUFU.EX2 R94, R98 ;  /* 0x00000062005e7308 */ /* 0x0002a20000000800 */
[----:B-----5:R-:W-:-:S04]  /*ce10*/  FADD.FTZ R162, R91, R162 ;  /* 0x000000a25ba27221 */ /* 0x020fc80000010000 */
[----:B---3--:R-:W-:-:S03]  /*ce20*/  FADD.FTZ R162, R165, R162 ;  /* 0x000000a2a5a27221 */ /* 0x008fc60000010000 */
[----:B------:R-:W3:Y:S01]  /*ce30*/  MUFU.EX2 R97, R97 ;  /* 0x0000006100617308 */ /* 0x000ee20000000800 */
[----:B-1----:R-:W-:-:S01]  /*ce40*/  FADD.FTZ R98, R88, R5 ;  /* 0x0000000558627221 */ /* 0x002fc20000010000 */
[----:B----4-:R-:W-:-:S03]  /*ce50*/  FADD.FTZ R95, R164, R162 ;  /* 0x000000a2a45f7221 */ /* 0x010fc60000010000 */
[----:B------:R-:W-:-:S03]  /*ce60*/  FADD.FTZ R5, R89, R98 ;  /* 0x0000006259057221 */ /* 0x000fc60000010000 */
[----:B------:R-:W1:Y:S01]  /*ce70*/  MUFU.EX2 R166, R99 ;  /* 0x0000006300a67308 */ /* 0x000e620000000800 */
[----:B------:R-:W-:-:S01]  /*ce80*/  FADD.FTZ R98, R92, R5 ;  /* 0x000000055c627221 */ /* 0x000fc20000010000 */
[----:B--2---:R-:W-:-:S03]  /*ce90*/  FADD.FTZ R95, R94, R95 ;  /* 0x0000005f5e5f7221 */ /* 0x004fc60000010000 */
[----:B------:R-:W-:-:S03]  /*cea0*/  FADD.FTZ R5, R93, R98 ;  /* 0x000000625d057221 */ /* 0x000fc60000010000 */
[----:B------:R-:W2:Y:S01]  /*ceb0*/  MUFU.EX2 R100, R100 ;  /* 0x0000006400647308 */ /* 0x000ea20000000800 */
[----:B------:R-:W-:-:S04]  /*cec0*/  FADD.FTZ R4, R96, R5 ;  /* 0x0000000560047221 */ /* 0x000fc80000010000 */
[----:B---3--:R-:W-:-:S03]  /*ced0*/  FADD.FTZ R5, R97, R4 ;  /* 0x0000000461057221 */ /* 0x008fc60000010000 */
[----:B------:R-:W3:Y:S01]  /*cee0*/  MUFU.EX2 R102, R102 ;  /* 0x0000006600667308 */ /* 0x000ee20000000800 */
[----:B-1----:R-:W-:-:S07]  /*cef0*/  FADD.FTZ R95, R166, R95 ;  /* 0x0000005fa65f7221 */ /* 0x002fce0000010000 */
[----:B------:R-:W1:Y:S01]  /*cf00*/  MUFU.EX2 R153, R153 ;  /* 0x0000009900997308 */ /* 0x000e620000000800 */
[----:B--2---:R-:W-:-:S07]  /*cf10*/  FADD.FTZ R4, R100, R5 ;  /* 0x0000000564047221 */ /* 0x004fce0000010000 */
[----:B------:R-:W2:Y:S01]  /*cf20*/  MUFU.EX2 R101, R101 ;  /* 0x0000006500657308 */ /* 0x000ea20000000800 */
[----:B---3--:R-:W-:-:S01]  /*cf30*/  FADD.FTZ R95, R102, R95 ;  /* 0x0000005f665f7221 */ /* 0x008fc20000010000 */
[----:B-1----:R-:W-:-:S03]  /*cf40*/  FADD.FTZ R5, R153, R4 ;  /* 0x0000000499057221 */ /* 0x002fc60000010000 */
[----:B--2---:R-:W-:Y:S01]  /*cf50*/  FADD.FTZ R4, R101, R95 ;  /* 0x0000005f65047221 */ /* 0x004fe20000010000 */
[----:B------:R-:W-:Y:S06]  /*cf60*/  @!P0 BRA `(.L_x_929) ;  /* 0x0000000000048947 */ /* 0x000fec0003800000 */
[----:B------:R-:W-:Y:S01]  /*cf70*/  BPT.TRAP 0x1 ;  /* 0x000000040000795c */ /* 0x000fe20000300000 */
.L_x_929:
        /* <DEDUP_REMOVED lines=63> */
[----:B------:R-:W-:Y:S01]  /*d370*/  FMUL.FTZ R25, R25, R10 ;  /* 0x0000000a19197220 */ /* 0x000fe20000410000 */
        /* <DEDUP_REMOVED lines=47> */
[----:B------:R-:W-:-:S02]  /*d670*/  VIADD R3, R3, 0xffffffff ;  /* 0xffffffff03037836 */ /* 0x000fc40000000000 */
[----:B------:R-:W-:Y:S02]  /*d680*/  IMAD.MOV.U32 R11, RZ, RZ, R0 ;  /* 0x000000ffff0b7224 */ /* 0x000fe400078e0000 */
[----:B------:R-:W-:Y:S01]  /*d690*/  IMAD.MOV.U32 R9, RZ, RZ, R2 ;  /* 0x000000ffff097224 */ /* 0x000fe200078e0002 */
[----:B------:R-:W-:Y:S06]  /*d6a0*/  @P1 BRA `(.L_x_930) ;  /* 0xffffffd000d41947 */ /* 0x000fec000383ffff */
[----:B------:R-:W-:-:S05]  /*d6b0*/  UMOV UR38, UR5 ;  /* 0x0000000500267c82 */ /* 0x000fca0008000000 */
.L_x_920:
[----:B------:R-:W-:-:S13]  /*d6c0*/  ISETP.GE.AND P1, PT, R3, UR47, PT ;  /* 0x0000002f03007c0c */ /* 0x000fda000bf26270 */
[----:B------:R-:W-:Y:S05]  /*d6d0*/  @!P1 BRA `(.L_x_931) ;  /* 0x0000004400d09947 */ /* 0x000fea0003800000 */
[----:B------:R-:W-:Y:S01]  /*d6e0*/  IMAD.MOV.U32 R11, RZ, RZ, R0 ;  /* 0x000000ffff0b7224 */ /* 0x000fe200078e0000 */
[----:B------:R-:W-:Y:S01]  /*d6f0*/  UMOV UR7, UR38 ;  /* 0x0000002600077c82 */ /* 0x000fe20008000000 */
[----:B------:R-:W-:Y:S01]  /*d700*/  IMAD.MOV.U32 R10, RZ, RZ, R2 ;  /* 0x000000ffff0a7224 */ /* 0x000fe200078e0002 */
[----:B------:R-:W-:Y:S01]  /*d710*/  UMOV UR40, UR39 ;  /* 0x0000002700287c82 */ /* 0x000fe20008000000 */
[----:B------:R-:W-:Y:S01]  /*d720*/  IMAD.IADD R9, R192, 0x1, R7 ;  /* 0x00000001c0097824 */ /* 0x000fe200078e0207 */
[----:B------:R-:W-:Y:S01]  /*d730*/  ULDC UR38, c[0x0][0x9e4] ;  /* 0x0002790000267ab9 */ /* 0x000fe20000000800 */
[----:B------:R-:W-:Y:S01]  /*d740*/  ULDC UR41, c[0x0][0x9dc] ;  /* 0x0002770000297ab9 */ /* 0x000fe20000000800 */
[----:B------:R-:W-:Y:S01]  /*d750*/  ULDC UR56, c[0x0][0x2e0] ;  /* 0x0000b80000387ab9 */ /* 0x000fe20000000800 */
[----:B------:R-:W-:-:S05]  /*d760*/  ULDC UR53, c[0x0][0x9e0] ;  /* 0x0002780000357ab9 */ /* 0x000fca0000000800 */
.L_x_949:
[----:B------:R-:W-:Y:S01]  /*d770*/  ISETP.NE.AND P2, PT, RZ, UR45, PT ;  /* 0x0000002dff007c0c */ /* 0x000fe2000bf45270 */
[----:B------:R-:W-:-:S04]  /*d780*/  UISETP.NE.AND UP0, UPT, UR7, 0x1, UPT ;  /* 0x000000010700788c */ /* 0x000fc8000bf05270 */
[----:B------:R-:W-:-:S04]  /*d790*/  USEL UR39, URZ, 0x1, UP0 ;  /* 0x000000013f277887 */ /* 0x000fc80008000000 */
[----:B------:R-:W-:-:S04]  /*d7a0*/  ULOP3.LUT UR39, UR40, UR39, URZ, 0x3c, !UPT ;  /* 0x0000002728277292 */ /* 0x000fc8000f8e3c3f */
[----:B------:R-:W-:Y:S08]  /*d7b0*/  @P2 BRA `(.L_x_932) ;  /* 0x0000000000382947 */ /* 0x000ff00003800000 */
[----:B------:R-:W-:Y:S05]  /*d7c0*/  @!P0 BRA `(.L_x_933) ;  /* 0x0000000000048947 */ /* 0x000fea0003800000 */
[----:B------:R-:W-:Y:S01]  /*d7d0*/  BPT.TRAP 0x1 ;  /* 0x000000040000795c */ /* 0x000fe20000300000 */
.L_x_933:
        /* <DEDUP_REMOVED lines=9> */
.L_x_934:
[----:B--2---:R-:W-:Y:S05]  /*d870*/  @P1 BRA `(.L_x_932) ;  /* 0x0000000000081947 */ /* 0x004fea0003800000 */
[----:B------:R-:W2:Y:S02]  /*d880*/  SYNCS.PHASECHK.TRANS64.TRYWAIT P1, [UR5+0x29830], R0 ;  /* 0x02983000ff0075a7 */ /* 0x000ea40008020145 */
[----:B--2---:R-:W-:Y:S05]  /*d890*/  @!P1 BRA `(.L_x_935) ;  /* 0x000000a400a49947 */ /* 0x004fea0003800000 */
.L_x_932:
        /* <DEDUP_REMOVED lines=191> */
.L_x_937:
[----:B------:R-:W-:Y:S01]  /*e490*/  ULEA UR6, UR7, UR37, 0x3 ;  /* 0x0000002507067291 */ /* 0x000fe2000f8e183f */
[----:B------:R-:W-:-:S05]  /*e4a0*/  IMAD.U32 R0, RZ, RZ, UR40 ;  /* 0x00000028ff007e24 */ /* 0x000fca000f8e00ff */
[----:B------:R-:W-:-:S04]  /*e4b0*/  SHF.L.U32 R0, R0, 0x1f, RZ ;  /* 0x0000001f00007819 */ /* 0x000fc800000006ff */
[----:B------:R1:W2:Y:S01]  /*e4c0*/  SYNCS.PHASECHK.TRANS64.TRYWAIT P1, [UR6+0x29850], R0 ;  /* 0x02985000ff0075a7 */ /* 0x0002a20008020146 */
[----:B------:R-:W-:Y:S05]  /*e4d0*/  @!P0 BRA `(.L_x_938) ;  /* 0x0000000000048947 */ /* 0x000fea0003800000 */
[----:B------:R-:W-:Y:S01]  /*e4e0*/  BPT.TRAP 0x1 ;  /* 0x000000040000795c */ /* 0x000fe20000300000 */
.L_x_938:
[----:B--2---:R-:W-:Y:S05]  /*e4f0*/  @P1 BRA `(.L_x_936) ;  /* 0x0000000000081947 */ /* 0x004fea0003800000 */
[----:B------:R-:W2:Y:S02]  /*e500*/  SYNCS.PHASECHK.TRANS64.TRYWAIT P1, [UR6+0x29850], R0 ;  /* 0x02985000ff0075a7 */ /* 0x000ea40008020146 */
[----:B--2---:R-:W-:Y:S05]  /*e510*/  @!P1 BRA `(.L_x_939) ;  /* 0x00000098009c9947 */ /* 0x004fea0003800000 */
.L_x_936:
[----:B------:R-:W-:Y:S01]  /*e520*/  UIADD3 UR6, UR37, 0x400, URZ ;  /* 0x0000040025067890 */ /* 0x000fe2000fffe03f */
[----:B------:R-:W-:Y:S01]  /*e530*/  WARPGROUP.ARRIVE ;  /* 0x00000000000079c5 */ /* 0x000fe20000000000 */
[----:B------:R-:W-:-:S05]  /*e540*/  UMOV UR11, 0xc0000010 ;  /* 0xc0000010000b7882 */ /* 0x000fca0000000000 */
[----:B------:R-:W3:Y:S01]  /*e550*/  S2R R2, SR_TID.X ;  /* 0x0000000000027919 */ /* 0x000ee20000002100 */
[----:B------:R-:W-:Y:S01]  /*e560*/  USHF.R.U32.HI UR6, URZ, 0x4, UR6 ;  /* 0x000000043f067899 */ /* 0x000fe20008011606 */
[----:B--2---:R-:W2:Y:S01]  /*e570*/  LDC R13, c[0x0][0x288] ;  /* 0x0000a200ff0d7b82 */ /* 0x004ea20000000800 */
        /* <DEDUP_REMOVED lines=9> */
[----:B---3--:R-:W-:Y:S02]  /*e610*/  LOP3.LUT P1, RZ, R2, 0x7f, RZ, 0xc0, !PT ;  /* 0x0000007f02ff7812 */ /* 0x008fe4000782c0ff */
[----:B------:R-:W-:-:S04]  /*e620*/  SHF.R.U32.HI R2, RZ, 0x7, R2 ;  /* 0x00000007ff027819 */ /* 0x000fc80000011602 */
[----:B------:R-:W-:Y:S01]  /*e630*/  IADD3 R20, -R2, 0xb, RZ ;  /* 0x0000000b02147810 */ /* 0x000fe20007ffe1ff */
[----:B------:R-:W-:-:S05]  /*e640*/  IMAD R2, R17, UR56, R15 ;  /* 0x0000003811027c24 */ /* 0x000fca000f8e020f */
[----:B--2---:R-:W-:Y:S02]  /*e650*/  IADD3 R13, R2, 0x1, -R13 ;  /* 0x00000001020d7810 */ /* 0x004fe40007ffe80d */
[----:B------:R-:W-:-:S03]  /*e660*/  @!P1 LEA R0, R0, UR37, 0x3 ;  /* 0x0000002500009c11 */ /* 0x000fc6000f8e18ff */
[----:B------:R-:W-:Y:S02]  /*e670*/  IMAD R13, R16, -0x2, R13 ;  /* 0xfffffffe100d7824 */ /* 0x000fe400078e020d */
[----:B------:R-:W-:Y:S02]  /*e680*/  @!P1 VIADD R0, R0, 0x29840 ;  /* 0x0002984000009836 */ /* 0x000fe40000000000 */
[----:B------:R-:W-:-:S03]  /*e690*/  VIADD R12, R13, UR53 ;  /* 0x000000350d0c7c36 */ /* 0x000fc60008000000 */
[----:B------:R-:W-:Y:S01]  /*e6a0*/  @!P1 PRMT R0, RZ, 0x654, R0 ;  /* 0x00000654ff009816 */ /* 0x000fe20000000000 */
[----:B------:R-:W-:Y:S01]  /*e6b0*/  IMAD.IADD R14, R7, 0x1, R12 ;  /* 0x00000001070e7824 */ /* 0x000fe200078e020c */
        /* <DEDUP_REMOVED lines=15> */
[----:B------:R-:W-:-:S06]  /*e7b0*/  ULOP3.LUT UR6, URZ, UR41, URZ, 0x33, !UPT ;  /* 0x000000293f067292 */ /* 0x000fcc000f8e333f */
[----:B------:R-:W-:-:S04]  /*e7c0*/  VIADD R2, R13, UR6 ;  /* 0x000000060d027c36 */ /* 0x000fc80008000000 */
[----:B------:R-:W-:Y:S01]  /*e7d0*/  IMAD.IADD R13, R7, 0x1, R2 ;  /* 0x00000001070d7824 */ /* 0x000fe200078e0202 */
[----:B------:R-:W-:Y:S02]  /*e7e0*/  WARPGROUP.DEPBAR.LE gsb0, 0x0 ;  /* 0x00008000000079c5 */ /* 0x000fe40000010000 */
[----:B------:R-:W-:-:S06]  /*e7f0*/  WARPGROUP.ARRIVE ;  /* 0x00000000000079c5 */ /* 0x000fcc0000000000 */
[----:B------:R-:W-:Y:S03]  /*e800*/  QGMMA.64x128x32.F32.E4M3.E4M3 R24, R168, gdesc[UR8], R24, gsb0 ;  /* 0x01e00008a8187df3 */ /* 0x000fe60008000818 */
[----:B------:R-:W-:Y:S02]  /*e810*/  WARPGROUP.DEPBAR.LE gsb0, 0x0 ;  /* 0x00008000000079c5 */ /* 0x000fe40000010000 */
[----:B------:R1:W-:Y:S06]  /*e820*/  BAR.ARV R20, 0x100 ;  /* 0x000400140000751d */ /* 0x0003ec0000002000 */
[----:B------:R2:W-:Y:S01]  /*e830*/  @!P1 SYNCS.ARRIVE.TRANS64.RED.A1T0 RZ, [R0+URZ], RZ ;  /* 0x000000ff00ff99a7 */ /* 0x0005e2000810043f */
[----:B------:R-:W-:Y:S01]  /*e840*/  ISETP.GE.AND P1, PT, R8, 0x1, PT ;  /* 0x000000010800780c */ /* 0x000fe20003f26270 */
[----:B--2---:R-:W-:-:S12]  /*e850*/  IMAD R0, R16, -0x2, R15 ;  /* 0xfffffffe10007824 */ /* 0x004fd800078e020f */
[----:B-1----:R-:W-:Y:S05]  /*e860*/  @!P1 BRA `(.L_x_940) ;  /* 0x0000000000589947 */ /* 0x002fea0003800000 */
        /* <DEDUP_REMOVED lines=11> */
.L_x_942:
[----:B------:R-:W-:-:S05]  /*e920*/  IMAD.U32 R169, RZ, RZ, UR38 ;  /* 0x00000026ffa97e24 */ /* 0x000fca000f8e00ff */
[----:B------:R-:W-:-:S13]  /*e930*/  ISETP.NE.AND P1, PT, R169, 0x1, PT ;  /* 0x00000001a900780c */ /* 0x000fda0003f25270 */
[----:B------:R-:W1:Y:S01]  /*e940*/  @P1 LDC.64 R170, c[0x0][0x9e8] ;  /* 0x00027a00ffaa1b82 */ /* 0x000e620000000a00 */
[----:B------:R-:W-:-:S04]  /*e950*/  @P1 IMAD.IADD R21, R192, 0x1, R7 ;  /* 0x00000001c0151824 */ /* 0x000fc800078e0207 */
[----:B-1----:R-:W-:-:S04]  /*e960*/  @P1 IMAD.HI.U32 R170, R21, R170, RZ ;  /* 0x000000aa15aa1227 */ /* 0x002fc800078e00ff */
[----:B------:R-:W-:Y:S01]  /*e970*/  IMAD.MOV.U32 R21, RZ, RZ, R9 ;  /* 0x000000ffff157224 */ /* 0x000fe200078e0009 */
[----:B------:R-:W-:-:S07]  /*e980*/  @P1 SHF.R.U32.HI R21, RZ, R171, R170 ;  /* 0x000000abff151219 */ /* 0x000fce00000116aa */
.L_x_943:
[----:B------:R-:W-:Y:S05]  /*e990*/  BSYNC B0 ;  /* 0x0000000000007941 */ /* 0x000fea0003800000 */
.L_x_941:
[----:B------:R-:W-:-:S05]  /*e9a0*/  IMAD R20, R21, R169, R0 ;  /* 0x000000a915147224 */ /* 0x000fca00078e0200 */
[----:B------:R-:W-:Y:S02]  /*e9b0*/  VIADDMNMX R14, R20, R169, R14, PT ;  /* 0x000000a9140e7246 */ /* 0x000fe4000380010e */
[----:B------:R-:W-:-:S07]  /*e9c0*/  VIMNMX R13, R13, R20, !PT ;  /* 0x000000140d0d7248 */ /* 0x000fce0007fe0100 */
.L_x_940:
[C---:B------:R-:W-:Y:S02]  /*e9d0*/  ISETP.GE.AND P1, PT, R15.reuse, 0x9, PT ;  /* 0x000000090f00780c */ /* 0x040fe40003f26270 */
[----:B------:R-:W-:Y:S02]  /*e9e0*/  ISETP.GE.AND P2, PT, R15, 0x2, PT ;  /* 0x000000020f00780c */ /* 0x000fe40003f46270 */
[----:B------:R-:W-:Y:S02]  /*e9f0*/  P2R R20, PR, RZ, 0x2 ;  /* 0x00000002ff147803 */ /* 0x000fe40000000000 */
[----:B------:R-:W-:Y:S02]  /*ea00*/  ISETP.GT.AND P1, PT, R13, 0x8, !P1 ;  /* 0x000000080d00780c */ /* 0x000fe40004f24270 */
[----:B------:R-:W-:Y:S02]  /*ea10*/  P2R R168, PR, RZ, 0x4 ;  /* 0x00000004ffa87803 */ /* 0x000fe40000000000 */
[----:B------:R-:W-:-:S02]  /*ea20*/  ISETP.LT.OR P1, PT, R14, 0x9, P1 ;  /* 0x000000090e00780c */ /* 0x000fc40000f21670 */
[----:B------:R-:W-:Y:S02]  /*ea30*/  ISETP.GT.AND P2, PT, R13, 0x1, !P2 ;  /* 0x000000010d00780c */ /* 0x000fe40005744270 */
[----:B------:R-:W-:Y:S02]  /*ea40*/  ISETP.GE.AND P3, PT, R15, 0xa, PT ;  /* 0x0000000a0f00780c */ /* 0x000fe40003f66270 */
[----:B------:R-:W-:Y:S02]  /*ea50*/  FSEL R156, R156, -INF , !P1 ;  /* 0xff8000009c9c7808 */ /* 0x000fe40004800000 */
[----:B------:R-:W-:Y:S02]  /*ea60*/  ISETP.LT.OR P2, PT, R14, 0x2, P2 ;  /* 0x000000020e00780c */ /* 0x000fe40001741670 */
[----:B------:R-:W-:Y:S02]  /*ea70*/  ISETP.GT.AND P1, PT, R13, 0x9, !P3 ;  /* 0x000000090d00780c */ /* 0x000fe40005f24270 */
[----:B------:R-:W-:-:S02]  /*ea80*/  FSEL R153, R153, -INF , !P2 ;  /* 0xff80000099997808 */ /* 0x000fc40005000000 */
[C---:B------:R-:W-:Y:S02]  /*ea90*/  ISETP.LT.OR P1, PT, R14.reuse, 0xa, P1 ;  /* 0x0000000a0e00780c */ /* 0x040fe40000f21670 */
[----:B------:R-:W-:Y:S02]  /*eaa0*/  ISETP.GE.AND P2, PT, R15, 0x11, PT ;  /* 0x000000110f00780c */ /* 0x000fe40003f46270 */
[----:B------:R-:W-:Y:S02]  /*eab0*/  FSEL R157, R157, -INF , !P1 ;  /* 0xff8000009d9d7808 */ /* 0x000fe40004800000 */
[----:B------:R-:W-:Y:S02]  /*eac0*/  ISETP.GT.AND P1, PT, R13, 0x10, !P2 ;  /* 0x000000100d00780c */ /* 0x000fe40005724270 */
[----:B------:R-:W-:Y:S02]  /*ead0*/  P2R R170, PR, RZ, 0x4 ;  /* 0x00000004ffaa7803 */ /* 0x000fe40000000000 */
        /* <DEDUP_REMOVED lines=173> */
[----:B------:R-:W-:Y:S01]  /*f5b0*/  ISETP.GE.AND P6, PT, R15, 0x9a, PT ;  /* 0x0000009a0f00780c */ /* 0x000fe20003fc6270 */
[----:B------:R-:W-:-:S03]  /*f5c0*/  IMAD.IADD R15, R6, 0x1, R2 ;  /* 0x00000001060f7824 */ /* 0x000fc600078e0202 */
[----:B------:R-:W-:Y:S02]  /*f5d0*/  P2R R152, PR, RZ, 0x40 ;  /* 0x00000040ff987803 */ /* 0x000fe40000000000 */
[----:B------:R-:W-:-:S04]  /*f5e0*/  ISETP.GT.AND P6, PT, R13, 0x99, !P6 ;  /* 0x000000990d00780c */ /* 0x000fc800077c4270 */
[----:B------:R-:W-:Y:S01]  /*f5f0*/  ISETP.LT.OR P6, PT, R14, 0x9a, P6 ;  /* 0x0000009a0e00780c */ /* 0x000fe200037c1670 */
[----:B------:R-:W-:-:S03]  /*f600*/  IMAD.IADD R14, R6, 0x1, R12 ;  /* 0x00000001060e7824 */ /* 0x000fc600078e020c */
[----:B------:R-:W-:Y:S02]  /*f610*/  FSEL R101, R101, -INF , !P6 ;  /* 0xff80000065657808 */ /* 0x000fe40007000000 */
[----:B------:R-:W-:-:S13]  /*f620*/  ISETP.GE.AND P6, PT, R8, 0x1, PT ;  /* 0x000000010800780c */ /* 0x000fda0003fc6270 */
[----:B------:R-:W-:Y:S05]  /*f630*/  @!P6 BRA `(.L_x_944) ;  /* 0x000000000054e947 */ /* 0x000fea0003800000 */
        /* <DEDUP_REMOVED lines=12> */
.L_x_946:
[----:B------:R-:W-:-:S05]  /*f700*/  IMAD.U32 R2, RZ, RZ, UR38 ;  /* 0x00000026ff027e24 */ /* 0x000fca000f8e00ff */
[----:B------:R-:W-:-:S13]  /*f710*/  ISETP.NE.AND P6, PT, R2, 0x1, PT ;  /* 0x000000010200780c */ /* 0x000fda0003fc5270 */
[----:B------:R-:W1:Y:S02]  /*f720*/  @P6 LDC.64 R12, c[0x0][0x9e8] ;  /* 0x00027a00ff0c6b82 */ /* 0x000e640000000a00 */
[----:B-1----:R-:W-:-:S05]  /*f730*/  @P6 IMAD.HI.U32 R12, R211, R12, RZ ;  /* 0x0000000cd30c6227 */ /* 0x002fca00078e00ff */
[----:B------:R-:W-:-:S07]  /*f740*/  @P6 SHF.R.U32.HI R211, RZ, R13, R12 ;  /* 0x0000000dffd36219 */ /* 0x000fce000001160c */
.L_x_947:
[----:B------:R-:W-:Y:S05]  /*f750*/  BSYNC B0 ;  /* 0x0000000000007941 */ /* 0x000fea0003800000 */
.L_x_945:
[----:B------:R-:W-:-:S05]  /*f760*/  IMAD R211, R211, R2, R0 ;  /* 0x00000002d3d37224 */ /* 0x000fca00078e0200 */
[----:B------:R-:W-:Y:S02]  /*f770*/  VIADDMNMX R14, R211, R2, R14, PT ;  /* 0x00000002d30e7246 */ /* 0x000fe4000380010e */
[----:B------:R-:W-:-:S07]  /*f780*/  VIMNMX R15, R15, R211, !PT ;  /* 0x000000d30f0f7248 */ /* 0x000fce0007fe0100 */
.L_x_944:
        /* <DEDUP_REMOVED lines=110> */
[C---:B------:R-:W-:Y:S02]  /*fe70*/  ISETP.LT.OR P3, PT, R14.reuse, 0x91, P3 ;  /* 0x000000910e00780c */ /* 0x040fe40001f61670 */
[C---:B------:R-:W-:Y:S02]  /*fe80*/  ISETP.GT.AND P1, PT, R15.reuse, 0x60, !P1 ;  /* 0x000000600f00780c */ /* 0x040fe40004f24270 */
[----:B------:R-:W-:Y:S02]  /*fe90*/  ISETP.GT.AND P4, PT, R15, 0x91, !P4 ;  /* 0x000000910f00780c */ /* 0x000fe40006784270 */
[----:B------:R-:W-:Y:S02]  /*fea0*/  ISETP.LT.OR P1, PT, R14, 0x61, P1 ;  /* 0x000000610e00780c */ /* 0x000fe40000f21670 */
[----:B-1----:R-:W-:-:S02]  /*feb0*/  FMNMX.FTZ R13, R12, R13, !PT ;  /* 0x0000000d0c0d7209 */ /* 0x002fc40007810000 */
[----:B------:R-:W-:Y:S02]  /*fec0*/  FSEL R106, R106, -INF , !P1 ;  /* 0xff8000006a6a7808 */ /* 0x000fe40004800000 */
[----:B------:R-:W-:Y:S01]  /*fed0*/  ISETP.NE.AND P1, PT, R198, RZ, PT ;  /* 0x000000ffc600720c */ /* 0x000fe20003f25270 */
[----:B------:R-:W1:Y:S01]  /*fee0*/  SHFL.BFLY PT, R2, R13, 0x1, 0x1f ;  /* 0x0c201f000d027f89 */ /* 0x000e6200000e0000 */
[----:B------:R-:W-:Y:S02]  /*fef0*/  FSEL R98, R98, -INF , !P3 ;  /* 0xff80000062627808 */ /* 0x000fe40005800000 */
[C---:B------:R-:W-:Y:S02]  /*ff00*/  ISETP.GT.AND P1, PT, R15.reuse, 0x61, !P1 ;  /* 0x000000610f00780c */ /* 0x040fe40004f24270 */
[----:B------:R-:W-:Y:S02]  /*ff10*/  ISETP.GT.AND P5, PT, R15, 0x98, !P5 ;  /* 0x000000980f00780c */ /* 0x000fe40006fa4270 */
[----:B------:R-:W-:-:S02]  /*ff20*/  ISETP.LT.OR P1, PT, R14, 0x62, P1 ;  /* 0x000000620e00780c */ /* 0x000fc40000f21670 */
[C---:B------:R-:W-:Y:S02]  /*ff30*/  ISETP.LT.OR P4, PT, R14.reuse, 0x92, P4 ;  /* 0x000000920e00780c */ /* 0x040fe40002781670 */
[----:B------:R-:W-:Y:S02]  /*ff40*/  FSEL R107, R107, -INF , !P1 ;  /* 0xff8000006b6b7808 */ /* 0x000fe40004800000 */
[----:B------:R-:W-:Y:S02]  /*ff50*/  ISETP.NE.AND P1, PT, R199, RZ, PT ;  /* 0x000000ffc700720c */ /* 0x000fe40003f25270 */
[----:B------:R-:W-:Y:S02]  /*ff60*/  ISETP.LT.OR P5, PT, R14, 0x99, P5 ;  /* 0x000000990e00780c */ /* 0x000fe40002fa1670 */
[----:B------:R-:W-:Y:S02]  /*ff70*/  ISETP.GT.AND P1, PT, R15, 0x68, !P1 ;  /* 0x000000680f00780c */ /* 0x000fe40004f24270 */
[----:B------:R-:W-:-:S02]  /*ff80*/  FSEL R99, R99, -INF , !P4 ;  /* 0xff80000063637808 */ /* 0x000fc40006000000 */
[----:B------:R-:W-:Y:S02]  /*ff90*/  ISETP.LT.OR P1, PT, R14, 0x69, P1 ;  /* 0x000000690e00780c */ /* 0x000fe40000f21670 */
[----:B------:R-:W-:Y:S02]  /*ffa0*/  FSEL R102, R102, -INF , !P5 ;  /* 0xff80000066667808 */ /* 0x000fe40006800000 */
        /* <DEDUP_REMOVED lines=30> */
[----:B------:R-:W-:Y:S01]  /*10190*/  ISETP.NE.AND P1, PT, R169, RZ, PT ;  /* 0x000000ffa900720c */ /* 0x000fe20003f25270 */
[----:B------:R-:W-:-:S03]  /*101a0*/  IMAD.U32 R169, RZ, RZ, UR36 ;  /* 0x00000024ffa97e24 */ /* 0x000fc6000f8e00ff */
[----:B------:R-:W-:Y:S01]  /*101b0*/  ISETP.GT.AND P1, PT, R15, 0x9, !P1 ;  /* 0x000000090f00780c */ /* 0x000fe20004f24270 */
[----:B------:R-:W-:-:S03]  /*101c0*/  FFMA.FTZ R0, R2, R169, -8 ;  /* 0xc100000002007423 */ /* 0x000fc600000100a9 */
        /* <DEDUP_REMOVED lines=31> */
[----:B------:R-:W-:Y:S02]  /*103c0*/  ISETP.NE.AND P6, PT, R152, RZ, PT ;  /* 0x000000ff9800720c */ /* 0x000fe40003fc5270 */
[----:B------:R-:W-:Y:S02]  /*103d0*/  ISETP.LT.OR P1, PT, R14, 0x1, P1 ;  /* 0x000000010e00780c */ /* 0x000fe40000f21670 */
[----:B------:R-:W-:Y:S02]  /*103e0*/  ISETP.GT.AND P2, PT, R15, 0x99, !P6 ;  /* 0x000000990f00780c */ /* 0x000fe40007744270 */
[----:B------:R-:W-:-:S02]  /*103f0*/  FSEL R168, R154, -INF , !P1 ;  /* 0xff8000009aa87808 */ /* 0x000fc40004800000 */
[----:B------:R-:W-:Y:S02]  /*10400*/  FSETP.NEU.FTZ.AND P1, PT, R2, -INF , PT ;  /* 0xff8000000200780b */ /* 0x000fe40003f3d000 */
        /* <DEDUP_REMOVED lines=51> */
[----:B------:R-:W-:Y:S01]  /*10740*/  FFMA.FTZ R100, R100, UR36, -R0 ;  /* 0x0000002464647c23 */ /* 0x000fe20008010800 */
[----:B------:R-:W-:Y:S01]  /*10750*/  FMNMX.FTZ R156, R146, R161, !PT ;  /* 0x000000a1929c7209 */ /* 0x000fe20007810000 */
[----:B------:R-:W-:Y:S03]  /*10760*/  MUFU.EX2 R12, R12 ;  /* 0x0000000c000c7308 */ /* 0x000fe60000000800 */
[----:B------:R-:W-:-:S04]  /*10770*/  FMNMX.FTZ R161, R147, R156, !PT ;  /* 0x0000009c93a17209 */ /* 0x000fc80007810000 */
        /* <DEDUP_REMOVED lines=61> */
[--C-:B------:R-:W-:Y:S01]  /*10b50*/  FFMA.FTZ R116, R155, UR36, -R10.reuse ;  /* 0x000000249b747c23 */ /* 0x100fe2000801080a */
[----:B------:R-:W-:-:S01]  /*10b60*/  FFMA.FTZ R155, R158, UR36, -R10 ;  /* 0x000000249e9b7c23 */ /* 0x000fc2000801080a */
[--C-:B------:R-:W-:Y:S01]  /*10b70*/  FFMA.FTZ R158, R162, UR36, -R10.reuse ;  /* 0x00000024a29e7c23 */ /* 0x100fe2000801080a */
[----:B------:R-:W-:Y:S01]  /*10b80*/  FSEL R162, R0, RZ, P1 ;  /* 0x000000ff00a27208 */ /* 0x000fe20000800000 */
[--C-:B------:R-:W-:Y:S01]  /*10b90*/  FFMA.FTZ R164, R126, UR36, -R10.reuse ;  /* 0x000000247ea47c23 */ /* 0x100fe2000801080a */
[----:B------:R-:W-:-:S01]  /*10ba0*/  FFMA.FTZ R161, R168, UR36, -R10 ;  /* 0x00000024a8a17c23 */ /* 0x000fc2000801080a */
[----:B------:R-:W1:Y:S01]  /*10bb0*/  MUFU.EX2 R117, R117 ;  /* 0x0000007500757308 */ /* 0x000e620000000800 */
[----:B--2---:R-:W-:-:S01]  /*10bc0*/  FFMA.FTZ R156, R159, UR36, -R10 ;  /* 0x000000249f9c7c23 */ /* 0x004fc2000801080a */
[----:B------:R-:W-:Y:S01]  /*10bd0*/  FADD.FTZ R162, -R162, R11 ;  /* 0x0000000ba2a27221 */ /* 0x000fe20000010100 */
[----:B------:R-:W-:-:S01]  /*10be0*/  FFMA.FTZ R159, R163, UR36, -R10 ;  /* 0x00000024a39f7c23 */ /* 0x000fc2000801080a */
[--C-:B------:R-:W-:Y:S01]  /*10bf0*/  FFMA.FTZ R160, R166, UR36, -R10.reuse ;  /* 0x00000024a6a07c23 */ /* 0x100fe2000801080a */
[----:B------:R-:W-:-:S01]  /*10c00*/  FFMA.FTZ R163, R167, UR36, -R10 ;  /* 0x00000024a7a37c23 */ /* 0x000fc2000801080a */
[----:B------:R-:W-:Y:S01]  /*10c10*/  FMUL.FTZ R126, R162, UR36 ;  /* 0x00000024a27e7c20 */ /* 0x000fe20008410000 */
        /* <DEDUP_REMOVED lines=36> */
[----:B------:R-:W-:-:S01]  /*10e60*/  FFMA.FTZ R98, R98, UR36, -R10 ;  /* 0x0000002462627c23 */ /* 0x000fc2000801080a */
[--C-:B------:R-:W-:Y:S01]  /*10e70*/  FFMA.FTZ R99, R99, UR36, -R10.reuse ;  /* 0x0000002463637c23 */ /* 0x100fe2000801080a */
[----:B------:R-:W-:-:S01]  /*10e80*/  FFMA.FTZ R102, R102, UR36, -R10 ;  /* 0x0000002466667c23 */ /* 0x000fc2000801080a */
[----:B------:R-:W-:-:S02]  /*10e90*/  FFMA.FTZ R10, R103, UR36, -R10 ;  /* 0x00000024670a7c23 */ /* 0x000fc4000801080a */
        /* <DEDUP_REMOVED lines=48> */
[----:B------:R-:W-:-:S06]  /*111a0*/  FADD.FTZ R135, R125, R4 ;  /* 0x000000047d877221 */ /* 0x000fcc0000010000 */
        /* <DEDUP_REMOVED lines=46> */
[----:B------:R-:W-:Y:S01]  /*11490*/  MUFU.EX2 R119, R119 ;  /* 0x0000007700777308 */ /* 0x000fe20000000800 */
[----:B---3--:R-:W-:-:S07]  /*114a0*/  FADD.FTZ R164, R118, R135 ;  /* 0x0000008776a47221 */ /* 0x008fce0000010000 */
        /* <DEDUP_REMOVED lines=11> */
[----:B------:R2:W-:Y:S08]  /*11560*/  MUFU.EX2 R166, R95 ;  /* 0x0000005f00a67308 */ /* 0x0005f00000000800 */
[----:B------:R-:W3:Y:S01]  /*11570*/  MUFU.EX2 R96, R96 ;  /* 0x0000006000607308 */ /* 0x000ee20000000800 */
[----:B--2---:R-:W-:-:S01]  /*11580*/  FADD.FTZ R95, R119, R164 ;  /* 0x000000a4775f7221 */ /* 0x004fc20000010000 */
[----:B-1----:R-:W-:-:S06]  /*11590*/  FADD.FTZ R5, R93, R4 ;  /* 0x000000045d057221 */ /* 0x002fcc0000010000 */
        /* <DEDUP_REMOVED lines=20> */
.L_x_948:
        /* <DEDUP_REMOVED lines=115> */
[----:B------:R-:W-:-:S05]  /*11e10*/  UMOV UR38, UR5 ;  /* 0x0000000500267c82 */ /* 0x000fca0008000000 */
.L_x_931:
[----:B------:R-:W-:Y:S06]  /*11e20*/  BAR.ARV 0x8, 0x120 ;  /* 0x0204800000007b1d */ /* 0x000fec0000002000 */
[----:B------:R-:W-:Y:S05]  /*11e30*/  @!P0 BRA `(.L_x_950) ;  /* 0x0000000000048947 */ /* 0x000fea0003800000 */
[----:B------:R-:W-:Y:S01]  /*11e40*/  BPT.TRAP 0x1 ;  /* 0x000000040000795c */ /* 0x000fe20000300000 */
.L_x_950:
[----:B------:R-:W-:Y:S01]  /*11e50*/  ULEA UR9, UR38, UR37, 0x3 ;  /* 0x0000002526097291 */ /* 0x000fe2000f8e183f */
[----:B------:R-:W-:-:S05]  /*11e60*/  IMAD.U32 R3, RZ, RZ, UR39 ;  /* 0x00000027ff037e24 */ /* 0x000fca000f8e00ff */
[----:B------:R-:W-:-:S04]  /*11e70*/  SHF.L.U32 R3, R3, 0x1f, RZ ;  /* 0x0000001f03037819 */ /* 0x000fc800000006ff */
[----:B------:R1:W2:Y:S01]  /*11e80*/  SYNCS.PHASECHK.TRANS64.TRYWAIT P1, [UR9+0x29850], R3 ;  /* 0x02985003ff0075a7 */ /* 0x0002a20008020149 */
[----:B------:R-:W-:Y:S05]  /*11e90*/  @!P0 BRA `(.L_x_951) ;  /* 0x0000000000048947 */ /* 0x000fea0003800000 */
[----:B------:R-:W-:Y:S01]  /*11ea0*/  BPT.TRAP 0x1 ;  /* 0x000000040000795c */ /* 0x000fe20000300000 */
.L_x_951:
[----:B--2---:R-:W-:Y:S05]  /*11eb0*/  @P1 BRA `(.L_x_952) ;  /* 0x0000000000081947 */ /* 0x004fea0003800000 */
[----:B------:R-:W2:Y:S02]  /*11ec0*/  SYNCS.PHASECHK.TRANS64.TRYWAIT P1, [UR9+0x29850], R3 ;  /* 0x02985003ff0075a7 */ /* 0x000ea40008020149 */
[----:B--2---:R-:W-:Y:S05]  /*11ed0*/  @!P1 BRA `(.L_x_953) ;  /* 0x0000006000449947 */ /* 0x004fea0003800000 */
.L_x_952:
[----:B------:R-:W-:Y:S01]  /*11ee0*/  UIADD3 UR37, UR37, 0x400, URZ ;  /* 0x0000040025257890 */ /* 0x000fe2000fffe03f */
[----:B------:R-:W-:Y:S01]  /*11ef0*/  WARPGROUP.ARRIVE ;  /* 0x00000000000079c5 */ /* 0x000fe20000000000 */
[----:B------:R-:W-:Y:S01]  /*11f00*/  UMOV UR7, 0xc0000010 ;  /* 0xc000001000077882 */ /* 0x000fe20000000000 */
[----:B------:R-:W-:Y:S01]  /*11f10*/  ULDC.64 UR10, c[0x0][0x9a0] ;  /* 0x00026800000a7ab9 */ /* 0x000fe20000000a00 */
[----:B------:R-:W-:Y:S01]  /*11f20*/  USHF.R.U32.HI UR37, URZ, 0x4, UR37 ;  /* 0x000000043f257899 */ /* 0x000fe20008011625 */
[----:B------:R-:W-:Y:S01]  /*11f30*/  IMAD.MOV.U32 R8, RZ, RZ, 0x3f800000 ;  /* 0x3f800000ff087424 */ /* 0x000fe200078e00ff */
[----:B------:R-:W-:Y:S02]  /*11f40*/  UISETP.NE.U32.AND UP0, UPT, UR10, URZ, UPT ;  /* 0x0000003f0a00728c */ /* 0x000fe4000bf05070 */
[----:B------:R-:W-:Y:S02]  /*11f50*/  ULOP3.LUT UR37, UR37, 0x3fff, URZ, 0xc0, !UPT ;  /* 0x00003fff25257892 */ /* 0x000fe4000f8ec03f */
[----:B------:R-:W-:-:S02]  /*11f60*/  UISETP.NE.AND.EX UP0, UPT, UR11, URZ, UPT, UP0 ;  /* 0x0000003f0b00728c */ /* 0x000fc4000bf05300 */
[----:B------:R-:W-:-:S04]  /*11f70*/  ULOP3.LUT UR8, UR37, 0x10000, URZ, 0xfc, !UPT ;  /* 0x0001000025087892 */ /* 0x000fc8000f8efc3f */
[----:B------:R-:W-:Y:S01]  /*11f80*/  UIMAD UR8, UR38, 0x500, UR8 ;  /* 0x00000500260878a4 */ /* 0x000fe2000f8e0208 */
[----:B------:R-:W-:-:S03]  /*11f90*/  PLOP3.LUT P1, PT, PT, PT, UP0, 0x80, 0x0 ;  /* 0x000000000000781c */ /* 0x000fc60003f2f008 */
[----:B------:R-:W-:Y:S01]  /*11fa0*/  UIADD3 UR4, UR8, 0x100, URZ ;  /* 0x0000010008047890 */ /* 0x000fe2000fffe03f */
[----:B------:R-:W-:Y:S02]  /*11fb0*/  @UP0 ULDC.64 UR12, c[0x0][0x9c8] ;  /* 0x00027200000c0ab9 */ /* 0x000fe40000000a00 */
[----:B------:R-:W-:-:S06]  /*11fc0*/  UMOV UR6, UR8 ;  /* 0x0000000800067c82 */ /* 0x000fcc0008000000 */
[----:B------:R-:W-:Y:S01]  /*11fd0*/  QGMMA.64x128x32.F32.E4M3.E4M3 R24, R184, gdesc[UR4], R24, gsb0 ;  /* 0x01e00004b8187df3 */ /* 0x000fe20008000818 */
[----:B------:R-:W-:Y:S01]  /*11fe0*/  UMOV UR7, 0xc0000010 ;  /* 0xc000001000077882 */ /* 0x000fe20000000000 */
[----:B------:R-:W-:Y:S01]  /*11ff0*/  UMOV UR6, UR4 ;  /* 0x0000000400067c82 */ /* 0x000fe20008000000 */
[----:B------:R-:W-:Y:S01]  /*12000*/  @UP0 UIMAD.WIDE.U32 UR4, UR44, UR12, URZ ;  /* 0x0000000c2c0402a5 */ /* 0x000fe2000f8e003f */
[----:B------:R-:W-:Y:S02]  /*12010*/  WARPGROUP.DEPBAR.LE gsb0, 0x0 ;  /* 0x00008000000079c5 */ /* 0x000fe40000010000 */
[----:B------:R-:W-:-:S06]  /*12020*/  WARPGROUP.ARRIVE ;  /* 0x00000000000079c5 */ /* 0x000fcc0000000000 */
[----:B------:R-:W-:Y:S01]  /*12030*/  QGMMA.64x128x32.F32.E4M3.E4M3 R24, R180, gdesc[UR4], R24, gsb0 ;  /* 0x01e00004b4187df3 */ /* 0x000fe20008000818 */
[----:B------:R-:W-:-:S04]  /*12040*/  @UP0 USHF.R.S32.HI UR6, URZ, 0x1f, UR44 ;  /* 0x0000001f3f060899 */ /* 0x000fc8000801142c */
        /* <DEDUP_REMOVED lines=9> */
[----:B------:R-:W-:-:S04]  /*120e0*/  @UP0 ULEA UR6, UP1, UR4, UR10, 0x2 ;  /* 0x0000000a04060291 */ /* 0x000fc8000f82103f */
[----:B------:R-:W-:Y:S02]  /*120f0*/  @UP0 ULEA.HI.X UR7, UR4, UR11, UR5, 0x2, UP1 ;  /* 0x0000000b04070291 */ /* 0x000fe400088f1405 */
[----:B------:R-:W-:Y:S01]  /*12100*/  UIADD3 UR4, UR8, 0x200, URZ ;  /* 0x0000020008047890 */ /* 0x000fe2000fffe03f */
[----:B--2---:R-:W-:-:S03]  /*12110*/  IMAD.U32 R6, RZ, RZ, UR6 ;  /* 0x00000006ff067e24 */ /* 0x004fc6000f8e00ff */
[----:B------:R-:W-:Y:S01]  /*12120*/  IMAD.U32 R7, RZ, RZ, UR7 ;  /* 0x00000007ff077e24 */ /* 0x000fe2000f8e00ff */
[----:B------:R-:W-:Y:S02]  /*12130*/  UMOV UR7, 0xc0000010 ;  /* 0xc000001000077882 */ /* 0x000fe40000000000 */
[----:B------:R-:W-:Y:S02]  /*12140*/  UMOV UR6, UR4 ;  /* 0x0000000400067c82 */ /* 0x000fe40008000000 */
[----:B------:R2:W3:Y:S01]  /*12150*/  @P1 LDG.E R8, desc[UR54][R6.64] ;  /* 0x0000003606081981 */ /* 0x0004e2000c1e1900 */
[----:B------:R-:W-:Y:S02]  /*12160*/  WARPGROUP.DEPBAR.LE gsb0, 0x0 ;  /* 0x00008000000079c5 */ /* 0x000fe40000010000 */
[----:B------:R-:W-:-:S06]  /*12170*/  WARPGROUP.ARRIVE ;  /* 0x00000000000079c5 */ /* 0x000fcc0000000000 */
[----:B------:R-:W-:Y:S01]  /*12180*/  QGMMA.64x128x32.F32.E4M3.E4M3 R24, R176, gdesc[UR4], R24, gsb0 ;  /* 0x01e00004b0187df3 */ /* 0x000fe20008000818 */
[----:B------:R-:W-:Y:S01]  /*12190*/  UIADD3 UR4, UR8, 0x300, URZ ;  /* 0x0000030008047890 */ /* 0x000fe2000fffe03f */
[----:B------:R-:W-:-:S06]  /*121a0*/  UMOV UR7, 0xc0000010 ;  /* 0xc000001000077882 */ /* 0x000fcc0000000000 */
[----:B------:R-:W-:Y:S01]  /*121b0*/  UMOV UR6, UR4 ;  /* 0x0000000400067c82 */ /* 0x000fe20008000000 */
[----:B------:R-:W-:Y:S01]  /*121c0*/  UIADD3 UR8, UR8, 0x400, URZ ;  /* 0x0000040008087890 */ /* 0x000fe2000fffe03f */
[----:B------:R-:W4:Y:S04]  /*121d0*/  SHFL.BFLY PT, R10, R5, 0x2, 0x1f ;  /* 0x0c401f00050a7f89 */ /* 0x000f2800000e0000 */
[----:B------:R-:W5:Y:S01]  /*121e0*/  SHFL.BFLY PT, R9, R4, 0x2, 0x1f ;  /* 0x0c401f0004097f89 */ /* 0x000f6200000e0000 */
[----:B------:R-:W-:Y:S02]  /*121f0*/  WARPGROUP.DEPBAR.LE gsb0, 0x0 ;  /* 0x00008000000079c5 */ /* 0x000fe40000010000 */
[----:B------:R-:W-:-:S06]  /*12200*/  WARPGROUP.ARRIVE ;  /* 0x00000000000079c5 */ /* 0x000fcc0000000000 */
[----:B------:R-:W-:Y:S01]  /*12210*/  QGMMA.64x128x32.F32.E4M3.E4M3 R24, R172, gdesc[UR4], R24, gsb0 ;  /* 0x01e00004ac187df3 */ /* 0x000fe20008000818 */
[----:B------:R-:W-:Y:S01]  /*12220*/  UMOV UR6, UR8 ;  /* 0x0000000800067c82 */ /* 0x000fe20008000000 */
[----:B------:R-:W-:Y:S01]  /*12230*/  UMOV UR7, 0xc0000010 ;  /* 0xc000001000077882 */ /* 0x000fe20000000000 */
[----:B----4-:R-:W-:-:S01]  /*12240*/  FADD.FTZ R10, R10, R5 ;  /* 0x000000050a0a7221 */ /* 0x010fc20000010000 */
[----:B-----5:R-:W-:-:S04]  /*12250*/  FADD.FTZ R9, R9, R4 ;  /* 0x0000000409097221 */ /* 0x020fc80000010000 */
[----:B-1----:R-:W1:Y:S04]  /*12260*/  SHFL.BFLY PT, R3, R10, 0x1, 0x1f ;  /* 0x0c201f000a037f89 */ /* 0x002e6800000e0000 */
[----:B--2---:R-:W2:Y:S01]  /*12270*/  SHFL.BFLY PT, R6, R9, 0x1, 0x1f ;  /* 0x0c201f0009067f89 */ /* 0x004ea200000e0000 */
[----:B------:R-:W-:Y:S02]  /*12280*/  IMAD.MOV.U32 R5, RZ, RZ, RZ ;  /* 0x000000ffff057224 */ /* 0x000fe400078e00ff */
[----:B-1----:R-:W-:Y:S01]  /*12290*/  FADD.FTZ R7, R10, R3 ;  /* 0x000000030a077221 */ /* 0x002fe20000010000 */
[----:B--2---:R-:W-:-:S04]  /*122a0*/  FADD.FTZ R12, R9, R6 ;  /* 0x00000006090c7221 */ /* 0x004fc80000010000 */
[C---:B------:R-:W-:Y:S01]  /*122b0*/  FSETP.NE.FTZ.AND P1, PT, R7.reuse, RZ, PT ;  /* 0x000000ff0700720b */ /* 0x040fe20003f35000 */
[----:B------:R-:W-:Y:S01]  /*122c0*/  FMUL.FTZ R11, R7, 0.00390625 ;  /* 0x3b800000070b7820 */ /* 0x000fe20000410000 */
[----:B------:R-:W-:-:S04]  /*122d0*/  FMUL.FTZ R13, R12, 0.00390625 ;  /* 0x3b8000000c0d7820 */ /* 0x000fc80000410000 */
        /* <DEDUP_REMOVED lines=9> */
[----:B------:R-:W2:Y:S08]  /*12370*/  @P3 MUFU.LG2 R10, R13 ;  /* 0x0000000d000a3308 */ /* 0x000eb00000000c00 */
[----:B------:R-:W4:Y:S01]  /*12380*/  @P1 MUFU.RCP R9, R12 ;  /* 0x0000000c00091308 */ /* 0x000f220000001000 */
[----:B------:R-:W-:-:S02]  /*12390*/  IMAD.U32 R14, RZ, RZ, UR36 ;  /* 0x00000024ff0e7e24 */ /* 0x000fc4000f8e00ff */
[----:B------:R-:W-:Y:S02]  /*123a0*/  IMAD.U32 R15, RZ, RZ, UR36 ;  /* 0x00000024ff0f7e24 */ /* 0x000fe4000f8e00ff */
[----:B-1----:R-:W-:Y:S01]  /*123b0*/  @P2 FMUL.FTZ R6, R6, 0.69314718246459960938 ;  /* 0x3f31721806062820 */ /* 0x002fe20000410000 */
[----:B------:R-:W-:Y:S01]  /*123c0*/  @P2 FMUL.FTZ R7, R14, 0.69314718246459960938 ;  /* 0x3f3172180e072820 */ /* 0x000fe20000410000 */
[----:B------:R-:W-:Y:S01]  /*123d0*/  @P3 FMUL.FTZ R14, R15, 0.69314718246459960938 ;  /* 0x3f3172180f0e3820 */ /* 0x000fe20000410000 */
[----:B--2---:R-:W-:Y:S01]  /*123e0*/  @P3 FMUL.FTZ R11, R10, 0.69314718246459960938 ;  /* 0x3f3172180a0b3820 */ /* 0x004fe20000410000 */
[----:B------:R-:W-:Y:S02]  /*123f0*/  IMAD.MOV.U32 R4, RZ, RZ, -0x800000 ;  /* 0xff800000ff047424 */ /* 0x000fe400078e00ff */
[----:B------:R-:W-:Y:S01]  /*12400*/  @P2 FFMA.FTZ R4, R7, R2, R6 ;  /* 0x0000000207042223 */ /* 0x000fe20000010006 */
[----:B------:R-:W-:Y:S02]  /*12410*/  IMAD.MOV.U32 R3, RZ, RZ, -0x800000 ;  /* 0xff800000ff037424 */ /* 0x000fe400078e00ff */
[----:B------:R-:W-:Y:S01]  /*12420*/  @P3 FFMA.FTZ R3, R14, R0, R11 ;  /* 0x000000000e033223 */ /* 0x000fe2000001000b */
[-C--:B---3--:R-:W-:Y:S01]  /*12430*/  FMUL.FTZ R5, R5, R8.reuse ;  /* 0x0000000805057220 */ /* 0x088fe20000410000 */
[----:B----4-:R-:W-:Y:S01]  /*12440*/  FMUL.FTZ R6, R9, R8 ;  /* 0x0000000809067220 */ /* 0x010fe20000410000 */
[----:B------:R-:W-:-:S02]  /*12450*/  WARPGROUP.DEPBAR.LE gsb0, 0x0 ;  /* 0x00008000000079c5 */ /* 0x000fc40000010000 */
[----:B------:R-:W-:Y:S05]  /*12460*/  @!P0 BRA `(.L_x_954) ;  /* 0x0000000000048947 */ /* 0x000fea0003800000 */
[----:B------:R-:W-:Y:S01]  /*12470*/  BPT.TRAP 0x1 ;  /* 0x000000040000795c */ /* 0x000fe20000300000 */
.L_x_954:
[----:B------:R-:W-:Y:S01]  /*12480*/  UIADD3 UR4, UR9, 0x29860, URZ ;  /* 0x0002986009047890 */ /* 0x000fe2000fffe03f */
[-C--:B------:R-:W-:Y:S01]  /*12490*/  FMUL.FTZ R88, R36, R5.reuse ;  /* 0x0000000524587220 */ /* 0x080fe20000410000 */
[----:B------:R-:W-:Y:S01]  /*124a0*/  UIADD3 UR38, UR38, 0x1, URZ ;  /* 0x0000000126267890 */ /* 0x000fe2000fffe03f */
[-C--:B------:R-:W-:Y:S01]  /*124b0*/  FMUL.FTZ R95, R24, R5.reuse ;  /* 0x00000005185f7220 */ /* 0x080fe20000410000 */
[----:B------:R-:W-:Y:S01]  /*124c0*/  UPRMT UR4, UR46, 0x654, UR4 ;  /* 0x000006542e047896 */ /* 0x000fe20008000004 */
[-C--:B------:R-:W-:Y:S01]  /*124d0*/  FMUL.FTZ R92, R28, R5.reuse ;  /* 0x000000051c5c7220 */ /* 0x080fe20000410000 */
[----:B------:R-:W-:Y:S01]  /*124e0*/  UISETP.NE.AND UP0, UPT, UR38, 0x2, UPT ;  /* 0x000000022600788c */ /* 0x000fe2000bf05270 */
        /* <DEDUP_REMOVED lines=9> */
[----:B------:R-:W-:Y:S01]  /*12580*/  SYNCS.ARRIVE.TRANS64.RED.A1T0 RZ, [UR4], RZ ;  /* 0x000000ffffff79a7 */ /* 0x000fe20008100404 */
        /* <DEDUP_REMOVED lines=25> */
[----:B------:R-:W-:Y:S01]  /*12720*/  USEL UR4, URZ, 0x1, UP0 ;  /* 0x000000013f047887 */ /* 0x000fe20008000000 */
        /* <DEDUP_REMOVED lines=30> */
[----:B------:R-:W-:-:S12]  /*12910*/  ULOP3.LUT UR39, UR39, UR4, URZ, 0x3c, !UPT ;  /* 0x0000000427277292 */ /* 0x000fd8000f8e3c3f */
.L_x_880:
[----:B------:R-:W1:Y:S08]  /*12920*/  S2UR UR46, SR_CgaCtaId ;  /* 0x00000000002e79c3 */ /* 0x000e700000008800 */
[----:B------:R-:W-:Y:S06]  /*12930*/  BAR.SYNC.DEFER_BLOCKING 0x5, 0x180 ;  /* 0x0146000000007b1d */ /* 0x000fec0000010000 */
[----:B------:R-:W-:-:S02]  /*12940*/  UMOV UR37, 0x400 ;  /* 0x0000040000257882 */ /* 0x000fc40000000000 */
[----:B-1----:R-:W-:-:S09]  /*12950*/  ULEA UR37, UR46, UR37, 0x18 ;  /* 0x000000252e257291 */ /* 0x002fd2000f8ec03f */
[----:B------:R-:W1:Y:S02]  /*12960*/  LDS R6, [UR37+0x298d0] ;  /* 0x0298d025ff067984 */ /* 0x000e640008000800 */
[----:B-1----:R-:W-:Y:S01]  /*12970*/  R2UR UR4, R6 ;  /* 0x00000000060472ca */ /* 0x002fe200000e0000 */
[----:B------:R-:W-:Y:S06]  /*12980*/  BAR.ARV 0x4, 0x180 ;  /* 0x0106000000007b1d */ /* 0x000fec0000002000 */
[----:B------:R-:W-:Y:S08]  /*12990*/  @P0 BRA `(.L_x_955) ;  /* 0x0000000c00ec0947 */ /* 0x000ff00003800000 */
[----:B------:R-:W1:Y:S01]  /*129a0*/  S2R R35, SR_TID.X ;  /* 0x0000000000237919 */ /* 0x000e620000002100 */
[----:B------:R-:W-:Y:S01]  /*129b0*/  ULDC.64 UR6, c[0x4][0x40] ;  /* 0x0100100000067ab9 */ /* 0x000fe20000000a00 */
[----:B------:R-:W-:Y:S01]  /*129c0*/  F2FP.BF16.F32.PACK_AB R5, R86, R5 ;  /* 0x000000055605723e */ /* 0x000fe200000010ff */
[----:B------:R-:W-:Y:S01]  /*129d0*/  VIADD R67, R194, UR42 ;  /* 0x0000002ac2437c36 */ /* 0x000fe20008000000 */
[----:B------:R-:W-:Y:S01]  /*129e0*/  F2FP.BF16.F32.PACK_AB R0, R87, R0 ;  /* 0x000000005700723e */ /* 0x000fe200000010ff */
[----:B------:R-:W-:Y:S01]  /*129f0*/  ULDC UR10, c[0x0][0xa88] ;  /* 0x0002a200000a7ab9 */ /* 0x000fe20000000800 */
        /* <DEDUP_REMOVED lines=9> */
[----:B------:R-:W-:Y:S02]  /*12a90*/  LOP3.LUT P1, RZ, R193, 0x3, RZ, 0xc0, !PT ;  /* 0x00000003c1ff7812 */ /* 0x000fe4000782c0ff */
[----:B------:R-:W-:Y:S02]  /*12aa0*/  F2FP.BF16.F32.PACK_AB R49, R40, R49 ;  /* 0x000000312831723e */ /* 0x000fe400000010ff */
[----:B------:R-:W-:Y:S02]  /*12ab0*/  F2FP.BF16.F32.PACK_AB R29, R60, R29 ;  /* 0x0000001d3c1d723e */ /* 0x000fe400000010ff */
[----:B------:R-:W-:Y:S02]  /*12ac0*/  F2FP.BF16.F32.PACK_AB R24, R61, R24 ;  /* 0x000000183d18723e */ /* 0x000fe400000010ff */
[----:B------:R-:W-:Y:S01]  /*12ad0*/  F2FP.BF16.F32.PACK_AB R15, R70, R15 ;  /* 0x0000000f460f723e */ /* 0x000fe200000010ff */
[----:B-1----:R-:W-:Y:S01]  /*12ae0*/  IMAD.SHL.U32 R6, R35, 0x4, RZ ;  /* 0x0000000423067824 */ /* 0x002fe200078e00ff */
        /* <DEDUP_REMOVED lines=9> */
[----:B------:R-:W-:Y:S01]  /*12b80*/  F2FP.BF16.F32.PACK_AB R39, R39, R34 ;  /* 0x000000222727723e */ /* 0x000fe200000010ff */
[----:B------:R-:W-:Y:S01]  /*12b90*/  USHF.R.S32.HI UR5, URZ, 0x1f, UR43 ;  /* 0x0000001f3f057899 */ /* 0x000fe2000801142b */
[----:B------:R-:W-:Y:S01]  /*12ba0*/  LOP3.LUT R6, R6, 0xc, RZ, 0xc0, !PT ;  /* 0x0000000c06067812 */ /* 0x000fe200078ec0ff */
[----:B------:R-:W-:-:S03]  /*12bb0*/  ULDC.64 UR8, c[0x0][0xb70] ;  /* 0x0002dc0000087ab9 */ /* 0x000fc60000000a00 */
[----:B------:R-:W-:-:S05]  /*12bc0*/  IADD3 R6, P0, R6, UR6, RZ ;  /* 0x0000000606067c10 */ /* 0x000fca000ff1e0ff */
[----:B------:R-:W-:-:S05]  /*12bd0*/  IMAD.X R7, RZ, RZ, UR7, P0 ;  /* 0x00000007ff077e24 */ /* 0x000fca00080e06ff */
[----:B------:R1:W2:Y:S01]  /*12be0*/  LDG.E.CONSTANT R17, desc[UR54][R6.64] ;  /* 0x0000003606117981 */ /* 0x0002a2000c1e9900 */
[----:B------:R-:W-:Y:S01]  /*12bf0*/  F2FP.BF16.F32.PACK_AB R31, R46, R31 ;  /* 0x0000001f2e1f723e */ /* 0x000fe200000010ff */
[----:B------:R-:W-:Y:S01]  /*12c00*/  UIMAD UR5, UR5, UR8, URZ ;  /* 0x00000008050572a4 */ /* 0x000fe2000f8e023f */
[----:B------:R-:W-:Y:S01]  /*12c10*/  F2FP.BF16.F32.PACK_AB R30, R47, R30 ;  /* 0x0000001e2f1e723e */ /* 0x000fe200000010ff */
[----:B------:R-:W-:Y:S01]  /*12c20*/  UIMAD.WIDE.U32 UR6, UR43, UR8, URZ ;  /* 0x000000082b0672a5 */ /* 0x000fe2000f8e003f */
[----:B------:R-:W-:Y:S01]  /*12c30*/  F2FP.BF16.F32.PACK_AB R9, R84, R9 ;  /* 0x000000095409723e */ /* 0x000fe200000010ff */
[----:B------:R-:W-:Y:S01]  /*12c40*/  UIMAD UR5, UR43, UR9, UR5 ;  /* 0x000000092b0572a4 */ /* 0x000fe2000f8e0205 */
[----:B------:R-:W-:Y:S02]  /*12c50*/  F2FP.BF16.F32.PACK_AB R2, R85, R2 ;  /* 0x000000025502723e */ /* 0x000fe400000010ff */
[----:B------:R-:W-:Y:S01]  /*12c60*/  F2FP.BF16.F32.PACK_AB R26, R55, R26 ;  /* 0x0000001a371a723e */ /* 0x000fe200000010ff */
[----:B------:R-:W-:Y:S01]  /*12c70*/  UIADD3 UR5, UR7, UR5, URZ ;  /* 0x0000000507057290 */ /* 0x000fe2000fffe03f */
[----:B------:R-:W-:Y:S01]  /*12c80*/  BAR.SYNC.DEFER_BLOCKING 0x1, 0x100 ;  /* 0x0044000000007b1d */ /* 0x000fe20000010000 */
[----:B-1----:R-:W-:-:S02]  /*12c90*/  LOP3.LUT P0, R6, R35, 0x3, RZ, 0xc0, !PT ;  /* 0x0000000323067812 */ /* 0x002fc4000780c0ff */
[----:B------:R-:W-:Y:S02]  /*12ca0*/  F2FP.BF16.F32.PACK_AB R11, R78, R11 ;  /* 0x0000000b4e0b723e */ /* 0x000fe400000010ff */
[----:B------:R-:W-:Y:S02]  /*12cb0*/  ISETP.EQ.OR P0, PT, R6, 0x3, !P0 ;  /* 0x000000030600780c */ /* 0x000fe40004702670 */
[----:B------:R-:W-:Y:S02]  /*12cc0*/  F2FP.BF16.F32.PACK_AB R8, R79, R8 ;  /* 0x000000084f08723e */ /* 0x000fe400000010ff */
[----:B------:R-:W-:Y:S02]  /*12cd0*/  SEL R58, R5, R0, P0 ;  /* 0x00000000053a7207 */ /* 0x000fe40000000000 */
[----:B------:R-:W-:Y:S01]  /*12ce0*/  SEL R57, R0, R5, P0 ;  /* 0x0000000500397207 */ /* 0x000fe20000000000 */
[----:B------:R-:W-:Y:S01]  /*12cf0*/  VIADD R0, R67, 0x8 ;  /* 0x0000000843007836 */ /* 0x000fe20000000000 */
[----:B------:R-:W-:-:S02]  /*12d00*/  SEL R40, R37, R32, P0 ;  /* 0x0000002025287207 */ /* 0x000fc40000000000 */
[----:B------:R-:W-:Y:S02]  /*12d10*/  SEL R36, R88, R89, P0 ;  /* 0x0000005958247207 */ /* 0x000fe40000000000 */
[----:B------:R-:W-:Y:S02]  /*12d20*/  SEL R37, R32, R37, P0 ;  /* 0x0000002520257207 */ /* 0x000fe40000000000 */
[----:B------:R-:W-:Y:S02]  /*12d30*/  SEL R52, R25, R20, P0 ;  /* 0x0000001419347207 */ /* 0x000fe40000000000 */
[----:B------:R-:W-:Y:S02]  /*12d40*/  SEL R51, R20, R25, P0 ;  /* 0x0000001914337207 */ /* 0x000fe40000000000 */
[----:B------:R-:W-:Y:S02]  /*12d50*/  SEL R89, R89, R88, P0 ;  /* 0x0000005859597207 */ /* 0x000fe40000000000 */
[----:B------:R-:W-:-:S02]  /*12d60*/  SEL R32, R33, R28, P0 ;  /* 0x0000001c21207207 */ /* 0x000fc40000000000 */
[----:B------:R-:W-:Y:S02]  /*12d70*/  IADD3 R25, P5, R18, 0x20, RZ ;  /* 0x0000002012197810 */ /* 0x000fe40007fbe0ff */
[----:B------:R-:W-:Y:S02]  /*12d80*/  ISETP.GE.OR P2, PT, R0, UR10, P1 ;  /* 0x0000000a00007c0c */ /* 0x000fe40008f46670 */
[----:B------:R-:W-:Y:S02]  /*12d90*/  SEL R33, R28, R33, P0 ;  /* 0x000000211c217207 */ /* 0x000fe40000000000 */
[----:B------:R-:W-:Y:S02]  /*12da0*/  SEL R28, R29, R24, P0 ;  /* 0x000000181d1c7207 */ /* 0x000fe40000000000 */
[----:B------:R-:W-:Y:S02]  /*12db0*/  SEL R29, R24, R29, P0 ;  /* 0x0000001d181d7207 */ /* 0x000fe40000000000 */
[----:B------:R-:W-:-:S02]  /*12dc0*/  LOP3.LUT R24, R25, 0x380, RZ, 0xc0, !PT ;  /* 0x0000038019187812 */ /* 0x000fc400078ec0ff */
[----:B------:R-:W-:Y:S02]  /*12dd0*/  SEL R54, R15, R12, P0 ;  /* 0x0000000c0f367207 */ /* 0x000fe40000000000 */
[----:B------:R-:W-:Y:S02]  /*12de0*/  SHF.R.U64 R24, R24, 0x3, RZ ;  /* 0x0000000318187819 */ /* 0x000fe400000012ff */
[----:B------:R-:W-:Y:S02]  /*12df0*/  SEL R53, R12, R15, P0 ;  /* 0x0000000f0c357207 */ /* 0x000fe40000000000 */
[----:B------:R-:W-:Y:S02]  /*12e00*/  SEL R44, R13, R10, P0 ;  /* 0x0000000a0d2c7207 */ /* 0x000fe40000000000 */
[----:B------:R-:W-:Y:S02]  /*12e10*/  SEL R41, R10, R13, P0 ;  /* 0x0000000d0a297207 */ /* 0x000fe40000000000 */
[----:B------:R-:W-:-:S02]  /*12e20*/  IADD3 R15, P3, R18, 0x60, RZ ;  /* 0x00000060120f7810 */ /* 0x000fc40007f7e0ff */
[----:B------:R-:W-:Y:S02]  /*12e30*/  IADD3 R13, P4, R18, 0x4000, RZ ;  /* 0x00004000120d7810 */ /* 0x000fe40007f9e0ff */
[----:B------:R-:W-:Y:S01]  /*12e40*/  LOP3.LUT R24, R24, R25, RZ, 0x3c, !PT ;  /* 0x0000001918187212 */ /* 0x000fe200078e3cff */
[----:B------:R-:W-:Y:S01]  /*12e50*/  IMAD.X R25, RZ, RZ, R19, P5 ;  /* 0x000000ffff197224 */ /* 0x000fe200028e0613 */
[----:B------:R-:W-:Y:S02]  /*12e60*/  SEL R42, R21, R14, P0 ;  /* 0x0000000e152a7207 */ /* 0x000fe40000000000 */
[----:B------:R-:W-:Y:S02]  /*12e70*/  SEL R35, R14, R21, P0 ;  /* 0x000000150e237207 */ /* 0x000fe40000000000 */
[----:B------:R-:W-:Y:S02]  /*12e80*/  IADD3 R21, P6, R18, 0x40, RZ ;  /* 0x0000004012157810 */ /* 0x000fe40007fde0ff */
[----:B------:R-:W-:-:S02]  /*12e90*/  LOP3.LUT R14, R15, 0x380, RZ, 0xc0, !PT ;  /* 0x000003800f0e7812 */ /* 0x000fc400078ec0ff */
[----:B------:R-:W-:Y:S02]  /*12ea0*/  LOP3.LUT R12, R13, 0x380, RZ, 0xc0, !PT ;  /* 0x000003800d0c7812 */ /* 0x000fe400078ec0ff */
[----:B------:R-:W-:Y:S02]  /*12eb0*/  SEL R34, R92, R93, P0 ;  /* 0x0000005d5c227207 */ /* 0x000fe40000000000 */
[----:B------:R-:W-:Y:S02]  /*12ec0*/  SEL R50, R48, R49, P0 ;  /* 0x0000003130327207 */ /* 0x000fe40000000000 */
[----:B------:R-:W-:Y:S02]  /*12ed0*/  SEL R93, R93, R92, P0 ;  /* 0x0000005c5d5d7207 */ /* 0x000fe40000000000 */
[----:B------:R-:W-:Y:S02]  /*12ee0*/  SEL R49, R49, R48, P0 ;  /* 0x0000003031317207 */ /* 0x000fe40000000000 */
[----:B------:R-:W-:-:S02]  /*12ef0*/  LOP3.LUT R20, R21, 0x380, RZ, 0xc0, !PT ;  /* 0x0000038015147812 */ /* 0x000fc400078ec0ff */
[----:B------:R-:W-:Y:S02]  /*12f00*/  SHF.R.U64 R14, R14, 0x3, RZ ;  /* 0x000000030e0e7819 */ /* 0x000fe400000012ff */
[----:B------:R-:W-:Y:S02]  /*12f10*/  MOV R65, R24 ;  /* 0x0000001800417202 */ /* 0x000fe40000000f00 */
[----:B------:R-:W-:Y:S01]  /*12f20*/  SHF.R.U64 R12, R12, 0x3, RZ ;  /* 0x000000030c0c7819 */ /* 0x000fe200000012ff */
[----:B------:R-:W1:Y:S01]  /*12f30*/  LDC.64 R24, c[0x0][0xb78] ;  /* 0x0002de00ff187b82 */ /* 0x000e620000000a00 */
[----:B------:R-:W-:Y:S02]  /*12f40*/  SEL R48, R38, R39, P0 ;  /* 0x0000002726307207 */ /* 0x000fe40000000000 */
[----:B------:R-:W-:Y:S02]  /*12f50*/  SEL R39, R39, R38, P0 ;  /* 0x0000002627277207 */ /* 0x000fe40000000000 */
[----:B------:R-:W-:-:S02]  /*12f60*/  SHF.R.U64 R20, R20, 0x3, RZ ;  /* 0x0000000314147819 */ /* 0x000fc400000012ff */
[----:B------:R-:W-:Y:S01]  /*12f70*/  LOP3.LUT R14, R14, R15, RZ, 0x3c, !PT ;  /* 0x0000000f0e0e7212 */ /* 0x000fe200078e3cff */
[--C-:B------:R-:W-:Y:S01]  /*12f80*/  IMAD.X R15, RZ, RZ, R19.reuse, P3 ;  /* 0x000000ffff0f7224 */ /* 0x100fe200018e0613 */
[----:B------:R-:W-:Y:S02]  /*12f90*/  SEL R38, R31, R30, P0 ;  /* 0x0000001e1f267207 */ /* 0x000fe40000000000 */
[----:B------:R-:W-:Y:S01]  /*12fa0*/  LOP3.LUT R12, R12, R13, RZ, 0x3c, !PT ;  /* 0x0000000d0c0c7212 */ /* 0x000fe200078e3cff */
[----:B------:R-:W-:Y:S01]  /*12fb0*/  IMAD.X R13, RZ, RZ, R19, P4 ;  /* 0x000000ffff0d7224 */ /* 0x000fe200020e0613 */
[----:B------:R-:W-:Y:S02]  /*12fc0*/  SEL R31, R30, R31, P0 ;  /* 0x0000001f1e1f7207 */ /* 0x000fe40000000000 */
[----:B------:R-:W-:Y:S02]  /*12fd0*/  IADD3 R7, P3, R18, 0x4060, RZ ;  /* 0x0000406012077810 */ /* 0x000fe40007f7e0ff */
[----:B------:R-:W-:-:S02]  /*12fe0*/  SEL R46, R9, R2, P0 ;  /* 0x00000002092e7207 */ /* 0x000fc40000000000 */
[----:B------:R-:W-:Y:S02]  /*12ff0*/  SEL R43, R2, R9, P0 ;  /* 0x00000009022b7207 */ /* 0x000fe40000000000 */
[----:B------:R-:W-:Y:S02]  /*13000*/  SEL R30, R27, R26, P0 ;  /* 0x0000001a1b1e7207 */ /* 0x000fe40000000000 */
[----:B------:R-:W-:Y:S02]  /*13010*/  SEL R45, R26, R27, P0 ;  /* 0x0000001b1a2d7207 */ /* 0x000fe40000000000 */
[----:B------:R-:W-:Y:S01]  /*13020*/  LOP3.LUT R20, R20, R21, RZ, 0x3c, !PT ;  /* 0x0000001514147212 */ /* 0x000fe200078e3cff */
[----:B------:R-:W-:Y:S01]  /*13030*/  IMAD.X R21, RZ, RZ, R19, P6 ;  /* 0x000000ffff157224 */ /* 0x000fe200030e0613 */
[----:B------:R-:W-:Y:S02]  /*13040*/  SEL R56, R11, R8, P0 ;  /* 0x000000080b387207 */ /* 0x000fe40000000000 */
[----:B------:R-:W-:-:S02]  /*13050*/  SEL R55, R8, R11, P0 ;  /* 0x0000000b08377207 */ /* 0x000fc40000000000 */
[C---:B------:R-:W-:Y:S02]  /*13060*/  IADD3 R11, P5, R18.reuse, 0x4020, RZ ;  /* 0x00004020120b7810 */ /* 0x040fe40007fbe0ff */
[----:B------:R-:W-:Y:S02]  /*13070*/  IADD3 R9, P6, R18, 0x4040, RZ ;  /* 0x0000404012097810 */ /* 0x000fe40007fde0ff */
[----:B------:R-:W-:Y:S02]  /*13080*/  LOP3.LUT R6, R7, 0x380, RZ, 0xc0, !PT ;  /* 0x0000038007067812 */ /* 0x000fe400078ec0ff */
[----:B------:R-:W-:Y:S02]  /*13090*/  MOV R63, R14 ;  /* 0x0000000e003f7202 */ /* 0x000fe40000000f00 */
[----:B------:R-:W-:Y:S02]  /*130a0*/  MOV R62, R12 ;  /* 0x0000000c003e7202 */ /* 0x000fe40000000f00 */
[----:B------:R-:W-:-:S02]  /*130b0*/  LOP3.LUT R10, R11, 0x380, RZ, 0xc0, !PT ;  /* 0x000003800b0a7812 */ /* 0x000fc400078ec0ff */
[----:B------:R-:W-:Y:S02]  /*130c0*/  LOP3.LUT R8, R9, 0x380, RZ, 0xc0, !PT ;  /* 0x0000038009087812 */ /* 0x000fe400078ec0ff */
[----:B------:R-:W-:Y:S02]  /*130d0*/  SHF.R.U64 R6, R6, 0x3, RZ ;  /* 0x0000000306067819 */ /* 0x000fe400000012ff */
[----:B------:R-:W-:Y:S02]  /*130e0*/  LOP3.LUT R27, R18, 0x380, RZ, 0xc0, !PT ;  /* 0x00000380121b7812 */ /* 0x000fe400078ec0ff */
[----:B------:R-:W-:Y:S01]  /*130f0*/  MOV R64, R20 ;  /* 0x0000001400407202 */ /* 0x000fe20000000f00 */
[----:B------:R-:W-:Y:S01]  /*13100*/  IMAD.U32 R21, RZ, RZ, UR7 ;  /* 0x00000007ff157e24 */ /* 0x000fe2000f8e00ff */
[----:B------:R-:W-:Y:S01]  /*13110*/  SHF.R.U64 R10, R10, 0x3, RZ ;  /* 0x000000030a0a7819 */ /* 0x000fe200000012ff */
[----:B------:R-:W-:Y:S01]  /*13120*/  IMAD.U32 R21, RZ, RZ, UR5 ;  /* 0x00000005ff157e24 */ /* 0x000fe2000f8e00ff */
[----:B------:R-:W-:Y:S01]  /*13130*/  SHF.R.U64 R8, R8, 0x3, RZ ;  /* 0x0000000308087819 */ /* 0x000fe200000012ff */
[----:B------:R-:W-:Y:S01]  /*13140*/  USHF.R.S32.HI UR5, URZ, 0x1f, UR44 ;  /* 0x0000001f3f057899 */ /* 0x000fe2000801142c */
[----:B------:R-:W-:Y:S01]  /*13150*/  LOP3.LUT R6, R6, R7, RZ, 0x3c, !PT ;  /* 0x0000000706067212 */ /* 0x000fe200078e3cff */
[--C-:B------:R-:W-:Y:S01]  /*13160*/  IMAD.X R7, RZ, RZ, R19.reuse, P3 ;  /* 0x000000ffff077224 */ /* 0x100fe200018e0613 */
[----:B------:R-:W-:Y:S01]  /*13170*/  SHF.R.U64 R27, R27, 0x3, RZ ;  /* 0x000000031b1b7819 */ /* 0x000fe200000012ff */
[----:B------:R-:W-:Y:S01]  /*13180*/  IMAD.U32 R20, RZ, RZ, UR6 ;  /* 0x00000006ff147e24 */ /* 0x000fe2000f8e00ff */
[----:B------:R-:W-:Y:S01]  /*13190*/  LOP3.LUT R10, R10, R11, RZ, 0x3c, !PT ;  /* 0x0000000b0a0a7212 */ /* 0x000fe200078e3cff */
[--C-:B------:R-:W-:Y:S01]  /*131a0*/  IMAD.X R11, RZ, RZ, R19.reuse, P5 ;  /* 0x000000ffff0b7224 */ /* 0x100fe200028e0613 */
[----:B------:R-:W-:Y:S01]  /*131b0*/  LOP3.LUT R8, R8, R9, RZ, 0x3c, !PT ;  /* 0x0000000908087212 */ /* 0x000fe200078e3cff */
[--C-:B------:R-:W-:Y:S01]  /*131c0*/  IMAD.X R9, RZ, RZ, R19.reuse, P6 ;  /* 0x000000ffff097224 */ /* 0x100fe200030e0613 */
[----:B------:R-:W-:Y:S01]  /*131d0*/  LOP3.LUT R26, R27, R18, RZ, 0x3c, !PT ;  /* 0x000000121b1a7212 */ /* 0x000fe200078e3cff */
[----:B------:R-:W-:Y:S01]  /*131e0*/  IMAD.MOV.U32 R27, RZ, RZ, R19 ;  /* 0x000000ffff1b7224 */ /* 0x000fe200078e0013 */
[----:B------:R-:W-:Y:S01]  /*131f0*/  MOV R59, R6 ;  /* 0x00000006003b7202 */ /* 0x000fe20000000f00 */
[----:B-1----:R-:W-:Y:S01]  /*13200*/  IMAD R6, R24, UR5, RZ ;  /* 0x0000000518067c24 */ /* 0x002fe2000f8e02ff */
[----:B------:R-:W-:Y:S01]  /*13210*/  MOV R61, R10 ;  /* 0x0000000a003d7202 */ /* 0x000fe20000000f00 */
[----:B------:R-:W-:Y:S01]  /*13220*/  ULDC.64 UR6, c[0x0][0xb40] ;  /* 0x0002d00000067ab9 */ /* 0x000fe20000000a00 */
[----:B------:R-:W-:-:S02]  /*13230*/  MOV R60, R8 ;  /* 0x00000008003c7202 */ /* 0x000fc40000000f00 */
[----:B------:R-:W-:Y:S02]  /*13240*/  MOV R27, R26 ;  /* 0x0000001a001b7202 */ /* 0x000fe40000000f00 */
[----:B------:R-:W-:Y:S02]  /*13250*/  ISETP.GE.OR P1, PT, R67, UR10, P1 ;  /* 0x0000000a43007c0c */ /* 0x000fe40008f26670 */
[----:B--2---:R-:W-:Y:S01]  /*13260*/  LOP3.LUT R0, R17, 0x2, RZ, 0x3c, !PT ;  /* 0x0000000211007812 */ /* 0x004fe200078e3cff */
[----:B------:R-:W-:Y:S04]  /*13270*/  SHFL.IDX PT, R36, R36, R17, 0x1c1f ;  /* 0x001c1f1124247589 */ /* 0x000fe800000e0000 */
[----:B------:R-:W1:Y:S04]  /*13280*/  SHFL.IDX PT, R89, R89, R0, 0x1c1f ;  /* 0x001c1f0059597589 */ /* 0x000e6800000e0000 */
[----:B------:R-:W-:Y:S04]  /*13290*/  SHFL.IDX PT, R34, R34, R17, 0x1c1f ;  /* 0x001c1f1122227589 */ /* 0x000fe800000e0000 */
[----:B------:R-:W2:Y:S04]  /*132a0*/  SHFL.IDX PT, R93, R93, R0, 0x1c1f ;  /* 0x001c1f005d5d7589 */ /* 0x000ea800000e0000 */
[----:B------:R-:W-:Y:S04]  /*132b0*/  SHFL.IDX PT, R50, R50, R17, 0x1c1f ;  /* 0x001c1f1132327589 */ /* 0x000fe800000e0000 */
[----:B------:R-:W3:Y:S04]  /*132c0*/  SHFL.IDX PT, R49, R49, R0, 0x1c1f ;  /* 0x001c1f0031317589 */ /* 0x000ee800000e0000 */
[----:B------:R-:W-:Y:S04]  /*132d0*/  SHFL.IDX PT, R48, R48, R17, 0x1c1f ;  /* 0x001c1f1130307589 */ /* 0x000fe800000e0000 */
[----:B------:R-:W4:Y:S01]  /*132e0*/  SHFL.IDX PT, R39, R39, R0, 0x1c1f ;  /* 0x001c1f0027277589 */ /* 0x000f2200000e0000 */
[----:B-1----:R-:W-:-:S02]  /*132f0*/  SEL R12, R36, R89, P0 ;  /* 0x00000059240c7207 */ /* 0x002fc40000000000 */
[----:B------:R-:W-:Y:S01]  /*13300*/  SEL R14, R89, R36, P0 ;  /* 0x00000024590e7207 */ /* 0x000fe20000000000 */
[----:B------:R-:W-:Y:S04]  /*13310*/  SHFL.IDX PT, R32, R32, R17, 0x1c1f ;  /* 0x001c1f1120207589 */ /* 0x000fe800000e0000 */
[----:B------:R-:W1:Y:S01]  /*13320*/  SHFL.IDX PT, R33, R33, R0, 0x1c1f ;  /* 0x001c1f0021217589 */ /* 0x000e6200000e0000 */
[----:B--2---:R-:W-:Y:S02]  /*13330*/  SEL R8, R34, R93, P0 ;  /* 0x0000005d22087207 */ /* 0x004fe40000000000 */
[----:B------:R-:W-:Y:S01]  /*13340*/  SEL R10, R93, R34, P0 ;  /* 0x000000225d0a7207 */ /* 0x000fe20000000000 */
[----:B------:R-:W-:Y:S04]  /*13350*/  SHFL.IDX PT, R40, R40, R17, 0x1c1f ;  /* 0x001c1f1128287589 */ /* 0x000fe800000e0000 */
[----:B------:R1:W-:Y:S01]  /*13360*/  SHFL.IDX PT, R2, R28, R17, 0x1c1f ;  /* 0x001c1f111c027589 */ /* 0x0003e200000e0000 */
[----:B---3--:R-:W-:-:S02]  /*13370*/  SEL R9, R50, R49, P0 ;  /* 0x0000003132097207 */ /* 0x008fc40000000000 */
[----:B------:R-:W-:Y:S01]  /*13380*/  SEL R11, R49, R50, P0 ;  /* 0x00000032310b7207 */ /* 0x000fe20000000000 */
[----:B------:R-:W-:Y:S04]  /*13390*/  SHFL.IDX PT, R44, R44, R17, 0x1c1f ;  /* 0x001c1f112c2c7589 */ /* 0x000fe800000e0000 */
[----:B------:R-:W-:Y:S01]  /*133a0*/  SHFL.IDX PT, R38, R38, R17, 0x1c1f ;  /* 0x001c1f1126267589 */ /* 0x000fe200000e0000 */
[----:B----4-:R-:W-:Y:S02]  /*133b0*/  SEL R13, R48, R39, P0 ;  /* 0x00000027300d7207 */ /* 0x010fe40000000000 */
[----:B------:R-:W-:Y:S01]  /*133c0*/  SEL R15, R39, R48, P0 ;  /* 0x00000030270f7207 */ /* 0x000fe20000000000 */
[----:B------:R-:W2:Y:S04]  /*133d0*/  SHFL.IDX PT, R37, R37, R0, 0x1c1f ;  /* 0x001c1f0025257589 */ /* 0x000ea800000e0000 */
[----:B------:R-:W3:Y:S01]  /*133e0*/  SHFL.IDX PT, R29, R29, R0, 0x1c1f ;  /* 0x001c1f001d1d7589 */ /* 0x000ee200000e0000 */
[----:B-1----:R-:W-:-:S03]  /*133f0*/  SEL R28, R32, R33, P0 ;  /* 0x00000021201c7207 */ /* 0x002fc60000000000 */
[----:B------:R-:W-:Y:S04]  /*13400*/  SHFL.IDX PT, R31, R31, R0, 0x1c1f ;  /* 0x001c1f001f1f7589 */ /* 0x000fe800000e0000 */
[----:B------:R-:W-:Y:S04]  /*13410*/  SHFL.IDX PT, R41, R41, R0, 0x1c1f ;  /* 0x001c1f0029297589 */ /* 0x000fe800000e0000 */
[----:B------:R-:W-:Y:S04]  /*13420*/  SHFL.IDX PT, R46, R46, R17, 0x1c1f ;  /* 0x001c1f112e2e7589 */ /* 0x000fe800000e0000 */
[----:B------:R1:W-:Y:S04]  /*13430*/  SHFL.IDX PT, R47, R30, R17, 0x1c1f ;  /* 0x001c1f111e2f7589 */ /* 0x0003e800000e0000 */
[----:B------:R-:W4:Y:S01]  /*13440*/  SHFL.IDX PT, R36, R45, R0, 0x1c1f ;  /* 0x001c1f002d247589 */ /* 0x000f2200000e0000 */
[----:B--2---:R-:W-:-:S03]  /*13450*/  SEL R26, R37, R40, P0 ;  /* 0x00000028251a7207 */ /* 0x004fc60000000000 */
[----:B------:R-:W-:Y:S01]  /*13460*/  SHFL.IDX PT, R43, R43, R0, 0x1c1f ;  /* 0x001c1f002b2b7589 */ /* 0x000fe200000e0000 */
[----:B---3--:R-:W-:Y:S02]  /*13470*/  SEL R34, R29, R2, P0 ;  /* 0x000000021d227207 */ /* 0x008fe40000000000 */
[----:B-1----:R-:W-:Y:S01]  /*13480*/  SEL R30, R33, R32, P0 ;  /* 0x00000020211e7207 */ /* 0x002fe20000000000 */
[----:B------:R-:W-:Y:S01]  /*13490*/  SHFL.IDX PT, R42, R42, R17, 0x1c1f ;  /* 0x001c1f112a2a7589 */ /* 0x000fe200000e0000 */
[----:B------:R-:W-:-:S03]  /*134a0*/  SEL R32, R2, R29, P0 ;  /* 0x0000001d02207207 */ /* 0x000fc60000000000 */
[----:B------:R-:W-:Y:S04]  /*134b0*/  SHFL.IDX PT, R52, R52, R17, 0x1c1f ;  /* 0x001c1f1134347589 */ /* 0x000fe800000e0000 */
[----:B------:R-:W1:Y:S04]  /*134c0*/  SHFL.IDX PT, R51, R51, R0, 0x1c1f ;  /* 0x001c1f0033337589 */ /* 0x000e6800000e0000 */
[----:B------:R2:W3:Y:S04]  /*134d0*/  SHFL.IDX PT, R5, R35, R0, 0x1c1f ;  /* 0x001c1f0023057589 */ /* 0x0004e800000e0000 */
[----:B------:R-:W-:Y:S01]  /*134e0*/  SHFL.IDX PT, R54, R54, R17, 0x1c1f ;  /* 0x001c1f1136367589 */ /* 0x000fe200000e0000 */
[----:B----4-:R-:W-:-:S03]  /*134f0*/  SEL R29, R47, R36, P0 ;  /* 0x000000242f1d7207 */ /* 0x010fc60000000000 */
[----:B------:R-:W4:Y:S04]  /*13500*/  SHFL.IDX PT, R53, R53, R0, 0x1c1f ;  /* 0x001c1f0035357589 */ /* 0x000f2800000e0000 */
[----:B------:R-:W-:Y:S04]  /*13510*/  SHFL.IDX PT, R56, R56, R17, 0x1c1f ;  /* 0x001c1f1138387589 */ /* 0x000fe800000e0000 */
[----:B------:R-:W5:Y:S04]  /*13520*/  SHFL.IDX PT, R55, R55, R0, 0x1c1f ;  /* 0x001c1f0037377589 */ /* 0x000f6800000e0000 */
[----:B------:R3:W-:Y:S01]  /*13530*/  SHFL.IDX PT, R58, R58, R17, 0x1c1f ;  /* 0x001c1f113a3a7589 */ /* 0x0007e200000e0000 */
[----:B-1----:R-:W-:-:S02]  /*13540*/  SEL R33, R52, R51, P0 ;  /* 0x0000003334217207 */ /* 0x002fc40000000000 */
[----:B--2---:R-:W-:Y:S01]  /*13550*/  SEL R35, R51, R52, P0 ;  /* 0x0000003433237207 */ /* 0x004fe20000000000 */
[----:B------:R1:W2:Y:S04]  /*13560*/  SHFL.IDX PT, R57, R57, R0, 0x1c1f ;  /* 0x001c1f0039397589 */ /* 0x0002a800000e0000 */
[----:B------:R4:W-:Y:S01]  /*13570*/  STSM.16.M88.4 [R27], R8 ;  /* 0x000000081b007844 */ /* 0x0009e20000000200 */
[----:B---3--:R-:W-:Y:S01]  /*13580*/  IMAD R17, R25, UR44, R6 ;  /* 0x0000002c19117c24 */ /* 0x008fe2000f8e0206 */
[----:B------:R-:W-:Y:S01]  /*13590*/  SEL R25, R38, R31, P0 ;  /* 0x0000001f26197207 */ /* 0x000fe20000000000 */
[----:B------:R-:W-:Y:S01]  /*135a0*/  IMAD.WIDE.U32 R6, R24, UR44, R20 ;  /* 0x0000002c18067c25 */ /* 0x000fe2000f8e0014 */
[----:B------:R-:W-:Y:S01]  /*135b0*/  SEL R24, R40, R37, P0 ;  /* 0x0000002528187207 */ /* 0x000fe20000000000 */
[----:B------:R-:W-:Y:S01]  /*135c0*/  STSM.16.M88.4 [R65], R12 ;  /* 0x0000000c41007844 */ /* 0x000fe20000000200 */
[----:B------:R-:W-:-:S02]  /*135d0*/  SEL R40, R42, R5, P0 ;  /* 0x000000052a287207 */ /* 0x000fc40000000000 */
[----:B-1----:R-:W-:Y:S02]  /*135e0*/  IADD3 R0, P3, R67, R6, RZ ;  /* 0x0000000643007210 */ /* 0x002fe40007f7e0ff */
[----:B------:R-:W-:Y:S02]  /*135f0*/  SEL R42, R5, R42, P0 ;  /* 0x0000002a052a7207 */ /* 0x000fe40000000000 */
[----:B----4-:R-:W-:Y:S02]  /*13600*/  SHF.R.S32.HI R9, RZ, 0x1f, R67 ;  /* 0x0000001fff097819 */ /* 0x010fe40000011443 */
[----:B------:R-:W-:Y:S02]  /*13610*/  SEL R27, R31, R38, P0 ;  /* 0x000000261f1b7207 */ /* 0x000fe40000000000 */
[----:B------:R-:W-:Y:S02]  /*13620*/  SEL R8, R44, R41, P0 ;  /* 0x000000292c087207 */ /* 0x000fe40000000000 */
[----:B------:R-:W-:Y:S01]  /*13630*/  SEL R10, R41, R44, P0 ;  /* 0x0000002c290a7207 */ /* 0x000fe20000000000 */
[----:B------:R-:W-:Y:S01]  /*13640*/  STSM.16.M88.4 [R64], R24 ;  /* 0x0000001840007844 */ /* 0x000fe20000000200 */
[----:B------:R-:W-:-:S02]  /*13650*/  SEL R31, R36, R47, P0 ;  /* 0x0000002f241f7207 */ /* 0x000fc40000000000 */
[----:B------:R-:W-:Y:S02]  /*13660*/  SEL R44, R46, R43, P0 ;  /* 0x0000002b2e2c7207 */ /* 0x000fe40000000000 */
[----:B------:R-:W-:Y:S01]  /*13670*/  SEL R46, R43, R46, P0 ;  /* 0x0000002e2b2e7207 */ /* 0x000fe20000000000 */
[----:B------:R-:W-:Y:S01]  /*13680*/  STSM.16.M88.4 [R63], R28 ;  /* 0x0000001c3f007844 */ /* 0x000fe20000000200 */
[----:B------:R-:W-:Y:S02]  /*13690*/  IADD3.X R7, R9, R7, R17, P3, !PT ;  /* 0x0000000709077210 */ /* 0x000fe40001ffe411 */
[----:B------:R-:W-:Y:S01]  /*136a0*/  SEL R41, R54, R53, P0 ;  /* 0x0000003536297207 */ /* 0x000fe20000000000 */
[----:B------:R-:W-:Y:S01]  /*136b0*/  STSM.16.M88.4 [R62], R32 ;  /* 0x000000203e007844 */ /* 0x000fe20000000200 */
[----:B------:R-:W-:Y:S02]  /*136c0*/  SEL R43, R53, R54, P0 ;  /* 0x00000036352b7207 */ /* 0x000fe40000000000 */
[----:B-----5:R-:W-:-:S02]  /*136d0*/  SEL R9, R56, R55, P0 ;  /* 0x0000003738097207 */ /* 0x020fc40000000000 */
[----:B------:R-:W-:Y:S01]  /*136e0*/  SEL R11, R55, R56, P0 ;  /* 0x00000038370b7207 */ /* 0x000fe20000000000 */
[----:B------:R-:W-:Y:S01]  /*136f0*/  STSM.16.M88.4 [R61], R40 ;  /* 0x000000283d007844 */ /* 0x000fe20000000200 */
[----:B--2---:R-:W-:Y:S02]  /*13700*/  SEL R45, R58, R57, P0 ;  /* 0x000000393a2d7207 */ /* 0x004fe40000000000 */
[----:B------:R-:W-:Y:S01]  /*13710*/  SEL R47, R57, R58, P0 ;  /* 0x0000003a392f7207 */ /* 0x000fe20000000000 */
[----:B------:R-:W-:Y:S01]  /*13720*/  STSM.16.M88.4 [R60], R8 ;  /* 0x000000083c007844 */ /* 0x000fe20000000200 */
[----:B------:R-:W-:-:S03]  /*13730*/  LEA R6, P3, R0, UR6, 0x2 ;  /* 0x0000000600067c11 */ /* 0x000fc6000f8610ff */
[----:B------:R-:W-:Y:S01]  /*13740*/  STSM.16.M88.4 [R59], R44 ;  /* 0x0000002c3b007844 */ /* 0x000fe20000000200 */
[----:B------:R-:W-:Y:S01]  /*13750*/  LEA.HI.X R7, R0, UR7, R7, 0x2, P3 ;  /* 0x0000000700077c11 */ /* 0x000fe200098f1407 */
        /* <DEDUP_REMOVED lines=12> */
[----:B------:R-:W-:Y:S01]  /*13820*/  ULDC.64 UR8, c[0x0][0x198] ;  /* 0x0000660000087ab9 */ /* 0x000fe20000000a00 */
[----:B------:R-:W-:Y:S02]  /*13830*/  UIADD3 UR5, UR37, 0x4000, URZ ;  /* 0x0000400025057890 */ /* 0x000fe4000fffe03f */
[----:B------:R-:W-:Y:S01]  /*13840*/  UIADD3 UR6, UP0, UR8, 0x9f0, URZ ;  /* 0x000009f008067890 */ /* 0x000fe2000ff1e03f */
[----:B------:R-:W-:Y:S01]  /*13850*/  UMOV UR41, URZ ;  /* 0x0000003f00297c82 */ /* 0x000fe20008000000 */
[----:B------:R-:W-:Y:S02]  /*13860*/  UMOV UR45, URZ ;  /* 0x0000003f002d7c82 */ /* 0x000fe40008000000 */
[----:B------:R-:W-:Y:S01]  /*13870*/  UIADD3.X UR7, URZ, UR9, URZ, UP0, !UPT ;  /* 0x000000093f077290 */ /* 0x000fe200087fe43f */
[----:B------:R-:W-:Y:S01]  /*13880*/  UMOV UR40, UR37 ;  /* 0x0000002500287c82 */ /* 0x000fe20008000000 */
[----:B------:R-:W-:-:S07]  /*13890*/  UMOV UR8, 0x40 ;  /* 0x0000004000087882 */ /* 0x000fce0000000000 */
        /* <DEDUP_REMOVED lines=9> */
.L_x_958:
[----:B------:R-:W-:Y:S05]  /*13930*/  BSYNC B0 ;  /* 0x0000000000007941 */ /* 0x000fea0003800000 */
.L_x_957:
[----:B------:R-:W-:Y:S05]  /*13940*/  BRA `(.L_x_956) ;  /* 0x00000008001c7947 */ /* 0x000fea0003800000 */
.L_x_955:
[----:B------:R-:W1:Y:S01]  /*13950*/  LDC R12, c[0x0][0xdac] ;  /* 0x00036b00ff0c7b82 */ /* 0x000e620000000800 */
[----:B------:R-:W-:Y:S01]  /*13960*/  ISETP.GT.AND P0, PT, R197, 0x7f, PT ;  /* 0x0000007fc500780c */ /* 0x000fe20003f04270 */
[----:B------:R-:W-:Y:S01]  /*13970*/  USHF.R.S32.HI UR6, URZ, 0x1f, UR43 ;  /* 0x0000001f3f067899 */ /* 0x000fe2000801142b */
[----:B------:R-:W-:Y:S01]  /*13980*/  BSSY B0, `(.L_x_959) ;  /* 0x000001c000007945 */ /* 0x000fe20003800000 */
[----:B------:R-:W-:Y:S01]  /*13990*/  USHF.R.S32.HI UR7, URZ, 0x1f, UR44 ;  /* 0x0000001f3f077899 */ /* 0x000fe2000801142c */
[----:B------:R-:W-:-:S03]  /*139a0*/  SHF.R.S32.HI R23, RZ, 0x1f, R22 ;  /* 0x0000001fff177819 */ /* 0x000fc60000011416 */
[----:B------:R-:W2:Y:S08]  /*139b0*/  LDC.64 R6, c[0x0][0xae0] ;  /* 0x0002b800ff067b82 */ /* 0x000eb00000000a00 */
[----:B------:R-:W3:Y:S01]  /*139c0*/  LDC.64 R8, c[0x0][0xae8] ;  /* 0x0002ba00ff087b82 */ /* 0x000ee20000000a00 */
[----:B------:R-:W-:Y:S05]  /*139d0*/  @P0 BRA `(.L_x_960) ;  /* 0x0000000000580947 */ /* 0x000fea0003800000 */
[----:B------:R-:W4:Y:S01]  /*139e0*/  S2R R0, SR_TID.X ;  /* 0x0000000000007919 */ /* 0x000f220000002100 */
[----:B------:R-:W-:Y:S01]  /*139f0*/  IMAD.U32 R2, RZ, RZ, UR42 ;  /* 0x0000002aff027e24 */ /* 0x000fe2000f8e00ff */
[----:B------:R-:W-:-:S04]  /*13a00*/  ULDC UR5, c[0x0][0xa88] ;  /* 0x0002a20000057ab9 */ /* 0x000fc80000000800 */
[----:B----4-:R-:W-:-:S04]  /*13a10*/  IADD3 R2, R2, -0x80, R0 ;  /* 0xffffff8002027810 */ /* 0x010fc80007ffe000 */
[----:B------:R-:W-:-:S13]  /*13a20*/  ISETP.GE.AND P0, PT, R2, UR5, PT ;  /* 0x0000000502007c0c */ /* 0x000fda000bf06270 */
[----:B------:R-:W-:Y:S05]  /*13a30*/  @P0 BRA `(.L_x_960) ;  /* 0x0000000000400947 */ /* 0x000fea0003800000 */
[----:B------:R-:W4:Y:S01]  /*13a40*/  LDC.64 R4, c[0x0][0xb70] ;  /* 0x0002dc00ff047b82 */ /* 0x000f220000000a00 */
[----:B------:R-:W-:Y:S01]  /*13a50*/  SHF.R.S32.HI R3, RZ, 0x1f, R2 ;  /* 0x0000001fff037819 */ /* 0x000fe20000011402 */
[----:B------:R-:W-:-:S06]  /*13a60*/  ULDC.64 UR8, c[0x0][0xb40] ;  /* 0x0002d00000087ab9 */ /* 0x000fcc0000000a00 */
[----:B------:R-:W5:Y:S01]  /*13a70*/  LDC.64 R10, c[0x0][0xb78] ;  /* 0x0002de00ff0a7b82 */ /* 0x000f620000000a00 */
[C---:B----4-:R-:W-:Y:S02]  /*13a80*/  IMAD R0, R4.reuse, UR6, RZ ;  /* 0x0000000604007c24 */ /* 0x050fe4000f8e02ff */
[----:B------:R-:W-:-:S04]  /*13a90*/  IMAD.WIDE.U32 R2, R4, UR43, R2 ;  /* 0x0000002b04027c25 */ /* 0x000fc8000f8e0002 */
[----:B------:R-:W-:Y:S02]  /*13aa0*/  IMAD R5, R5, UR43, R0 ;  /* 0x0000002b05057c24 */ /* 0x000fe4000f8e0200 */
[C---:B-----5:R-:W-:Y:S02]  /*13ab0*/  IMAD R0, R10.reuse, UR7, RZ ;  /* 0x000000070a007c24 */ /* 0x060fe4000f8e02ff */
[----:B------:R-:W-:Y:S02]  /*13ac0*/  IMAD.IADD R3, R3, 0x1, R5 ;  /* 0x0000000103037824 */ /* 0x000fe400078e0205 */
[----:B------:R-:W-:Y:S02]  /*13ad0*/  IMAD R5, R11, UR44, R0 ;  /* 0x0000002c0b057c24 */ /* 0x000fe4000f8e0200 */
[----:B------:R-:W-:-:S04]  /*13ae0*/  IMAD.WIDE.U32 R2, R10, UR44, R2 ;  /* 0x0000002c0a027c25 */ /* 0x000fc8000f8e0002 */
[----:B------:R-:W-:Y:S01]  /*13af0*/  IMAD.IADD R3, R3, 0x1, R5 ;  /* 0x0000000103037824 */ /* 0x000fe200078e0205 */
[----:B------:R-:W-:-:S04]  /*13b00*/  LEA R4, P0, R2, UR8, 0x2 ;  /* 0x0000000802047c11 */ /* 0x000fc8000f8010ff */
[----:B------:R-:W-:Y:S01]  /*13b10*/  LEA.HI.X R5, R2, UR9, R3, 0x2, P0 ;  /* 0x0000000902057c11 */ /* 0x000fe200080f1403 */
[----:B------:R-:W-:-:S05]  /*13b20*/  IMAD.MOV.U32 R3, RZ, RZ, -0x800000 ;  /* 0xff800000ff037424 */ /* 0x000fca00078e00ff */
[----:B------:R4:W-:Y:S03]  /*13b30*/  STG.E desc[UR54][R4.64], R3 ;  /* 0x0000000304007986 */ /* 0x0009e6000c101936 */
.L_x_960:
[----:B------:R-:W-:Y:S05]  /*13b40*/  BSYNC B0 ;  /* 0x0000000000007941 */ /* 0x000fea0003800000 */
.L_x_959:
[----:B------:R-:W-:Y:S01]  /*13b50*/  ULDC UR5, c[0x0][0xa88] ;  /* 0x0002a20000057ab9 */ /* 0x000fe20000000800 */
[C---:B--2---:R-:W-:Y:S01]  /*13b60*/  IMAD R0, R6.reuse, UR6, RZ ;  /* 0x0000000606007c24 */ /* 0x044fe2000f8e02ff */
[----:B------:R-:W-:Y:S01]  /*13b70*/  UIADD3 UR42, -UR42, UR5, URZ ;  /* 0x000000052a2a7290 */ /* 0x000fe2000fffe13f */
[----:B----4-:R-:W-:Y:S01]  /*13b80*/  IMAD.WIDE.U32 R2, R6, UR43, R22 ;  /* 0x0000002b06027c25 */ /* 0x010fe2000f8e0016 */
[----:B------:R-:W-:Y:S01]  /*13b90*/  ULOP3.LUT UR52, URZ, UR52, URZ, 0x33, !UPT ;  /* 0x000000343f347292 */ /* 0x000fe2000f8e333f */
[----:B------:R-:W-:Y:S01]  /*13ba0*/  SHF.R.S32.HI R191, RZ, 0x1f, R190 ;  /* 0x0000001fffbf7819 */ /* 0x000fe200000114be */
[----:B------:R-:W-:Y:S01]  /*13bb0*/  BSSY B0, `(.L_x_961) ;  /* 0x0000021000007945 */ /* 0x000fe20003800000 */
[----:B------:R-:W-:Y:S01]  /*13bc0*/  IMAD R5, R7, UR43, R0 ;  /* 0x0000002b07057c24 */ /* 0x000fe2000f8e0200 */
[C---:B------:R-:W-:Y:S01]  /*13bd0*/  ISETP.GE.AND P2, PT, R190.reuse, UR42, PT ;  /* 0x0000002abe007c0c */ /* 0x040fe2000bf46270 */
[C---:B------:R-:W-:Y:S02]  /*13be0*/  VIADD R0, R190.reuse, 0x40 ;  /* 0x00000040be007836 */ /* 0x040fe40000000000 */
[----:B------:R-:W-:-:S02]  /*13bf0*/  VIADD R4, R190, 0x20 ;  /* 0x00000020be047836 */ /* 0x000fc40000000000 */
[----:B------:R-:W-:Y:S01]  /*13c00*/  IMAD.IADD R3, R3, 0x1, R5 ;  /* 0x0000000103037824 */ /* 0x000fe200078e0205 */
[----:B------:R-:W-:Y:S01]  /*13c10*/  ISETP.GE.AND P0, PT, R0, UR42, PT ;  /* 0x0000002a00007c0c */ /* 0x000fe2000bf06270 */
[----:B---3--:R-:W-:Y:S01]  /*13c20*/  IMAD R0, R8, UR7, RZ ;  /* 0x0000000708007c24 */ /* 0x008fe2000f8e02ff */
[----:B------:R-:W-:Y:S01]  /*13c30*/  ISETP.GE.AND P4, PT, R4, UR42, PT ;  /* 0x0000002a04007c0c */ /* 0x000fe2000bf86270 */
[----:B------:R-:W-:Y:S02]  /*13c40*/  VIADD R4, R190, 0x60 ;  /* 0x00000060be047836 */ /* 0x000fe40000000000 */
[----:B------:R-:W-:Y:S02]  /*13c50*/  IMAD R9, R9, UR44, R0 ;  /* 0x0000002c09097c24 */ /* 0x000fe4000f8e0200 */
[----:B-1----:R-:W-:Y:S01]  /*13c60*/  VIADD R5, R12, UR52 ;  /* 0x000000340c057c36 */ /* 0x002fe20008000000 */
[----:B------:R-:W-:Y:S01]  /*13c70*/  ISETP.GE.AND P1, PT, R4, UR42, PT ;  /* 0x0000002a04007c0c */ /* 0x000fe2000bf26270 */
[----:B------:R-:W-:-:S04]  /*13c80*/  IMAD.WIDE.U32 R6, R8, UR44, R2 ;  /* 0x0000002c08067c25 */ /* 0x000fc8000f8e0002 */
[----:B------:R-:W-:-:S04]  /*13c90*/  IMAD.WIDE R4, R5, 0x80, R190 ;  /* 0x0000008005047825 */ /* 0x000fc800078e02be */
[----:B------:R-:W-:Y:S01]  /*13ca0*/  IMAD.IADD R11, R7, 0x1, R9 ;  /* 0x00000001070b7824 */ /* 0x000fe200078e0209 */
        /* <DEDUP_REMOVED lines=17> */
.L_x_962:
[----:B------:R-:W-:Y:S05]  /*13dc0*/  BSYNC B0 ;  /* 0x0000000000007941 */ /* 0x000fea0003800000 */
.L_x_961:
[----:B------:R-:W-:Y:S04]  /*13dd0*/  BSSY B0, `(.L_x_963) ;  /* 0x0000014000007945 */ /* 0x000fe80003800000 */
[----:B------:R-:W-:Y:S05]  /*13de0*/  @P4 BRA `(.L_x_964) ;  /* 0x0000000000484947 */ /* 0x000fea0003800000 */
[----:B-1----:R-:W-:Y:S01]  /*13df0*/  IADD3 R9, P2, R4, 0x20, RZ ;  /* 0x0000002004097810 */ /* 0x002fe20007f5e0ff */
        /* <DEDUP_REMOVED lines=17> */
.L_x_964:
[----:B------:R-:W-:Y:S05]  /*13f10*/  BSYNC B0 ;  /* 0x0000000000007941 */ /* 0x000fea0003800000 */
.L_x_963:
[----:B------:R-:W-:Y:S04]  /*13f20*/  BSSY B0, `(.L_x_965) ;  /* 0x0000014000007945 */ /* 0x000fe80003800000 */
[----:B------:R-:W-:Y:S05]  /*13f30*/  @P0 BRA `(.L_x_966) ;  /* 0x0000000000480947 */ /* 0x000fea0003800000 */
[----:B-12---:R-:W-:Y:S01]  /*13f40*/  IADD3 R9, P0, R4, 0x40, RZ ;  /* 0x0000004004097810 */ /* 0x006fe20007f1e0ff */
        /* <DEDUP_REMOVED lines=17> */
.L_x_966:
[----:B------:R-:W-:Y:S05]  /*14060*/  BSYNC B0 ;  /* 0x0000000000007941 */ /* 0x000fea0003800000 */
.L_x_965:
        /* <DEDUP_REMOVED lines=20> */
.L_x_967:
[----:B------:R-:W-:Y:S05]  /*141b0*/  BSYNC B0 ;  /* 0x0000000000007941 */ /* 0x000fea0003800000 */
.L_x_956:
[----:B------:R-:W5:Y:S02]  /*141c0*/  LDC R0, c[0x0][0xda8] ;  /* 0x00036a00ff007b82 */ /* 0x000f640000000800 */
[----:B-----5:R-:W-:-:S13]  /*141d0*/  ISETP.LE.AND P0, PT, R0, UR4, PT ;  /* 0x0000000400007c0c */ /* 0x020fda000bf03270 */
[----:B------:R-:W-:Y:S05]  /*141e0*/  @!P0 BRA `(.L_x_968) ;  /* 0xfffffec800f48947 */ /* 0x000fea000383ffff */
[----:B------:R-:W-:Y:S05]  /*141f0*/  EXIT ;  /* 0x000000000000794d */ /* 0x000fea0003800000 */
.L_x_870:
[----:B------:R-:W-:-:S08]  /*14200*/  NOP ;  /* 0x0000000000007918 */ /* 0x000fd00000000000 */
[----:B------:R-:W1:-:S00]  /*14210*/  USETMAXREG.DEALLOC.CTAPOOL 0x18 ;  /* 0x00000018000079c8 */ /* 0x000e4000080e0500 */
[----:B-1----:R-:W2:Y:S01]  /*14220*/  LDL.LU R2, [R1+0x24] ;  /* 0x0000240001027983 */ /* 0x002ea20000300800 */
[----:B------:R-:W-:-:S05]  /*14230*/  LOP3.LUT R0, R0, 0x3, RZ, 0xc0, !PT ;  /* 0x0000000300007812 */ /* 0x000fca00078ec0ff */
[----:B------:R-:W1:Y:S01]  /*14240*/  S2UR UR4, SR_CTAID.X ;  /* 0x00000000000479c3 */ /* 0x000e620000002500 */
[----:B------:R-:W3:Y:S02]  /*14250*/  SHFL.IDX PT, R0, R0, RZ, 0x1f ;  /* 0x00001fff00007589 */ /* 0x000ee400000e0000 */
[----:B---3--:R-:W-:-:S05]  /*14260*/  ISETP.NE.AND P0, PT, R0, RZ, PT ;  /* 0x000000ff0000720c */ /* 0x008fca0003f05270 */
[----:B------:R-:W1:Y:S08]  /*14270*/  LDC R0, c[0x0][0xda8] ;  /* 0x00036a00ff007b82 */ /* 0x000e700000000800 */
[----:B------:R-:W-:Y:S06]  /*14280*/  @P0 BAR.ARV 0x4, 0x180 ;  /* 0x0106000000000b1d */ /* 0x000fec0000002000 */
[----:B--2---:R-:W-:-:S04]  /*14290*/  LOP3.LUT R2, R2, 0xfffffffd, RZ, 0xc0, !PT ;  /* 0xfffffffd02027812 */ /* 0x004fc800078ec0ff */
[----:B------:R-:W-:Y:S02]  /*142a0*/  @P0 LOP3.LUT R2, R2, 0x2, RZ, 0xfc, !PT ;  /* 0x0000000202020812 */ /* 0x000fe400078efcff */
[----:B-1----:R-:W-:Y:S01]  /*142b0*/  ISETP.LE.AND P0, PT, R0, UR4, PT ;  /* 0x0000000400007c0c */ /* 0x002fe2000bf03270 */
[----:B------:R-:W-:Y:S02]  /*142c0*/  IMAD.MOV.U32 R0, RZ, RZ, 0x1 ;  /* 0x00000001ff007424 */ /* 0x000fe400078e00ff */
[----:B------:R1:W-:Y:S04]  /*142d0*/  STL [R1+0x24], R2 ;  /* 0x0000240201007387 */ /* 0x0003e80000100800 */
[----:B------:R1:W-:Y:S04]  /*142e0*/  STL [R1], RZ ;  /* 0x000000ff01007387 */ /* 0x0003e80000100800 */
[----:B------:R1:W-:Y:S04]  /*142f0*/  STL [R1+0x28], RZ ;  /* 0x000028ff01007387 */ /* 0x0003e80000100800 */
[----:B------:R1:W-:Y:S01]  /*14300*/  STL [R1+0xc], R0 ;  /* 0x00000c0001007387 */ /* 0x0003e20000100800 */
[----:B------:R-:W-:Y:S05]  /*14310*/  @P0 BRA `(.L_x_969) ;  /* 0x0000003400680947 */ /* 0x000fea0003800000 */
[----:B-1----:R-:W1:Y:S01]  /*14320*/  S2R R2, SR_TID.X ;  /* 0x0000000000027919 */ /* 0x002e620000002100 */
[----:B------:R-:W-:Y:S01]  /*14330*/  ULDC UR46, c[0x0][0xc] ;  /* 0x00000300002e7ab9 */ /* 0x000fe20000000800 */
[----:B------:R-:W-:Y:S01]  /*14340*/  ULOP3.LUT UR44, UR61, 0x1, URZ, 0xfc, !UPT ;  /* 0x000000013d2c7892 */ /* 0x000fe2000f8efc3f */
[----:B------:R-:W2:Y:S01]  /*14350*/  S2R R7, SR_TID.X ;  /* 0x0000000000077919 */ /* 0x000ea20000002100 */
[----:B------:R-:W-:Y:S01]  /*14360*/  ULOP3.LUT UR45, UR61, 0x2, URZ, 0xfc, !UPT ;  /* 0x000000023d2d7892 */ /* 0x000fe2000f8efc3f */
[----:B------:R-:W-:Y:S01]  /*14370*/  ULDC.64 UR42, c[0x0][0x198] ;  /* 0x00006600002a7ab9 */ /* 0x000fe20000000a00 */
[----:B-1----:R-:W-:Y:S01]  /*14380*/  LOP3.LUT R2, R2, 0x7f, RZ, 0xc0, !PT ;  /* 0x0000007f02027812 */ /* 0x002fe200078ec0ff */
[----:B--2---:R-:W-:-:S03]  /*14390*/  IMAD.SHL.U32 R0, R7, 0x80, RZ ;  /* 0x0000008007007824 */ /* 0x004fc600078e00ff */
[----:B------:R-:W-:Y:S01]  /*143a0*/  SHF.R.U32.HI R3, RZ, 0x5, R2 ;  /* 0x00000005ff037819 */ /* 0x000fe20000011602 */
[C---:B------:R-:W-:Y:S01]  /*143b0*/  IMAD.SHL.U32 R4, R7.reuse, 0x20, RZ ;  /* 0x0000002007047824 */ /* 0x040fe200078e00ff */
        /* <DEDUP_REMOVED lines=16> */
[----:B------:R-:W-:Y:S01]  /*144c0*/  STL [R1+0x28], RZ ;  /* 0x000028ff01007387 */ /* 0x000fe20000100800 */
[----:B-1----:R-:W-:-:S05]  /*144d0*/  IMAD.MOV.U32 R0, RZ, RZ, 0x40 ;  /* 0x00000040ff007424 */ /* 0x002fca00078e00ff */
[----:B------:R-:W-:Y:S01]  /*144e0*/  SEL R2, R0, 0xffffffc0, !P0 ;  /* 0xffffffc000027807 */ /* 0x000fe20004000000 */
[----:B------:R-:W-:-:S05]  /*144f0*/  IMAD.U32 R0, RZ, RZ, UR4 ;  /* 0x00000004ff007e24 */ /* 0x000fca000f8e00ff */
[----:B------:R1:W-:Y:S04]  /*14500*/  STL [R1+0x20], R0 ;  /* 0x0000200001007387 */ /* 0x0003e80000100800 */
[----:B------:R2:W-:Y:S01]  /*14510*/  STL [R1], RZ ;  /* 0x000000ff01007387 */ /* 0x0005e20000100800 */
[----:B-1----:R-:W-:-:S05]  /*14520*/  IMAD.MOV.U32 R0, RZ, RZ, 0x1 ;  /* 0x00000001ff007424 */ /* 0x002fca00078e00ff */
[----:B------:R2:W-:Y:S02]  /*14530*/  STL [R1+0xc], R0 ;  /* 0x00000c0001007387 */ /* 0x0005e40000100800 */
.L_x_1029:
[----:B-1----:R-:W3:Y:S01]  /*14540*/  LDL R2, [R1+0x20] ;  /* 0x0000200001027983 */ /* 0x002ee20000100800 */
[----:B------:R-:W-:Y:S01]  /*14550*/  ULDC UR8, c[0x0][0xdd0] ;  /* 0x0003740000087ab9 */ /* 0x000fe20000000800 */
[----:B--2---:R-:W1:Y:S01]  /*14560*/  LDC R0, c[0x0][0xde8] ;  /* 0x00037a00ff007b82 */ /* 0x004e620000000800 */
[----:B------:R-:W-:-:S11]  /*14570*/  UISETP.NE.AND UP0, UPT, UR8, 0x1, UPT ;  /* 0x000000010800788c */ /* 0x000fd6000bf05270 */
[----:B------:R-:W-:Y:S01]  /*14580*/  @UP0 ULDC UR4, c[0x0][0xdd4] ;  /* 0x0003750000040ab9 */ /* 0x000fe20000000800 */
[----:B------:R-:W-:Y:S01]  /*14590*/  @UP0 ULDC UR9, c[0x0][0xdd8] ;  /* 0x0003760000090ab9 */ /* 0x000fe20000000800 */
[C---:B---3--:R-:W-:Y:S02]  /*145a0*/  R2UR UR6, R2.reuse ;  /* 0x00000000020672ca */ /* 0x048fe400000e0000 */
[----:B------:R-:W-:-:S11]  /*145b0*/  R2UR UR7, R2 ;  /* 0x00000000020772ca */ /* 0x000fd600000e0000 */
[----:B------:R-:W-:-:S04]  /*145c0*/  UIMAD.WIDE.U32 UR4, UR6, UR4, URZ ;  /* 0x00000004060472a5 */ /* 0x000fc8000f8e003f */
[----:B------:R-:W-:-:S04]  /*145d0*/  @UP0 USHF.R.U32.HI UR6, URZ, UR9, UR5 ;  /* 0x000000093f060299 */ /* 0x000fc80008011605 */
[----:B------:R-:W-:Y:S02]  /*145e0*/  UIADD3 UR4, -UR6, URZ, URZ ;  /* 0x0000003f06047290 */ /* 0x000fe4000fffe13f */
[----:B-1----:R-:W-:Y:S02]  /*145f0*/  ISETP.LE.AND P0, PT, R0, UR6, PT ;  /* 0x0000000600007c0c */ /* 0x002fe4000bf03270 */
[----:B------:R-:W-:-:S11]  /*14600*/  UIMAD UR8, UR8, UR4, UR7 ;  /* 0x00000004080872a4 */ /* 0x000fd6000f8e0207 */
[----:B------:R-:W-:Y:S05]  /*14610*/  @!P0 BRA `(.L_x_970) ;  /* 0x0000000000208947 */ /* 0x000fea0003800000 */
        /* <DEDUP_REMOVED lines=8> */
.L_x_970:
[----:B------:R-:W-:Y:S01]  /*146a0*/  ULDC UR9, c[0x0][0xdc4] ;  /* 0x0003710000097ab9 */ /* 0x000fe20000000800 */
[----:B------:R-:W-:Y:S01]  /*146b0*/  UMOV UR7, UR8 ;  /* 0x0000000800077c82 */ /* 0x000fe20008000000 */
[----:B------:R-:W-:-:S11]  /*146c0*/  UISETP.NE.AND UP0, UPT, UR9, 0x1, UPT ;  /* 0x000000010900788c */ /* 0x000fd6000bf05270 */
[----:B------:R-:W-:Y:S02]  /*146d0*/  @UP0 ULDC.64 UR10, c[0x0][0xdc8] ;  /* 0x00037200000a0ab9 */ /* 0x000fe40000000a00 */
[----:B------:R-:W-:-:S04]  /*146e0*/  UIMAD.WIDE.U32 UR4, UR8, UR10, URZ ;  /* 0x0000000a080472a5 */ /* 0x000fc8000f8e003f */
[----:B------:R-:W-:-:S04]  /*146f0*/  @UP0 USHF.R.U32.HI UR7, URZ, UR11, UR5 ;  /* 0x0000000b3f070299 */ /* 0x000fc80008011605 */
[----:B------:R-:W-:-:S12]  /*14700*/  UIMAD UR4, UR7, UR9, URZ ;  /* 0x00000009070472a4 */ /* 0x000fd8000f8e023f */
.L_x_971:
[----:B------:R-:W-:Y:S01]  /*14710*/  ULDC.64 UR10, c[0x0][0x3f8] ;  /* 0x0000fe00000a7ab9 */ /* 0x000fe20000000a00 */
[----:B------:R-:W-:Y:S02]  /*14720*/  ULOP3.LUT UR7, URZ, UR7, URZ, 0x33, !UPT ;  /* 0x000000073f077292 */ /* 0x000fe4000f8e333f */
[----:B------:R-:W-:Y:S01]  /*14730*/  UISETP.NE.U32.AND UP0, UPT, UR10, URZ, UPT ;  /* 0x0000003f0a00728c */ /* 0x000fe2000bf05070 */
[----:B------:R-:W-:Y:S02]  /*14740*/  ULDC UR37, c[0x0][0xdac] ;  /* 0x00036b0000257ab9 */ /* 0x000fe40000000800 */
[----:B------:R-:W-:Y:S01]  /*14750*/  ULDC UR10, c[0x0][0xdb8] ;  /* 0x00036e00000a7ab9 */ /* 0x000fe20000000800 */
[----:B------:R-:W-:Y:S02]  /*14760*/  UIADD3 UR37, UR7, UR37, URZ ;  /* 0x0000002507257290 */ /* 0x000fe4000fffe03f */
[----:B------:R-:W-:Y:S02]  /*14770*/  UISETP.NE.AND UP1, UPT, UR10, 0x1, UPT ;  /* 0x000000010a00788c */ /* 0x000fe4000bf25270 */
[----:B------:R-:W-:Y:S01]  /*14780*/  UIADD3 UR8, UR8, -UR4, URZ ;  /* 0x8000000408087290 */ /* 0x000fe2000fffe03f */
[----:B------:R-:W-:-:S02]  /*14790*/  ULDC UR9, c[0x0][0xdc4] ;  /* 0x0003710000097ab9 */ /* 0x000fc40000000800 */
[----:B------:R-:W-:Y:S01]  /*147a0*/  ULDC.64 UR4, c[0x0][0x9e0] ;  /* 0x0002780000047ab9 */ /* 0x000fe20000000a00 */
[----:B------:R-:W-:Y:S02]  /*147b0*/  UISETP.NE.AND.EX UP0, UPT, UR11, URZ, UPT, UP0 ;  /* 0x0000003f0b00728c */ /* 0x000fe4000bf05300 */
[----:B------:R-:W-:Y:S02]  /*147c0*/  UISETP.GE.AND UP2, UPT, UR5, 0x1, UPT ;  /* 0x000000010500788c */ /* 0x000fe4000bf46270 */
[----:B------:R-:W-:Y:S01]  /*147d0*/  USHF.L.U32 UR37, UR37, 0x7, URZ ;  /* 0x0000000725257899 */ /* 0x000fe2000800063f */
[----:B------:R-:W-:Y:S01]  /*147e0*/  ULDC UR11, c[0x0][0x404] ;  /* 0x00010100000b7ab9 */ /* 0x000fe20000000800 */
[----:B------:R-:W-:Y:S01]  /*147f0*/  ULDC UR12, c[0x0][0x288] ;  /* 0x0000a200000c7ab9 */ /* 0x000fe20000000800 */
[----:B------:R-:W-:Y:S01]  /*14800*/  UIMAD UR9, UR6, UR9, UR8 ;  /* 0x00000009060972a4 */ /* 0x000fe2000f8e0208 */
[----:B------:R-:W-:Y:S01]  /*14810*/  PLOP3.LUT P1, PT, PT, PT, UP2, 0x80, 0x0 ;  /* 0x000000000000781c */ /* 0x000fe20003f2f028 */
[----:B------:R-:W-:Y:S01]  /*14820*/  USEL UR11, UR11, 0x1, UP0 ;  /* 0x000000010b0b7887 */ /* 0x000fe20008000000 */
[----:B------:R-:W-:Y:S01]  /*14830*/  @UP1 ULDC UR6, c[0x0][0xdbc] ;  /* 0x00036f0000061ab9 */ /* 0x000fe20000000800 */
[----:B------:R-:W-:Y:S01]  /*14840*/  UIADD3 UR8, UR37, 0x80, -UR12 ;  /* 0x0000008025087890 */ /* 0x000fe2000fffe80c */
[----:B------:R-:W-:Y:S01]  /*14850*/  ULDC UR13, c[0x0][0x2e0] ;  /* 0x0000b800000d7ab9 */ /* 0x000fe20000000800 */
[----:B------:R-:W-:Y:S01]  /*14860*/  UIMAD.WIDE.U32 UR6, UR9, UR6, URZ ;  /* 0x00000006090672a5 */ /* 0x000fe2000f8e003f */
[----:B------:R-:W-:Y:S01]  /*14870*/  @UP1 ULDC UR14, c[0x0][0xdc0] ;  /* 0x00037000000e1ab9 */ /* 0x000fe20000000800 */
[----:B------:R-:W-:Y:S01]  /*14880*/  UIMAD UR8, UR11, UR13, UR8 ;  /* 0x0000000d0b0872a4 */ /* 0x000fe2000f8e0208 */
[----:B------:R-:W-:Y:S01]  /*14890*/  UMOV UR39, UR9 ;  /* 0x0000000900277c82 */ /* 0x000fe20008000000 */
[----:B------:R-:W-:-:S02]  /*148a0*/  @UP1 USHF.R.U32.HI UR39, URZ, UR14, UR7 ;  /* 0x0000000e3f271299 */ /* 0x000fc40008011607 */
[----:B------:R-:W-:Y:S02]  /*148b0*/  UIADD3 UR4, UR8, UR4, URZ ;  /* 0x0000000408047290 */ /* 0x000fe4000fffe03f */
[----:B------:R-:W-:-:S04]  /*148c0*/  UIADD3 UR38, -UR39, URZ, URZ ;  /* 0x0000003f27267290 */ /* 0x000fc8000fffe13f */
[----:B------:R-:W-:Y:S01]  /*148d0*/  UIMAD UR38, UR10, UR38, UR9 ;  /* 0x000000260a2672a4 */ /* 0x000fe2000f8e0209 */
[----:B------:R-:W-:Y:S01]  /*148e0*/  IMAD.U32 R0, RZ, RZ, UR4 ;  /* 0x00000004ff007e24 */ /* 0x000fe2000f8e00ff */
[----:B------:R-:W-:Y:S10]  /*148f0*/  @!P1 BRA `(.L_x_972) ;  /* 0x0000000000409947 */ /* 0x000ff40003800000 */
[----:B------:R-:W-:Y:S01]  /*14900*/  ISETP.LT.AND P0, PT, RZ, UR8, PT ;  /* 0x00000008ff007c0c */ /* 0x000fe2000bf01270 */
[----:B------:R-:W-:-:S12]  /*14910*/  UIADD3 UR4, UR8, -0x1, URZ ;  /* 0xffffffff08047890 */ /* 0x000fd8000fffe03f */
[----:B------:R-:W-:Y:S05]  /*14920*/  @P0 BRA `(.L_x_973) ;  /* 0x00000000001c0947 */ /* 0x000fea0003800000 */
[----:B------:R-:W-:Y:S02]  /*14930*/  UISETP.NE.AND UP0, UPT, UR5, 0x1, UPT ;  /* 0x000000010500788c */ /* 0x000fe4000bf05270 */
[----:B------:R-:W-:-:S09]  /*14940*/  UIADD3 UR4, -UR8, URZ, URZ ;  /* 0x0000003f08047290 */ /* 0x000fd2000fffe13f */
[----:B------:R-:W-:Y:S02]  /*14950*/  @UP0 ULDC.64 UR8, c[0x0][0x9e8] ;  /* 0x00027a0000080ab9 */ /* 0x000fe40000000a00 */
[----:B------:R-:W-:-:S04]  /*14960*/  UIMAD.WIDE.U32 UR6, UR4, UR8, URZ ;  /* 0x00000008040672a5 */ /* 0x000fc8000f8e003f */
[----:B------:R-:W-:-:S04]  /*14970*/  @UP0 USHF.R.U32.HI UR4, URZ, UR9, UR7 ;  /* 0x000000093f040299 */ /* 0x000fc80008011607 */
[----:B------:R-:W-:Y:S01]  /*14980*/  ULOP3.LUT UR4, URZ, UR4, URZ, 0x33, !UPT ;  /* 0x000000043f047292 */ /* 0x000fe2000f8e333f */
[----:B------:R-:W-:Y:S11]  /*14990*/  BRA `(.L_x_974) ;  /* 0x0000000000107947 */ /* 0x000ff60003800000 */
.L_x_973:
[----:B------:R-:W-:-:S11]  /*149a0*/  UISETP.NE.AND UP0, UPT, UR5, 0x1, UPT ;  /* 0x000000010500788c */ /* 0x000fd6000bf05270 */
[----:B------:R-:W-:Y:S02]  /*149b0*/  @UP0 ULDC.64 UR8, c[0x0][0x9e8] ;  /* 0x00027a0000080ab9 */ /* 0x000fe40000000a00 */
[----:B------:R-:W-:-:S04]  /*149c0*/  UIMAD.WIDE.U32 UR6, UR4, UR8, URZ ;  /* 0x00000008040672a5 */ /* 0x000fc8000f8e003f */
[----:B------:R-:W-:-:S12]  /*149d0*/  @UP0 USHF.R.U32.HI UR4, URZ, UR9, UR7 ;  /* 0x000000093f040299 */ /* 0x000fd80008011607 */
.L_x_974:
[----:B------:R-:W-:-:S06]  /*149e0*/  UIMAD UR4, UR4, UR5, UR5 ;  /* 0x00000005040472a4 */ /* 0x000fcc000f8e0205 */
[----:B------:R-:W-:-:S07]  /*149f0*/  VIMNMX R0, R0, UR4, PT ;  /* 0x0000000400007c48 */ /* 0x000fce000bfe0100 */
.L_x_972:
[----:B------:R-:W-:Y:S01]  /*14a00*/  UIMAD UR6, UR11, UR13, 0x9f ;  /* 0x0000009f0b0674a4 */ /* 0x000fe2000f8e020d */
[----:B------:R-:W-:Y:S01]  /*14a10*/  VIADD R0, R0, 0x9f ;  /* 0x0000009f00007836 */ /* 0x000fe20000000000 */
[----:B------:R-:W-:Y:S02]  /*14a20*/  UIADD3 UR4, UR37, -UR12, URZ ;  /* 0x8000000c25047290 */ /* 0x000fe4000fffe03f */
[----:B------:R-:W-:Y:S01]  /*14a30*/  UIMAD.WIDE UR6, UR6, 0x66666667, URZ ;  /* 0x66666667060678a5 */ /* 0x000fe2000f8e023f */
[----:B------:R-:W-:Y:S01]  /*14a40*/  IMAD.HI R0, R0, 0x66666667, RZ ;  /* 0x6666666700007827 */ /* 0x000fe200078e02ff */
[----:B------:R-:W-:Y:S02]  /*14a50*/  UIMAD UR4, UR11, UR13, UR4 ;  /* 0x0000000d0b0472a4 */ /* 0x000fe4000f8e0204 */
[----:B------:R-:W-:Y:S02]  /*14a60*/  USHF.R.U32.HI UR6, URZ, 0x1f, UR7 ;  /* 0x0000001f3f067899 */ /* 0x000fe40008011607 */
[----:B------:R-:W-:Y:S01]  /*14a70*/  SHF.R.U32.HI R3, RZ, 0x1f, R0 ;  /* 0x0000001fff037819 */ /* 0x000fe20000011600 */
[----:B------:R-:W-:Y:S01]  /*14a80*/  ULDC UR8, c[0x0][0x9dc] ;  /* 0x0002770000087ab9 */ /* 0x000fe20000000800 */
[----:B------:R-:W-:-:S02]  /*14a90*/  ULEA.HI.SX32 UR6, UR7, UR6, 0x1a ;  /* 0x0000000607067291 */ /* 0x000fc4000f8fd23f */
[----:B------:R-:W-:Y:S01]  /*14aa0*/  LEA.HI.SX32 R3, R0, R3, 0x1a ;  /* 0x0000000300037211 */ /* 0x000fe200078fd2ff */
[----:B------:R-:W-:-:S03]  /*14ab0*/  UIADD3 UR8, UR4, -UR8, URZ ;  /* 0x8000000804087290 */ /* 0x000fc6000fffe03f */
[----:B------:R-:W-:Y:S01]  /*14ac0*/  VIMNMX R16, R3, UR6, PT ;  /* 0x0000000603107c48 */ /* 0x000fe2000bfe0100 */
[----:B------:R-:W-:Y:S08]  /*14ad0*/  @!P1 BRA `(.L_x_975) ;  /* 0x0000000000449947 */ /* 0x000ff00003800000 */
[----:B------:R-:W-:-:S06]  /*14ae0*/  UISETP.GT.AND UP0, UPT, UR4, -0x1, UPT ;  /* 0xffffffff0400788c */ /* 0x000fcc000bf04270 */
[----:B------:R-:W-:-:S13]  /*14af0*/  PLOP3.LUT P0, PT, PT, PT, UP0, 0x80, 0x0 ;  /* 0x000000000000781c */ /* 0x000fda0003f0f008 */
[----:B------:R-:W-:Y:S05]  /*14b00*/  @P0 BRA `(.L_x_976) ;  /* 0x00000000001c0947 */ /* 0x000fea0003800000 */
[----:B------:R-:W-:Y:S02]  /*14b10*/  UISETP.NE.AND UP0, UPT, UR5, 0x1, UPT ;  /* 0x000000010500788c */ /* 0x000fe4000bf05270 */
[----:B------:R-:W-:-:S09]  /*14b20*/  ULOP3.LUT UR4, URZ, UR4, URZ, 0x33, !UPT ;  /* 0x000000043f047292 */ /* 0x000fd2000f8e333f */
[----:B------:R-:W-:Y:S02]  /*14b30*/  @UP0 ULDC.64 UR10, c[0x0][0x9e8] ;  /* 0x00027a00000a0ab9 */ /* 0x000fe40000000a00 */
[----:B------:R-:W-:-:S04]  /*14b40*/  UIMAD.WIDE.U32 UR6, UR4, UR10, URZ ;  /* 0x0000000a040672a5 */ /* 0x000fc8000f8e003f */
[----:B------:R-:W-:-:S04]  /*14b50*/  @UP0 USHF.R.U32.HI UR4, URZ, UR11, UR7 ;  /* 0x0000000b3f040299 */ /* 0x000fc80008011607 */
[----:B------:R-:W-:Y:S01]  /*14b60*/  ULOP3.LUT UR4, URZ, UR4, URZ, 0x33, !UPT ;  /* 0x000000043f047292 */ /* 0x000fe2000f8e333f */
[----:B------:R-:W-:Y:S11]  /*14b70*/  BRA `(.L_x_977) ;  /* 0x0000000000107947 */ /* 0x000ff60003800000 */
.L_x_976:
[----:B------:R-:W-:-:S11]  /*14b80*/  UISETP.NE.AND UP0, UPT, UR5, 0x1, UPT ;  /* 0x000000010500788c */ /* 0x000fd6000bf05270 */
[----:B------:R-:W-:Y:S02]  /*14b90*/  @UP0 ULDC.64 UR10, c[0x0][0x9e8] ;  /* 0x00027a00000a0ab9 */ /* 0x000fe40000000a00 */
[----:B------:R-:W-:-:S04]  /*14ba0*/  UIMAD.WIDE.U32 UR6, UR4, UR10, URZ ;  /* 0x0000000a040672a5 */ /* 0x000fc8000f8e003f */
[----:B------:R-:W-:-:S12]  /*14bb0*/  @UP0 USHF.R.U32.HI UR4, URZ, UR11, UR7 ;  /* 0x0000000b3f040299 */ /* 0x000fd80008011607 */
.L_x_977:
[----:B------:R-:W-:-:S04]  /*14bc0*/  UIMAD UR4, UR4, UR5, URZ ;  /* 0x00000005040472a4 */ /* 0x000fc8000f8e023f */
[----:B------:R-:W-:-:S04]  /*14bd0*/  UISETP.LT.AND UP0, UPT, UR8, UR4, UPT ;  /* 0x000000040800728c */ /* 0x000fc8000bf01270 */
[----:B------:R-:W-:-:S12]  /*14be0*/  USEL UR8, UR8, UR4, !UP0 ;  /* 0x0000000408087287 */ /* 0x000fd8000c000000 */
.L_x_975:
[----:B------:R-:W-:Y:S01]  /*14bf0*/  UIMAD.WIDE UR4, UR8, 0x66666667, URZ ;  /* 0x66666667080478a5 */ /* 0x000fe2000f8e023f */
[----:B------:R-:W-:Y:S03]  /*14c00*/  BSSY B6, `(.L_x_978) ;  /* 0x00002b0000067945 */ /* 0x000fe60003800000 */
[----:B------:R-:W-:-:S04]  /*14c10*/  USHF.R.U32.HI UR4, URZ, 0x1f, UR5 ;  /* 0x0000001f3f047899 */ /* 0x000fc80008011605 */
[----:B------:R-:W-:-:S04]  /*14c20*/  ULEA.HI.SX32 UR4, UR5, UR4, 0x1a ;  /* 0x0000000405047291 */ /* 0x000fc8000f8fd23f */
[----:B------:R-:W-:-:S04]  /*14c30*/  UISETP.LT.AND UP0, UPT, URZ, UR4, UPT ;  /* 0x000000043f00728c */ /* 0x000fc8000bf01270 */
[----:B------:R-:W-:-:S06]  /*14c40*/  USEL UR41, URZ, UR4, !UP0 ;  /* 0x000000043f297287 */ /* 0x000fcc000c000000 */
[----:B------:R-:W-:-:S13]  /*14c50*/  ISETP.GT.AND P0, PT, R16, UR41, PT ;  /* 0x0000002910007c0c */ /* 0x000fda000bf04270 */
[----:B------:R-:W-:Y:S05]  /*14c60*/  @P0 BRA `(.L_x_979) ;  /* 0x0000000000480947 */ /* 0x000fea0003800000 */
[----:B------:R-:W1:Y:S02]  /*14c70*/  S2R R0, SR_TID.X ;  /* 0x0000000000007919 */ /* 0x000e640000002100 */
[----:B-1----:R-:W-:-:S04]  /*14c80*/  LOP3.LUT R0, R0, 0x7f, RZ, 0xc0, !PT ;  /* 0x0000007f00007812 */ /* 0x002fc800078ec0ff */
[----:B------:R-:W-:-:S13]  /*14c90*/  ISETP.NE.AND P0, PT, R0, RZ, PT ;  /* 0x000000ff0000720c */ /* 0x000fda0003f05270 */
[----:B------:R-:W-:Y:S05]  /*14ca0*/  @P0 BRA `(.L_x_980) ;  /* 0x0000002800940947 */ /* 0x000fea0003800000 */
[----:B------:R-:W1:Y:S01]  /*14cb0*/  S2R R5, SR_LANEID ;  /* 0x0000000000057919 */ /* 0x000e620000000000 */
[----:B------:R-:W-:Y:S01]  /*14cc0*/  VOTEU.ANY UR4, UPT, PT ;  /* 0x0000000000047886 */ /* 0x000fe200038e0100 */
[----:B------:R-:W2:Y:S01]  /*14cd0*/  LDC.64 R2, c[0x0][0xdf0] ;  /* 0x00037c00ff027b82 */ /* 0x000ea20000000a00 */
[----:B------:R-:W1:Y:S02]  /*14ce0*/  FLO.U32 R0, UR4 ;  /* 0x0000000400007d00 */ /* 0x000e6400080e0000 */
[----:B-1----:R-:W-:-:S06]  /*14cf0*/  ISETP.EQ.U32.AND P0, PT, R0, R5, PT ;  /* 0x000000050000720c */ /* 0x002fcc0003f02070 */
[----:B------:R-:W2:Y:S07]  /*14d00*/  POPC R5, UR4 ;  /* 0x0000000400057d09 */ /* 0x000eae0008000000 */
[----:B--2---:R-:W2:Y:S01]  /*14d10*/  @P0 ATOMG.E.ADD.STRONG.GPU PT, R3, desc[UR54][R2.64], R5 ;  /* 0x00000005020309a8 */ /* 0x004ea200081ee1f6 */
[----:B------:R-:W1:Y:S02]  /*14d20*/  S2R R4, SR_LTMASK ;  /* 0x0000000000047919 */ /* 0x000e640000003900 */
[----:B-1----:R-:W-:-:S04]  /*14d30*/  LOP3.LUT R4, R4, UR4, RZ, 0xc0, !PT ;  /* 0x0000000404047c12 */ /* 0x002fc8000f8ec0ff */
[----:B------:R-:W1:Y:S01]  /*14d40*/  POPC R7, R4 ;  /* 0x0000000400077309 */ /* 0x000e620000000000 */
[----:B--2---:R-:W1:Y:S02]  /*14d50*/  SHFL.IDX PT, R0, R3, R0, 0x1f ;  /* 0x00001f0003007589 */ /* 0x004e6400000e0000 */
[----:B-1----:R-:W-:-:S05]  /*14d60*/  IADD3 R0, R0, UR46, R7 ;  /* 0x0000002e00007c10 */ /* 0x002fca000fffe007 */
[----:B------:R2:W-:Y:S01]  /*14d70*/  STL [R1+0x20], R0 ;  /* 0x0000200001007387 */ /* 0x0005e20000100800 */
[----:B------:R-:W-:Y:S05]  /*14d80*/  BRA `(.L_x_980) ;  /* 0x00000028005c7947 */ /* 0x000fea0003800000 */
.L_x_979:
[----:B------:R-:W1:Y:S01]  /*14d90*/  S2UR UR4, SR_CgaCtaId ;  /* 0x00000000000479c3 */ /* 0x000e620000008800 */
[----:B------:R-:W-:Y:S02]  /*14da0*/  UMOV UR40, 0x400 ;  /* 0x0000040000287882 */ /* 0x000fe40000000000 */
[----:B-1----:R-:W-:-:S04]  /*14db0*/  ULEA UR40, UR4, UR40, 0x18 ;  /* 0x0000002804287291 */ /* 0x002fc8000f8ec03f */
        /* <DEDUP_REMOVED lines=9> */
[----:B------:R-:W1:Y:S01]  /*14e50*/  LDC.64 R2, c[0x4][R2] ;  /* 0x0100000002027b82 */ /* 0x000e620000000a00 */
        /* <DEDUP_REMOVED lines=9> */
[----:B-1----:R-:W-:Y:S05]  /*14ef0*/  CALL.ABS.NOINC R2 ;  /* 0x0000000002007343 */ /* 0x002fea0003c00000 */
.L_x_981:
        /* <DEDUP_REMOVED lines=24> */
.L_x_982:
[----:B------:R-:W-:-:S04]  /*15080*/  UIADD3 UR4, UR40, 0x400, URZ ;  /* 0x0000040028047890 */ /* 0x000fc8000fffe03f */
[----:B------:R-:W-:-:S06]  /*15090*/  ULOP3.LUT UP0, URZ, UR4, 0x9f, URZ, 0xc0, !UPT ;  /* 0x0000009f043f7892 */ /* 0x000fcc000f80c03f */
[----:B------:R-:W-:-:S13]  /*150a0*/  PLOP3.LUT P0, PT, PT, PT, UP0, 0x80, 0x0 ;  /* 0x000000000000781c */ /* 0x000fda0003f0f008 */
        /* <DEDUP_REMOVED lines=17> */
.L_x_983:
[----:B------:R-:W-:-:S13]  /*151c0*/  LOP3.LUT P6, RZ, R17, 0x3ff, RZ, 0xc0, !PT ;  /* 0x000003ff11ff7812 */ /* 0x000fda00078cc0ff */
        /* <DEDUP_REMOVED lines=17> */
.L_x_984:
[----:B------:R-:W-:Y:S01]  /*152e0*/  ULDC.64 UR4, c[0x0][0x9f8] ;  /* 0x00027e0000047ab9 */ /* 0x000fe20000000a00 */
[----:B------:R-:W-:Y:S01]  /*152f0*/  IMAD.U32 R5, RZ, RZ, UR39 ;  /* 0x00000027ff057e24 */ /* 0x000fe2000f8e00ff */
[----:B------:R-:W-:Y:S01]  /*15300*/  ISETP.NE.U32.AND P0, PT, RZ, UR4, PT ;  /* 0x00000004ff007c0c */ /* 0x000fe2000bf05070 */
[----:B------:R-:W-:Y:S01]  /*15310*/  IMAD.U32 R8, RZ, RZ, UR39 ;  /* 0x00000027ff087e24 */ /* 0x000fe2000f8e00ff */
[----:B------:R-:W2:Y:S01]  /*15320*/  LDC R0, c[0x0][0x428] ;  /* 0x00010a00ff007b82 */ /* 0x000ea20000000800 */
[----:B------:R-:W3:Y:S01]  /*15330*/  S2R R18, SR_TID.X ;  /* 0x0000000000127919 */ /* 0x000ee20000002100 */
[----:B------:R-:W-:-:S13]  /*15340*/  ISETP.NE.AND.EX P0, PT, RZ, UR5, PT, P0 ;  /* 0x00000005ff007c0c */ /* 0x000fda000bf05300 */
[----:B-1----:R-:W1:Y:S01]  /*15350*/  @P0 LDC.64 R2, c[0x0][0x9f8] ;  /* 0x00027e00ff020b82 */ /* 0x002e620000000a00 */
[----:B------:R-:W-:Y:S01]  /*15360*/  IMAD.U32 R4, RZ, RZ, UR38 ;  /* 0x00000026ff047e24 */ /* 0x000fe2000f8e00ff */
[----:B---3--:R-:W-:Y:S01]  /*15370*/  LOP3.LUT R17, R18, 0x7f, RZ, 0xc0, !PT ;  /* 0x0000007f12117812 */ /* 0x008fe200078ec0ff */
[----:B-1----:R-:W-:-:S05]  /*15380*/  @P0 IMAD.WIDE R2, R5, 0x4, R2 ;  /* 0x0000000405020825 */ /* 0x002fca00078e0202 */
[----:B------:R1:W3:Y:S01]  /*15390*/  @P0 LDG.E R8, desc[UR54][R2.64] ;  /* 0x0000003602080981 */ /* 0x0002e2000c1e1900 */
[----:B--2---:R-:W-:Y:S01]  /*153a0*/  ISETP.NE.AND P0, PT, R0, 0x1, PT ;  /* 0x000000010000780c */ /* 0x004fe20003f05270 */
[----:B------:R-:W-:Y:S01]  /*153b0*/  UMOV UR36, URZ ;  /* 0x0000003f00247c82 */ /* 0x000fe20008000000 */
[----:B------:R-:W-:Y:S01]  /*153c0*/  ISETP.NE.AND P2, PT, R17, RZ, PT ;  /* 0x000000ff1100720c */ /* 0x000fe20003f45270 */
[----:B------:R-:W-:Y:S01]  /*153d0*/  UMOV UR8, 0x40 ;  /* 0x0000004000087882 */ /* 0x000fe20000000000 */
[----:B------:R-:W-:Y:S01]  /*153e0*/  UMOV UR9, UR37 ;  /* 0x0000002500097c82 */ /* 0x000fe20008000000 */
[----:B------:R-:W-:Y:S01]  /*153f0*/  UMOV UR10, UR38 ;  /* 0x00000026000a7c82 */ /* 0x000fe20008000000 */
[----:B------:R-:W-:Y:S01]  /*15400*/  UMOV UR11, UR39 ;  /* 0x00000027000b7c82 */ /* 0x000fe20008000000 */
[----:B------:R-:W-:Y:S01]  /*15410*/  UMOV UR12, 0x80 ;  /* 0x00000080000c7882 */ /* 0x000fe20000000000 */
[----:B------:R-:W-:Y:S01]  /*15420*/  UMOV UR13, UR37 ;  /* 0x00000025000d7c82 */ /* 0x000fe20008000000 */
[----:B-1----:R-:W1:Y:S01]  /*15430*/  LDC.64 R2, c[0x0][0x3f8] ;  /* 0x0000fe00ff027b82 */ /* 0x002e620000000a00 */
[----:B------:R-:W-:Y:S01]  /*15440*/  UMOV UR14, UR38 ;  /* 0x00000026000e7c82 */ /* 0x000fe20008000000 */
[----:B------:R-:W-:Y:S01]  /*15450*/  UMOV UR15, UR39 ;  /* 0x00000027000f7c82 */ /* 0x000fe20008000000 */
[----:B------:R-:W-:-:S03]  /*15460*/  UMOV UR6, 0xffffffff ;  /* 0xffffffff00067882 */ /* 0x000fc60000000000 */
[----:B------:R-:W-:Y:S02]  /*15470*/  VOTEU.ALL UP1, P2 ;  /* 0x00000000003f7886 */ /* 0x000fe40001020000 */
[----:B------:R-:W2:Y:S03]  /*15480*/  @P0 LDC R0, c[0x0][0x42c] ;  /* 0x00010b00ff000b82 */ /* 0x000ea60000000800 */
[----:B------:R-:W-:-:S04]  /*15490*/  @!UP1 UIADD3 UR4, UP0, UR42, 0x270, URZ ;  /* 0x000002702a049890 */ /* 0x000fc8000ff1e03f */
[----:B------:R-:W-:Y:S01]  /*154a0*/  @!UP1 UIADD3.X UR5, URZ, UR43, URZ, UP0, !UPT ;  /* 0x0000002b3f059290 */ /* 0x000fe200087fe43f */
[----:B------:R-:W4:Y:S01]  /*154b0*/  @P0 LDC R5, c[0x0][0x430] ;  /* 0x00010c00ff050b82 */ /* 0x000f220000000800 */
[----:B-1----:R-:W-:-:S07]  /*154c0*/  ISETP.NE.U32.AND P1, PT, R2, RZ, PT ;  /* 0x000000ff0200720c */ /* 0x002fce0003f25070 */
[----:B------:R1:W-:Y:S01]  /*154d0*/  @!UP1 UTMAPF.L2.4D [UR36], [UR4] ;  /* 0x00000024040095b8 */ /* 0x0003e20008018000 */
[----:B------:R-:W-:Y:S01]  /*154e0*/  ISETP.NE.AND.EX P1, PT, R3, RZ, PT, P1 ;  /* 0x000000ff0300720c */ /* 0x000fe20003f25310 */
[----:B--2---:R-:W-:Y:S01]  /*154f0*/  @P0 IMAD.HI.U32 R0, R0, UR38, RZ ;  /* 0x0000002600000c27 */ /* 0x004fe2000f8e00ff */
[----:B------:R1:W-:Y:S04]  /*15500*/  @!UP1 UTMAPF.L2.4D [UR8], [UR4] ;  /* 0x00000008040095b8 */ /* 0x0003e80008018000 */
[----:B----4-:R-:W-:Y:S01]  /*15510*/  @P0 SHF.R.U32.HI R4, RZ, R5, R0 ;  /* 0x00000005ff040219 */ /* 0x010fe20000011600 */
[----:B------:R1:W-:Y:S01]  /*15520*/  @!UP1 UTMAPF.L2.4D [UR12], [UR4] ;  /* 0x0000000c040095b8 */ /* 0x0003e20008018000 */
[----:B---3--:R-:W-:Y:S01]  /*15530*/  SHF.R.S32.HI R9, RZ, 0x1f, R8 ;  /* 0x0000001fff097819 */ /* 0x008fe20000011408 */
        /* <DEDUP_REMOVED lines=8> */
.L_x_1048:
[----:B--2---:R-:W-:Y:S02]  /*155c0*/  ISETP.NE.AND P0, PT, R14, RZ, PT ;  /* 0x000000ff0e00720c */ /* 0x004fe40003f05270 */
[----:B------:R-:W-:-:S11]  /*155d0*/  PLOP3.LUT P6, PT, PT, PT, PT, 0x8, 0x0 ;  /* 0x000000000000781c */ /* 0x000fd60003fce170 */
[----:B------:R-:W-:Y:S05]  /*155e0*/  @P0 BRA `(.L_x_986) ;  /* 0x0000000400f40947 */ /* 0x000fea0003800000 */
[----:B------:R-:W-:Y:S01]  /*155f0*/  UMOV UR4, 0xffffffff ;  /* 0xffffffff00047882 */ /* 0x000fe20000000000 */
[----:B------:R-:W-:Y:S02]  /*15600*/  VIADD R6, R16, 0xffffffff ;  /* 0xffffffff10067836 */ /* 0x000fe40000000000 */
[----:B------:R-:W-:Y:S05]  /*15610*/  BRA.DIV UR4, `(.L_x_987) ;  /* 0x0000002a04ac7947 */ /* 0x000fea000b800000 */
[----:B------:R-:W-:-:S13]  /*15620*/  ELECT P6, URZ, PT ;  /* 0x00000000003f782f */ /* 0x000fda00038c0000 */
.L_x_1051:
        /* <DEDUP_REMOVED lines=9> */
[----:B------:R-:W-:-:S05]  /*156c0*/  @P0 SHF.R.U32.HI R4, RZ, R5, R7 ;  /* 0x00000005ff040219 */ /* 0x000fca0000011607 */
[----:B------:R-:W-:-:S04]  /*156d0*/  IMAD.MOV R5, RZ, RZ, -R4 ;  /* 0x000000ffff057224 */ /* 0x000fc800078e0a04 */
[----:B------:R-:W-:Y:S01]  /*156e0*/  IMAD R6, R0, R5, R6 ;  /* 0x0000000500067224 */ /* 0x000fe200078e0206 */
[--C-:B------:R-:W-:Y:S01]  /*156f0*/  SHF.R.S32.HI R5, RZ, 0x1f, R4.reuse ;  /* 0x0000001fff057819 */ /* 0x100fe20000011404 */
[----:B------:R-:W-:Y:S02]  /*15700*/  IMAD R0, R9, UR4, RZ ;  /* 0x0000000409007c24 */ /* 0x000fe4000f8e02ff */
[----:B------:R-:W-:-:S04]  /*15710*/  IMAD.WIDE.U32 R4, R8, UR4, R4 ;  /* 0x0000000408047c25 */ /* 0x000fc8000f8e0004 */
[----:B------:R-:W-:Y:S01]  /*15720*/  IMAD R0, R8, UR5, R0 ;  /* 0x0000000508007c24 */ /* 0x000fe2000f8e0200 */
[----:B------:R-:W-:-:S03]  /*15730*/  LEA R2, P0, R4, R2, 0x2 ;  /* 0x0000000204027211 */ /* 0x000fc600078010ff */
[----:B------:R-:W-:-:S05]  /*15740*/  IMAD.IADD R0, R5, 0x1, R0 ;  /* 0x0000000105007824 */ /* 0x000fca00078e0200 */
[----:B------:R-:W-:-:S05]  /*15750*/  LEA.HI.X R3, R4, R3, R0, 0x2, P0 ;  /* 0x0000000304037211 */ /* 0x000fca00000f1400 */
[----:B------:R2:W5:Y:S02]  /*15760*/  LDG.E R0, desc[UR54][R2.64] ;  /* 0x0000003602007981 */ /* 0x000564000c1e1900 */
.L_x_989:
[----:B--2---:R-:W2:Y:S04]  /*15770*/  LDL R2, [R1] ;  /* 0x0000000001027983 */ /* 0x004ea80000100800 */
[----:B------:R-:W3:Y:S01]  /*15780*/  LDL R3, [R1+0xc] ;  /* 0x00000c0001037983 */ /* 0x000ee20000100800 */
[----:B------:R-:W-:Y:S02]  /*15790*/  ISETP.NE.AND P0, PT, R17, RZ, PT ;  /* 0x000000ff1100720c */ /* 0x000fe40003f05270 */
[----:B--2---:R-:W-:Y:S02]  /*157a0*/  LEA R2, R2, UR40, 0x3 ;  /* 0x0000002802027c11 */ /* 0x004fe4000f8e18ff */
[----:B---3--:R-:W-:-:S04]  /*157b0*/  SHF.L.U32 R3, R3, 0x1f, RZ ;  /* 0x0000001f03037819 */ /* 0x008fc800000006ff */
[----:B------:R-:W2:Y:S02]  /*157c0*/  SYNCS.PHASECHK.TRANS64.TRYWAIT P3, [R2+URZ+0x29880], R3 ;  /* 0x02988003020075a7 */ /* 0x000ea4000806017f */
[----:B--2---:R-:W-:Y:S05]  /*157d0*/  @!P3 BRA `(.L_x_990) ;  /* 0x00000028005cb947 */ /* 0x004fea0003800000 */
.L_x_1052:
[----:B------:R-:W-:Y:S05]  /*157e0*/  @P0 BRA `(.L_x_991) ;  /* 0x00000000001c0947 */ /* 0x000fea0003800000 */
[----:B-1----:R-:W1:Y:S01]  /*157f0*/  S2R R4, SR_TID.X ;  /* 0x0000000000047919 */ /* 0x002e620000002100 */
[----:B------:R-:W-:-:S04]  /*15800*/  IMAD.MOV.U32 R5, RZ, RZ, 0x5000 ;  /* 0x00005000ff057424 */ /* 0x000fc800078e00ff */
[----:B------:R3:W-:Y:S01]  /*15810*/  SYNCS.ARRIVE.TRANS64 RZ, [R2+URZ+0x29870], R5 ;  /* 0x0298700502ff79a7 */ /* 0x0007e2000800003f */
[----:B-1----:R-:W-:-:S04]  /*15820*/  LOP3.LUT R4, R4, 0x1f, RZ, 0xc0, !PT ;  /* 0x0000001f04047812 */ /* 0x002fc800078ec0ff */
[----:B------:R-:W-:-:S13]  /*15830*/  ISETP.NE.AND P3, PT, R4, RZ, PT ;  /* 0x000000ff0400720c */ /* 0x000fda0003f65270 */
[----:B---3--:R-:W-:Y:S05]  /*15840*/  @!P3 BRA `(.L_x_991) ;  /* 0x000000000004b947 */ /* 0x008fea0003800000 */
[----:B------:R-:W-:Y:S01]  /*15850*/  BPT.TRAP 0x1 ;  /* 0x000000040000795c */ /* 0x000fe20000300000 */
.L_x_991:
[----:B------:R-:W3:Y:S04]  /*15860*/  LDL R5, [R1] ;  /* 0x0000000001057983 */ /* 0x000ee80000100800 */
[----:B-1----:R-:W4:Y:S01]  /*15870*/  LDL R4, [R1+0x8] ;  /* 0x0000080001047983 */ /* 0x002f220000100800 */
        /* <DEDUP_REMOVED lines=17> */
.L_x_1053:
        /* <DEDUP_REMOVED lines=8> */
.L_x_993:
        /* <DEDUP_REMOVED lines=28> */
.L_x_988:
[----:B------:R-:W-:Y:S05]  /*15bd0*/  WARPSYNC.ALL ;  /* 0x0000000000007948 */ /* 0x000fea0003800000 */
[----:B------:R-:W-:Y:S01]  /*15be0*/  BAR.SYNC.DEFER_BLOCKING 0x8, 0x120 ;  /* 0x0204800000007b1d */ /* 0x000fe20000010000 */
[----:B------:R-:W-:Y:S01]  /*15bf0*/  ELECT P0, URZ, PT ;  /* 0x00000000003f782f */ /* 0x000fe20003800000 */
[----:B------:R-:W-:Y:S02]  /*15c00*/  UIADD3 UR4, UP0, UR42, 0x270, URZ ;  /* 0x000002702a047890 */ /* 0x000fe4000ff1e03f */
[----:B------:R-:W-:Y:S02]  /*15c10*/  UIADD3 UR8, UR40, 0x14400, URZ ;  /* 0x0001440028087890 */ /* 0x000fe4000fffe03f */
[----:B------:R-:W-:-:S02]  /*15c20*/  UIADD3 UR9, UR40, 0x29800, URZ ;  /* 0x0002980028097890 */ /* 0x000fc4000fffe03f */
[----:B------:R-:W-:Y:S02]  /*15c30*/  UIADD3.X UR5, URZ, UR43, URZ, UP0, !UPT ;  /* 0x0000002b3f057290 */ /* 0x000fe400087fe43f */
[----:B------:R-:W-:Y:S02]  /*15c40*/  UIADD3 UR24, UR40, 0x16400, URZ ;  /* 0x0001640028187890 */ /* 0x000fe4000fffe03f */
[----:B------:R-:W-:Y:S02]  /*15c50*/  UIADD3 UR16, UR40, 0x18400, URZ ;  /* 0x0001840028107890 */ /* 0x000fe4000fffe03f */
[----:B------:R-:W-:Y:S01]  /*15c60*/  @P0 IMAD.MOV.U32 R2, RZ, RZ, 0x6000 ;  /* 0x00006000ff020424 */ /* 0x000fe200078e00ff */
[----:B------:R-:W-:Y:S01]  /*15c70*/  UMOV UR6, 0x0 ;  /* 0x0000000000067882 */ /* 0x000fe20000000000 */
[----:B------:R-:W-:Y:S01]  /*15c80*/  UMOV UR7, 0x12f00000 ;  /* 0x12f0000000077882 */ /* 0x000fe20000000000 */
[----:B------:R-:W-:Y:S01]  /*15c90*/  UMOV UR10, URZ ;  /* 0x0000003f000a7c82 */ /* 0x000fe20008000000 */
[----:B------:R-:W-:Y:S01]  /*15ca0*/  UMOV UR11, UR37 ;  /* 0x00000025000b7c82 */ /* 0x000fe20008000000 */
[----:B------:R-:W-:Y:S01]  /*15cb0*/  UMOV UR12, UR38 ;  /* 0x00000026000c7c82 */ /* 0x000fe20008000000 */
[----:B------:R-:W-:Y:S01]  /*15cc0*/  UMOV UR13, UR39 ;  /* 0x00000027000d7c82 */ /* 0x000fe20008000000 */
[----:B------:R-:W-:Y:S01]  /*15cd0*/  UMOV UR26, 0x40 ;  /* 0x00000040001a7882 */ /* 0x000fe20000000000 */
[----:B------:R-:W-:Y:S01]  /*15ce0*/  UMOV UR27, UR37 ;  /* 0x00000025001b7c82 */ /* 0x000fe20008000000 */
[----:B------:R-:W-:Y:S01]  /*15cf0*/  UMOV UR28, UR38 ;  /* 0x00000026001c7c82 */ /* 0x000fe20008000000 */
[----:B------:R2:W-:Y:S01]  /*15d00*/  @P0 SYNCS.ARRIVE.TRANS64 RZ, [UR40+0x29800], R2 ;  /* 0x02980002ffff09a7 */ /* 0x0005e20008000028 */
[----:B------:R-:W-:Y:S01]  /*15d10*/  UMOV UR29, UR39 ;  /* 0x00000027001d7c82 */ /* 0x000fe20008000000 */
[----:B------:R-:W-:Y:S01]  /*15d20*/  UMOV UR25, UR9 ;  /* 0x0000000900197c82 */ /* 0x000fe20008000000 */
[----:B------:R-:W-:Y:S01]  /*15d30*/  UMOV UR18, 0x80 ;  /* 0x0000008000127882 */ /* 0x000fe20000000000 */
[----:B------:R-:W-:Y:S01]  /*15d40*/  UMOV UR19, UR37 ;  /* 0x0000002500137c82 */ /* 0x000fe20008000000 */
[----:B------:R-:W-:Y:S01]  /*15d50*/  UMOV UR20, UR38 ;  /* 0x0000002600147c82 */ /* 0x000fe20008000000 */
[----:B------:R-:W-:Y:S01]  /*15d60*/  UMOV UR21, UR39 ;  /* 0x0000002700157c82 */ /* 0x000fe20008000000 */
[----:B------:R2:W-:Y:S01]  /*15d70*/  UTMALDG.4D [UR8], [UR4], desc[UR6] ;  /* 0x00000608040075b4 */ /* 0x0005e20008019000 */
[----:B------:R-:W-:Y:S01]  /*15d80*/  UMOV UR17, UR9 ;  /* 0x0000000900117c82 */ /* 0x000fe20008000000 */
[----:B------:R2:W-:Y:S01]  /*15d90*/  UTMALDG.4D [UR24], [UR4], desc[UR6] ;  /* 0x00000618040075b4 */ /* 0x0005e20008019000 */
[----:B------:R2:W-:Y:S02]  /*15da0*/  UTMALDG.4D [UR16], [UR4], desc[UR6] ;  /* 0x00000610040075b4 */ /* 0x0005e40008019000 */
[----:B--2---:R-:W-:Y:S01]  /*15db0*/  NOP ;  /* 0x0000000000007918 */ /* 0x004fe20000000000 */
.L_x_986:
[----:B------:R-:W2:Y:S01]  /*15dc0*/  LDL.LU R3, [R1+0x28] ;  /* 0x0000280001037983 */ /* 0x000ea20000300800 */
[----:B------:R-:W-:Y:S01]  /*15dd0*/  VIADD R20, R16, 0xfffffffe ;  /* 0xfffffffe10147836 */ /* 0x000fe20000000000 */
[----:B------:R-:W-:Y:S04]  /*15de0*/  BSSY B0, `(.L_x_994) ;  /* 0x000000a000007945 */ /* 0x000fe80003800000 */
[----:B------:R-:W-:Y:S01]  /*15df0*/  ISETP.GE.AND P3, PT, R20, UR41, PT ;  /* 0x0000002914007c0c */ /* 0x000fe2000bf66270 */
        /* <DEDUP_REMOVED lines=8> */
.L_x_1054:
[----:B------:R-:W-:Y:S05]  /*15e80*/  BSYNC B0 ;  /* 0x0000000000007941 */ /* 0x000fea0003800000 */
.L_x_994:
[----:B------:R-:W-:Y:S05]  /*15e90*/  @!P3 BRA `(.L_x_996) ;  /* 0x000000100008b947 */ /* 0x000fea0003800000 */
[----:B------:R3:W5:Y:S04]  /*15ea0*/  LDL.LU R6, [R1] ;  /* 0x0000000001067983 */ /* 0x0007680000300800 */
[----:B------:R3:W5:Y:S02]  /*15eb0*/  LDL.LU R7, [R1+0xc] ;  /* 0x00000c0001077983 */ /* 0x0007640000300800 */
.L_x_1018:
[----:B--2-45:R-:W-:Y:S01]  /*15ec0*/  VIADD R2, R6, 0x1 ;  /* 0x0000000106027836 */ /* 0x034fe20000000000 */
[----:B------:R-:W-:Y:S05]  /*15ed0*/  YIELD ;  /* 0x0000000000007946 */ /* 0x000fea0003800000 */
[----:B------:R-:W-:Y:S01]  /*15ee0*/  ISETP.NE.AND P0, PT, R2, 0x2, PT ;  /* 0x000000020200780c */ /* 0x000fe20003f05270 */
[----:B------:R-:W-:Y:S03]  /*15ef0*/  BSSY B0, `(.L_x_997) ;  /* 0x000008d000007945 */ /* 0x000fe60003800000 */
[----:B-1----:R-:W-:-:S02]  /*15f00*/  SEL R4, RZ, 0x1, P0 ;  /* 0x00000001ff047807 */ /* 0x002fc40000000000 */
        /* <DEDUP_REMOVED lines=15> */
[----:B------:R-:W-:-:S04]  /*16000*/  @P0 SHF.R.U32.HI R2, RZ, R3, R0 ;  /* 0x00000003ff020219 */ /* 0x000fc80000011600 */
[--C-:B------:R-:W-:Y:S01]  /*16010*/  SHF.R.S32.HI R3, RZ, 0x1f, R2.reuse ;  /* 0x0000001fff037819 */ /* 0x100fe20000011402 */
[----:B------:R-:W-:-:S04]  /*16020*/  IMAD.MOV R8, RZ, RZ, -R2 ;  /* 0x000000ffff087224 */ /* 0x000fc800078e0a02 */
[----:B------:R-:W-:Y:S02]  /*16030*/  IMAD R8, R5, R8, R20 ;  /* 0x0000000805087224 */ /* 0x000fe400078e0214 */
        /* <DEDUP_REMOVED lines=8> */
.L_x_999:
[----:B------:R-:W4:Y:S01]  /*160c0*/  S2R R2, SR_TID.X ;  /* 0x0000000000027919 */ /* 0x000f220000002100 */
[----:B--2---:R-:W-:Y:S01]  /*160d0*/  LEA R4, R10, UR40, 0x3 ;  /* 0x000000280a047c11 */ /* 0x004fe2000f8e18ff */
[----:B------:R-:W-:Y:S01]  /*160e0*/  BSSY B1, `(.L_x_1000) ;  /* 0x0000006000017945 */ /* 0x000fe20003800000 */
[----:B----4-:R-:W-:Y:S02]  /*160f0*/  LOP3.LUT R3, R2, 0x7f, RZ, 0xc0, !PT ;  /* 0x0000007f02037812 */ /* 0x010fe400078ec0ff */
[----:B------:R-:W-:Y:S02]  /*16100*/  SHF.L.U32 R2, R9, 0x1f, RZ ;  /* 0x0000001f09027819 */ /* 0x000fe400000006ff */
[----:B------:R-:W-:Y:S02]  /*16110*/  ISETP.NE.AND P3, PT, R3, RZ, PT ;  /* 0x000000ff0300720c */ /* 0x000fe40003f65270 */
[----:B------:R-:W2:Y:S02]  /*16120*/  SYNCS.PHASECHK.TRANS64.TRYWAIT P0, [R4+URZ+0x29880], R2 ;  /* 0x02988002040075a7 */ /* 0x000ea4000800017f */
[----:B--2---:R-:W-:Y:S09]  /*16130*/  @!P0 BRA `(.L_x_1001) ;  /* 0x0000002000448947 */ /* 0x004ff20003800000 */
.L_x_1055:
[----:B------:R-:W-:Y:S05]  /*16140*/  BSYNC B1 ;  /* 0x0000000000017941 */ /* 0x000fea0003800000 */
.L_x_1000:
[----:B------:R-:W-:Y:S04]  /*16150*/  BSSY B1, `(.L_x_1002) ;  /* 0x0000009000017945 */ /* 0x000fe80003800000 */
[----:B------:R-:W-:Y:S05]  /*16160*/  @P3 BRA `(.L_x_1003) ;  /* 0x00000000001c3947 */ /* 0x000fea0003800000 */
[----:B------:R-:W4:Y:S02]  /*16170*/  S2R R3, SR_TID.X ;  /* 0x0000000000037919 */ /* 0x000f240000002100 */
[----:B----4-:R-:W-:Y:S01]  /*16180*/  LOP3.LUT R5, R3, 0x1f, RZ, 0xc0, !PT ;  /* 0x0000001f03057812 */ /* 0x010fe200078ec0ff */
[----:B------:R-:W-:-:S03]  /*16190*/  IMAD.MOV.U32 R3, RZ, RZ, 0x5000 ;  /* 0x00005000ff037424 */ /* 0x000fc600078e00ff */
[----:B------:R-:W-:Y:S01]  /*161a0*/  ISETP.NE.AND P0, PT, R5, RZ, PT ;  /* 0x000000ff0500720c */ /* 0x000fe20003f05270 */
[----:B------:R4:W-:-:S12]  /*161b0*/  SYNCS.ARRIVE.TRANS64 RZ, [R4+URZ+0x29870], R3 ;  /* 0x0298700304ff79a7 */ /* 0x0009d8000800003f */
[----:B----4-:R-:W-:Y:S05]  /*161c0*/  @!P0 BRA `(.L_x_1003) ;  /* 0x0000000000048947 */ /* 0x010fea0003800000 */
[----:B------:R-:W-:Y:S01]  /*161d0*/  BPT.TRAP 0x1 ;  /* 0x000000040000795c */ /* 0x000fe20000300000 */
.L_x_1003:
[----:B------:R-:W-:Y:S05]  /*161e0*/  BSYNC B1 ;  /* 0x0000000000017941 */ /* 0x000fea0003800000 */
.L_x_1002:
[----:B------:R-:W4:Y:S04]  /*161f0*/  LDL R3, [R1] ;  /* 0x0000000001037983 */ /* 0x000f280000100800 */
[----:B-1----:R-:W2:Y:S01]  /*16200*/  LDL R9, [R1+0x8] ;  /* 0x0000080001097983 */ /* 0x002ea20000100800 */
[----:B------:R-:W-:Y:S02]  /*16210*/  IMAD.MOV.U32 R10, RZ, RZ, RZ ;  /* 0x000000ffff0a7224 */ /* 0x000fe400078e00ff */
        /* <DEDUP_REMOVED lines=9> */
[----:B--2---:R-:W-:-:S03]  /*162b0*/  R2UR UR12, R9 ;  /* 0x00000000090c72ca */ /* 0x004fc600000e0000 */
[----:B------:R-:W-:Y:S02]  /*162c0*/  VIADD R3, R3, 0xa400 ;  /* 0x0000a40003037836 */ /* 0x000fe40000000000 */
[----:B------:R-:W-:-:S10]  /*162d0*/  VIADD R9, R4, 0x29870 ;  /* 0x0002987004097836 */ /* 0x000fd40000000000 */
.L_x_1004:
        /* <DEDUP_REMOVED lines=8> */
[----:B-1----:R-:W-:Y:S05]  /*16360*/  @P0 BRA.U.ANY `(.L_x_1004) ;  /* 0xfffffffd00dc0947 */ /* 0x002fea000393ffff */
[----:B------:R-:W1:Y:S01]  /*16370*/  SYNCS.PHASECHK.TRANS64.TRYWAIT P0, [R4+URZ+0x29840], R2 ;  /* 0x02984002040075a7 */ /* 0x000e62000800017f */
[----:B------:R-:W-:Y:S04]  /*16380*/  BSSY B1, `(.L_x_1005) ;  /* 0x0000002000017945 */ /* 0x000fe80003800000 */
[----:B-1----:R-:W-:Y:S05]  /*16390*/  @!P0 BRA `(.L_x_1006) ;  /* 0x0000001c00c08947 */ /* 0x002fea0003800000 */
.L_x_1056:
[----:B------:R-:W-:Y:S05]  /*163a0*/  BSYNC B1 ;  /* 0x0000000000017941 */ /* 0x000fea0003800000 */
.L_x_1005:
[----:B------:R-:W-:Y:S01]  /*163b0*/  BSSY B1, `(.L_x_1007) ;  /* 0x000000b000017945 */ /* 0x000fe20003800000 */
[----:B-1----:R-:W-:Y:S02]  /*163c0*/  IMAD.MOV.U32 R2, RZ, RZ, 0x0 ;  /* 0x00000000ff027424 */ /* 0x002fe400078e00ff */
[----:B------:R-:W-:Y:S01]  /*163d0*/  IMAD.MOV.U32 R3, RZ, RZ, 0x14f00000 ;  /* 0x14f00000ff037424 */ /* 0x000fe200078e00ff */
        /* <DEDUP_REMOVED lines=8> */
.L_x_1008:
[----:B------:R-:W-:Y:S05]  /*16460*/  BSYNC B1 ;  /* 0x0000000000017941 */ /* 0x000fea0003800000 */
.L_x_1007:
[----:B------:R-:W2:Y:S04]  /*16470*/  LDL R11, [R1+0x8] ;  /* 0x00000800010b7983 */ /* 0x000ea80000100800 */
[----:B------:R-:W4:Y:S01]  /*16480*/  LDL R9, [R1] ;  /* 0x0000000001097983 */ /* 0x000f220000100800 */
        /* <DEDUP_REMOVED lines=8> */
[----:B----4-:R-:W-:-:S04]  /*16510*/  IMAD R5, R9, 0x7800, R5 ;  /* 0x0000780009057824 */ /* 0x010fc800078e0205 */
[----:B------:R-:W-:-:S10]  /*16520*/  VIADD R9, R5, 0x1a400 ;  /* 0x0001a40005097836 */ /* 0x000fd40000000000 */
.L_x_1009:
        /* <DEDUP_REMOVED lines=16> */
.L_x_1010:
        /* <DEDUP_REMOVED lines=16> */
.L_x_1011:
        /* <DEDUP_REMOVED lines=9> */
.L_x_998:
[----:B------:R-:W-:Y:S05]  /*167c0*/  BSYNC B0 ;  /* 0x0000000000007941 */ /* 0x000fea0003800000 */
.L_x_997:
[----:B------:R-:W-:-:S06]  /*167d0*/  UISETP.NE.AND UP0, UPT, UR44, 0x3, UPT ;  /* 0x000000032c00788c */ /* 0x000fcc000bf05270 */
[----:B------:R-:W-:-:S13]  /*167e0*/  PLOP3.LUT P0, PT, PT, PT, UP0, 0x80, 0x0 ;  /* 0x000000000000781c */ /* 0x000fda0003f0f008 */
[----:B------:R-:W-:Y:S05]  /*167f0*/  @!P0 BRA `(.L_x_1012) ;  /* 0x0000000000048947 */ /* 0x000fea0003800000 */
[----:B------:R-:W-:Y:S01]  /*16800*/  BPT.TRAP 0x1 ;  /* 0x000000040000795c */ /* 0x000fe20000300000 */
.L_x_1012:
        /* <DEDUP_REMOVED lines=8> */
[----:B--2-4-:R-:W-:Y:S05]  /*16890*/  @!P3 BRA `(.L_x_1014) ;  /* 0x000000180094b947 */ /* 0x014fea0003800000 */
.L_x_1057:
[----:B------:R-:W-:Y:S05]  /*168a0*/  BSYNC B0 ;  /* 0x0000000000007941 */ /* 0x000fea0003800000 */
.L_x_1013:
[----:B------:R-:W-:Y:S05]  /*168b0*/  @!P0 BRA `(.L_x_1015) ;  /* 0x0000000000048947 */ /* 0x000fea0003800000 */
[----:B------:R-:W-:Y:S01]  /*168c0*/  BPT.TRAP 0x1 ;  /* 0x000000040000795c */ /* 0x000fe20000300000 */
.L_x_1015:
[----:B--2---:R-:W2:Y:S01]  /*168d0*/  LDL R2, [R1+0x4] ;  /* 0x0000040001027983 */ /* 0x004ea20000100800 */
[----:B------:R-:W-:-:S04]  /*168e0*/  SHF.L.U32 R3, R7, 0x1f, RZ ;  /* 0x0000001f07037819 */ /* 0x000fc800000006ff */
[----:B--2---:R2:W4:Y:S02]  /*168f0*/  SYNCS.PHASECHK.TRANS64.TRYWAIT P3, [R2+URZ+0x29860], R3 ;  /* 0x02986003020075a7 */ /* 0x004524000806017f */
[----:B--2---:R-:W-:Y:S01]  /*16900*/  IMAD R2, R6, 0x5000, RZ ;  /* 0x0000500006027824 */ /* 0x004fe200078e02ff */
[----:B----4-:R-:W-:Y:S06]  /*16910*/  @!P3 BRA `(.L_x_1016) ;  /* 0x00000018008cb947 */ /* 0x010fec0003800000 */
.L_x_1058:
[----:B--2---:R-:W2:Y:S04]  /*16920*/  LDL R4, [R1+0x1c] ;  /* 0x00001c0001047983 */ /* 0x004ea80000100800 */
[----:B------:R-:W4:Y:S01]  /*16930*/  LDL R12, [R1+0x18] ;  /* 0x00001800010c7983 */ /* 0x000f220000100800 */
[----:B------:R-:W-:Y:S05]  /*16940*/  WARPSYNC.ALL ;  /* 0x0000000000007948 */ /* 0x000fea0003800000 */
[----:B------:R-:W5:Y:S01]  /*16950*/  S2R R8, SR_TID.X ;  /* 0x0000000000087919 */ /* 0x000f620000002100 */
[----:B-1----:R-:W-:Y:S01]  /*16960*/  IMAD.MOV.U32 R10, RZ, RZ, 0x40 ;  /* 0x00000040ff0a7424 */ /* 0x002fe200078e00ff */
[----:B-----5:R-:W-:-:S04]  /*16970*/  LOP3.LUT P3, RZ, R8, 0x4, RZ, 0xc0, !PT ;  /* 0x0000000408ff7812 */ /* 0x020fc8000786c0ff */
[----:B------:R-:W-:Y:S02]  /*16980*/  SEL R10, R10, 0xffffffc0, !P3 ;  /* 0xffffffc00a0a7807 */ /* 0x000fe40005800000 */
[C---:B--2---:R-:W-:Y:S02]  /*16990*/  LOP3.LUT R3, R2.reuse, R4, RZ, 0xfc, !PT ;  /* 0x0000000402037212 */ /* 0x044fe400078efcff */
[----:B----4-:R-:W-:-:S03]  /*169a0*/  IADD3 R2, R2, UR40, R12 ;  /* 0x0000002802027c10 */ /* 0x010fc6000fffe00c */
[----:B------:R-:W1:Y:S01]  /*169b0*/  LDSM.16.MT88.4 R4, [R3+UR40+0xa400] ;  /* 0x00a400280304783b */ /* 0x000e620008004200 */
[----:B------:R-:W-:-:S04]  /*169c0*/  VIADD R21, R3, UR40 ;  /* 0x0000002803157c36 */ /* 0x000fc80008000000 */
[----:B------:R-:W-:Y:S01]  /*169d0*/  IMAD.IADD R21, R10, 0x1, R21 ;  /* 0x000000010a157824 */ /* 0x000fe200078e0215 */
        /* <DEDUP_REMOVED lines=67> */
.L_x_1017:
[----:B------:R-:W2:Y:S01]  /*16e10*/  LDL.LU R3, [R1+0x4] ;  /* 0x0000040001037983 */ /* 0x000ea20000300800 */
[C---:B------:R-:W-:Y:S01]  /*16e20*/  ISETP.GT.AND P0, PT, R20.reuse, UR41, PT ;  /* 0x0000002914007c0c */ /* 0x040fe2000bf04270 */
[----:B------:R-:W-:Y:S02]  /*16e30*/  VIADD R20, R20, 0xffffffff ;  /* 0xffffffff14147836 */ /* 0x000fe40000000000 */
[----:B-1----:R4:W5:Y:S04]  /*16e40*/  LDL R6, [R1] ;  /* 0x0000000001067983 */ /* 0x0029680000100800 */
[----:B------:R4:W5:Y:S01]  /*16e50*/  LDL R7, [R1+0xc] ;  /* 0x00000c0001077983 */ /* 0x0009620000100800 */
[----:B--2---:R4:W-:Y:S01]  /*16e60*/  SYNCS.ARRIVE.TRANS64.A1T0 RZ, [R3+URZ+0x29850], RZ ;  /* 0x029850ff03ff79a7 */ /* 0x0049e2000810003f */
[----:B------:R-:W-:-:S05]  /*16e70*/  @!P2 VIADD R2, R3, 0x29880 ;  /* 0x000298800302a836 */ /* 0x000fca0000000000 */
[----:B------:R-:W-:Y:S01]  /*16e80*/  @!P2 PRMT R2, RZ, 0x654, R2 ;  /* 0x00000654ff02a816 */ /* 0x000fe20000000002 */
[----:B------:R-:W-:Y:S06]  /*16e90*/  BAR.SYNC.DEFER_BLOCKING 0x2, 0x80 ;  /* 0x0082000000007b1d */ /* 0x000fec0000010000 */
[----:B------:R4:W-:Y:S01]  /*16ea0*/  @!P2 SYNCS.ARRIVE.TRANS64.RED.A1T0 RZ, [R2+URZ], RZ ;  /* 0x000000ff02ffa9a7 */ /* 0x0009e2000810043f */
[----:B------:R-:W-:Y:S05]  /*16eb0*/  @P0 BRA `(.L_x_1018) ;  /* 0xfffffff000000947 */ /* 0x000fea000383ffff */
.L_x_996:
[----:B------:R-:W-:Y:S04]  /*16ec0*/  BSSY B0, `(.L_x_1019) ;  /* 0x000000f000007945 */ /* 0x000fe80003800000 */
[----:B------:R-:W-:Y:S05]  /*16ed0*/  @P2 BRA `(.L_x_1020) ;  /* 0x0000000000342947 */ /* 0x000fea0003800000 */
[----:B------:R-:W1:Y:S01]  /*16ee0*/  S2R R5, SR_LANEID ;  /* 0x0000000000057919 */ /* 0x000e620000000000 */
[----:B------:R-:W-:Y:S01]  /*16ef0*/  VOTEU.ANY UR4, UPT, PT ;  /* 0x0000000000047886 */ /* 0x000fe200038e0100 */
[----:B--2-4-:R-:W2:Y:S01]  /*16f00*/  LDC.64 R2, c[0x0][0xdf0] ;  /* 0x00037c00ff027b82 */ /* 0x014ea20000000a00 */
[----:B------:R-:W1:Y:S02]  /*16f10*/  FLO.U32 R0, UR4 ;  /* 0x0000000400007d00 */ /* 0x000e6400080e0000 */
[----:B-1----:R-:W-:-:S06]  /*16f20*/  ISETP.EQ.U32.AND P0, PT, R0, R5, PT ;  /* 0x000000050000720c */ /* 0x002fcc0003f02070 */
[----:B------:R-:W2:Y:S07]  /*16f30*/  POPC R5, UR4 ;  /* 0x0000000400057d09 */ /* 0x000eae0008000000 */
[----:B--2---:R-:W2:Y:S01]  /*16f40*/  @P0 ATOMG.E.ADD.STRONG.GPU PT, R3, desc[UR54][R2.64], R5 ;  /* 0x00000005020309a8 */ /* 0x004ea200081ee1f6 */
[----:B------:R-:W1:Y:S02]  /*16f50*/  S2R R4, SR_LTMASK ;  /* 0x0000000000047919 */ /* 0x000e640000003900 */
[----:B-1----:R-:W-:-:S04]  /*16f60*/  LOP3.LUT R4, R4, UR4, RZ, 0xc0, !PT ;  /* 0x0000000404047c12 */ /* 0x002fc8000f8ec0ff */
[----:B-----5:R-:W1:Y:S01]  /*16f70*/  POPC R7, R4 ;  /* 0x0000000400077309 */ /* 0x020e620000000000 */
[----:B--2---:R-:W1:Y:S02]  /*16f80*/  SHFL.IDX PT, R0, R3, R0, 0x1f ;  /* 0x00001f0003007589 */ /* 0x004e6400000e0000 */
[----:B-1----:R-:W-:-:S05]  /*16f90*/  IADD3 R0, R0, UR46, R7 ;  /* 0x0000002e00007c10 */ /* 0x002fca000fffe007 */
[----:B------:R1:W-:Y:S02]  /*16fa0*/  STL [R1+0x20], R0 ;  /* 0x0000200001007387 */ /* 0x0003e40000100800 */
.L_x_1020:
[----:B------:R-:W-:Y:S05]  /*16fb0*/  BSYNC B0 ;  /* 0x0000000000007941 */ /* 0x000fea0003800000 */
.L_x_1019:
[----:B------:R-:W-:-:S06]  /*16fc0*/  UISETP.NE.AND UP0, UPT, UR44, 0x3, UPT ;  /* 0x000000032c00788c */ /* 0x000fcc000bf05270 */
[----:B------:R-:W-:-:S13]  /*16fd0*/  PLOP3.LUT P0, PT, PT, PT, UP0, 0x80, 0x0 ;  /* 0x000000000000781c */ /* 0x000fda0003f0f008 */
[----:B------:R-:W-:Y:S05]  /*16fe0*/  @!P0 BRA `(.L_x_1021) ;  /* 0x0000000000048947 */ /* 0x000fea0003800000 */
[----:B------:R-:W-:Y:S01]  /*16ff0*/  BPT.TRAP 0x1 ;  /* 0x000000040000795c */ /* 0x000fe20000300000 */
.L_x_1021:
[----:B--2-4-:R-:W2:Y:S04]  /*17000*/  LDL R2, [R1+0xc] ;  /* 0x00000c0001027983 */ /* 0x014ea80000100800 */
[----:B-1----:R-:W4:Y:S01]  /*17010*/  LDL R0, [R1] ;  /* 0x0000000001007983 */ /* 0x002f220000100800 */
[----:B------:R-:W-:Y:S01]  /*17020*/  BSSY B0, `(.L_x_1022) ;  /* 0x0000008000007945 */ /* 0x000fe20003800000 */
[----:B--2---:R-:W-:-:S04]  /*17030*/  LOP3.LUT R3, R2, 0x1, RZ, 0x3c, !PT ;  /* 0x0000000102037812 */ /* 0x004fc800078e3cff */
[----:B------:R-:W-:Y:S02]  /*17040*/  SHF.L.U32 R3, R3, 0x1f, RZ ;  /* 0x0000001f03037819 */ /* 0x000fe400000006ff */
[----:B----4-:R-:W-:-:S04]  /*17050*/  LEA R20, R0, UR40, 0x3 ;  /* 0x0000002800147c11 */ /* 0x010fc8000f8e18ff */
[----:B------:R-:W1:Y:S01]  /*17060*/  SYNCS.PHASECHK.TRANS64.TRYWAIT P0, [R20+URZ+0x29870], R3 ;  /* 0x02987003140075a7 */ /* 0x000e62000800017f */
[----:B------:R-:W-:-:S05]  /*17070*/  IMAD.U32 R0, RZ, RZ, UR45 ;  /* 0x0000002dff007e24 */ /* 0x000fca000f8e00ff */
[----:B------:R-:W-:Y:S01]  /*17080*/  ISETP.NE.AND P1, PT, R0, 0x3, PT ;  /* 0x000000030000780c */ /* 0x000fe20003f25270 */
[----:B-1----:R-:W-:-:S12]  /*17090*/  @!P0 BRA `(.L_x_1023) ;  /* 0x0000001000c48947 */ /* 0x002fd80003800000 */
.L_x_1059:
[----:B------:R-:W-:Y:S05]  /*170a0*/  BSYNC B0 ;  /* 0x0000000000007941 */ /* 0x000fea0003800000 */
.L_x_1022:
[----:B------:R-:W-:Y:S05]  /*170b0*/  @!P1 BRA `(.L_x_1024) ;  /* 0x0000000000049947 */ /* 0x000fea0003800000 */
[----:B------:R-:W-:Y:S01]  /*170c0*/  BPT.TRAP 0x1 ;  /* 0x000000040000795c */ /* 0x000fe20000300000 */
.L_x_1024:
[----:B------:R-:W1:Y:S02]  /*170d0*/  LDL R0, [R1+0xc] ;  /* 0x00000c0001007983 */ /* 0x000e640000100800 */
[----:B-1----:R-:W-:-:S04]  /*170e0*/  SHF.L.U32 R3, R0, 0x1f, RZ ;  /* 0x0000001f00037819 */ /* 0x002fc800000006ff */
[----:B------:R-:W1:Y:S02]  /*170f0*/  SYNCS.PHASECHK.TRANS64.TRYWAIT P0, [R20+URZ+0x29860], R3 ;  /* 0x02986003140075a7 */ /* 0x000e64000800017f */
[----:B-1----:R-:W-:Y:S05]  /*17100*/  @!P0 BRA `(.L_x_1025) ;  /* 0x0000001000bc8947 */ /* 0x002fea0003800000 */
.L_x_1060:
[----:B------:R-:W2:Y:S04]  /*17110*/  LDL R0, [R1] ;  /* 0x0000000001007983 */ /* 0x000ea80000100800 */
[----:B------:R-:W4:Y:S04]  /*17120*/  LDL R2, [R1+0x1c] ;  /* 0x00001c0001027983 */ /* 0x000f280000100800 */
[----:B------:R-:W3:Y:S01]  /*17130*/  LDL R12, [R1+0x18] ;  /* 0x00001800010c7983 */ /* 0x000ee20000100800 */
[----:B------:R-:W-:Y:S05]  /*17140*/  WARPSYNC.ALL ;  /* 0x0000000000007948 */ /* 0x000fea0003800000 */
[----:B------:R-:W1:Y:S01]  /*17150*/  S2R R8, SR_TID.X ;  /* 0x0000000000087919 */ /* 0x000e620000002100 */
[----:B------:R-:W-:Y:S01]  /*17160*/  IMAD.MOV.U32 R10, RZ, RZ, 0x40 ;  /* 0x00000040ff0a7424 */ /* 0x000fe200078e00ff */
[----:B-1----:R-:W-:-:S04]  /*17170*/  LOP3.LUT P0, RZ, R8, 0x4, RZ, 0xc0, !PT ;  /* 0x0000000408ff7812 */ /* 0x002fc8000780c0ff */
[----:B------:R-:W-:Y:S01]  /*17180*/  SEL R10, R10, 0xffffffc0, !P0 ;  /* 0xffffffc00a0a7807 */ /* 0x000fe20004000000 */
[----:B--2---:R-:W-:-:S05]  /*17190*/  IMAD R0, R0, 0x5000, RZ ;  /* 0x0000500000007824 */ /* 0x004fca00078e02ff */
[C---:B----4-:R-:W-:Y:S02]  /*171a0*/  LOP3.LUT R2, R0.reuse, R2, RZ, 0xfc, !PT ;  /* 0x0000000200027212 */ /* 0x050fe400078efcff */
[----:B---3--:R-:W-:-:S03]  /*171b0*/  IADD3 R0, R0, UR40, R12 ;  /* 0x0000002800007c10 */ /* 0x008fc6000fffe00c */
[----:B-----5:R-:W1:Y:S01]  /*171c0*/  LDSM.16.MT88.4 R4, [R2+UR40+0xa400] ;  /* 0x00a400280204783b */ /* 0x020e620008004200 */
[----:B------:R-:W-:-:S04]  /*171d0*/  VIADD R3, R2, UR40 ;  /* 0x0000002802037c36 */ /* 0x000fc80008000000 */
        /* <DEDUP_REMOVED lines=68> */
.L_x_1026:
        /* <DEDUP_REMOVED lines=14> */
.L_x_980:
[----:B------:R-:W-:Y:S05]  /*17700*/  BSYNC B6 ;  /* 0x0000000000067941 */ /* 0x000fea0003800000 */
.L_x_978:
[----:B-12---:R-:W2:Y:S04]  /*17710*/  LDL R0, [R1+0x24] ;  /* 0x0000240001007983 */ /* 0x006ea80000100800 */
[----:B------:R1:W5:Y:S01]  /*17720*/  LDL R2, [R1+0x20] ;  /* 0x0000200001027983 */ /* 0x0003620000100800 */
[----:B--2---:R-:W-:-:S13]  /*17730*/  LOP3.LUT P0, RZ, R0, 0x2, RZ, 0xc0, !PT ;  /* 0x0000000200ff7812 */ /* 0x004fda000780c0ff */
[----:B-1----:R-:W-:Y:S05]  /*17740*/  @!P0 BRA `(.L_x_1027) ;  /* 0x0000000000208947 */ /* 0x002fea0003800000 */
[----:B------:R-:W1:Y:S08]  /*17750*/  S2UR UR5, SR_CgaCtaId ;  /* 0x00000000000579c3 */ /* 0x000e700000008800 */
[----:B------:R-:W-:Y:S06]  /*17760*/  BAR.SYNC.DEFER_BLOCKING 0x5, 0x180 ;  /* 0x0146000000007b1d */ /* 0x000fec0000010000 */
[----:B------:R-:W-:-:S02]  /*17770*/  UMOV UR4, 0x400 ;  /* 0x0000040000047882 */ /* 0x000fc40000000000 */
[----:B-1----:R-:W-:-:S09]  /*17780*/  ULEA UR4, UR5, UR4, 0x18 ;  /* 0x0000000405047291 */ /* 0x002fd2000f8ec03f */
[----:B-----5:R-:W1:Y:S04]  /*17790*/  LDS R2, [UR4+0x298d0] ;  /* 0x0298d004ff027984 */ /* 0x020e680008000800 */
[----:B-1----:R1:W-:Y:S01]  /*177a0*/  STL [R1+0x20], R2 ;  /* 0x0000200201007387 */ /* 0x0023e20000100800 */
[----:B------:R-:W-:Y:S06]  /*177b0*/  BAR.ARV 0x4, 0x180 ;  /* 0x0106000000007b1d */ /* 0x000fec0000002000 */
[----:B------:R-:W-:Y:S05]  /*177c0*/  BRA `(.L_x_1028) ;  /* 0x00000000002c7947 */ /* 0x000fea0003800000 */
.L_x_1027:
[----:B------:R-:W1:Y:S01]  /*177d0*/  S2R R0, SR_TID.X ;  /* 0x0000000000007919 */ /* 0x000e620000002100 */
[----:B------:R-:W-:Y:S01]  /*177e0*/  BAR.SYNC.DEFER_BLOCKING 0x4, 0x180 ;  /* 0x0106000000007b1d */ /* 0x000fe20000010000 */
[----:B-1----:R-:W-:-:S04]  /*177f0*/  LOP3.LUT R0, R0, 0x7f, RZ, 0xc0, !PT ;  /* 0x0000007f00007812 */ /* 0x002fc800078ec0ff */
[----:B------:R-:W-:-:S13]  /*17800*/  ISETP.NE.AND P0, PT, R0, RZ, PT ;  /* 0x000000ff0000720c */ /* 0x000fda0003f05270 */
[----:B------:R-:W1:Y:S01]  /*17810*/  @!P0 S2R R3, SR_CgaCtaId ;  /* 0x0000000000038919 */ /* 0x000e620000008800 */
[----:B------:R-:W-:-:S04]  /*17820*/  @!P0 MOV R0, 0x400 ;  /* 0x0000040000008802 */ /* 0x000fc80000000f00 */
[----:B-1----:R-:W-:Y:S02]  /*17830*/  @!P0 LEA R3, R3, R0, 0x18 ;  /* 0x0000000003038211 */ /* 0x002fe400078ec0ff */
[----:B-----5:R-:W1:Y:S04]  /*17840*/  SHFL.IDX PT, R0, R2, RZ, 0x1f ;  /* 0x00001fff02007589 */ /* 0x020e6800000e0000 */
[----:B------:R2:W-:Y:S04]  /*17850*/  @!P0 STS [R3+0x298d0], R2 ;  /* 0x0298d00203008388 */ /* 0x0005e80000000800 */
[----:B-1----:R2:W-:Y:S01]  /*17860*/  STL [R1+0x20], R0 ;  /* 0x0000200001007387 */ /* 0x0025e20000100800 */
[----:B------:R-:W-:Y:S06]  /*17870*/  BAR.ARV 0x5, 0x180 ;  /* 0x0146000000007b1d */ /* 0x000fec0000002000 */
.L_x_1028:
[----:B--2---:R-:W2:Y:S01]  /*17880*/  LDL R0, [R1+0x20] ;  /* 0x0000200001007983 */ /* 0x004ea20000100800 */
[----:B------:R-:W-:Y:S02]  /*17890*/  ULDC UR4, c[0x0][0xda8] ;  /* 0x00036a0000047ab9 */ /* 0x000fe40000000800 */
[----:B--2---:R-:W-:-:S13]  /*178a0*/  ISETP.GE.AND P0, PT, R0, UR4, PT ;  /* 0x0000000400007c0c */ /* 0x004fda000bf06270 */
[----:B------:R-:W-:Y:S05]  /*178b0*/  @!P0 BRA `(.L_x_1029) ;  /* 0xffffffcc00208947 */ /* 0x000fea000383ffff */
.L_x_969:
[----:B-1----:R-:W2:Y:S01]  /*178c0*/  LDL.LU R0, [R1+0x28] ;  /* 0x0000280001007983 */ /* 0x002ea20000300800 */
[----:B------:R-:W-:Y:S01]  /*178d0*/  BSSY B0, `(.L_x_1030) ;  /* 0x000000b000007945 */ /* 0x000fe20003800000 */
[----:B------:R-:W1:Y:S01]  /*178e0*/  S2R R5, SR_CgaCtaId ;  /* 0x0000000000057919 */ /* 0x000e620000008800 */
[----:B--2---:R-:W-:-:S05]  /*178f0*/  VIADD R0, R0, 0x1 ;  /* 0x0000000100007836 */ /* 0x004fca0000000000 */
[----:B------:R-:W-:-:S04]  /*17900*/  LEA.HI R2, R0, R0, RZ, 0x1 ;  /* 0x0000000000027211 */ /* 0x000fc800078f08ff */
[----:B------:R-:W-:-:S05]  /*17910*/  LOP3.LUT R3, R2, 0xfffffffe, RZ, 0xc0, !PT ;  /* 0xfffffffe02037812 */ /* 0x000fca00078ec0ff */
[----:B------:R-:W-:Y:S01]  /*17920*/  IMAD.IADD R3, R0, 0x1, -R3 ;  /* 0x0000000100037824 */ /* 0x000fe200078e0a03 */
[----:B------:R-:W-:-:S04]  /*17930*/  MOV R0, 0x400 ;  /* 0x0000040000007802 */ /* 0x000fc80000000f00 */
[----:B-1----:R-:W-:Y:S02]  /*17940*/  LEA R0, R5, R0, 0x18 ;  /* 0x0000000005007211 */ /* 0x002fe400078ec0ff */
[----:B------:R-:W-:-:S04]  /*17950*/  SHF.L.U32 R3, R3, 0x1f, RZ ;  /* 0x0000001f03037819 */ /* 0x000fc800000006ff */
[----:B------:R-:W1:Y:S02]  /*17960*/  SYNCS.PHASECHK.TRANS64.TRYWAIT P0, [R0+URZ+0x29820], R3 ;  /* 0x02982003000075a7 */ /* 0x000e64000800017f */
[----:B-1----:R-:W-:Y:S05]  /*17970*/  @!P0 BRA `(.L_x_1031) ;  /* 0x0000000800b48947 */ /* 0x002fea0003800000 */
.L_x_1061:
[----:B------:R-:W-:Y:S05]  /*17980*/  BSYNC B0 ;  /* 0x0000000000007941 */ /* 0x000fea0003800000 */
.L_x_1030:
[----:B------:R-:W-:-:S03]  /*17990*/  UMOV UR4, 0xffffffff ;  /* 0xffffffff00047882 */ /* 0x000fc60000000000 */
[----:B------:R-:W-:Y:S05]  /*179a0*/  BRA.DIV UR4, `(.L_x_1032) ;  /* 0x0000000a04bc7947 */ /* 0x000fea000b800000 */
[----:B------:R-:W2:Y:S02]  /*179b0*/  S2R R2, SR_TID.X ;  /* 0x0000000000027919 */ /* 0x000ea40000002100 */
[----:B--2---:R-:W-:-:S04]  /*179c0*/  SHF.R.U32.HI R2, RZ, 0x5, R2 ;  /* 0x00000005ff027819 */ /* 0x004fc80000011602 */
[----:B------:R-:W-:-:S05]  /*179d0*/  LOP3.LUT R2, R2, 0x3, RZ, 0xc0, !PT ;  /* 0x0000000302027812 */ /* 0x000fca00078ec0ff */
[----:B------:R2:W3:Y:S02]  /*179e0*/  SHFL.IDX PT, R14, R2, RZ, 0x1f ;  /* 0x00001fff020e7589 */ /* 0x0004e400000e0000 */
.L_x_1064:
[----:B---3--:R-:W-:Y:S01]  /*179f0*/  ISETP.NE.AND P0, PT, R14, RZ, PT ;  /* 0x000000ff0e00720c */ /* 0x008fe20003f05270 */
[----:B------:R-:W-:-:S12]  /*17a00*/  BSSY B0, `(.L_x_1033) ;  /* 0x000002e000007945 */ /* 0x000fd80003800000 */
[----:B------:R-:W-:Y:S05]  /*17a10*/  @P0 BRA `(.L_x_1034) ;  /* 0x0000000000b00947 */ /* 0x000fea0003800000 */
[----:B------:R-:W-:-:S03]  /*17a20*/  UMOV UR4, 0xffffffff ;  /* 0xffffffff00047882 */ /* 0x000fc60000000000 */
[----:B------:R-:W-:Y:S05]  /*17a30*/  BRA.DIV UR4, `(.L_x_1035) ;  /* 0x0000000a04cc7947 */ /* 0x000fea000b800000 */
[----:B------:R-:W-:-:S13]  /*17a40*/  ELECT P6, URZ, PT ;  /* 0x00000000003f782f */ /* 0x000fda00038c0000 */
.L_x_1067:
[----:B------:R-:W-:Y:S05]  /*17a50*/  @!P6 BRA `(.L_x_1034) ;  /* 0x0000000000a0e947 */ /* 0x000fea0003800000 */
[----:B------:R-:W-:-:S06]  /*17a60*/  ULOP3.LUT UR4, UR61, 0x2, URZ, 0xfc, !UPT ;  /* 0x000000023d047892 */ /* 0x000fcc000f8efc3f */
[----:B--2---:R-:W-:-:S05]  /*17a70*/  IMAD.U32 R2, RZ, RZ, UR4 ;  /* 0x00000004ff027e24 */ /* 0x004fca000f8e00ff */
[----:B------:R-:W-:-:S13]  /*17a80*/  ISETP.NE.AND P0, PT, R2, 0x3, PT ;  /* 0x000000030200780c */ /* 0x000fda0003f05270 */
[----:B------:R-:W-:Y:S05]  /*17a90*/  @!P0 BRA `(.L_x_1036) ;  /* 0x0000000000048947 */ /* 0x000fea0003800000 */
[----:B------:R-:W-:Y:S01]  /*17aa0*/  BPT.TRAP 0x1 ;  /* 0x000000040000795c */ /* 0x000fe20000300000 */
.L_x_1036:
[----:B-1----:R-:W2:Y:S04]  /*17ab0*/  LDL R3, [R1] ;  /* 0x0000000001037983 */ /* 0x002ea80000100800 */
[----:B------:R-:W3:Y:S01]  /*17ac0*/  LDL.LU R7, [R1+0xc] ;  /* 0x00000c0001077983 */ /* 0x000ee20000300800 */
[----:B------:R-:W-:-:S04]  /*17ad0*/  VIADD R2, R0, 0x29840 ;  /* 0x0002984000027836 */ /* 0x000fc80000000000 */
[C---:B--2---:R-:W-:Y:S02]  /*17ae0*/  IMAD R6, R3.reuse, 0x8, R2 ;  /* 0x0000000803067824 */ /* 0x044fe400078e0202 */
[----:B------:R-:W-:Y:S01]  /*17af0*/  VIADD R3, R3, 0x1 ;  /* 0x0000000103037836 */ /* 0x000fe20000000000 */
[----:B---3--:R-:W-:-:S04]  /*17b00*/  SHF.L.U32 R5, R7, 0x1f, RZ ;  /* 0x0000001f07057819 */ /* 0x008fc800000006ff */
[C---:B------:R-:W-:Y:S01]  /*17b10*/  ISETP.NE.AND P2, PT, R3.reuse, 0x2, PT ;  /* 0x000000020300780c */ /* 0x040fe20003f45270 */
[----:B------:R-:W1:Y:S03]  /*17b20*/  SYNCS.PHASECHK.TRANS64.TRYWAIT P1, [R6+URZ], R5 ;  /* 0x00000005060075a7 */ /* 0x000e66000802017f */
[----:B------:R-:W-:Y:S02]  /*17b30*/  SEL R4, RZ, 0x1, P2 ;  /* 0x00000001ff047807 */ /* 0x000fe40001000000 */
[----:B------:R-:W-:Y:S02]  /*17b40*/  SEL R3, R3, RZ, P2 ;  /* 0x000000ff03037207 */ /* 0x000fe40001000000 */
[----:B------:R-:W-:-:S03]  /*17b50*/  LOP3.LUT R4, R7, R4, RZ, 0x3c, !PT ;  /* 0x0000000407047212 */ /* 0x000fc600078e3cff */
[----:B------:R-:W-:Y:S01]  /*17b60*/  IMAD R7, R3, 0x8, R2 ;  /* 0x0000000803077824 */ /* 0x000fe200078e0202 */
[----:B------:R-:W-:Y:S01]  /*17b70*/  SHF.L.U32 R2, R4, 0x1f, RZ ;  /* 0x0000001f04027819 */ /* 0x000fe200000006ff */
[----:B-1----:R-:W-:Y:S06]  /*17b80*/  @!P1 BRA `(.L_x_1037) ;  /* 0x0000000800989947 */ /* 0x002fec0003800000 */
.L_x_1068:
[----:B------:R-:W2:Y:S02]  /*17b90*/  SYNCS.PHASECHK.TRANS64.TRYWAIT P1, [R7+URZ], R2 ;  /* 0x00000002070075a7 */ /* 0x000ea4000802017f */
[----:B--2---:R-:W-:Y:S05]  /*17ba0*/  @!P1 BRA `(.L_x_1038) ;  /* 0x0000000800a49947 */ /* 0x004fea0003800000 */
.L_x_1069:
[----:B------:R-:W-:Y:S05]  /*17bb0*/  @!P0 BRA `(.L_x_1039) ;  /* 0x0000000000048947 */ /* 0x000fea0003800000 */
[----:B------:R-:W-:Y:S01]  /*17bc0*/  BPT.TRAP 0x1 ;  /* 0x000000040000795c */ /* 0x000fe20000300000 */
.L_x_1039:
[----:B------:R-:W3:Y:S02]  /*17bd0*/  LDL.LU R4, [R1] ;  /* 0x0000000001047983 */ /* 0x000ee40000300800 */
[----:B---3--:R-:W-:-:S04]  /*17be0*/  IMAD R4, R4, 0x8, R0 ;  /* 0x0000000804047824 */ /* 0x008fc800078e0200 */
[----:B------:R-:W3:Y:S02]  /*17bf0*/  SYNCS.PHASECHK.TRANS64.TRYWAIT P1, [R4+URZ+0x29860], R5 ;  /* 0x02986005040075a7 */ /* 0x000ee4000802017f */
[----:B---3--:R-:W-:Y:S05]  /*17c00*/  @!P1 BRA `(.L_x_1040) ;  /* 0x0000000800a09947 */ /* 0x008fea0003800000 */
.L_x_1070:
[----:B------:R-:W-:Y:S05]  /*17c10*/  @!P0 BRA `(.L_x_1041) ;  /* 0x0000000000048947 */ /* 0x000fea0003800000 */
[----:B------:R-:W-:Y:S01]  /*17c20*/  BPT.TRAP 0x1 ;  /* 0x000000040000795c */ /* 0x000fe20000300000 */
.L_x_1041:
[----:B------:R-:W-:-:S04]  /*17c30*/  IMAD R3, R3, 0x8, R0 ;  /* 0x0000000803037824 */ /* 0x000fc800078e0200 */
[----:B------:R-:W4:Y:S02]  /*17c40*/  SYNCS.PHASECHK.TRANS64.TRYWAIT P1, [R3+URZ+0x29860], R2 ;  /* 0x02986002030075a7 */ /* 0x000f24000802017f */
[----:B----4-:R-:W-:Y:S05]  /*17c50*/  @!P1 BRA `(.L_x_1042) ;  /* 0x0000000800a09947 */ /* 0x010fea0003800000 */
.L_x_1071:
[----:B------:R-:W-:Y:S05]  /*17c60*/  @!P0 BRA `(.L_x_1043) ;  /* 0x0000000000048947 */ /* 0x000fea0003800000 */
[----:B------:R-:W-:Y:S01]  /*17c70*/  BPT.TRAP 0x1 ;  /* 0x000000040000795c */ /* 0x000fe20000300000 */
.L_x_1043:
[----:B------:R-:W5:Y:S02]  /*17c80*/  SYNCS.PHASECHK.TRANS64.TRYWAIT P0, [R4+URZ+0x29880], R5 ;  /* 0x02988005040075a7 */ /* 0x000f64000800017f */
[----:B-----5:R-:W-:Y:S05]  /*17c90*/  @!P0 BRA `(.L_x_1044) ;  /* 0x0000000800a48947 */ /* 0x020fea0003800000 */
.L_x_1045:
[----:B------:R1:W1:Y:S02]  /*17ca0*/  SYNCS.PHASECHK.TRANS64.TRYWAIT P0, [R3+URZ+0x29880], R2 ;  /* 0x02988002030075a7 */ /* 0x000264000800017f */
[----:B-1----:R-:W-:Y:S05]  /*17cb0*/  @!P0 NANOSLEEP.SYNCS 0x989680 ;  /* 0x009896800000895d */ /* 0x002fea0003900000 */
[----:B------:R-:W1:Y:S02]  /*17cc0*/  @!P0 SYNCS.PHASECHK.TRANS64 P0, [R3+URZ+0x29880], R2 ;  /* 0x02988002030085a7 */ /* 0x000e64000800007f */
[----:B-1----:R-:W-:Y:S05]  /*17cd0*/  @!P0 BRA `(.L_x_1045) ;  /* 0xfffffffc00f08947 */ /* 0x002fea000383ffff */
.L_x_1034:
[----:B------:R-:W-:Y:S05]  /*17ce0*/  BSYNC B0 ;  /* 0x0000000000007941 */ /* 0x000fea0003800000 */
.L_x_1033:
[----:B------:R-:W-:Y:S05]  /*17cf0*/  EXIT ;  /* 0x000000000000794d */ /* 0x000fea0003800000 */
.L_x_882:
[----:B-1----:R-:W-:-:S04]  /*17d00*/  IMAD.U32 R3, RZ, RZ, UR37 ;  /* 0x00000025ff037e24 */ /* 0x002fc8000f8e00ff */
[----:B------:R1:W2:Y:S03]  /*17d10*/  SYNCS.PHASECHK.TRANS64.TRYWAIT P1, [R3+URZ+0x29800], R0 ;  /* 0x02980000030075a7 */ /* 0x0002a6000802017f */
[----:B--2---:R-:W-:Y:S05]  /*17d20*/  @!P1 NANOSLEEP.SYNCS 0x989680 ;  /* 0x009896800000995d */ /* 0x004fea0003900000 */
[----:B------:R-:W2:Y:S02]  /*17d30*/  @!P1 SYNCS.PHASECHK.TRANS64 P1, [R3+URZ+0x29800], R0 ;  /* 0x02980000030095a7 */ /* 0x000ea4000802007f */
[----:B--2---:R-:W-:Y:S05]  /*17d40*/  @!P1 BRA `(.L_x_882) ;  /* 0xfffffffc00ec9947 */ /* 0x004fea000383ffff */
[----:B------:R-:W-:Y:S05]  /*17d50*/  BRA `(.L_x_1046) ;  /* 0xfffffe9c00f47947 */ /* 0x000fea000383ffff */
.L_x_886:
[----:B--2---:R2:W3:Y:S02]  /*17d60*/  SYNCS.PHASECHK.TRANS64.TRYWAIT P1, [R3+URZ+0x29830], R0 ;  /* 0x02983000030075a7 */ /* 0x0044e4000802017f */
[----:B---3--:R-:W-:Y:S05]  /*17d70*/  @!P1 NANOSLEEP.SYNCS 0x989680 ;  /* 0x009896800000995d */ /* 0x008fea0003900000 */
[----:B------:R-:W3:Y:S02]  /*17d80*/  @!P1 SYNCS.PHASECHK.TRANS64 P1, [R3+URZ+0x29830], R0 ;  /* 0x02983000030095a7 */ /* 0x000ee4000802007f */
[----:B---3--:R-:W-:Y:S05]  /*17d90*/  @!P1 BRA `(.L_x_886) ;  /* 0xfffffffc00f09947 */ /* 0x008fea000383ffff */
[----:B------:R-:W-:Y:S05]  /*17da0*/  BRA `(.L_x_885) ;  /* 0xfffffea000207947 */ /* 0x000fea000383ffff */
.L_x_902:
[----:B--2---:R-:W-:-:S04]  /*17db0*/  IMAD.U32 R10, RZ, RZ, UR6 ;  /* 0x00000006ff0a7e24 */ /* 0x004fc8000f8e00ff */
[----:B------:R2:W3:Y:S03]  /*17dc0*/  SYNCS.PHASECHK.TRANS64.TRYWAIT P1, [R10+URZ+0x29830], R9 ;  /* 0x029830090a0075a7 */ /* 0x0004e6000802017f */
[----:B---3--:R-:W-:Y:S05]  /*17dd0*/  @!P1 NANOSLEEP.SYNCS 0x989680 ;  /* 0x009896800000995d */ /* 0x008fea0003900000 */
[----:B------:R-:W3:Y:S02]  /*17de0*/  @!P1 SYNCS.PHASECHK.TRANS64 P1, [R10+URZ+0x29830], R9 ;  /* 0x029830090a0095a7 */ /* 0x000ee4000802007f */
[----:B---3--:R-:W-:Y:S05]  /*17df0*/  @!P1 BRA `(.L_x_902) ;  /* 0xfffffffc00ec9947 */ /* 0x008fea000383ffff */
[----:B------:R-:W-:Y:S05]  /*17e00*/  BRA `(.L_x_899) ;  /* 0xfffffee4000c7947 */ /* 0x000fea000383ffff */
.L_x_906:
[----:B--2---:R-:W-:-:S04]  /*17e10*/  IMAD.U32 R10, RZ, RZ, UR6 ;  /* 0x00000006ff0a7e24 */ /* 0x004fc8000f8e00ff */
[----:B------:R2:W3:Y:S03]  /*17e20*/  SYNCS.PHASECHK.TRANS64.TRYWAIT P1, [R10+URZ+0x29850], R9 ;  /* 0x029850090a0075a7 */ /* 0x0004e6000802017f */
[----:B---3--:R-:W-:Y:S05]  /*17e30*/  @!P1 NANOSLEEP.SYNCS 0x989680 ;  /* 0x009896800000995d */ /* 0x008fea0003900000 */
[----:B------:R-:W3:Y:S02]  /*17e40*/  @!P1 SYNCS.PHASECHK.TRANS64 P1, [R10+URZ+0x29850], R9 ;  /* 0x029850090a0095a7 */ /* 0x000ee4000802007f */
[----:B---3--:R-:W-:Y:S05]  /*17e50*/  @!P1 BRA `(.L_x_906) ;  /* 0xfffffffc00ec9947 */ /* 0x008fea000383ffff */
[----:B------:R-:W-:Y:S05]  /*17e60*/  BRA `(.L_x_903) ;  /* 0xfffffef000087947 */ /* 0x000fea000383ffff */
.L_x_924:
[----:B--2---:R-:W-:-:S04]  /*17e70*/  IMAD.U32 R13, RZ, RZ, UR5 ;  /* 0x00000005ff0d7e24 */ /* 0x004fc8000f8e00ff */
[----:B------:R2:W3:Y:S03]  /*17e80*/  SYNCS.PHASECHK.TRANS64.TRYWAIT P1, [R13+URZ+0x29830], R0 ;  /* 0x029830000d0075a7 */ /* 0x0004e6000802017f */
[----:B---3--:R-:W-:Y:S05]  /*17e90*/  @!P1 NANOSLEEP.SYNCS 0x989680 ;  /* 0x009896800000995d */ /* 0x008fea0003900000 */
[----:B------:R-:W3:Y:S02]  /*17ea0*/  @!P1 SYNCS.PHASECHK.TRANS64 P1, [R13+URZ+0x29830], R0 ;  /* 0x029830000d0095a7 */ /* 0x000ee4000802007f */
[----:B---3--:R-:W-:Y:S05]  /*17eb0*/  @!P1 BRA `(.L_x_924) ;  /* 0xfffffffc00ec9947 */ /* 0x008fea000383ffff */
[----:B------:R-:W-:Y:S05]  /*17ec0*/  BRA `(.L_x_921) ;  /* 0xffffff2c00187947 */ /* 0x000fea000383ffff */
.L_x_928:
[----:B--2---:R-:W-:-:S04]  /*17ed0*/  IMAD.U32 R13, RZ, RZ, UR6 ;  /* 0x00000006ff0d7e24 */ /* 0x004fc8000f8e00ff */
[----:B------:R2:W3:Y:S03]  /*17ee0*/  SYNCS.PHASECHK.TRANS64.TRYWAIT P1, [R13+URZ+0x29850], R0 ;  /* 0x029850000d0075a7 */ /* 0x0004e6000802017f */
[----:B---3--:R-:W-:Y:S05]  /*17ef0*/  @!P1 NANOSLEEP.SYNCS 0x989680 ;  /* 0x009896800000995d */ /* 0x008fea0003900000 */
[----:B------:R-:W3:Y:S02]  /*17f00*/  @!P1 SYNCS.PHASECHK.TRANS64 P1, [R13+URZ+0x29850], R0 ;  /* 0x029850000d0095a7 */ /* 0x000ee4000802007f */
[----:B---3--:R-:W-:Y:S05]  /*17f10*/  @!P1 BRA `(.L_x_928) ;  /* 0xfffffffc00ec9947 */ /* 0x008fea000383ffff */
[----:B------:R-:W-:Y:S05]  /*17f20*/  BRA `(.L_x_925) ;  /* 0xffffff3800207947 */ /* 0x000fea000383ffff */
.L_x_935:
[----:B--2---:R-:W-:-:S04]  /*17f30*/  IMAD.U32 R13, RZ, RZ, UR5 ;  /* 0x00000005ff0d7e24 */ /* 0x004fc8000f8e00ff */
[----:B------:R2:W3:Y:S03]  /*17f40*/  SYNCS.PHASECHK.TRANS64.TRYWAIT P1, [R13+URZ+0x29830], R0 ;  /* 0x029830000d0075a7 */ /* 0x0004e6000802017f */
[----:B---3--:R-:W-:Y:S05]  /*17f50*/  @!P1 NANOSLEEP.SYNCS 0x989680 ;  /* 0x009896800000995d */ /* 0x008fea0003900000 */
[----:B------:R-:W3:Y:S02]  /*17f60*/  @!P1 SYNCS.PHASECHK.TRANS64 P1, [R13+URZ+0x29830], R0 ;  /* 0x029830000d0095a7 */ /* 0x000ee4000802007f */
[----:B---3--:R-:W-:Y:S05]  /*17f70*/  @!P1 BRA `(.L_x_935) ;  /* 0xfffffffc00ec9947 */ /* 0x008fea000383ffff */
[----:B------:R-:W-:Y:S05]  /*17f80*/  BRA `(.L_x_932) ;  /* 0xffffff5800447947 */ /* 0x000fea000383ffff */
.L_x_939:
[----:B--2---:R-:W-:-:S04]  /*17f90*/  IMAD.U32 R13, RZ, RZ, UR6 ;  /* 0x00000006ff0d7e24 */ /* 0x004fc8000f8e00ff */
[----:B------:R2:W3:Y:S03]  /*17fa0*/  SYNCS.PHASECHK.TRANS64.TRYWAIT P1, [R13+URZ+0x29850], R0 ;  /* 0x029850000d0075a7 */ /* 0x0004e6000802017f */
[----:B---3--:R-:W-:Y:S05]  /*17fb0*/  @!P1 NANOSLEEP.SYNCS 0x989680 ;  /* 0x009896800000995d */ /* 0x008fea0003900000 */
[----:B------:R-:W3:Y:S02]  /*17fc0*/  @!P1 SYNCS.PHASECHK.TRANS64 P1, [R13+URZ+0x29850], R0 ;  /* 0x029850000d0095a7 */ /* 0x000ee4000802007f */
[----:B---3--:R-:W-:Y:S05]  /*17fd0*/  @!P1 BRA `(.L_x_939) ;  /* 0xfffffffc00ec9947 */ /* 0x008fea000383ffff */
[----:B------:R-:W-:Y:S05]  /*17fe0*/  BRA `(.L_x_936) ;  /* 0xffffff64004c7947 */ /* 0x000fea000383ffff */
.L_x_953:
[----:B--2---:R-:W-:-:S04]  /*17ff0*/  IMAD.U32 R6, RZ, RZ, UR9 ;  /* 0x00000009ff067e24 */ /* 0x004fc8000f8e00ff */
[----:B------:R2:W3:Y:S03]  /*18000*/  SYNCS.PHASECHK.TRANS64.TRYWAIT P1, [R6+URZ+0x29850], R3 ;  /* 0x02985003060075a7 */ /* 0x0004e6000802017f */
[----:B---3--:R-:W-:Y:S05]  /*18010*/  @!P1 NANOSLEEP.SYNCS 0x989680 ;  /* 0x009896800000995d */ /* 0x008fea0003900000 */
[----:B------:R-:W3:Y:S02]  /*18020*/  @!P1 SYNCS.PHASECHK.TRANS64 P1, [R6+URZ+0x29850], R3 ;  /* 0x02985003060095a7 */ /* 0x000ee4000802007f */
[----:B---3--:R-:W-:Y:S05]  /*18030*/  @!P1 BRA `(.L_x_953) ;  /* 0xfffffffc00ec9947 */ /* 0x008fea000383ffff */
[----:B------:R-:W-:Y:S05]  /*18040*/  BRA `(.L_x_952) ;  /* 0xffffff9c00a47947 */ /* 0x000fea000383ffff */
.L_x_985:
[----:B------:R-:W-:Y:S02]  /*18050*/  IMAD.MOV.U32 R13, RZ, RZ, R4 ;  /* 0x000000ffff0d7224 */ /* 0x000fe400078e0004 */
[----:B------:R-:W-:Y:S02]  /*18060*/  IMAD.MOV.U32 R12, RZ, RZ, RZ ;  /* 0x000000ffff0c7224 */ /* 0x000fe400078e00ff */
[----:B------:R-:W-:Y:S02]  /*18070*/  IMAD.MOV.U32 R11, RZ, RZ, 0x1f ;  /* 0x0000001fff0b7424 */ /* 0x000fe400078e00ff */
[----:B------:R-:W-:-:S07]  /*18080*/  IMAD.MOV.U32 R15, RZ, RZ, -0x1 ;  /* 0xffffffffff0f7424 */ /* 0x000fce00078e00ff */
[----:B------:R-:W-:Y:S05]  /*18090*/  WARPSYNC.COLLECTIVE R15, `(.L_x_1047) ;  /* 0x000000000f087348 */ /* 0x000fea0003c00000 */
[----:B------:R1:W2:Y:S02]  /*180a0*/  SHFL.IDX P6, R14, R13, R12, R11 ;  /* 0x0000000c0d0e7389 */ /* 0x0002a400000c000b */
[----:B-12---:R-:W-:Y:S01]  /*180b0*/  ENDCOLLECTIVE ;  /* 0x000000000000791b */ /* 0x006fe20003800000 */
.L_x_1047:
[----:B------:R-:W-:Y:S05]  /*180c0*/  BRA `(.L_x_1048) ;  /* 0xffffffd4003c7947 */ /* 0x000fea000383ffff */
.L_x_987:
[----:B------:R-:W-:Y:S01]  /*180d0*/  BSSY B0, `(.L_x_1049) ;  /* 0x0000006000007945 */ /* 0x000fe20003800000 */
[----:B------:R-:W-:-:S07]  /*180e0*/  IMAD.MOV.U32 R15, RZ, RZ, -0x1 ;  /* 0xffffffffff0f7424 */ /* 0x000fce00078e00ff */
[----:B-1----:R-:W-:Y:S05]  /*180f0*/  WARPSYNC.COLLECTIVE R15, `(.L_x_1050) ;  /* 0x000000000f0c7348 */ /* 0x002fea0003c00000 */
[----:B------:R-:W-:Y:S02]  /*18100*/  ELECT P6, UR62, PT ;  /* 0x00000000003e782f */ /* 0x000fe400038c0000 */
[----:B------:R-:W-:Y:S01]  /*18110*/  MOV R14, UR62 ;  /* 0x0000003e000e7c02 */ /* 0x000fe20008000f00 */
[----:B-1----:R-:W-:Y:S10]  /*18120*/  ENDCOLLECTIVE ;  /* 0x000000000000791b */ /* 0x002ff40003800000 */
.L_x_1050:
[----:B------:R-:W-:Y:S05]  /*18130*/  BSYNC B0 ;  /* 0x0000000000007941 */ /* 0x000fea0003800000 */
.L_x_1049:
[----:B------:R-:W-:Y:S05]  /*18140*/  BRA `(.L_x_1051) ;  /* 0xffffffd400387947 */ /* 0x000fea000383ffff */
.L_x_990:
[----:B--2---:R2:W3:Y:S02]  /*18150*/  SYNCS.PHASECHK.TRANS64.TRYWAIT P3, [R2+URZ+0x29880], R3 ;  /* 0x02988003020075a7 */ /* 0x0044e4000806017f */
[----:B---3--:R-:W-:Y:S05]  /*18160*/  @!P3 NANOSLEEP.SYNCS 0x989680 ;  /* 0x009896800000b95d */ /* 0x008fea0003900000 */
[----:B------:R-:W3:Y:S02]  /*18170*/  @!P3 SYNCS.PHASECHK.TRANS64 P3, [R2+URZ+0x29880], R3 ;  /* 0x029880030200b5a7 */ /* 0x000ee4000806007f */
[----:B---3--:R-:W-:Y:S05]  /*18180*/  @!P3 BRA `(.L_x_990) ;  /* 0xfffffffc00f0b947 */ /* 0x008fea000383ffff */
[----:B------:R-:W-:Y:S05]  /*18190*/  BRA `(.L_x_1052) ;  /* 0xffffffd400907947 */ /* 0x000fea000383ffff */
.L_x_992:
[----:B-1----:R1:W3:Y:S02]  /*181a0*/  SYNCS.PHASECHK.TRANS64.TRYWAIT P3, [R2+URZ+0x29840], R3 ;  /* 0x02984003020075a7 */ /* 0x0022e4000806017f */
[----:B---3--:R-:W-:Y:S05]  /*181b0*/  @!P3 NANOSLEEP.SYNCS 0x989680 ;  /* 0x009896800000b95d */ /* 0x008fea0003900000 */
[----:B------:R-:W3:Y:S02]  /*181c0*/  @!P3 SYNCS.PHASECHK.TRANS64 P3, [R2+URZ+0x29840], R3 ;  /* 0x029840030200b5a7 */ /* 0x000ee4000806007f */
[----:B---3--:R-:W-:Y:S05]  /*181d0*/  @!P3 BRA `(.L_x_992) ;  /* 0xfffffffc00f0b947 */ /* 0x008fea000383ffff */
[----:B------:R-:W-:Y:S05]  /*181e0*/  BRA `(.L_x_1053) ;  /* 0xffffffd400e87947 */ /* 0x000fea000383ffff */
.L_x_995:
[----:B--2---:R-:W-:-:S04]  /*181f0*/  IMAD.U32 R3, RZ, RZ, UR40 ;  /* 0x00000028ff037e24 */ /* 0x004fc8000f8e00ff */
[----:B------:R2:W3:Y:S03]  /*18200*/  SYNCS.PHASECHK.TRANS64.TRYWAIT P0, [R3+URZ+0x29820], R2 ;  /* 0x02982002030075a7 */ /* 0x0004e6000800017f */
[----:B---3--:R-:W-:Y:S05]  /*18210*/  @!P0 NANOSLEEP.SYNCS 0x989680 ;  /* 0x009896800000895d */ /* 0x008fea0003900000 */
[----:B------:R-:W3:Y:S02]  /*18220*/  @!P0 SYNCS.PHASECHK.TRANS64 P0, [R3+URZ+0x29820], R2 ;  /* 0x02982002030085a7 */ /* 0x000ee4000800007f */
[----:B---3--:R-:W-:Y:S05]  /*18230*/  @!P0 BRA `(.L_x_995) ;  /* 0xfffffffc00ec8947 */ /* 0x008fea000383ffff */
[----:B------:R-:W-:Y:S05]  /*18240*/  BRA `(.L_x_1054) ;  /* 0xffffffdc000c7947 */ /* 0x000fea000383ffff */
.L_x_1001:
[----:B--2---:R2:W4:Y:S02]  /*18250*/  SYNCS.PHASECHK.TRANS64.TRYWAIT P0, [R4+URZ+0x29880], R2 ;  /* 0x02988002040075a7 */ /* 0x004524000800017f */
[----:B----4-:R-:W-:Y:S05]  /*18260*/  @!P0 NANOSLEEP.SYNCS 0x989680 ;  /* 0x009896800000895d */ /* 0x010fea0003900000 */
[----:B------:R-:W4:Y:S02]  /*18270*/  @!P0 SYNCS.PHASECHK.TRANS64 P0, [R4+URZ+0x29880], R2 ;  /* 0x02988002040085a7 */ /* 0x000f24000800007f */
[----:B----4-:R-:W-:Y:S05]  /*18280*/  @!P0 BRA `(.L_x_1001) ;  /* 0xfffffffc00f08947 */ /* 0x010fea000383ffff */
[----:B------:R-:W-:Y:S05]  /*18290*/  BRA `(.L_x_1055) ;  /* 0xffffffdc00a87947 */ /* 0x000fea000383ffff */
.L_x_1006:
[----:B-1----:R1:W2:Y:S02]  /*182a0*/  SYNCS.PHASECHK.TRANS64.TRYWAIT P0, [R4+URZ+0x29840], R2 ;  /* 0x02984002040075a7 */ /* 0x0022a4000800017f */
[----:B--2---:R-:W-:Y:S05]  /*182b0*/  @!P0 NANOSLEEP.SYNCS 0x989680 ;  /* 0x009896800000895d */ /* 0x004fea0003900000 */
[----:B------:R-:W2:Y:S02]  /*182c0*/  @!P0 SYNCS.PHASECHK.TRANS64 P0, [R4+URZ+0x29840], R2 ;  /* 0x02984002040085a7 */ /* 0x000ea4000800007f */
[----:B--2---:R-:W-:Y:S05]  /*182d0*/  @!P0 BRA `(.L_x_1006) ;  /* 0xfffffffc00f08947 */ /* 0x004fea000383ffff */
[----:B------:R-:W-:Y:S05]  /*182e0*/  BRA `(.L_x_1056) ;  /* 0xffffffe0002c7947 */ /* 0x000fea000383ffff */
.L_x_1014:
[----:B--2---:R-:W2:Y:S02]  /*182f0*/  LDL R3, [R1+0x4] ;  /* 0x0000040001037983 */ /* 0x004ea40000100800 */
[----:B--2---:R2:W4:Y:S02]  /*18300*/  SYNCS.PHASECHK.TRANS64.TRYWAIT P3, [R3+URZ+0x29870], R2 ;  /* 0x02987002030075a7 */ /* 0x004524000806017f */
[----:B----4-:R-:W-:Y:S05]  /*18310*/  @!P3 NANOSLEEP.SYNCS 0x989680 ;  /* 0x009896800000b95d */ /* 0x010fea0003900000 */
[----:B------:R-:W4:Y:S02]  /*18320*/  @!P3 SYNCS.PHASECHK.TRANS64 P3, [R3+URZ+0x29870], R2 ;  /* 0x029870020300b5a7 */ /* 0x000f24000806007f */
[----:B----4-:R-:W-:Y:S05]  /*18330*/  @!P3 BRA `(.L_x_1014) ;  /* 0xfffffffc00ecb947 */ /* 0x010fea000383ffff */
[----:B------:R-:W-:Y:S05]  /*18340*/  BRA `(.L_x_1057) ;  /* 0xffffffe400547947 */ /* 0x000fea000383ffff */
.L_x_1016:
[----:B--2---:R-:W2:Y:S02]  /*18350*/  LDL R4, [R1+0x4] ;  /* 0x0000040001047983 */ /* 0x004ea40000100800 */
[----:B--2---:R2:W4:Y:S02]  /*18360*/  SYNCS.PHASECHK.TRANS64.TRYWAIT P3, [R4+URZ+0x29860], R3 ;  /* 0x02986003040075a7 */ /* 0x004524000806017f */
[----:B----4-:R-:W-:Y:S05]  /*18370*/  @!P3 NANOSLEEP.SYNCS 0x989680 ;  /* 0x009896800000b95d */ /* 0x010fea0003900000 */
[----:B------:R-:W4:Y:S02]  /*18380*/  @!P3 SYNCS.PHASECHK.TRANS64 P3, [R4+URZ+0x29860], R3 ;  /* 0x029860030400b5a7 */ /* 0x000f24000806007f */
[----:B----4-:R-:W-:Y:S05]  /*18390*/  @!P3 BRA `(.L_x_1016) ;  /* 0xfffffffc00ecb947 */ /* 0x010fea000383ffff */
[----:B------:R-:W-:Y:S05]  /*183a0*/  BRA `(.L_x_1058) ;  /* 0xffffffe4005c7947 */ /* 0x000fea000383ffff */
.L_x_1023:
[----:B-1----:R1:W2:Y:S02]  /*183b0*/  SYNCS.PHASECHK.TRANS64.TRYWAIT P0, [R20+URZ+0x29870], R3 ;  /* 0x02987003140075a7 */ /* 0x0022a4000800017f */
[----:B--2---:R-:W-:Y:S05]  /*183c0*/  @!P0 NANOSLEEP.SYNCS 0x989680 ;  /* 0x009896800000895d */ /* 0x004fea0003900000 */
[----:B------:R-:W2:Y:S02]  /*183d0*/  @!P0 SYNCS.PHASECHK.TRANS64 P0, [R20+URZ+0x29870], R3 ;  /* 0x02987003140085a7 */ /* 0x000ea4000800007f */
[----:B--2---:R-:W-:Y:S05]  /*183e0*/  @!P0 BRA `(.L_x_1023) ;  /* 0xfffffffc00f08947 */ /* 0x004fea000383ffff */
[----:B------:R-:W-:Y:S05]  /*183f0*/  BRA `(.L_x_1059) ;  /* 0xffffffec00287947 */ /* 0x000fea000383ffff */
.L_x_1025:
[----:B-1----:R1:W2:Y:S02]  /*18400*/  SYNCS.PHASECHK.TRANS64.TRYWAIT P0, [R20+URZ+0x29860], R3 ;  /* 0x02986003140075a7 */ /* 0x0022a4000800017f */
[----:B--2---:R-:W-:Y:S05]  /*18410*/  @!P0 NANOSLEEP.SYNCS 0x989680 ;  /* 0x009896800000895d */ /* 0x004fea0003900000 */
[----:B------:R-:W2:Y:S02]  /*18420*/  @!P0 SYNCS.PHASECHK.TRANS64 P0, [R20+URZ+0x29860], R3 ;  /* 0x02986003140085a7 */ /* 0x000ea4000800007f */
[----:B--2---:R-:W-:Y:S05]  /*18430*/  @!P0 BRA `(.L_x_1025) ;  /* 0xfffffffc00f08947 */ /* 0x004fea000383ffff */
[----:B------:R-:W-:Y:S05]  /*18440*/  BRA `(.L_x_1060) ;  /* 0xffffffec00307947 */ /* 0x000fea000383ffff */
.L_x_1031:
[----:B-1----:R1:W2:Y:S02]  /*18450*/  SYNCS.PHASECHK.TRANS64.TRYWAIT P0, [R0+URZ+0x29820], R3 ;  /* 0x02982003000075a7 */ /* 0x0022a4000800017f */
[----:B--2---:R-:W-:Y:S05]  /*18460*/  @!P0 NANOSLEEP.SYNCS 0x989680 ;  /* 0x009896800000895d */ /* 0x004fea0003900000 */
[----:B------:R-:W2:Y:S02]  /*18470*/  @!P0 SYNCS.PHASECHK.TRANS64 P0, [R0+URZ+0x29820], R3 ;  /* 0x02982003000085a7 */ /* 0x000ea4000800007f */
[----:B--2---:R-:W-:Y:S05]  /*18480*/  @!P0 BRA `(.L_x_1031) ;  /* 0xfffffffc00f08947 */ /* 0x004fea000383ffff */
[----:B------:R-:W-:Y:S05]  /*18490*/  BRA `(.L_x_1061) ;  /* 0xfffffff400387947 */ /* 0x000fea000383ffff */
.L_x_1032:
[----:B------:R-:W2:Y:S01]  /*184a0*/  S2R R2, SR_TID.X ;  /* 0x0000000000027919 */ /* 0x000ea20000002100 */
[----:B------:R-:W-:Y:S01]  /*184b0*/  BSSY B0, `(.L_x_1062) ;  /* 0x000000a000007945 */ /* 0x000fe20003800000 */
[----:B------:R-:W-:Y:S02]  /*184c0*/  IMAD.MOV.U32 R12, RZ, RZ, RZ ;  /* 0x000000ffff0c7224 */ /* 0x000fe400078e00ff */
[----:B------:R-:W-:Y:S02]  /*184d0*/  IMAD.MOV.U32 R11, RZ, RZ, 0x1f ;  /* 0x0000001fff0b7424 */ /* 0x000fe400078e00ff */
[----:B------:R-:W-:Y:S01]  /*184e0*/  IMAD.MOV.U32 R15, RZ, RZ, -0x1 ;  /* 0xffffffffff0f7424 */ /* 0x000fe200078e00ff */
[----:B--2---:R-:W-:-:S04]  /*184f0*/  SHF.R.U32.HI R2, RZ, 0x5, R2 ;  /* 0x00000005ff027819 */ /* 0x004fc80000011602 */
[----:B------:R-:W-:-:S05]  /*18500*/  LOP3.LUT R2, R2, 0x3, RZ, 0xc0, !PT ;  /* 0x0000000302027812 */ /* 0x000fca00078ec0ff */
[----:B------:R-:W-:-:S07]  /*18510*/  IMAD.MOV.U32 R13, RZ, RZ, R2 ;  /* 0x000000ffff0d7224 */ /* 0x000fce00078e0002 */
[----:B-1----:R-:W-:Y:S05]  /*18520*/  WARPSYNC.COLLECTIVE R15, `(.L_x_1063) ;  /* 0x000000000f087348 */ /* 0x002fea0003c00000 */
[----:B------:R2:W3:Y:S02]  /*18530*/  SHFL.IDX P6, R14, R13, R12, R11 ;  /* 0x0000000c0d0e7389 */ /* 0x0004e400000c000b */
[----:B-123--:R-:W-:Y:S01]  /*18540*/  ENDCOLLECTIVE ;  /* 0x000000000000791b */ /* 0x00efe20003800000 */
.L_x_1063:
[----:B------:R-:W-:Y:S05]  /*18550*/  BSYNC B0 ;  /* 0x0000000000007941 */ /* 0x000fea0003800000 */
.L_x_1062:
[----:B------:R-:W-:Y:S05]  /*18560*/  BRA `(.L_x_1064) ;  /* 0xfffffff400207947 */ /* 0x000fea000383ffff */
.L_x_1035:
[----:B------:R-:W-:Y:S01]  /*18570*/  BSSY B1, `(.L_x_1065) ;  /* 0x0000006000017945 */ /* 0x000fe20003800000 */
[----:B------:R-:W-:-:S07]  /*18580*/  IMAD.MOV.U32 R15, RZ, RZ, -0x1 ;  /* 0xffffffffff0f7424 */ /* 0x000fce00078e00ff */
[----:B-12---:R-:W-:Y:S05]  /*18590*/  WARPSYNC.COLLECTIVE R15, `(.L_x_1066) ;  /* 0x000000000f0c7348 */ /* 0x006fea0003c00000 */
[----:B------:R-:W-:Y:S02]  /*185a0*/  ELECT P6, UR62, PT ;  /* 0x00000000003e782f */ /* 0x000fe400038c0000 */
[----:B------:R-:W-:Y:S01]  /*185b0*/  MOV R14, UR62 ;  /* 0x0000003e000e7c02 */ /* 0x000fe20008000f00 */
[----:B-12---:R-:W-:Y:S10]  /*185c0*/  ENDCOLLECTIVE ;  /* 0x000000000000791b */ /* 0x006ff40003800000 */
.L_x_1066:
[----:B------:R-:W-:Y:S05]  /*185d0*/  BSYNC B1 ;  /* 0x0000000000017941 */ /* 0x000fea0003800000 */
.L_x_1065:
[----:B------:R-:W-:Y:S05]  /*185e0*/  BRA `(.L_x_1067) ;  /* 0xfffffff400187947 */ /* 0x000fea000383ffff */
.L_x_1037:
[----:B-1----:R1:W2:Y:S02]  /*185f0*/  SYNCS.PHASECHK.TRANS64.TRYWAIT P1, [R6+URZ], R5 ;  /* 0x00000005060075a7 */ /* 0x0022a4000802017f */
[----:B--2---:R-:W-:Y:S05]  /*18600*/  @!P1 NANOSLEEP.SYNCS 0x989680 ;  /* 0x009896800000995d */ /* 0x004fea0003900000 */
[----:B------:R-:W2:Y:S02]  /*18610*/  @!P1 SYNCS.PHASECHK.TRANS64 P1, [R6+URZ], R5 ;  /* 0x00000005060095a7 */ /* 0x000ea4000802007f */
[----:B--2---:R-:W-:Y:S05]  /*18620*/  @!P1 BRA `(.L_x_1037) ;  /* 0xfffffffc00f09947 */ /* 0x004fea000383ffff */
[----:B------:R-:W-:Y:S05]  /*18630*/  BRA `(.L_x_1068) ;  /* 0xfffffff400547947 */ /* 0x000fea000383ffff */
.L_x_1038:
[----:B--2---:R2:W3:Y:S02]  /*18640*/  SYNCS.PHASECHK.TRANS64.TRYWAIT P1, [R7+URZ], R2 ;  /* 0x00000002070075a7 */ /* 0x0044e4000802017f */
[----:B---3--:R-:W-:Y:S05]  /*18650*/  @!P1 NANOSLEEP.SYNCS 0x989680 ;  /* 0x009896800000995d */ /* 0x008fea0003900000 */
[----:B------:R-:W3:Y:S02]  /*18660*/  @!P1 SYNCS.PHASECHK.TRANS64 P1, [R7+URZ], R2 ;  /* 0x00000002070095a7 */ /* 0x000ee4000802007f */
[----:B---3--:R-:W-:Y:S05]  /*18670*/  @!P1 BRA `(.L_x_1038) ;  /* 0xfffffffc00f09947 */ /* 0x008fea000383ffff */
[----:B------:R-:W-:Y:S05]  /*18680*/  BRA `(.L_x_1069) ;  /* 0xfffffff400487947 */ /* 0x000fea000383ffff */
.L_x_1040:
[----:B---3--:R3:W4:Y:S02]  /*18690*/  SYNCS.PHASECHK.TRANS64.TRYWAIT P1, [R4+URZ+0x29860], R5 ;  /* 0x02986005040075a7 */ /* 0x008724000802017f */
[----:B----4-:R-:W-:Y:S05]  /*186a0*/  @!P1 NANOSLEEP.SYNCS 0x989680 ;  /* 0x009896800000995d */ /* 0x010fea0003900000 */
[----:B------:R-:W4:Y:S02]  /*186b0*/  @!P1 SYNCS.PHASECHK.TRANS64 P1, [R4+URZ+0x29860], R5 ;  /* 0x02986005040095a7 */ /* 0x000f24000802007f */
[----:B----4-:R-:W-:Y:S05]  /*186c0*/  @!P1 BRA `(.L_x_1040) ;  /* 0xfffffffc00f09947 */ /* 0x010fea000383ffff */
[----:B------:R-:W-:Y:S05]  /*186d0*/  BRA `(.L_x_1070) ;  /* 0xfffffff4004c7947 */ /* 0x000fea000383ffff */
.L_x_1042:
[----:B----4-:R4:W1:Y:S02]  /*186e0*/  SYNCS.PHASECHK.TRANS64.TRYWAIT P1, [R3+URZ+0x29860], R2 ;  /* 0x02986002030075a7 */ /* 0x010864000802017f */
[----:B-1----:R-:W-:Y:S05]  /*186f0*/  @!P1 NANOSLEEP.SYNCS 0x989680 ;  /* 0x009896800000995d */ /* 0x002fea0003900000 */
[----:B------:R-:W1:Y:S02]  /*18700*/  @!P1 SYNCS.PHASECHK.TRANS64 P1, [R3+URZ+0x29860], R2 ;  /* 0x02986002030095a7 */ /* 0x000e64000802007f */
[----:B-1----:R-:W-:Y:S05]  /*18710*/  @!P1 BRA `(.L_x_1042) ;  /* 0xfffffffc00f09947 */ /* 0x002fea000383ffff */
[----:B------:R-:W-:Y:S05]  /*18720*/  BRA `(.L_x_1071) ;  /* 0xfffffff4004c7947 */ /* 0x000fea000383ffff */
.L_x_1044:
[----:B------:R1:W1:Y:S02]  /*18730*/  SYNCS.PHASECHK.TRANS64.TRYWAIT P0, [R4+URZ+0x29880], R5 ;  /* 0x02988005040075a7 */ /* 0x000264000800017f */
[----:B-1----:R-:W-:Y:S05]  /*18740*/  @!P0 NANOSLEEP.SYNCS 0x989680 ;  /* 0x009896800000895d */ /* 0x002fea0003900000 */
[----:B------:R-:W1:Y:S02]  /*18750*/  @!P0 SYNCS.PHASECHK.TRANS64 P0, [R4+URZ+0x29880], R5 ;  /* 0x02988005040085a7 */ /* 0x000e64000800007f */
[----:B-1----:R-:W-:Y:S05]  /*18760*/  @!P0 BRA `(.L_x_1044) ;  /* 0xfffffffc00f08947 */ /* 0x002fea000383ffff */
[----:B------:R-:W-:Y:S05]  /*18770*/  BRA `(.L_x_1045) ;  /* 0xfffffff400487947 */ /* 0x000fea000383ffff */
.L_x_1072:
        /* <DEDUP_REMOVED lines=16> */
.L_x_2671:


//--------------------- .text._ZN7cutlass13device_kernelIN5flash11enable_sm90INS1_16FlashAttnFwdSm90INS1_25CollectiveMainloopFwdSm90ILi2EN4cute5tupleIJNS5_1CILi1EEES8_S8_EEENS6_IJNS7_ILi128EEENS7_ILi160EEENS7_ILi192EEEEEELi128ENS_12float_e4m3_tEfNS_4arch4Sm90ELb0ELb1ELb0ELb1ELb0ELb0ELb0ELb1ELb1ELb0ELb0ELb0EEENS1_21CollectiveEpilogueFwdINS6_IJSA_SA_SB_EEES9_NS_10bfloat16_tESG_Li256ELb1ELb0ELb0ELb1EEENS1_36VarlenDynamicPersistentTileSchedulerILi128ELi160ELi256ELi128ELb0ELb0ELb1ELb1ELb0ELb1EEEEEEEEEvNT_6ParamsE --------------------------
	.section	.text._ZN7cutlass13device_kernelIN5flash11enable_sm90INS1_16FlashAttnFwdSm90INS1_25CollectiveMainloopFwdSm90ILi2EN4cute5tupleIJNS5_1CILi1EEES8_S8_EEENS6_IJNS7_ILi128EEENS7_ILi160EEENS7_ILi192EEEEEELi128ENS_12float_e4m3_tEfNS_4arch4Sm90ELb0ELb1ELb0ELb1ELb0ELb0ELb0ELb1ELb1ELb0ELb0ELb0EEENS1_21CollectiveEpilogueFwdINS6_IJSA_SA_SB_EEES9_NS_10bfloat16_tESG_Li256ELb1ELb0ELb0ELb1EEENS1_36VarlenDynamicPersistentTileSchedulerILi128ELi160ELi256ELi128ELb0ELb0ELb1ELb1ELb0ELb1EEEEEEEEEvNT_6ParamsE,"ax",@progbits
	.align	128
.text._ZN7cutlass13device_kernelIN5flash11enable_sm90INS1_16FlashAttnFwdSm90INS1_25CollectiveMainloopFwdSm90ILi2EN4cute5tupleIJNS5_1CILi1EEES8_S8_EEENS6_IJNS7_ILi128EEENS7_ILi160EEENS7_ILi192EEEEEELi128ENS_12float_e4m3_tEfNS_4arch4Sm90ELb0ELb1ELb0ELb1ELb0ELb0ELb0ELb1ELb1ELb0ELb0ELb0EEENS1_21CollectiveEpilogueFwdINS6_IJSA_SA_SB_EEES9_NS_10bfloat16_tESG_Li256ELb1ELb0ELb0ELb1EEENS1_36VarlenDynamicPersistentTileSchedulerILi128ELi160ELi256ELi128ELb0ELb0ELb1ELb1ELb0ELb1EEEEEEEEEvNT_6ParamsE:
        .type           _ZN7cutlass13device_kernelIN5flash11enable_sm90INS1_16FlashAttnFwdSm90INS1_25CollectiveMainloopFwdSm90ILi2EN4cute5tupleIJNS5_1CILi1EEES8_S8_EEENS6_IJNS7_ILi128EEENS7_ILi160EEENS7_ILi192EEEEEELi128ENS_12float_e4m3_tEfNS_4arch4Sm90ELb0ELb1ELb0ELb1ELb0ELb0ELb0ELb1ELb1ELb0ELb0ELb0EEENS1_21CollectiveEpilogueFwdINS6_IJSA_SA_SB_EEES9_NS_10bfloat16_tESG_Li256ELb1ELb0ELb0ELb1EEENS1_36VarlenDynamicPersistentTileSchedulerILi128ELi160ELi256ELi128ELb0ELb0ELb1ELb1ELb0ELb1EEEEEEEEEvNT_6ParamsE,@function
        .size           _ZN7cutlass13device_kernelIN5flash11enable_sm90INS1_16FlashAttnFwdSm90INS1_25CollectiveMainloopFwdSm90ILi2EN4cute5tupleIJNS5_1CILi1EEES8_S8_EEENS6_IJNS7_ILi128EEENS7_ILi160EEENS7_ILi192EEEEEELi128ENS_12float_e4m3_tEfNS_4arch4Sm90ELb0ELb1ELb0ELb1ELb0ELb0ELb0ELb1ELb1ELb0ELb0ELb0EEENS1_21CollectiveEpilogueFwdINS6_IJSA_SA_SB_EEES9_NS_10bfloat16_tESG_Li256ELb1ELb0ELb0ELb1EEENS1_36VarlenDynamicPersistentTileSchedulerILi128ELi160ELi256ELi128ELb0ELb0ELb1ELb1ELb0ELb1EEEEEEEEEvNT_6ParamsE,(.L_x_2672 - _ZN7cutlass13device_kernelIN5flash11enable_sm90INS1_16FlashAttnFwdSm90INS1_25CollectiveMainloopFwdSm90ILi2EN4cute5tupleIJNS5_1CILi1EEES8_S8_EEENS6_IJNS7_ILi128EEENS7_ILi160EEENS7_ILi192EEEEEELi128ENS_12float_e4m3_tEfNS_4arch4Sm90ELb0ELb1ELb0ELb1ELb0ELb0ELb0ELb1ELb1ELb0ELb0ELb0EEENS1_21CollectiveEpilogueFwdINS6_IJSA_SA_SB_EEES9_NS_10bfloat16_tESG_Li256ELb1ELb0ELb0ELb1EEENS1_36VarlenDynamicPersistentTileSchedulerILi128ELi160ELi256ELi128ELb0ELb0ELb1ELb1ELb0ELb1EEEEEEEEEvNT_6ParamsE)
        .other          _ZN7cutlass13device_kernelIN5flash11enable_sm90INS1_16FlashAttnFwdSm90INS1_25CollectiveMainloopFwdSm90ILi2EN4cute5tupleIJNS5_1CILi1EEES8_S8_EEENS6_IJNS7_ILi128EEENS7_ILi160EEENS7_ILi192EEEEEELi128ENS_12float_e4m3_tEfNS_4arch4Sm90ELb0ELb1ELb0ELb1ELb0ELb0ELb0ELb1ELb1ELb0ELb0ELb0EEENS1_21CollectiveEpilogueFwdINS6_IJSA_SA_SB_EEES9_NS_10bfloat16_tESG_Li256ELb1ELb0ELb0ELb1EEENS1_36VarlenDynamicPersistentTileSchedulerILi128ELi160ELi256ELi128ELb0ELb0ELb1ELb1ELb0ELb1EEEEEEEEEvNT_6ParamsE,@"STO_CUDA_ENTRY STV_DEFAULT"
_ZN7cutlass13device_kernelIN5flash11enable_sm90INS1_16FlashAttnFwdSm90INS1_25CollectiveMainloopFwdSm90ILi2EN4cute5tupleIJNS5_1CILi1EEES8_S8_EEENS6_IJNS7_ILi128EEENS7_ILi160EEENS7_ILi192EEEEEELi128ENS_12float_e4m3_tEfNS_4arch4Sm90ELb0ELb1ELb0ELb1ELb0ELb0ELb0ELb1ELb1ELb0ELb0ELb0EEENS1_21CollectiveEpilogueFwdINS6_IJSA_SA_SB_EEES9_NS_10bfloat16_tESG_Li256ELb1ELb0ELb0ELb1EEENS1_36VarlenDynamicPersistentTileSchedulerILi128ELi160ELi256ELi128ELb0ELb0ELb1ELb1ELb0ELb1EEEEEEEEEvNT_6ParamsE:
        /* <DEDUP_REMOVED lines=21> */
.L_x_1074:
[----:B------:R-:W-:Y:S05]  /*0150*/  BSYNC B0 ;  /* 0x0000000000007941 */ /* 0x000fea0003800000 */
.L_x_1073:
        /* <DEDUP_REMOVED lines=41> */
.L_x_1075:
        /* <DEDUP_REMOVED lines=22> */
.L_x_1076:
        /* <DEDUP_REMOVED lines=18> */
.L_x_1077:
        /* <DEDUP_REMOVED lines=22> */
.L_x_1078:
        /* <DEDUP_REMOVED lines=22> */
.L_x_1079:
[----:B------:R-:W-:Y:S01]  /*0930*/  PLOP3.LUT P0, PT, PT, PT, UP0, 0x80, 0x0 ;  /* 0x000000000000781c */ /* 0x000fe20003f0f008 */
[----:B------:R-:W-:Y:S01]  /*0940*/  UMOV UR40, 0x1 ;  /* 0x0000000100287882 */ /* 0x000fe20000000000 */
[----:B------:R-:W-:Y:S01]  /*0950*/  NOP ;  /* 0x0000000000007918 */ /* 0x000fe20000000000 */
[----:B------:R-:W-:Y:S01]  /*0960*/  USEL UR40, UR40, 0x2, !UP0 ;  /* 0x0000000228287887 */ /* 0x000fe2000c000000 */
[----:B------:R-:W-:Y:S01]  /*0970*/  ULDC.64 UR50, c[0x0][0x208] ;  /* 0x0000820000327ab9 */ /* 0x000fe20000000a00 */
[----:B012-4-:R-:W-:Y:S08]  /*0980*/  BAR.SYNC.DEFER_BLOCKING 0x0 ;  /* 0x0000000000007b1d */ /* 0x017ff00000010000 */
[----:B------:R-:W-:Y:S05]  /*0990*/  @!P0 BRA `(.L_x_1080) ;  /* 0x00000144006c8947 */ /* 0x000fea0003800000 */
.L_x_1081:
        /* <DEDUP_REMOVED lines=21> */
[----:B------:R-:W-:Y:S01]  /*0af0*/  R2UR UR48, R111 ;  /* 0x000000006f3072ca */ /* 0x000fe200000e0000 */
[----:B------:R-:W-:Y:S01]  /*0b00*/  UMOV UR46, URZ ;  /* 0x0000003f002e7c82 */ /* 0x000fe20008000000 */
[----:B------:R-:W-:Y:S01]  /*0b10*/  SHF.R.S32.HI R0, RZ, 0x1f, R195 ;  /* 0x0000001fff007819 */ /* 0x000fe200000114c3 */
[----:B------:R-:W-:Y:S01]  /*0b20*/  UMOV UR45, URZ ;  /* 0x0000003f002d7c82 */ /* 0x000fe20008000000 */
[----:B------:R-:W-:Y:S02]  /*0b30*/  UMOV UR52, URZ ;  /* 0x0000003f00347c82 */ /* 0x000fe40008000000 */
[CC--:B------:R-:W-:Y:S02]  /*0b40*/  LEA.HI R2, R0.reuse, R195.reuse, RZ, 0x7 ;  /* 0x000000c300027211 */ /* 0x0c0fe400078f38ff */
[----:B------:R-:W-:-:S02]  /*0b50*/  LEA.HI R3, R0, R195, RZ, 0x4 ;  /* 0x000000c300037211 */ /* 0x000fc400078f20ff */
[----:B------:R-:W-:Y:S02]  /*0b60*/  LOP3.LUT R4, R2, 0xffffff80, RZ, 0xc0, !PT ;  /* 0xffffff8002047812 */ /* 0x000fe400078ec0ff */
[----:B------:R-:W-:-:S03]  /*0b70*/  SHF.R.S32.HI R193, RZ, 0x7, R2 ;  /* 0x00000007ffc17819 */ /* 0x000fc60000011402 */
[----:B------:R-:W-:Y:S01]  /*0b80*/  IMAD.IADD R191, R195, 0x1, -R4 ;  /* 0x00000001c3bf7824 */ /* 0x000fe200078e0a04 */
[----:B------:R-:W-:-:S04]  /*0b90*/  LEA.HI R2, R2, R193, RZ, 0x1 ;  /* 0x000000c102027211 */ /* 0x000fc800078f08ff */
[----:B------:R-:W-:Y:S02]  /*0ba0*/  SHF.R.S32.HI R8, RZ, 0x1f, R191 ;  /* 0x0000001fff087819 */ /* 0x000fe400000114bf */
[----:B------:R-:W-:Y:S02]  /*0bb0*/  LOP3.LUT R2, R2, 0x3fffffe, RZ, 0xc0, !PT ;  /* 0x03fffffe02027812 */ /* 0x000fe400078ec0ff */
[CC--:B------:R-:W-:Y:S02]  /*0bc0*/  LEA.HI R7, R8.reuse, R191.reuse, RZ, 0x2 ;  /* 0x000000bf08077211 */ /* 0x0c0fe400078f10ff */
[----:B------:R-:W-:Y:S01]  /*0bd0*/  LEA.HI R8, R8, R191, RZ, 0x5 ;  /* 0x000000bf08087211 */ /* 0x000fe200078f28ff */
[----:B------:R-:W-:Y:S01]  /*0be0*/  IMAD.IADD R192, R193, 0x1, -R2 ;  /* 0x00000001c1c07824 */ /* 0x000fe200078e0a02 */
[--C-:B------:R-:W-:Y:S02]  /*0bf0*/  SHF.R.S32.HI R5, RZ, 0x2, R7.reuse ;  /* 0x00000002ff057819 */ /* 0x100fe40000011407 */
[----:B------:R-:W-:-:S02]  /*0c00*/  SHF.R.S32.HI R4, RZ, 0x1f, R7 ;  /* 0x0000001fff047819 */ /* 0x000fc40000011407 */
[----:B------:R-:W-:Y:S02]  /*0c10*/  SHF.R.S32.HI R8, RZ, 0x5, R8 ;  /* 0x00000005ff087819 */ /* 0x000fe40000011408 */
[----:B------:R-:W-:Y:S02]  /*0c20*/  LEA.HI R4, R4, R5, RZ, 0x3 ;  /* 0x0000000504047211 */ /* 0x000fe400078f18ff */
[----:B------:R-:W-:Y:S02]  /*0c30*/  LOP3.LUT R16, R7, 0x7ffffffc, RZ, 0xc0, !PT ;  /* 0x7ffffffc07107812 */ /* 0x000fe400078ec0ff */
[----:B------:R-:W-:Y:S02]  /*0c40*/  LOP3.LUT R6, R4, 0xfffffff8, RZ, 0xc0, !PT ;  /* 0xfffffff804067812 */ /* 0x000fe400078ec0ff */
[CC--:B------:R-:W-:Y:S01]  /*0c50*/  LEA.HI R4, R0.reuse, R195.reuse, RZ, 0x5 ;  /* 0x000000c300047211 */ /* 0x0c0fe200078f28ff */
[----:B------:R-:W-:Y:S01]  /*0c60*/  IMAD.IADD R16, R191, 0x1, -R16 ;  /* 0x00000001bf107824 */ /* 0x000fe200078e0a10 */
[----:B------:R-:W-:Y:S01]  /*0c70*/  LEA.HI R0, R0, R195, RZ, 0x3 ;  /* 0x000000c300007211 */ /* 0x000fe200078f18ff */
[----:B------:R-:W-:Y:S01]  /*0c80*/  IMAD.IADD R9, R5, 0x1, -R6 ;  /* 0x0000000105097824 */ /* 0x000fe200078e0a06 */
[----:B------:R-:W-:Y:S01]  /*0c90*/  SHF.R.S32.HI R6, RZ, 0x4, R3 ;  /* 0x00000004ff067819 */ /* 0x000fe20000011403 */
[----:B------:R-:W-:Y:S01]  /*0ca0*/  IMAD.SHL.U32 R5, R4, 0x20, RZ ;  /* 0x0000002004057824 */ /* 0x000fe200078e00ff */
[C---:B------:R-:W-:Y:S01]  /*0cb0*/  LOP3.LUT R4, R3.reuse, 0x3fffff0, RZ, 0xc0, !PT ;  /* 0x03fffff003047812 */ /* 0x040fe200078ec0ff */
[----:B------:R-:W-:Y:S01]  /*0cc0*/  IMAD R9, R8, 0x10, R9 ;  /* 0x0000001008097824 */ /* 0x000fe200078e0209 */
[----:B------:R-:W-:-:S02]  /*0cd0*/  LEA.HI R3, R3, R6, RZ, 0x1 ;  /* 0x0000000603037211 */ /* 0x000fc400078f08ff */
[----:B------:R-:W-:Y:S01]  /*0ce0*/  LOP3.LUT R5, R5, 0xfffffc00, RZ, 0xc0, !PT ;  /* 0xfffffc0005057812 */ /* 0x000fe200078ec0ff */
[----:B------:R-:W-:Y:S01]  /*0cf0*/  IMAD.IADD R4, R195, 0x1, -R4 ;  /* 0x00000001c3047824 */ /* 0x000fe200078e0a04 */
[----:B------:R-:W-:Y:S01]  /*0d00*/  LOP3.LUT R3, R3, 0x1ffffffe, RZ, 0xc0, !PT ;  /* 0x1ffffffe03037812 */ /* 0x000fe200078ec0ff */
[----:B------:R-:W-:Y:S01]  /*0d10*/  IMAD R192, R192, 0x40, R9 ;  /* 0x00000040c0c07824 */ /* 0x000fe200078e0209 */
[----:B------:R-:W-:Y:S01]  /*0d20*/  LOP3.LUT R2, R0, 0x1ffffff8, RZ, 0xc0, !PT ;  /* 0x1ffffff800027812 */ /* 0x000fe200078ec0ff */
[----:B------:R-:W-:Y:S01]  /*0d30*/  IMAD R4, R4, 0x40, R5 ;  /* 0x0000004004047824 */ /* 0x000fe200078e0205 */
[----:B------:R-:W-:Y:S01]  /*0d40*/  SHF.R.S32.HI R22, RZ, 0x3, R0 ;  /* 0x00000003ff167819 */ /* 0x000fe20000011400 */
[----:B------:R-:W-:Y:S02]  /*0d50*/  IMAD.IADD R3, R6, 0x1, -R3 ;  /* 0x0000000106037824 */ /* 0x000fe400078e0a03 */
[----:B------:R-:W-:Y:S02]  /*0d60*/  IMAD.IADD R2, R195, 0x1, -R2 ;  /* 0x00000001c3027824 */ /* 0x000fe400078e0a02 */
[----:B------:R-:W-:-:S02]  /*0d70*/  IMAD R194, R3, 0x8, R4 ;  /* 0x0000000803c27824 */ /* 0x000fc400078e0204 */
[----:B------:R-:W-:-:S07]  /*0d80*/  IMAD.SHL.U32 R19, R2, 0x8, RZ ;  /* 0x0000000802137824 */ /* 0x000fce00078e00ff */
.L_x_1185:
[----:B------:R-:W-:Y:S01]  /*0d90*/  ULDC.64 UR4, c[0x0][0xa28] ;  /* 0x00028a0000047ab9 */ /* 0x000fe20000000a00 */
[----:B0-----:R-:W0:Y:S01]  /*0da0*/  LDC R18, c[0x0][0x288] ;  /* 0x0000a200ff127b82 */ /* 0x001e220000000800 */
[----:B------:R-:W-:Y:S01]  /*0db0*/  UISETP.NE.U32.AND UP0, UPT, UR4, URZ, UPT ;  /* 0x0000003f0400728c */ /* 0x000fe2000bf05070 */
[----:B------:R-:W-:-:S03]  /*0dc0*/  IMAD.MOV.U32 R6, RZ, RZ, RZ ;  /* 0x000000ffff067224 */ /* 0x000fc600078e00ff */
[----:B------:R-:W-:-:S03]  /*0dd0*/  UISETP.NE.AND.EX UP0, UPT, UR5, URZ, UPT, UP0 ;  /* 0x0000003f0500728c */ /* 0x000fc6000bf05300 */
[----:B------:R-:W-:Y:S01]  /*0de0*/  ULDC.64 UR4, c[0x0][0xa18] ;  /* 0x0002860000047ab9 */ /* 0x000fe20000000a00 */
[----:B-12-45:R-:W1:Y:S01]  /*0df0*/  LDC.64 R8, c[0x0][0x3f8] ;  /* 0x0000fe00ff087b82 */ /* 0x036e620000000a00 */
[----:B------:R-:W-:Y:S01]  /*0e00*/  UISETP.NE.U32.AND UP1, UPT, UR4, URZ, UPT ;  /* 0x0000003f0400728c */ /* 0x000fe2000bf25070 */
[----:B------:R-:W-:-:S03]  /*0e10*/  PLOP3.LUT P0, PT, PT, PT, UP0, 0x80, 0x0 ;  /* 0x000000000000781c */ /* 0x000fc60003f0f008 */
[----:B------:R-:W-:-:S03]  /*0e20*/  UISETP.NE.AND.EX UP1, UPT, UR5, URZ, UPT, UP1 ;  /* 0x0000003f0500728c */ /* 0x000fc6000bf25310 */
[----:B------:R-:W-:Y:S01]  /*0e30*/  @UP0 ULDC.64 UR4, c[0x0][0xa28] ;  /* 0x00028a0000040ab9 */ /* 0x000fe20000000a00 */
[----:B------:R-:W2:Y:S01]  /*0e40*/  LDC R0, c[0x0][0x404] ;  /* 0x00010100ff007b82 */ /* 0x000ea20000000800 */
[----:B------:R-:W-:Y:S01]  /*0e50*/  @UP0 UIMAD.WIDE UR4, UR48, 0x4, UR4 ;  /* 0x00000004300408a5 */ /* 0x000fe2000f8e0204 */
[----:B------:R-:W-:-:S05]  /*0e60*/  PLOP3.LUT P2, PT, PT, PT, UP1, 0x80, 0x0 ;  /* 0x000000000000781c */ /* 0x000fca0003f4f018 */
[----:B------:R-:W-:Y:S01]  /*0e70*/  @UP1 ULDC.64 UR6, c[0x0][0xa18] ;  /* 0x0002860000061ab9 */ /* 0x000fe20000000a00 */
[----:B------:R-:W-:Y:S01]  /*0e80*/  IMAD.U32 R2, RZ, RZ, UR4 ;  /* 0x00000004ff027e24 */ /* 0x000fe2000f8e00ff */
[----:B---3--:R-:W3:Y:S01]  /*0e90*/  LDC R17, c[0x0][0x2e0] ;  /* 0x0000b800ff117b82 */ /* 0x008ee20000000800 */
[----:B------:R-:W-:Y:S01]  /*0ea0*/  IMAD.U32 R3, RZ, RZ, UR5 ;  /* 0x00000005ff037e24 */ /* 0x000fe2000f8e00ff */
[----:B------:R-:W-:-:S04]  /*0eb0*/  @UP1 UIMAD.WIDE UR4, UR48, 0x4, UR6 ;  /* 0x00000004300418a5 */ /* 0x000fc8000f8e0206 */
[----:B------:R4:W5:Y:S02]  /*0ec0*/  @P0 LDG.E R6, desc[UR50][R2.64] ;  /* 0x0000003202060981 */ /* 0x000964000c1e1900 */
[----:B------:R-:W-:Y:S02]  /*0ed0*/  IMAD.U32 R4, RZ, RZ, UR4 ;  /* 0x00000004ff047e24 */ /* 0x000fe4000f8e00ff */
[----:B------:R-:W-:Y:S01]  /*0ee0*/  IMAD.U32 R5, RZ, RZ, UR5 ;  /* 0x00000005ff057e24 */ /* 0x000fe2000f8e00ff */
[----:B------:R-:W-:-:S04]  /*0ef0*/  ULDC.64 UR4, c[0x0][0xa20] ;  /* 0x0002880000047ab9 */ /* 0x000fc80000000a00 */
[----:B0-----:R4:W5:Y:S01]  /*0f00*/  @P2 LDG.E R18, desc[UR50][R4.64] ;  /* 0x0000003204122981 */ /* 0x001962000c1e1900 */
[----:B-1----:R-:W-:Y:S02]  /*0f10*/  ISETP.NE.U32.AND P0, PT, R8, RZ, PT ;  /* 0x000000ff0800720c */ /* 0x002fe40003f05070 */
[----:B------:R-:W-:Y:S02]  /*0f20*/  ISETP.NE.U32.AND P1, PT, RZ, UR4, PT ;  /* 0x00000004ff007c0c */ /* 0x000fe4000bf25070 */
[----:B------:R-:W-:Y:S02]  /*0f30*/  ISETP.NE.AND.EX P0, PT, R9, RZ, PT, P0 ;  /* 0x000000ff0900720c */ /* 0x000fe40003f05300 */
[----:B------:R-:W-:Y:S02]  /*0f40*/  ISETP.NE.AND.EX P1, PT, RZ, UR5, PT, P1 ;  /* 0x00000005ff007c0c */ /* 0x000fe4000bf25310 */
[----:B--2---:R-:W-:Y:S01]  /*0f50*/  SEL R0, R0, 0x1, P0 ;  /* 0x0000000100007807 */ /* 0x004fe20000000000 */
[----:B----4-:R-:W-:Y:S10]  /*0f60*/  @P2 BRA `(.L_x_1082) ;  /* 0x00000000002c2947 */ /* 0x010ff40003800000 */
        /* <DEDUP_REMOVED lines=8> */
[----:B-----5:R-:W2:Y:S04]  /*0ff0*/  LDG.E R18, desc[UR50][R2.64] ;  /* 0x0000003202127981 */ /* 0x020ea8000c1e1900 */
[----:B------:R-:W2:Y:S02]  /*1000*/  LDG.E R5, desc[UR50][R2.64+0x4] ;  /* 0x0000043202057981 */ /* 0x000ea4000c1e1900 */
[----:B--2---:R-:W-:-:S07]  /*1010*/  IMAD.IADD R18, R5, 0x1, -R18 ;  /* 0x0000000105127824 */ /* 0x004fce00078e0a12 */
.L_x_1082:
[----:B------:R-:W-:Y:S01]  /*1020*/  UMOV UR42, UR44 ;  /* 0x0000002c002a7c82 */ /* 0x000fe20008000000 */
[----:B------:R-:W-:Y:S01]  /*1030*/  UMOV UR36, UR48 ;  /* 0x0000003000247c82 */ /* 0x000fe20008000000 */
[----:B---3--:R-:W-:Y:S02]  /*1040*/  IMAD R17, R0, R17, RZ ;  /* 0x0000001100117224 */ /* 0x008fe400078e02ff */
[----:B------:R-:W-:Y:S01]  /*1050*/  IMAD.MOV.U32 R190, RZ, RZ, R109 ;  /* 0x000000ffffbe7224 */ /* 0x000fe200078e006d */
[----:B------:R-:W-:Y:S06]  /*1060*/  @!P1 BRA `(.L_x_1083) ;  /* 0x0000000000189947 */ /* 0x000fec0003800000 */
[----:B------:R-:W-:Y:S02]  /*1070*/  ULDC.64 UR4, c[0x0][0xa20] ;  /* 0x0002880000047ab9 */ /* 0x000fe40000000a00 */
[----:B------:R-:W-:-:S06]  /*1080*/  UIMAD.WIDE UR4, UR48, 0x4, UR4 ;  /* 0x00000004300478a5 */ /* 0x000fcc000f8e0204 */
[----:B------:R-:W-:Y:S02]  /*1090*/  IMAD.U32 R2, RZ, RZ, UR4 ;  /* 0x00000004ff027e24 */ /* 0x000fe4000f8e00ff */
[----:B------:R-:W-:-:S05]  /*10a0*/  IMAD.U32 R3, RZ, RZ, UR5 ;  /* 0x00000005ff037e24 */ /* 0x000fca000f8e00ff */
[----:B------:R0:W5:Y:S01]  /*10b0*/  LDG.E R17, desc[UR50][R2.64] ;  /* 0x0000003202117981 */ /* 0x000162000c1e1900 */
[----:B------:R-:W-:Y:S05]  /*10c0*/  BRA `(.L_x_1084) ;  /* 0x00000000002c7947 */ /* 0x000fea0003800000 */
.L_x_1083:
        /* <DEDUP_REMOVED lines=9> */
[----:B------:R-:W2:Y:S02]  /*1160*/  LDG.E R0, desc[UR50][R2.64+0x4] ;  /* 0x0000043202007981 */ /* 0x000ea4000c1e1900 */
[----:B--2---:R-:W-:-:S07]  /*1170*/  IMAD.IADD R17, R0, 0x1, -R17 ;  /* 0x0000000100117824 */ /* 0x004fce00078e0a11 */
.L_x_1084:
[----:B------:R-:W-:Y:S01]  /*1180*/  ULDC.64 UR6, c[0x0][0x990] ;  /* 0x0002640000067ab9 */ /* 0x000fe20000000a00 */
[----:B------:R-:W-:Y:S01]  /*1190*/  ULDC.64 UR4, c[0x0][0x998] ;  /* 0x0002660000047ab9 */ /* 0x000fe20000000a00 */
[----:B------:R-:W-:Y:S01]  /*11a0*/  UISETP.NE.U32.AND UP0, UPT, UR6, URZ, UPT ;  /* 0x0000003f0600728c */ /* 0x000fe2000bf05070 */
[----:B------:R-:W-:Y:S01]  /*11b0*/  IMAD.MOV.U32 R7, RZ, RZ, 0x3f800000 ;  /* 0x3f800000ff077424 */ /* 0x000fe200078e00ff */
[----:B------:R-:W-:Y:S01]  /*11c0*/  UISETP.NE.U32.AND UP1, UPT, UR4, URZ, UPT ;  /* 0x0000003f0400728c */ /* 0x000fe2000bf25070 */
[----:B------:R-:W-:Y:S01]  /*11d0*/  IMAD.MOV.U32 R0, RZ, RZ, 0x3f800000 ;  /* 0x3f800000ff007424 */ /* 0x000fe200078e00ff */
[----:B------:R-:W-:Y:S01]  /*11e0*/  UISETP.NE.AND.EX UP0, UPT, UR7, URZ, UPT, UP0 ;  /* 0x0000003f0700728c */ /* 0x000fe2000bf05300 */
[----:B------:R-:W1:Y:S01]  /*11f0*/  LDC.64 R8, c[0x0][0x9e0] ;  /* 0x00027800ff087b82 */ /* 0x000e620000000a00 */
[----:B------:R-:W-:Y:S01]  /*1200*/  UISETP.NE.AND.EX UP1, UPT, UR5, URZ, UPT, UP1 ;  /* 0x0000003f0500728c */ /* 0x000fe2000bf25310 */
[----:B------:R-:W-:Y:S02]  /*1210*/  ULDC UR8, c[0x0][0x428] ;  /* 0x00010a0000087ab9 */ /* 0x000fe40000000800 */
[----:B------:R-:W-:Y:S01]  /*1220*/  UISETP.NE.AND UP2, UPT, UR8, 0x1, UPT ;  /* 0x000000010800788c */ /* 0x000fe2000bf45270 */
[----:B------:R-:W-:-:S02]  /*1230*/  PLOP3.LUT P0, PT, PT, PT, UP0, 0x80, 0x0 ;  /* 0x000000000000781c */ /* 0x000fc40003f0f008 */
[----:B------:R-:W-:-:S03]  /*1240*/  PLOP3.LUT P1, PT, PT, PT, UP1, 0x80, 0x0 ;  /* 0x000000000000781c */ /* 0x000fc60003f2f018 */
[----:B------:R-:W-:Y:S01]  /*1250*/  @UP0 USHF.R.S32.HI UR8, URZ, 0x1f, UR48 ;  /* 0x0000001f3f080899 */ /* 0x000fe20008011430 */
[----:B------:R-:W-:Y:S01]  /*1260*/  @UP0 ULDC.64 UR14, c[0x0][0x9a8] ;  /* 0x00026a00000e0ab9 */ /* 0x000fe20000000a00 */
[----:B------:R-:W-:Y:S02]  /*1270*/  @UP1 ULDC.64 UR16, c[0x0][0x9b8] ;  /* 0x00026e0000101ab9 */ /* 0x000fe40000000a00 */
[----:B------:R-:W-:Y:S02]  /*1280*/  @UP0 UIMAD UR10, UR8, UR14, URZ ;  /* 0x0000000e080a02a4 */ /* 0x000fe4000f8e023f */
[----:B------:R-:W-:Y:S02]  /*1290*/  @UP0 UIMAD.WIDE.U32 UR8, UR48, UR14, URZ ;  /* 0x0000000e300802a5 */ /* 0x000fe4000f8e003f */
[----:B------:R-:W-:Y:S01]  /*12a0*/  @UP1 USHF.R.S32.HI UR14, URZ, 0x1f, UR48 ;  /* 0x0000001f3f0e1899 */ /* 0x000fe20008011430 */
[----:B------:R-:W-:Y:S01]  /*12b0*/  @UP2 ULDC UR12, c[0x0][0x42c] ;  /* 0x00010b00000c2ab9 */ /* 0x000fe20000000800 */
[----:B------:R-:W-:-:S02]  /*12c0*/  @UP0 UIMAD UR15, UR48, UR15, UR10 ;  /* 0x0000000f300f02a4 */ /* 0x000fc4000f8e020a */
[----:B------:R-:W-:Y:S02]  /*12d0*/  @UP1 UIMAD UR14, UR14, UR16, URZ ;  /* 0x000000100e0e12a4 */ /* 0x000fe4000f8e023f */
[----:B------:R-:W-:Y:S02]  /*12e0*/  UIMAD.WIDE.U32 UR12, UR44, UR12, URZ ;  /* 0x0000000c2c0c72a5 */ /* 0x000fe4000f8e003f */
[----:B------:R-:W-:Y:S02]  /*12f0*/  @UP1 UIMAD.WIDE.U32 UR10, UR48, UR16, URZ ;  /* 0x00000010300a12a5 */ /* 0x000fe4000f8e003f */
[----:B------:R-:W-:Y:S01]  /*1300*/  @UP1 UIMAD UR16, UR48, UR17, UR14 ;  /* 0x00000011301012a4 */ /* 0x000fe2000f8e020e */
[----:B------:R-:W-:Y:S02]  /*1310*/  @UP0 ULDC.64 UR18, c[0x0][0x9b0] ;  /* 0x00026c0000120ab9 */ /* 0x000fe40000000a00 */
[----:B------:R-:W-:Y:S01]  /*1320*/  @UP2 ULDC UR17, c[0x0][0x430] ;  /* 0x00010c0000112ab9 */ /* 0x000fe20000000800 */
[----:B------:R-:W-:Y:S01]  /*1330*/  UMOV UR14, UR44 ;  /* 0x0000002c000e7c82 */ /* 0x000fe20008000000 */
[----:B------:R-:W-:Y:S01]  /*1340*/  @UP2 USHF.R.U32.HI UR14, URZ, UR17, UR13 ;  /* 0x000000113f0e2299 */ /* 0x000fe2000801160d */
[----:B------:R-:W-:Y:S01]  /*1350*/  @UP1 ULDC.64 UR20, c[0x0][0x9c0] ;  /* 0x0002700000141ab9 */ /* 0x000fe20000000a00 */
[----:B------:R-:W-:-:S02]  /*1360*/  @UP0 UIADD3 UR9, UR9, UR15, URZ ;  /* 0x0000000f09090290 */ /* 0x000fc4000fffe03f */
[----:B------:R-:W-:Y:S02]  /*1370*/  @UP0 USHF.R.S32.HI UR12, URZ, 0x1f, UR14 ;  /* 0x0000001f3f0c0899 */ /* 0x000fe4000801140e */
[----:B------:R-:W-:Y:S02]  /*1380*/  @UP1 USHF.R.S32.HI UR13, URZ, 0x1f, UR14 ;  /* 0x0000001f3f0d1899 */ /* 0x000fe4000801140e */
[----:B------:R-:W-:Y:S02]  /*1390*/  @UP0 UIMAD UR12, UR12, UR18, URZ ;  /* 0x000000120c0c02a4 */ /* 0x000fe4000f8e023f */
[----:B------:R-:W-:Y:S02]  /*13a0*/  @UP1 UIADD3 UR11, UR11, UR16, URZ ;  /* 0x000000100b0b1290 */ /* 0x000fe4000fffe03f */
[----:B------:R-:W-:Y:S02]  /*13b0*/  @UP1 UIMAD UR13, UR13, UR20, URZ ;  /* 0x000000140d0d12a4 */ /* 0x000fe4000f8e023f */
[----:B------:R-:W-:-:S02]  /*13c0*/  @UP0 UIMAD.WIDE.U32 UR8, UR14, UR18, UR8 ;  /* 0x000000120e0802a5 */ /* 0x000fc4000f8e0008 */
[----:B------:R-:W-:Y:S02]  /*13d0*/  @UP0 UIMAD UR12, UR14, UR19, UR12 ;  /* 0x000000130e0c02a4 */ /* 0x000fe4000f8e020c */
[----:B------:R-:W-:Y:S02]  /*13e0*/  @UP1 UIMAD.WIDE.U32 UR10, UR14, UR20, UR10 ;  /* 0x000000140e0a12a5 */ /* 0x000fe4000f8e000a */
[----:B------:R-:W-:Y:S02]  /*13f0*/  @UP1 UIMAD UR13, UR14, UR21, UR13 ;  /* 0x000000150e0d12a4 */ /* 0x000fe4000f8e020d */
[----:B------:R-:W-:Y:S02]  /*1400*/  @UP0 UIADD3 UR12, UR9, UR12, URZ ;  /* 0x0000000c090c0290 */ /* 0x000fe4000fffe03f */
[----:B------:R-:W-:Y:S02]  /*1410*/  @UP0 ULEA UR6, UP3, UR8, UR6, 0x2 ;  /* 0x0000000608060291 */ /* 0x000fe4000f86103f */
[----:B------:R-:W-:-:S02]  /*1420*/  @UP1 UIADD3 UR9, UR11, UR13, URZ ;  /* 0x0000000d0b091290 */ /* 0x000fc4000fffe03f */
[----:B------:R-:W-:Y:S02]  /*1430*/  @UP1 ULEA UR4, UP4, UR10, UR4, 0x2 ;  /* 0x000000040a041291 */ /* 0x000fe4000f88103f */
[----:B------:R-:W-:Y:S01]  /*1440*/  @UP0 ULEA.HI.X UR7, UR8, UR7, UR12, 0x2, UP3 ;  /* 0x0000000708070291 */ /* 0x000fe200098f140c */
[----:B0-----:R-:W-:Y:S01]  /*1450*/  IMAD.U32 R2, RZ, RZ, UR6 ;  /* 0x00000006ff027e24 */ /* 0x001fe2000f8e00ff */
[----:B------:R-:W-:Y:S02]  /*1460*/  @UP1 ULEA.HI.X UR5, UR10, UR5, UR9, 0x2, UP4 ;  /* 0x000000050a051291 */ /* 0x000fe4000a0f1409 */
[----:B------:R-:W-:Y:S01]  /*1470*/  IMAD.U32 R4, RZ, RZ, UR4 ;  /* 0x00000004ff047e24 */ /* 0x000fe2000f8e00ff */
[----:B------:R-:W-:Y:S01]  /*1480*/  ULDC UR4, c[0x0][0x988] ;  /* 0x0002620000047ab9 */ /* 0x000fe20000000800 */
[----:B------:R-:W-:Y:S01]  /*1490*/  IMAD.U32 R3, RZ, RZ, UR7 ;  /* 0x00000007ff037e24 */ /* 0x000fe2000f8e00ff */
[----:B------:R-:W-:Y:S01]  /*14a0*/  @UP2 ULDC UR6, c[0x0][0x430] ;  /* 0x00010c0000062ab9 */ /* 0x000fe20000000800 */
[----:B------:R-:W-:-:S03]  /*14b0*/  IMAD.U32 R5, RZ, RZ, UR5 ;  /* 0x00000005ff057e24 */ /* 0x000fc6000f8e00ff */
[----:B------:R-:W2:Y:S04]  /*14c0*/  @P0 LDG.E R7, desc[UR50][R2.64] ;  /* 0x0000003202070981 */ /* 0x000ea8000c1e1900 */
[----:B------:R-:W2:Y:S01]  /*14d0*/  @P1 LDG.E R0, desc[UR50][R4.64] ;  /* 0x0000003204001981 */ /* 0x000ea2000c1e1900 */
[----:B-1----:R-:W-:Y:S01]  /*14e0*/  ISETP.GE.AND P1, PT, R9, 0x1, PT ;  /* 0x000000010900780c */ /* 0x002fe20003f26270 */
[----:B-----5:R-:W-:-:S05]  /*14f0*/  IMAD.IADD R17, R17, 0x1, -R6 ;  /* 0x0000000111117824 */ /* 0x020fca00078e0a06 */
[----:B------:R-:W-:-:S05]  /*1500*/  IADD3 R188, R17, 0x80, -R18 ;  /* 0x0000008011bc7810 */ /* 0x000fca0007ffe812 */
[----:B------:R-:W-:Y:S02]  /*1510*/  IMAD R188, R109, 0x80, R188 ;  /* 0x000000806dbc7824 */ /* 0x000fe400078e02bc */
[----:B--2---:R-:W-:-:S04]  /*1520*/  FMUL.FTZ R0, R7, R0 ;  /* 0x0000000007007220 */ /* 0x004fc80000410000 */
[----:B------:R-:W-:Y:S01]  /*1530*/  FMUL.FTZ R0, R0, UR4 ;  /* 0x0000000400007c20 */ /* 0x000fe20008410000 */
[----:B------:R-:W-:Y:S02]  /*1540*/  @UP2 ULDC UR4, c[0x0][0x42c] ;  /* 0x00010b0000042ab9 */ /* 0x000fe40000000800 */
[----:B------:R-:W-:Y:S02]  /*1550*/  UIMAD.WIDE.U32 UR4, UR44, UR4, URZ ;  /* 0x000000042c0472a5 */ /* 0x000fe4000f8e003f */
[----:B------:R-:W-:Y:S01]  /*1560*/  R2UR UR37, R0 ;  /* 0x00000000002572ca */ /* 0x000fe200000e0000 */
[----:B------:R-:W-:Y:S01]  /*1570*/  IMAD.IADD R0, R188, 0x1, R8 ;  /* 0x00000001bc007824 */ /* 0x000fe200078e0208 */
[----:B------:R-:W-:Y:S01]  /*1580*/  @UP2 USHF.R.U32.HI UR44, URZ, UR6, UR5 ;  /* 0x000000063f2c2299 */ /* 0x000fe20008011605 */
[----:B------:R-:W-:-:S12]  /*1590*/  @!P1 BRA `(.L_x_1085) ;  /* 0x0000000000409947 */ /* 0x000fd80003800000 */
[C---:B------:R-:W-:Y:S01]  /*15a0*/  ISETP.GT.AND P0, PT, R188.reuse, RZ, PT ;  /* 0x000000ffbc00720c */ /* 0x040fe20003f04270 */
[----:B------:R-:W-:-:S12]  /*15b0*/  VIADD R2, R188, 0xffffffff ;  /* 0xffffffffbc027836 */ /* 0x000fd80000000000 */
[----:B------:R-:W-:Y:S05]  /*15c0*/  @P0 BRA `(.L_x_1086) ;  /* 0x00000000001c0947 */ /* 0x000fea0003800000 */
[----:B------:R-:W-:Y:S01]  /*15d0*/  ISETP.NE.AND P0, PT, R9, 0x1, PT ;  /* 0x000000010900780c */ /* 0x000fe20003f05270 */
[----:B------:R-:W-:-:S12]  /*15e0*/  IMAD.MOV R3, RZ, RZ, -R188 ;  /* 0x000000ffff037224 */ /* 0x000fd800078e0abc */
[----:B------:R-:W0:Y:S02]  /*15f0*/  @P0 LDC.64 R4, c[0x0][0x9e8] ;  /* 0x00027a00ff040b82 */ /* 0x000e240000000a00 */
[----:B0-----:R-:W-:-:S05]  /*1600*/  @P0 IMAD.HI.U32 R2, R3, R4, RZ ;  /* 0x0000000403020227 */ /* 0x001fca00078e00ff */
[----:B------:R-:W-:-:S04]  /*1610*/  @P0 SHF.R.U32.HI R3, RZ, R5, R2 ;  /* 0x00000005ff030219 */ /* 0x000fc80000011602 */
[----:B------:R-:W-:Y:S01]  /*1620*/  LOP3.LUT R2, RZ, R3, RZ, 0x33, !PT ;  /* 0x00000003ff027212 */ /* 0x000fe200078e33ff */
[----:B------:R-:W-:Y:S06]  /*1630*/  BRA `(.L_x_1087) ;  /* 0x0000000000107947 */ /* 0x000fec0003800000 */
.L_x_1086:
[----:B------:R-:W-:-:S13]  /*1640*/  ISETP.NE.AND P0, PT, R9, 0x1, PT ;  /* 0x000000010900780c */ /* 0x000fda0003f05270 */
[----:B------:R-:W0:Y:S02]  /*1650*/  @P0 LDC.64 R4, c[0x0][0x9e8] ;  /* 0x00027a00ff040b82 */ /* 0x000e240000000a00 */
[----:B0-----:R-:W-:-:S05]  /*1660*/  @P0 IMAD.HI.U32 R4, R2, R4, RZ ;  /* 0x0000000402040227 */ /* 0x001fca00078e00ff */
[----:B------:R-:W-:-:S07]  /*1670*/  @P0 SHF.R.U32.HI R2, RZ, R5, R4 ;  /* 0x00000005ff020219 */ /* 0x000fce0000011604 */
.L_x_1087:
[----:B------:R-:W-:-:S05]  /*1680*/  IMAD R3, R2, R9, R9 ;  /* 0x0000000902037224 */ /* 0x000fca00078e0209 */
[----:B------:R-:W-:-:S07]  /*1690*/  VIMNMX R0, R0, R3, PT ;  /* 0x0000000300007248 */ /* 0x000fce0003fe0100 */
.L_x_1085:
[----:B------:R-:W-:Y:S01]  /*16a0*/  VIADD R2, R0, 0x9f ;  /* 0x0000009f00027836 */ /* 0x000fe20000000000 */
[----:B------:R-:W-:Y:S01]  /*16b0*/  ULDC UR4, c[0x0][0x9dc] ;  /* 0x0002770000047ab9 */ /* 0x000fe20000000800 */
[C---:B------:R-:W-:Y:S02]  /*16c0*/  VIADD R0, R17.reuse, 0x9f ;  /* 0x0000009f11007836 */ /* 0x040fe40000000000 */
[----:B------:R-:W-:Y:S02]  /*16d0*/  IMAD.IADD R4, R17, 0x1, -R18 ;  /* 0x0000000111047824 */ /* 0x000fe400078e0a12 */
[----:B------:R-:W-:-:S04]  /*16e0*/  IMAD.HI R2, R2, 0x66666667, RZ ;  /* 0x6666666702027827 */ /* 0x000fc800078e02ff */
[----:B------:R-:W-:Y:S01]  /*16f0*/  IMAD.HI R0, R0, 0x66666667, RZ ;  /* 0x6666666700007827 */ /* 0x000fe200078e02ff */
[----:B------:R-:W-:-:S03]  /*1700*/  SHF.R.U32.HI R5, RZ, 0x1f, R2 ;  /* 0x0000001fff057819 */ /* 0x000fc60000011602 */
[----:B------:R-:W-:Y:S01]  /*1710*/  IMAD R105, R109, 0x80, R4 ;  /* 0x000000806d697824 */ /* 0x000fe200078e0204 */
        /* <DEDUP_REMOVED lines=11> */
[----:B------:R-:W0:Y:S02]  /*17d0*/  @P0 LDC.64 R4, c[0x0][0x9e8] ;  /* 0x00027a00ff040b82 */ /* 0x000e240000000a00 */
[----:B0-----:R-:W-:-:S05]  /*17e0*/  @P0 IMAD.HI.U32 R0, R3, R4, RZ ;  /* 0x0000000403000227 */ /* 0x001fca00078e00ff */
[----:B------:R-:W-:-:S04]  /*17f0*/  @P0 SHF.R.U32.HI R3, RZ, R5, R0 ;  /* 0x00000005ff030219 */ /* 0x000fc80000011600 */
[----:B------:R-:W-:Y:S01]  /*1800*/  LOP3.LUT R0, RZ, R3, RZ, 0x33, !PT ;  /* 0x00000003ff007212 */ /* 0x000fe200078e33ff */
[----:B------:R-:W-:Y:S06]  /*1810*/  BRA `(.L_x_1090) ;  /* 0x0000000000147947 */ /* 0x000fec0003800000 */
.L_x_1089:
[----:B------:R-:W-:Y:S01]  /*1820*/  ISETP.NE.AND P0, PT, R9, 0x1, PT ;  /* 0x000000010900780c */ /* 0x000fe20003f05270 */
[----:B------:R-:W-:-:S12]  /*1830*/  IMAD.MOV.U32 R0, RZ, RZ, R105 ;  /* 0x000000ffff007224 */ /* 0x000fd800078e0069 */
[----:B------:R-:W0:Y:S02]  /*1840*/  @P0 LDC.64 R2, c[0x0][0x9e8] ;  /* 0x00027a00ff020b82 */ /* 0x000e240000000a00 */
[----:B0-----:R-:W-:-:S05]  /*1850*/  @P0 IMAD.HI.U32 R2, R105, R2, RZ ;  /* 0x0000000269020227 */ /* 0x001fca00078e00ff */
[----:B------:R-:W-:-:S07]  /*1860*/  @P0 SHF.R.U32.HI R0, RZ, R3, R2 ;  /* 0x00000003ff000219 */ /* 0x000fce0000011602 */
.L_x_1090:
[----:B------:R-:W-:-:S05]  /*1870*/  IMAD R0, R0, R9, RZ ;  /* 0x0000000900007224 */ /* 0x000fca00078e02ff */
[----:B------:R-:W-:-:S13]  /*1880*/  R2UR UR5, R0 ;  /* 0x00000000000572ca */ /* 0x000fda00000e0000 */
[----:B------:R-:W-:-:S04]  /*1890*/  UISETP.LT.AND UP0, UPT, UR4, UR5, UPT ;  /* 0x000000050400728c */ /* 0x000fc8000bf01270 */
[----:B------:R-:W-:-:S12]  /*18a0*/  USEL UR4, UR4, UR5, !UP0 ;  /* 0x0000000504047287 */ /* 0x000fd8000c000000 */
.L_x_1088:
[----:B------:R-:W-:Y:S01]  /*18b0*/  UIMAD.WIDE UR4, UR4, 0x66666667, URZ ;  /* 0x66666667040478a5 */ /* 0x000fe2000f8e023f */
[----:B------:R-:W-:Y:S02]  /*18c0*/  PLOP3.LUT P0, PT, PT, PT, PT, 0x80, 0x0 ;  /* 0x000000000000781c */ /* 0x000fe40003f0f070 */
        /* <DEDUP_REMOVED lines=31> */
[----:B------:R-:W-:Y:S01]  /*1ac0*/  IMAD.MOV.U32 R34, RZ, RZ, RZ ;  /* 0x000000ffff227224 */ /* 0x000fe200078e00ff */
[----:B------:R-:W-:Y:S02]  /*1ad0*/  CS2R R88, SRZ ;  /* 0x0000000000587805 */ /* 0x000fe4000001ff00 */
[----:B------:R-:W-:Y:S02]  /*1ae0*/  CS2R R40, SRZ ;  /* 0x0000000000287805 */ /* 0x000fe4000001ff00 */
[----:B------:R-:W-:-:S02]  /*1af0*/  CS2R R90, SRZ ;  /* 0x00000000005a7805 */ /* 0x000fc4000001ff00 */
[----:B------:R-:W-:Y:S02]  /*1b00*/  CS2R R48, SRZ ;  /* 0x0000000000307805 */ /* 0x000fe4000001ff00 */
[----:B------:R-:W-:Y:S01]  /*1b10*/  CS2R R92, SRZ ;  /* 0x00000000005c7805 */ /* 0x000fe2000001ff00 */
[----:B------:R-:W-:Y:S01]  /*1b20*/  IMAD.MOV.U32 R57, RZ, RZ, RZ ;  /* 0x000000ffff397224 */ /* 0x000fe200078e00ff */
[----:B------:R-:W-:Y:S01]  /*1b30*/  CS2R R94, SRZ ;  /* 0x00000000005e7805 */ /* 0x000fe2000001ff00 */
[----:B------:R-:W-:Y:S06]  /*1b40*/  @!P1 BRA `(.L_x_1091) ;  /* 0x0000010c00889947 */ /* 0x000fec0003800000 */
        /* <DEDUP_REMOVED lines=31> */
.L_x_1092:
[----:B------:R-:W-:Y:S01]  /*1d40*/  ULEA.HI UR4, UR46, UR46, URZ, 0x1 ;  /* 0x0000002e2e047291 */ /* 0x000fe2000f8f083f */
[----:B------:R-:W-:-:S03]  /*1d50*/  IMAD.U32 R2, RZ, RZ, UR47 ;  /* 0x0000002fff027e24 */ /* 0x000fc6000f8e00ff */
[----:B------:R-:W-:Y:S02]  /*1d60*/  ULOP3.LUT UR4, UR4, 0xfffffffe, URZ, 0xc0, !UPT ;  /* 0xfffffffe04047892 */ /* 0x000fe4000f8ec03f */
[----:B------:R-:W-:Y:S02]  /*1d70*/  ISETP.NE.AND P0, PT, R2, 0x3, PT ;  /* 0x000000030200780c */ /* 0x000fe40003f05270 */
[----:B------:R-:W-:-:S06]  /*1d80*/  UIADD3 UR4, UR46, -UR4, URZ ;  /* 0x800000042e047290 */ /* 0x000fcc000fffe03f */
[----:B------:R-:W-:-:S05]  /*1d90*/  IMAD.U32 R0, RZ, RZ, UR4 ;  /* 0x00000004ff007e24 */ /* 0x000fca000f8e00ff */
[----:B------:R-:W-:-:S04]  /*1da0*/  SHF.L.U32 R0, R0, 0x1f, RZ ;  /* 0x0000001f00007819 */ /* 0x000fc800000006ff */
[----:B------:R-:W0:Y:S02]  /*1db0*/  SYNCS.PHASECHK.TRANS64.TRYWAIT P1, [UR41+0x29800], R0 ;  /* 0x02980000ff0075a7 */ /* 0x000e240008020169 */
[----:B0-----:R-:W-:Y:S05]  /*1dc0*/  @!P1 BRA `(.L_x_1093) ;  /* 0x00000184003c9947 */ /* 0x001fea0003800000 */
.L_x_1280:
[----:B------:R-:W-:Y:S05]  /*1dd0*/  @!P0 BRA `(.L_x_1094) ;  /* 0x0000000000048947 */ /* 0x000fea0003800000 */
[----:B------:R-:W-:Y:S01]  /*1de0*/  BPT.TRAP 0x1 ;  /* 0x000000040000795c */ /* 0x000fe20000300000 */
.L_x_1094:
[----:B0-----:R-:W-:Y:S02]  /*1df0*/  IMAD.U32 R3, RZ, RZ, UR52 ;  /* 0x00000034ff037e24 */ /* 0x001fe4000f8e00ff */
[----:B------:R-:W-:-:S03]  /*1e00*/  IMAD.U32 R0, RZ, RZ, UR45 ;  /* 0x0000002dff007e24 */ /* 0x000fc6000f8e00ff */
[----:B------:R-:W-:Y:S02]  /*1e10*/  LEA R3, R3, UR41, 0x3 ;  /* 0x0000002903037c11 */ /* 0x000fe4000f8e18ff */
[----:B------:R-:W-:-:S04]  /*1e20*/  SHF.L.U32 R0, R0, 0x1f, RZ ;  /* 0x0000001f00007819 */ /* 0x000fc800000006ff */
[----:B------:R0:W1:Y:S01]  /*1e30*/  SYNCS.PHASECHK.TRANS64.TRYWAIT P1, [R3+URZ+0x29830], R0 ;  /* 0x02983000030075a7 */ /* 0x000062000802017f */
[----:B------:R-:W-:Y:S05]  /*1e40*/  @!P0 BRA `(.L_x_1095) ;  /* 0x0000000000048947 */ /* 0x000fea0003800000 */
[----:B------:R-:W-:Y:S01]  /*1e50*/  BPT.TRAP 0x1 ;  /* 0x000000040000795c */ /* 0x000fe20000300000 */
.L_x_1095:
[----:B------:R-:W2:Y:S01]  /*1e60*/  S2R R2, SR_TID.X ;  /* 0x0000000000027919 */ /* 0x000ea20000002100 */
[----:B------:R-:W-:Y:S02]  /*1e70*/  LOP3.LUT R189, R189, 0xfffffff7, RZ, 0xc0, !PT ;  /* 0xfffffff7bdbd7812 */ /* 0x000fe400078ec0ff */
[----:B--2---:R-:W-:-:S13]  /*1e80*/  LOP3.LUT P2, RZ, R2, 0x7f, RZ, 0xc0, !PT ;  /* 0x0000007f02ff7812 */ /* 0x004fda000784c0ff */
[----:B------:R-:W-:Y:S01]  /*1e90*/  @P2 LOP3.LUT R189, R189, 0x8, RZ, 0xfc, !PT ;  /* 0x00000008bdbd2812 */ /* 0x000fe200078efcff */
[----:B-1----:R-:W-:Y:S06]  /*1ea0*/  @P1 BRA `(.L_x_1096) ;  /* 0x0000000000081947 */ /* 0x002fec0003800000 */
[----:B------:R-:W1:Y:S02]  /*1eb0*/  SYNCS.PHASECHK.TRANS64.TRYWAIT P1, [R3+URZ+0x29830], R0 ;  /* 0x02983000030075a7 */ /* 0x000e64000802017f */
[----:B-1----:R-:W-:Y:S05]  /*1ec0*/  @!P1 BRA `(.L_x_1097) ;  /* 0x0000018400149947 */ /* 0x002fea0003800000 */
.L_x_1096:
[----:B------:R-:W-:Y:S05]  /*1ed0*/  WARPSYNC.ALL ;  /* 0x0000000000007948 */ /* 0x000fea0003800000 */
[----:B------:R-:W-:Y:S01]  /*1ee0*/  UIADD3 UR4, UR41, 0x1a400, URZ ;  /* 0x0001a40029047890 */ /* 0x000fe2000fffe03f */
[----:B------:R-:W-:Y:S01]  /*1ef0*/  WARPGROUP.ARRIVE ;  /* 0x00000000000079c5 */ /* 0x000fe20000000000 */
[----:B------:R-:W-:-:S05]  /*1f00*/  ULOP3.LUT UR28, UR49, 0x10000, URZ, 0xfc, !UPT ;  /* 0x00010000311c7892 */ /* 0x000fca000f8efc3f */
[----:B------:R-:W2:Y:S01]  /*1f10*/  S2R R2, SR_TID.X ;  /* 0x0000000000027919 */ /* 0x000ea20000002100 */
[----:B------:R-:W-:Y:S01]  /*1f20*/  USHF.R.U32.HI UR4, URZ, 0x4, UR4 ;  /* 0x000000043f047899 */ /* 0x000fe20008011604 */
[----:B------:R-:W-:Y:S01]  /*1f30*/  IMAD.MOV.U32 R5, RZ, RZ, -0xa0 ;  /* 0xffffff60ff057424 */ /* 0x000fe200078e00ff */
[----:B------:R-:W-:Y:S01]  /*1f40*/  UMOV UR25, 0x80000020 ;  /* 0x8000002000197882 */ /* 0x000fe20000000000 */
[----:B------:R-:W-:Y:S01]  /*1f50*/  UMOV UR27, 0x80000020 ;  /* 0x80000020001b7882 */ /* 0x000fe20000000000 */
[----:B------:R-:W-:Y:S01]  /*1f60*/  ULOP3.LUT UR4, UR4, 0x3fff, URZ, 0xc0, !UPT ;  /* 0x00003fff04047892 */ /* 0x000fe2000f8ec03f */
[----:B------:R-:W-:Y:S01]  /*1f70*/  IMAD R6, R104, R5, 0xa0 ;  /* 0x000000a068067424 */ /* 0x000fe200078e0205 */
[----:B------:R-:W-:Y:S01]  /*1f80*/  UMOV UR24, UR28 ;  /* 0x0000001c00187c82 */ /* 0x000fe20008000000 */
[----:B------:R-:W-:Y:S01]  /*1f90*/  UMOV UR5, UR25 ;  /* 0x0000001900057c82 */ /* 0x000fe20008000000 */
[----:B------:R-:W-:Y:S01]  /*1fa0*/  ULOP3.LUT UR49, UR4, 0x10000, URZ, 0xfc, !UPT ;  /* 0x0001000004317892 */ /* 0x000fe2000f8efc3f */
[----:B------:R-:W-:Y:S01]  /*1fb0*/  IMAD R4, R109, 0x80, R192 ;  /* 0x000000806d047824 */ /* 0x000fe200078e02c0 */
[----:B------:R-:W-:Y:S01]  /*1fc0*/  UMOV UR7, 0x80000020 ;  /* 0x8000002000077882 */ /* 0x000fe20000000000 */
[----:B------:R-:W-:Y:S01]  /*1fd0*/  UMOV UR4, UR24 ;  /* 0x0000001800047c82 */ /* 0x000fe20008000000 */
[----:B------:R-:W-:Y:S01]  /*1fe0*/  UIMAD UR30, UR52, 0x780, UR49 ;  /* 0x00000780341e78a4 */ /* 0x000fe2000f8e0231 */
[----:B------:R-:W-:Y:S01]  /*1ff0*/  IMAD R10, R16, -0x2, R6 ;  /* 0xfffffffe100a7824 */ /* 0x000fe200078e0206 */
[----:B------:R-:W-:Y:S01]  /*2000*/  UMOV UR11, 0x80000020 ;  /* 0x80000020000b7882 */ /* 0x000fe20000000000 */
[----:B------:R-:W-:Y:S01]  /*2010*/  UMOV UR15, 0x80000020 ;  /* 0x80000020000f7882 */ /* 0x000fe20000000000 */
[----:B------:R-:W-:-:S02]  /*2020*/  UIADD3 UR6, UR30, 0x80, URZ ;  /* 0x000000801e067890 */ /* 0x000fc4000fffe03f */
[----:B------:R-:W-:Y:S02]  /*2030*/  UIADD3 UR8, UR30, 0x100, URZ ;  /* 0x000001001e087890 */ /* 0x000fe4000fffe03f */
[----:B------:R-:W-:Y:S01]  /*2040*/  UMOV UR26, UR30 ;  /* 0x0000001e001a7c82 */ /* 0x000fe20008000000 */
[----:B------:R-:W-:Y:S01]  /*2050*/  UIADD3 UR9, UR30, 0x180, URZ ;  /* 0x000001801e097890 */ /* 0x000fe2000fffe03f */
[----:B------:R-:W-:Y:S01]  /*2060*/  QGMMA.64x32x32.F32.E4M3.E4M3 R88, gdesc[UR24], RZ, !UPT, gsb0 ;  /* 0x00600000185879f3 */ /* 0x000fe2000c0008ff */
[----:B------:R-:W-:Y:S01]  /*2070*/  UMOV UR26, UR6 ;  /* 0x00000006001a7c82 */ /* 0x000fe20008000000 */
[----:B------:R-:W-:Y:S01]  /*2080*/  UMOV UR27, 0x80000020 ;  /* 0x80000020001b7882 */ /* 0x000fe20000000000 */
[----:B------:R-:W-:Y:S01]  /*2090*/  UMOV UR6, UR8 ;  /* 0x0000000800067c82 */ /* 0x000fe20008000000 */
[----:B------:R-:W-:Y:S02]  /*20a0*/  UIADD3 UR10, UR30, 0x200, URZ ;  /* 0x000002001e0a7890 */ /* 0x000fe4000fffe03f */
[----:B------:R-:W-:-:S02]  /*20b0*/  UIADD3 UR12, UR30, 0x102, URZ ;  /* 0x000001021e0c7890 */ /* 0x000fc4000fffe03f */
[----:B------:R-:W-:Y:S01]  /*20c0*/  UIADD3 UR13, UR30, 0x182, URZ ;  /* 0x000001821e0d7890 */ /* 0x000fe2000fffe03f */
[----:B--2---:R-:W-:Y:S01]  /*20d0*/  LOP3.LUT P1, RZ, R2, 0x7f, RZ, 0xc0, !PT ;  /* 0x0000007f02ff7812 */ /* 0x004fe2000782c0ff */
[----:B------:R-:W-:Y:S02]  /*20e0*/  UIADD3 UR14, UR30, 0x202, URZ ;  /* 0x000002021e0e7890 */ /* 0x000fe4000fffe03f */
[----:B------:R-:W-:Y:S01]  /*20f0*/  UIADD3 UR18, UR30, 0x382, URZ ;  /* 0x000003821e127890 */ /* 0x000fe2000fffe03f */
[----:B------:R-:W-:Y:S01]  /*2100*/  UMOV UR19, 0x80000020 ;  /* 0x8000002000137882 */ /* 0x000fe20000000000 */
[----:B------:R-:W-:Y:S01]  /*2110*/  UIADD3 UR22, UR30, 0x600, URZ ;  /* 0x000006001e167890 */ /* 0x000fe2000fffe03f */
[----:B------:R-:W-:Y:S01]  /*2120*/  UMOV UR23, 0x80000020 ;  /* 0x8000002000177882 */ /* 0x000fe20000000000 */
[----:B------:R-:W-:Y:S01]  /*2130*/  UMOV UR31, 0x80000020 ;  /* 0x80000020001f7882 */ /* 0x000fe20000000000 */
[----:B------:R-:W-:-:S05]  /*2140*/  ULDC UR54, c[0x0][0x9dc] ;  /* 0x0002770000367ab9 */ /* 0x000fca0000000800 */
[----:B01----:R-:W-:Y:S02]  /*2150*/  @!P1 VIADD R0, R3, 0x29840 ;  /* 0x0002984003009836 */ /* 0x003fe40000000000 */
[----:B------:R-:W-:-:S03]  /*2160*/  IMAD.IADD R3, R17, 0x1, R6 ;  /* 0x0000000111037824 */ /* 0x000fc600078e0206 */
[----:B------:R-:W-:Y:S01]  /*2170*/  @!P1 PRMT R0, RZ, 0x654, R0 ;  /* 0x00000654ff009816 */ /* 0x000fe20000000000 */
[--C-:B------:R-:W-:Y:S01]  /*2180*/  IMAD R7, R16, -0x2, R3.reuse ;  /* 0xfffffffe10077824 */ /* 0x100fe200078e0203 */
[----:B------:R-:W-:-:S05]  /*2190*/  IADD3 R5, -R18, 0x1, R3 ;  /* 0x0000000112057810 */ /* 0x000fca0007ffe103 */
[----:B------:R-:W-:Y:S01]  /*21a0*/  IMAD R5, R16, -0x2, R5 ;  /* 0xfffffffe10057824 */ /* 0x000fe200078e0205 */
        /* <DEDUP_REMOVED lines=157> */
[----:B------:R-:W-:Y:S01]  /*2b80*/  ULOP3.LUT UR10, URZ, UR54, URZ, 0x33, !UPT ;  /* 0x000000363f0a7292 */ /* 0x000fe2000f8e333f */
        /* <DEDUP_REMOVED lines=8> */
[----:B------:R-:W-:Y:S02]  /*2c10*/  ULDC.64 UR6, c[0x0][0x9e0] ;  /* 0x0002780000067ab9 */ /* 0x000fe40000000a00 */
[----:B------:R-:W-:Y:S01]  /*2c20*/  UISETP.GE.AND UP0, UPT, UR7, 0x1, UPT ;  /* 0x000000010700788c */ /* 0x000fe2000bf06270 */
[C---:B------:R-:W-:Y:S02]  /*2c30*/  VIADD R8, R5.reuse, UR6 ;  /* 0x0000000605087c36 */ /* 0x040fe40008000000 */
        /* <DEDUP_REMOVED lines=8> */
[----:B0-----:R-:W-:-:S11]  /*2cc0*/  VIADDMNMX R0, R4, R8, R7, PT ;  /* 0x0000000804007246 */ /* 0x001fd60003800107 */
[----:B------:R-:W-:Y:S05]  /*2cd0*/  @P1 BRA `(.L_x_1098) ;  /* 0x0000000000541947 */ /* 0x000fea0003800000 */
[----:B------:R-:W-:Y:S01]  /*2ce0*/  IADD3 R3, -R18, R17, R4 ;  /* 0x0000001112037210 */ /* 0x000fe20007ffe104 */
[----:B------:R-:W-:Y:S03]  /*2cf0*/  BSSY B0, `(.L_x_1099) ;  /* 0x0000010000007945 */ /* 0x000fe60003800000 */
        /* <DEDUP_REMOVED lines=10> */
.L_x_1100:
[----:B------:R-:W-:-:S06]  /*2da0*/  UISETP.NE.AND UP1, UPT, UR7, 0x1, UPT ;  /* 0x000000010700788c */ /* 0x000fcc000bf25270 */
[----:B------:R-:W-:-:S05]  /*2db0*/  PLOP3.LUT P1, PT, PT, PT, UP1, 0x80, 0x0 ;  /* 0x000000000000781c */ /* 0x000fca0003f2f018 */
[----:B------:R-:W-:-:S08]  /*2dc0*/  @UP1 ULDC.64 UR10, c[0x0][0x9e8] ;  /* 0x00027a00000a1ab9 */ /* 0x000fd00000000a00 */
[----:B------:R-:W-:-:S05]  /*2dd0*/  @P1 IMAD.HI.U32 R9, R3, UR10, RZ ;  /* 0x0000000a03091c27 */ /* 0x000fca000f8e00ff */
[----:B------:R-:W-:-:S07]  /*2de0*/  @P1 SHF.R.U32.HI R3, RZ, UR11, R9 ;  /* 0x0000000bff031c19 */ /* 0x000fce0008011609 */
.L_x_1101:
[----:B------:R-:W-:Y:S05]  /*2df0*/  BSYNC B0 ;  /* 0x0000000000007941 */ /* 0x000fea0003800000 */
.L_x_1099:
[----:B------:R-:W-:-:S05]  /*2e00*/  IMAD R3, R3, UR7, R10 ;  /* 0x0000000703037c24 */ /* 0x000fca000f8e020a */
[----:B------:R-:W-:Y:S02]  /*2e10*/  VIMNMX R2, R2, R3, !PT ;  /* 0x0000000302027248 */ /* 0x000fe40007fe0100 */
[----:B------:R-:W-:-:S07]  /*2e20*/  VIADDMNMX R0, R3, UR7, R0, PT ;  /* 0x0000000703007c46 */ /* 0x000fce000b800100 */
.L_x_1098:
        /* <DEDUP_REMOVED lines=49> */
[----:B------:R-:W-:Y:S02]  /*3140*/  ISETP.LT.OR P2, PT, R0, 0x29, P2 ;  /* 0x000000290000780c */ /* 0x000fe40001741670 */
[----:B------:R-:W-:Y:S02]  /*3150*/  IADD3 R3, R5, 0x8, R4 ;  /* 0x0000000805037810 */ /* 0x000fe40007ffe004 */
        /* <DEDUP_REMOVED lines=143> */
[----:B------:R-:W-:Y:S01]  /*3a50*/  ISETP.LT.OR P6, PT, R0, 0x9a, P6 ;  /* 0x0000009a0000780c */ /* 0x000fe200037c1670 */
[----:B------:R-:W-:-:S03]  /*3a60*/  VIADD R0, R4, 0x8 ;  /* 0x0000000804007836 */ /* 0x000fc60000000000 */
[----:B------:R-:W-:Y:S02]  /*3a70*/  FSEL R37, R37, -INF , !P6 ;  /* 0xff80000025257808 */ /* 0x000fe40007000000 */
[----:B------:R-:W-:Y:S02]  /*3a80*/  PLOP3.LUT P6, PT, PT, PT, UP0, 0x40, 0x0 ;  /* 0x000000000000781c */ /* 0x000fe40003fce808 */
[----:B------:R-:W-:-:S11]  /*3a90*/  VIADDMNMX R0, R0, R8, R7, PT ;  /* 0x0000000800007246 */ /* 0x000fd60003800107 */
[----:B------:R-:W-:Y:S05]  /*3aa0*/  @P6 BRA `(.L_x_1102) ;  /* 0x0000000000606947 */ /* 0x000fea0003800000 */
[----:B------:R-:W-:Y:S01]  /*3ab0*/  IADD3 R5, R17, 0x8, R4 ;  /* 0x0000000811057810 */ /* 0x000fe20007ffe004 */
[----:B------:R-:W-:Y:S04]  /*3ac0*/  BSSY B0, `(.L_x_1103) ;  /* 0x0000013000007945 */ /* 0x000fe80003800000 */
        /* <DEDUP_REMOVED lines=12> */
.L_x_1104:
[----:B------:R-:W-:-:S06]  /*3b90*/  UISETP.NE.AND UP1, UPT, UR7, 0x1, UPT ;  /* 0x000000010700788c */ /* 0x000fcc000bf25270 */
[----:B------:R-:W-:-:S05]  /*3ba0*/  PLOP3.LUT P6, PT, PT, PT, UP1, 0x80, 0x0 ;  /* 0x000000000000781c */ /* 0x000fca0003fcf018 */
[----:B------:R-:W-:-:S08]  /*3bb0*/  @UP1 ULDC.64 UR10, c[0x0][0x9e8] ;  /* 0x00027a00000a1ab9 */ /* 0x000fd00000000a00 */
[----:B------:R-:W-:Y:S01]  /*3bc0*/  @P6 IMAD.HI.U32 R2, R5, UR10, RZ ;  /* 0x0000000a05026c27 */ /* 0x000fe2000f8e00ff */
[----:B------:R-:W-:-:S13]  /*3bd0*/  PLOP3.LUT P6, PT, PT, PT, UP1, 0x80, 0x0 ;  /* 0x000000000000781c */ /* 0x000fda0003fcf018 */
[----:B------:R-:W-:-:S07]  /*3be0*/  @P6 SHF.R.U32.HI R5, RZ, UR11, R2 ;  /* 0x0000000bff056c19 */ /* 0x000fce0008011602 */
.L_x_1105:
[----:B------:R-:W-:Y:S05]  /*3bf0*/  BSYNC B0 ;  /* 0x0000000000007941 */ /* 0x000fea0003800000 */
.L_x_1103:
[----:B------:R-:W-:-:S05]  /*3c00*/  IMAD R5, R5, UR7, R10 ;  /* 0x0000000705057c24 */ /* 0x000fca000f8e020a */
[----:B------:R-:W-:Y:S02]  /*3c10*/  VIMNMX R3, R3, R5, !PT ;  /* 0x0000000503037248 */ /* 0x000fe40007fe0100 */
[----:B------:R-:W-:-:S07]  /*3c20*/  VIADDMNMX R0, R5, UR7, R0, PT ;  /* 0x0000000705007c46 */ /* 0x000fce000b800100 */
.L_x_1102:
[C---:B------:R-:W-:Y:S02]  /*3c30*/  ISETP.GT.AND P1, PT, R3.reuse, 0x20, !P1 ;  /* 0x000000200300780c */ /* 0x040fe40004f24270 */
        /* <DEDUP_REMOVED lines=109> */
[----:B------:R-:W0:Y:S01]  /*4310*/  SHFL.BFLY PT, R2, R5, 0x2, 0x1f ;  /* 0x0c401f0005027f89 */ /* 0x000e2200000e0000 */
        /* <DEDUP_REMOVED lines=13> */
[----:B0-----:R-:W-:Y:S02]  /*43f0*/  FMNMX.FTZ R6, R5, R2, !PT ;  /* 0x0000000205067209 */ /* 0x001fe40007810000 */
[C---:B------:R-:W-:Y:S02]  /*4400*/  ISETP.LT.OR P1, PT, R0.reuse, 0x6a, P1 ;  /* 0x0000006a0000780c */ /* 0x040fe40000f21670 */
[----:B------:R-:W-:Y:S01]  /*4410*/  ISETP.LT.OR P5, PT, R0, 0x99, P5 ;  /* 0x000000990000780c */ /* 0x000fe20002fa1670 */
[----:B------:R-:W0:Y:S01]  /*4420*/  SHFL.BFLY PT, R7, R6, 0x1, 0x1f ;  /* 0x0c201f0006077f89 */ /* 0x000e2200000e0000 */
        /* <DEDUP_REMOVED lines=11> */
[----:B0-----:R-:W-:Y:S01]  /*44e0*/  FMNMX.FTZ R2, R6, R7, !PT ;  /* 0x0000000706027209 */ /* 0x001fe20007810000 */
[----:B------:R-:W-:Y:S01]  /*44f0*/  IMAD.U32 R7, RZ, RZ, UR37 ;  /* 0x00000025ff077e24 */ /* 0x000fe2000f8e00ff */
        /* <DEDUP_REMOVED lines=64> */
[----:B------:R-:W-:Y:S01]  /*4900*/  ISETP.GT.AND P1, PT, R3, 0x88, !P6 ;  /* 0x000000880300780c */ /* 0x000fe20007724270 */
[--C-:B------:R-:W-:Y:S01]  /*4910*/  FFMA.FTZ R84, R84, UR37, -R88.reuse ;  /* 0x0000002554547c23 */ /* 0x100fe20008010858 */
[----:B------:R-:W-:Y:S01]  /*4920*/  ISETP.NE.AND P2, PT, R132, RZ, PT ;  /* 0x000000ff8400720c */ /* 0x000fe20003f45270 */
[--C-:B------:R-:W-:Y:S01]  /*4930*/  FFMA.FTZ R5, R9, UR37, -R88.reuse ;  /* 0x0000002509057c23 */ /* 0x100fe20008010858 */
[----:B------:R-:W-:Y:S01]  /*4940*/  ISETP.LT.OR P1, PT, R0, 0x89, P1 ;  /* 0x000000890000780c */ /* 0x000fe20000f21670 */
[----:B------:R1:W-:Y:S01]  /*4950*/  MUFU.EX2 R15, R76 ;  /* 0x0000004c000f7308 */ /* 0x0003e20000000800 */
[----:B0-----:R-:W-:Y:S01]  /*4960*/  FMNMX.FTZ R72, R74, R21, !PT ;  /* 0x000000154a487209 */ /* 0x001fe20007810000 */
[--C-:B------:R-:W-:Y:S01]  /*4970*/  FFMA.FTZ R6, R89, UR37, -R88.reuse ;  /* 0x0000002559067c23 */ /* 0x100fe20008010858 */
[----:B------:R-:W-:Y:S01]  /*4980*/  FSEL R30, R30, -INF , !P1 ;  /* 0xff8000001e1e7808 */ /* 0x000fe20004800000 */
[--C-:B------:R-:W-:Y:S01]  /*4990*/  FFMA.FTZ R7, R92, UR37, -R88.reuse ;  /* 0x000000255c077c23 */ /* 0x100fe20008010858 */
[----:B------:R-:W-:Y:S01]  /*49a0*/  FMNMX.FTZ R21, R75, R72, !PT ;  /* 0x000000484b157209 */ /* 0x000fe20007810000 */
[--C-:B------:R-:W-:Y:S01]  /*49b0*/  FFMA.FTZ R8, R93, UR37, -R88.reuse ;  /* 0x000000255d087c23 */ /* 0x100fe20008010858 */
[----:B------:R-:W-:Y:S01]  /*49c0*/  ISETP.GT.AND P1, PT, R3, 0x89, !P2 ;  /* 0x000000890300780c */ /* 0x000fe20005724270 */
[----:B------:R-:W-:Y:S01]  /*49d0*/  MUFU.EX2 R5, R5 ;  /* 0x0000000500057308 */ /* 0x000fe20000000800 */
[----:B------:R-:W-:Y:S01]  /*49e0*/  FMNMX.FTZ R72, R78, R21, !PT ;  /* 0x000000154e487209 */ /* 0x000fe20007810000 */
[--C-:B------:R-:W-:Y:S01]  /*49f0*/  FFMA.FTZ R9, R96, UR37, -R88.reuse ;  /* 0x0000002560097c23 */ /* 0x100fe20008010858 */
[----:B------:R-:W-:Y:S01]  /*4a00*/  ISETP.LT.OR P1, PT, R0, 0x8a, P1 ;  /* 0x0000008a0000780c */ /* 0x000fe20000f21670 */
[--C-:B------:R-:W-:Y:S01]  /*4a10*/  FFMA.FTZ R10, R97, UR37, -R88.reuse ;  /* 0x00000025610a7c23 */ /* 0x100fe20008010858 */
[----:B------:R-:W-:Y:S01]  /*4a20*/  FMNMX.FTZ R73, R79, R72, !PT ;  /* 0x000000484f497209 */ /* 0x000fe20007810000 */
[--C-:B------:R-:W-:Y:S01]  /*4a30*/  FFMA.FTZ R72, R81, UR37, -R88.reuse ;  /* 0x0000002551487c23 */ /* 0x100fe20008010858 */
[----:B------:R-:W-:-:S01]  /*4a40*/  FFMA.FTZ R81, R69, UR37, -R88 ;  /* 0x0000002545517c23 */ /* 0x000fc20008010858 */
[----:B------:R0:W-:Y:S01]  /*4a50*/  MUFU.EX2 R21, R80 ;  /* 0x0000005000157308 */ /* 0x0001e20000000800 */
[----:B-1----:R-:W-:Y:S01]  /*4a60*/  FMNMX.FTZ R76, R82, R73, !PT ;  /* 0x00000049524c7209 */ /* 0x002fe20007810000 */
[--C-:B------:R-:W-:Y:S01]  /*4a70*/  FFMA.FTZ R11, R100, UR37, -R88.reuse ;  /* 0x00000025640b7c23 */ /* 0x100fe20008010858 */
[----:B------:R-:W-:Y:S01]  /*4a80*/  FSEL R31, R31, -INF , !P1 ;  /* 0xff8000001f1f7808 */ /* 0x000fe20004800000 */
[--C-:B------:R-:W-:Y:S01]  /*4a90*/  FFMA.FTZ R12, R101, UR37, -R88.reuse ;  /* 0x00000025650c7c23 */ /* 0x100fe20008010858 */
[----:B------:R-:W-:Y:S01]  /*4aa0*/  FMNMX.FTZ R73, R83, R76, !PT ;  /* 0x0000004c53497209 */ /* 0x000fe20007810000 */
[--C-:B------:R-:W-:Y:S01]  /*4ab0*/  FFMA.FTZ R56, R56, UR37, -R88.reuse ;  /* 0x0000002538387c23 */ /* 0x100fe20008010858 */
[----:B------:R-:W-:Y:S01]  /*4ac0*/  ISETP.NE.AND P6, PT, R133, RZ, PT ;  /* 0x000000ff8500720c */ /* 0x000fe20003fc5270 */
[----:B------:R-:W1:Y:S01]  /*4ad0*/  MUFU.EX2 R6, R6 ;  /* 0x0000000600067308 */ /* 0x000e620000000800 */
[----:B------:R-:W-:Y:S01]  /*4ae0*/  FMNMX.FTZ R76, R86, R73, !PT ;  /* 0x00000049564c7209 */ /* 0x000fe20007810000 */
[--C-:B------:R-:W-:Y:S01]  /*4af0*/  FFMA.FTZ R57, R57, UR37, -R88.reuse ;  /* 0x0000002539397c23 */ /* 0x100fe20008010858 */
[----:B------:R-:W-:Y:S01]  /*4b00*/  ISETP.GT.AND P2, PT, R3, 0x99, !P6 ;  /* 0x000000990300780c */ /* 0x000fe20007744270 */
[--C-:B------:R-:W-:Y:S01]  /*4b10*/  FFMA.FTZ R60, R60, UR37, -R88.reuse ;  /* 0x000000253c3c7c23 */ /* 0x100fe20008010858 */
[----:B------:R-:W-:Y:S01]  /*4b20*/  FMNMX.FTZ R77, R87, R76, !PT ;  /* 0x0000004c574d7209 */ /* 0x000fe20007810000 */
        /* <DEDUP_REMOVED lines=9> */
[----:B------:R-:W-:-:S01]  /*4bc0*/  FFMA.FTZ R68, R68, UR37, -R88 ;  /* 0x0000002544447c23 */ /* 0x000fc20008010858 */
[----:B------:R0:W-:Y:S01]  /*4bd0*/  MUFU.EX2 R3, R81 ;  /* 0x0000005100037308 */ /* 0x0001e20000000800 */
[----:B------:R-:W-:Y:S01]  /*4be0*/  FMNMX.FTZ R80, R62, R77, !PT ;  /* 0x0000004d3e507209 */ /* 0x000fe20007810000 */
[--C-:B--2---:R-:W-:Y:S01]  /*4bf0*/  FFMA.FTZ R84, R40, UR37, -R88.reuse ;  /* 0x0000002528547c23 */ /* 0x104fe20008010858 */
[----:B------:R-:W-:-:S01]  /*4c00*/  FFMA.FTZ R24, R24, UR37, -R88 ;  /* 0x0000002518187c23 */ /* 0x000fc20008010858 */
[--C-:B------:R-:W-:Y:S01]  /*4c10*/  FFMA.FTZ R25, R25, UR37, -R88.reuse ;  /* 0x0000002519197c23 */ /* 0x100fe20008010858 */
[----:B------:R-:W-:Y:S01]  /*4c20*/  FMNMX.FTZ R77, R63, R80, !PT ;  /* 0x000000503f4d7209 */ /* 0x000fe20007810000 */
[--C-:B------:R-:W-:Y:S01]  /*4c30*/  FFMA.FTZ R28, R28, UR37, -R88.reuse ;  /* 0x000000251c1c7c23 */ /* 0x100fe20008010858 */
[----:B------:R-:W-:-:S01]  /*4c40*/  FFMA.FTZ R29, R29, UR37, -R88 ;  /* 0x000000251d1d7c23 */ /* 0x000fc20008010858 */
[----:B------:R-:W2:Y:S01]  /*4c50*/  MUFU.EX2 R7, R7 ;  /* 0x0000000700077308 */ /* 0x000ea20000000800 */
[----:B------:R-:W-:Y:S01]  /*4c60*/  FMNMX.FTZ R80, R66, R77, !PT ;  /* 0x0000004d42507209 */ /* 0x000fe20007810000 */
[--C-:B0-----:R-:W-:Y:S01]  /*4c70*/  FFMA.FTZ R81, R41, UR37, -R88.reuse ;  /* 0x0000002529517c23 */ /* 0x101fe20008010858 */
[----:B------:R-:W-:-:S01]  /*4c80*/  FFMA.FTZ R32, R32, UR37, -R88 ;  /* 0x0000002520207c23 */ /* 0x000fc20008010858 */
[--C-:B------:R-:W-:Y:S01]  /*4c90*/  FFMA.FTZ R33, R33, UR37, -R88.reuse ;  /* 0x0000002521217c23 */ /* 0x100fe20008010858 */
[----:B------:R-:W-:Y:S01]  /*4ca0*/  FMNMX.FTZ R77, R67, R80, !PT ;  /* 0x00000050434d7209 */ /* 0x000fe20007810000 */
[--C-:B------:R-:W-:Y:S01]  /*4cb0*/  FFMA.FTZ R36, R36, UR37, -R88.reuse ;  /* 0x0000002524247c23 */ /* 0x100fe20008010858 */
[----:B------:R-:W-:-:S01]  /*4cc0*/  FFMA.FTZ R37, R37, UR37, -R88 ;  /* 0x0000002525257c23 */ /* 0x000fc20008010858 */
[----:B------:R-:W0:Y:S01]  /*4cd0*/  MUFU.EX2 R8, R8 ;  /* 0x0000000800087308 */ /* 0x000e220000000800 */
[----:B------:R-:W-:-:S04]  /*4ce0*/  FMNMX.FTZ R80, R70, R77, !PT ;  /* 0x0000004d46507209 */ /* 0x000fc80007810000 */
[----:B------:R-:W-:-:S03]  /*4cf0*/  FMNMX.FTZ R77, R71, R80, !PT ;  /* 0x00000050474d7209 */ /* 0x000fc60007810000 */
[----:B------:R-:W3:Y:S01]  /*4d00*/  MUFU.EX2 R9, R9 ;  /* 0x0000000900097308 */ /* 0x000ee20000000800 */
[----:B------:R-:W-:-:S04]  /*4d10*/  FMNMX.FTZ R80, R42, R77, !PT ;  /* 0x0000004d2a507209 */ /* 0x000fc80007810000 */
[----:B------:R-:W-:-:S03]  /*4d20*/  FMNMX.FTZ R77, R43, R80, !PT ;  /* 0x000000502b4d7209 */ /* 0x000fc60007810000 */
[----:B------:R-:W4:Y:S01]  /*4d30*/  MUFU.EX2 R10, R10 ;  /* 0x0000000a000a7308 */ /* 0x000f220000000800 */
        /* <DEDUP_REMOVED lines=15> */
[----:B------:R-:W-:Y:S01]  /*4e30*/  MUFU.EX2 R69, R84 ;  /* 0x0000005400457308 */ /* 0x000fe20000000800 */
[----:B------:R-:W-:-:S04]  /*4e40*/  FMNMX.FTZ R80, R34, R77, !PT ;  /* 0x0000004d22507209 */ /* 0x000fc80007810000 */
        /* <DEDUP_REMOVED lines=9> */
[----:B------:R-:W-:Y:S01]  /*4ee0*/  IMAD.U32 R53, RZ, RZ, UR37 ;  /* 0x00000025ff357e24 */ /* 0x000fe2000f8e00ff */
[----:B------:R5:W-:Y:S03]  /*4ef0*/  MUFU.EX2 R38, R81 ;  /* 0x0000005100267308 */ /* 0x000be60000000800 */
[----:B------:R-:W1:Y:S05]  /*4f00*/  SHFL.BFLY PT, R77, R0, 0x2, 0x1f ;  /* 0x0c401f00004d7f89 */ /* 0x000e6a00000e0000 */
[----:B------:R2:W-:Y:S08]  /*4f10*/  MUFU.EX2 R41, R80 ;  /* 0x0000005000297308 */ /* 0x0005f00000000800 */
[----:B------:R-:W-:Y:S08]  /*4f20*/  MUFU.EX2 R72, R72 ;  /* 0x0000004800487308 */ /* 0x000ff00000000800 */
[----:B------:R-:W-:Y:S01]  /*4f30*/  MUFU.EX2 R76, R76 ;  /* 0x0000004c004c7308 */ /* 0x000fe20000000800 */
[----:B-1----:R-:W-:-:S05]  /*4f40*/  FMNMX.FTZ R77, R0, R77, !PT ;  /* 0x0000004d004d7209 */ /* 0x002fca0007810000 */
[----:B------:R-:W1:Y:S02]  /*4f50*/  SHFL.BFLY PT, R0, R77, 0x1, 0x1f ;  /* 0x0c201f004d007f89 */ /* 0x000e6400000e0000 */
[----:B------:R-:W-:Y:S08]  /*4f60*/  MUFU.EX2 R56, R56 ;  /* 0x0000003800387308 */ /* 0x000ff00000000800 */
[----:B------:R-:W-:Y:S08]  /*4f70*/  MUFU.EX2 R57, R57 ;  /* 0x0000003900397308 */ /* 0x000ff00000000800 */
[----:B------:R-:W-:Y:S01]  /*4f80*/  MUFU.EX2 R60, R60 ;  /* 0x0000003c003c7308 */ /* 0x000fe20000000800 */
[----:B-1----:R-:W-:-:S07]  /*4f90*/  FMNMX.FTZ R0, R77, R0, !PT ;  /* 0x000000004d007209 */ /* 0x002fce0007810000 */
[----:B------:R-:W-:Y:S01]  /*4fa0*/  MUFU.EX2 R61, R61 ;  /* 0x0000003d003d7308 */ /* 0x000fe20000000800 */
[C---:B------:R-:W-:Y:S01]  /*4fb0*/  FSETP.NEU.FTZ.AND P1, PT, R0.reuse, -INF , PT ;  /* 0xff8000000000780b */ /* 0x040fe20003f3d000 */
[----:B------:R-:W-:-:S06]  /*4fc0*/  FFMA.FTZ R53, R0, R53, -8 ;  /* 0xc100000000357423 */ /* 0x000fcc0000010035 */
[----:B------:R-:W-:Y:S01]  /*4fd0*/  MUFU.EX2 R64, R64 ;  /* 0x0000004000407308 */ /* 0x000fe20000000800 */
[----:B-----5:R-:W-:Y:S02]  /*4fe0*/  FSEL R81, R53, RZ, P1 ;  /* 0x000000ff35517208 */ /* 0x020fe40000800000 */
[----:B------:R-:W-:-:S03]  /*4ff0*/  PLOP3.LUT P1, PT, PT, PT, UP0, 0x40, 0x0 ;  /* 0x000000000000781c */ /* 0x000fc60003f2e808 */
[--C-:B------:R-:W-:Y:S01]  /*5000*/  FFMA.FTZ R53, R90, UR37, -R81.reuse ;  /* 0x000000255a357c23 */ /* 0x100fe20008010851 */
[----:B--2---:R-:W-:-:S01]  /*5010*/  FFMA.FTZ R80, R91, UR37, -R81 ;  /* 0x000000255b507c23 */ /* 0x004fc20008010851 */
        /* <DEDUP_REMOVED lines=15> */
[----:B------:R-:W-:-:S01]  /*5110*/  FFMA.FTZ R84, R99, UR37, -R81 ;  /* 0x0000002563547c23 */ /* 0x000fc20008010851 */
[--C-:B------:R-:W-:Y:S01]  /*5120*/  FFMA.FTZ R102, R102, UR37, -R81.reuse ;  /* 0x0000002566667c23 */ /* 0x100fe20008010851 */
[----:B------:R-:W-:-:S01]  /*5130*/  FFMA.FTZ R103, R103, UR37, -R81 ;  /* 0x0000002567677c23 */ /* 0x000fc20008010851 */
[----:B0-----:R-:W-:Y:S01]  /*5140*/  FADD.FTZ R66, R8, R67 ;  /* 0x0000004308427221 */ /* 0x001fe20000010000 */
[----:B------:R-:W-:-:S01]  /*5150*/  FFMA.FTZ R74, R74, UR37, -R81 ;  /* 0x000000254a4a7c23 */ /* 0x000fc20008010851 */
[----:B------:R-:W0:Y:S01]  /*5160*/  MUFU.EX2 R94, R94 ;  /* 0x0000005e005e7308 */ /* 0x000e220000000800 */
[----:B------:R-:W-:-:S01]  /*5170*/  FFMA.FTZ R75, R75, UR37, -R81 ;  /* 0x000000254b4b7c23 */ /* 0x000fc20008010851 */
[----:B---3--:R-:W-:Y:S01]  /*5180*/  FADD.FTZ R89, R9, R66 ;  /* 0x0000004209597221 */ /* 0x008fe20000010000 */
[----:B------:R-:W-:-:S01]  /*5190*/  FFMA.FTZ R86, R86, UR37, -R81 ;  /* 0x0000002556567c23 */ /* 0x000fc20008010851 */
[--C-:B------:R-:W-:Y:S01]  /*51a0*/  FFMA.FTZ R87, R87, UR37, -R81.reuse ;  /* 0x0000002557577c23 */ /* 0x100fe20008010851 */
[----:B------:R-:W-:-:S01]  /*51b0*/  FFMA.FTZ R58, R58, UR37, -R81 ;  /* 0x000000253a3a7c23 */ /* 0x000fc20008010851 */
[----:B----4-:R-:W-:Y:S01]  /*51c0*/  FADD.FTZ R90, R10, R89 ;  /* 0x000000590a5a7221 */ /* 0x010fe20000010000 */
[----:B------:R-:W-:-:S01]  /*51d0*/  FFMA.FTZ R59, R59, UR37, -R81 ;  /* 0x000000253b3b7c23 */ /* 0x000fc20008010851 */
[----:B------:R-:W2:Y:S01]  /*51e0*/  MUFU.EX2 R95, R95 ;  /* 0x0000005f005f7308 */ /* 0x000ea20000000800 */
        /* <DEDUP_REMOVED lines=8> */
[----:B0-----:R-:W-:-:S01]  /*5270*/  FADD.FTZ R66, R94, R67 ;  /* 0x000000435e427221 */ /* 0x001fc20000010000 */
[----:B------:R-:W-:Y:S01]  /*5280*/  FADD.FTZ R67, R11, R90 ;  /* 0x0000005a0b437221 */ /* 0x000fe20000010000 */
[----:B------:R-:W-:Y:S01]  /*5290*/  F2FP.SATFINITE.E4M3.F32.PACK_AB_MERGE_C R11, R12, R11, RZ ;  /* 0x0000000b0c0b723e */ /* 0x000fe200048070ff */
[--C-:B------:R-:W-:Y:S01]  /*52a0*/  FFMA.FTZ R50, R50, UR37, -R81.reuse ;  /* 0x0000002532327c23 */ /* 0x100fe20008010851 */
[----:B------:R-:W-:-:S01]  /*52b0*/  FFMA.FTZ R51, R51, UR37, -R81 ;  /* 0x0000002533337c23 */ /* 0x000fc20008010851 */
[----:B------:R-:W-:Y:S01]  /*52c0*/  FADD.FTZ R90, R12, R67 ;  /* 0x000000430c5a7221 */ /* 0x000fe20000010000 */
[----:B------:R-:W-:Y:S01]  /*52d0*/  F2FP.SATFINITE.E4M3.F32.PACK_AB_MERGE_C R186, R10, R9, R11 ;  /* 0x000000090aba723e */ /* 0x000fe2000480700b */
[----:B------:R-:W0:Y:S01]  /*52e0*/  MUFU.EX2 R84, R84 ;  /* 0x0000005400547308 */ /* 0x000e220000000800 */
[----:B--2---:R-:W-:-:S01]  /*52f0*/  FADD.FTZ R66, R95, R66 ;  /* 0x000000425f427221 */ /* 0x004fc20000010000 */
[----:B------:R-:W-:Y:S01]  /*5300*/  FADD.FTZ R89, R13, R90 ;  /* 0x0000005a0d597221 */ /* 0x000fe20000010000 */
[----:B------:R-:W-:-:S01]  /*5310*/  FFMA.FTZ R54, R54, UR37, -R81 ;  /* 0x0000002536367c23 */ /* 0x000fc20008010851 */
[--C-:B------:R-:W-:Y:S01]  /*5320*/  FFMA.FTZ R55, R55, UR37, -R81.reuse ;  /* 0x0000002537377c23 */ /* 0x100fe20008010851 */
[----:B------:R-:W-:-:S01]  /*5330*/  FFMA.FTZ R26, R26, UR37, -R81 ;  /* 0x000000251a1a7c23 */ /* 0x000fc20008010851 */
[----:B------:R-:W-:Y:S01]  /*5340*/  FADD.FTZ R90, R14, R89 ;  /* 0x000000590e5a7221 */ /* 0x000fe20000010000 */
[----:B------:R-:W-:Y:S01]  /*5350*/  F2FP.SATFINITE.E4M3.F32.PACK_AB_MERGE_C R89, R8, R7, RZ ;  /* 0x000000070859723e */ /* 0x000fe200048070ff */
[----:B------:R-:W2:Y:S01]  /*5360*/  MUFU.EX2 R102, R102 ;  /* 0x0000006600667308 */ /* 0x000ea20000000800 */
[----:B-1----:R-:W-:-:S01]  /*5370*/  FADD.FTZ R67, R77, R66 ;  /* 0x000000424d437221 */ /* 0x002fc20000010000 */
[----:B------:R-:W-:Y:S01]  /*5380*/  FFMA.FTZ R27, R27, UR37, -R81 ;  /* 0x000000251b1b7c23 */ /* 0x000fe20008010851 */
[----:B------:R-:W-:Y:S01]  /*5390*/  F2FP.SATFINITE.E4M3.F32.PACK_AB_MERGE_C R184, R6, R5, R89 ;  /* 0x0000000506b8723e */ /* 0x000fe20004807059 */
[--C-:B------:R-:W-:Y:S01]  /*53a0*/  FFMA.FTZ R30, R30, UR37, -R81.reuse ;  /* 0x000000251e1e7c23 */ /* 0x100fe20008010851 */
[----:B------:R-:W-:-:S01]  /*53b0*/  FFMA.FTZ R31, R31, UR37, -R81 ;  /* 0x000000251f1f7c23 */ /* 0x000fc20008010851 */
[--C-:B------:R-:W-:Y:S01]  /*53c0*/  FFMA.FTZ R34, R34, UR37, -R81.reuse ;  /* 0x0000002522227c23 */ /* 0x100fe20008010851 */
[----:B------:R-:W-:-:S01]  /*53d0*/  FFMA.FTZ R35, R35, UR37, -R81 ;  /* 0x0000002523237c23 */ /* 0x000fc20008010851 */
[----:B------:R-:W1:Y:S01]  /*53e0*/  MUFU.EX2 R103, R103 ;  /* 0x0000006700677308 */ /* 0x000e620000000800 */
[----:B0-----:R-:W-:-:S01]  /*53f0*/  FADD.FTZ R67, R84, R67 ;  /* 0x0000004354437221 */ /* 0x001fc20000010000 */
[--C-:B------:R-:W-:Y:S01]  /*5400*/  FFMA.FTZ R40, R40, UR37, -R81.reuse ;  /* 0x0000002528287c23 */ /* 0x100fe20008010851 */
[----:B------:R-:W-:-:S01]  /*5410*/  FFMA.FTZ R39, R39, UR37, -R81 ;  /* 0x0000002527277c23 */ /* 0x000fc20008010851 */
[----:B------:R-:W-:-:S04]  /*5420*/  F2FP.SATFINITE.E4M3.F32.PACK_AB_MERGE_C R94, R95, R94, RZ ;  /* 0x0000005e5f5e723e */ /* 0x000fc800048070ff */
[----:B------:R-:W0:Y:S01]  /*5430*/  MUFU.EX2 R74, R74 ;  /* 0x0000004a004a7308 */ /* 0x000e220000000800 */
[----:B--2---:R-:W-:-:S01]  /*5440*/  FADD.FTZ R66, R102, R67 ;  /* 0x0000004366427221 */ /* 0x004fc20000010000 */
[----:B------:R-:W-:Y:S01]  /*5450*/  FADD.FTZ R67, R15, R90 ;  /* 0x0000005a0f437221 */ /* 0x000fe20000010000 */
[----:B------:R-:W-:Y:S02]  /*5460*/  F2FP.SATFINITE.E4M3.F32.PACK_AB_MERGE_C R15, R20, R15, RZ ;  /* 0x0000000f140f723e */ /* 0x000fe400048070ff */
[----:B------:R-:W-:Y:S02]  /*5470*/  F2FP.SATFINITE.E4M3.F32.PACK_AB_MERGE_C R185, R80, R53, R94 ;  /* 0x0000003550b9723e */ /* 0x000fe4000480705e */
[----:B------:R-:W-:Y:S01]  /*5480*/  F2FP.SATFINITE.E4M3.F32.PACK_AB_MERGE_C R180, R14, R13, R15 ;  /* 0x0000000d0eb4723e */ /* 0x000fe2000480700f */
[----:B------:R-:W2:Y:S01]  /*5490*/  MUFU.EX2 R75, R75 ;  /* 0x0000004b004b7308 */ /* 0x000ea20000000800 */
[----:B-1----:R-:W-:-:S01]  /*54a0*/  FADD.FTZ R7, R103, R66 ;  /* 0x0000004267077221 */ /* 0x002fc20000010000 */
[----:B------:R-:W-:Y:S01]  /*54b0*/  FADD.FTZ R66, R20, R67 ;  /* 0x0000004314427221 */ /* 0x000fe20000010000 */
[----:B------:R-:W-:-:S04]  /*54c0*/  F2FP.SATFINITE.E4M3.F32.PACK_AB_MERGE_C R102, R103, R102, RZ ;  /* 0x000000666766723e */ /* 0x000fc800048070ff */
[----:B------:R-:W-:Y:S01]  /*54d0*/  F2FP.SATFINITE.E4M3.F32.PACK_AB_MERGE_C R187, R84, R77, R102 ;  /* 0x0000004d54bb723e */ /* 0x000fe20004807066 */
[----:B------:R-:W1:Y:S01]  /*54e0*/  MUFU.EX2 R85, R85 ;  /* 0x0000005500557308 */ /* 0x000e620000000800 */
[----:B0-----:R-:W-:-:S01]  /*54f0*/  FADD.FTZ R8, R74, R7 ;  /* 0x000000074a087221 */ /* 0x001fc20000010000 */
[----:B------:R-:W-:-:S04]  /*5500*/  FADD.FTZ R7, R21, R66 ;  /* 0x0000004215077221 */ /* 0x000fc80000010000 */
[----:B------:R-:W-:Y:S02]  /*5510*/  FADD.FTZ R12, R72, R7 ;  /* 0x00000007480c7221 */ /* 0x000fe40000010000 */
[----:B------:R-:W0:Y:S01]  /*5520*/  MUFU.EX2 R88, R88 ;  /* 0x0000005800587308 */ /* 0x000e220000000800 */
[----:B--2---:R-:W-:-:S01]  /*5530*/  FADD.FTZ R8, R75, R8 ;  /* 0x000000084b087221 */ /* 0x004fc20000010000 */
[----:B------:R-:W-:Y:S01]  /*5540*/  FADD.FTZ R7, R73, R12 ;  /* 0x0000000c49077221 */ /* 0x000fe20000010000 */
[----:B------:R-:W-:-:S03]  /*5550*/  F2FP.SATFINITE.E4M3.F32.PACK_AB_MERGE_C R73, R76, R73, RZ ;  /* 0x000000494c49723e */ /* 0x000fc600048070ff */
[----:B------:R-:W-:Y:S01]  /*5560*/  FADD.FTZ R7, R76, R7 ;  /* 0x000000074c077221 */ /* 0x000fe20000010000 */
[----:B------:R-:W-:Y:S01]  /*5570*/  F2FP.SATFINITE.E4M3.F32.PACK_AB_MERGE_C R182, R72, R21, R73 ;  /* 0x0000001548b6723e */ /* 0x000fe20004807049 */
[----:B------:R-:W2:Y:S01]  /*5580*/  MUFU.EX2 R78, R78 ;  /* 0x0000004e004e7308 */ /* 0x000ea20000000800 */
[----:B-1----:R-:W-:-:S01]  /*5590*/  FADD.FTZ R5, R85, R8 ;  /* 0x0000000855057221 */ /* 0x002fc20000010000 */
[----:B------:R-:W-:-:S04]  /*55a0*/  FADD.FTZ R8, R56, R7 ;  /* 0x0000000738087221 */ /* 0x000fc80000010000 */
[----:B------:R-:W-:Y:S02]  /*55b0*/  FADD.FTZ R7, R57, R8 ;  /* 0x0000000839077221 */ /* 0x000fe40000010000 */
[----:B------:R-:W1:Y:S01]  /*55c0*/  MUFU.EX2 R79, R79 ;  /* 0x0000004f004f7308 */ /* 0x000e620000000800 */
[----:B0-----:R-:W-:-:S01]  /*55d0*/  FADD.FTZ R5, R88, R5 ;  /* 0x0000000558057221 */ /* 0x001fc20000010000 */
[----:B------:R-:W-:Y:S01]  /*55e0*/  FADD.FTZ R8, R60, R7 ;  /* 0x000000073c087221 */ /* 0x000fe20000010000 */
[C---:B------:R-:W-:Y:S02]  /*55f0*/  F2FP.SATFINITE.E4M3.F32.PACK_AB_MERGE_C R60, R61.reuse, R60, RZ ;  /* 0x0000003c3d3c723e */ /* 0x040fe400048070ff */
[----:B------:R-:W-:Y:S01]  /*5600*/  F2FP.SATFINITE.E4M3.F32.PACK_AB_MERGE_C R85, R88, R85, RZ ;  /* 0x000000555855723e */ /* 0x000fe200048070ff */
[----:B------:R-:W-:-:S01]  /*5610*/  FADD.FTZ R61, R61, R8 ;  /* 0x000000083d3d7221 */ /* 0x000fc20000010000 */
[----:B------:R-:W-:Y:S01]  /*5620*/  F2FP.SATFINITE.E4M3.F32.PACK_AB_MERGE_C R176, R57, R56, R60 ;  /* 0x0000003839b0723e */ /* 0x000fe2000480703c */
[----:B------:R-:W0:Y:S01]  /*5630*/  MUFU.EX2 R86, R86 ;  /* 0x0000005600567308 */ /* 0x000e220000000800 */
[----:B--2---:R-:W-:-:S01]  /*5640*/  FADD.FTZ R6, R78, R5 ;  /* 0x000000054e067221 */ /* 0x004fc20000010000 */
[----:B------:R-:W-:Y:S01]  /*5650*/  FADD.FTZ R8, R64, R61 ;  /* 0x0000003d40087221 */ /* 0x000fe20000010000 */
[----:B------:R-:W-:-:S05]  /*5660*/  F2FP.SATFINITE.E4M3.F32.PACK_AB_MERGE_C R181, R75, R74, R85 ;  /* 0x0000004a4bb5723e */ /* 0x000fca0004807055 */
[----:B------:R-:W2:Y:S01]  /*5670*/  MUFU.EX2 R87, R87 ;  /* 0x0000005700577308 */ /* 0x000ea20000000800 */
[----:B-1----:R-:W-:-:S07]  /*5680*/  FADD.FTZ R5, R79, R6 ;  /* 0x000000064f057221 */ /* 0x002fce0000010000 */
[----:B------:R-:W1:Y:S01]  /*5690*/  MUFU.EX2 R58, R58 ;  /* 0x0000003a003a7308 */ /* 0x000e620000000800 */
[----:B0-----:R-:W-:-:S07]  /*56a0*/  FADD.FTZ R6, R86, R5 ;  /* 0x0000000556067221 */ /* 0x001fce0000010000 */
[----:B------:R-:W0:Y:S01]  /*56b0*/  MUFU.EX2 R59, R59 ;  /* 0x0000003b003b7308 */ /* 0x000e220000000800 */
[----:B--2---:R-:W-:-:S01]  /*56c0*/  FADD.FTZ R5, R87, R6 ;  /* 0x0000000657057221 */ /* 0x004fc20000010000 */
[----:B------:R-:W-:-:S04]  /*56d0*/  F2FP.SATFINITE.E4M3.F32.PACK_AB_MERGE_C R86, R87, R86, RZ ;  /* 0x000000565756723e */ /* 0x000fc800048070ff */
[----:B------:R-:W-:Y:S02]  /*56e0*/  F2FP.SATFINITE.E4M3.F32.PACK_AB_MERGE_C R183, R79, R78, R86 ;  /* 0x0000004e4fb7723e */ /* 0x000fe40004807056 */
        /* <DEDUP_REMOVED lines=10> */
[----:B------:R-:W-:-:S04]  /*5790*/  F2FP.SATFINITE.E4M3.F32.PACK_AB_MERGE_C R82, R83, R82, RZ ;  /* 0x000000525352723e */ /* 0x000fc800048070ff */
[----:B------:R-:W-:Y:S02]  /*57a0*/  F2FP.SATFINITE.E4M3.F32.PACK_AB_MERGE_C R177, R59, R58, R82 ;  /* 0x0000003a3bb1723e */ /* 0x000fe40004807052 */
[----:B------:R-:W0:Y:S01]  /*57b0*/  MUFU.EX2 R63, R63 ;  /* 0x0000003f003f7308 */ /* 0x000e220000000800 */
[----:B--2---:R-:W-:Y:S01]  /*57c0*/  F2FP.SATFINITE.E4M3.F32.PACK_AB_MERGE_C R9, R3, R68, RZ ;  /* 0x000000440309723e */ /* 0x004fe200048070ff */
[----:B------:R-:W-:-:S03]  /*57d0*/  FADD.FTZ R68, R68, R7 ;  /* 0x0000000744447221 */ /* 0x000fc60000010000 */
[----:B------:R-:W-:Y:S01]  /*57e0*/  F2FP.SATFINITE.E4M3.F32.PACK_AB_MERGE_C R178, R65, R64, R9 ;  /* 0x0000004041b2723e */ /* 0x000fe20004807009 */
[----:B------:R-:W-:-:S02]  /*57f0*/  FADD.FTZ R68, R3, R68 ;  /* 0x0000004403447221 */ /* 0x000fc40000010000 */
[----:B------:R-:W2:Y:S01]  /*5800*/  MUFU.EX2 R70, R70 ;  /* 0x0000004600467308 */ /* 0x000ea20000000800 */
[----:B-1----:R-:W-:-:S07]  /*5810*/  FADD.FTZ R6, R62, R5 ;  /* 0x000000053e067221 */ /* 0x002fce0000010000 */
[----:B------:R-:W1:Y:S01]  /*5820*/  MUFU.EX2 R44, R44 ;  /* 0x0000002c002c7308 */ /* 0x000e620000000800 */
[----:B0-----:R-:W-:-:S07]  /*5830*/  FADD.FTZ R3, R63, R6 ;  /* 0x000000063f037221 */ /* 0x001fce0000010000 */
[----:B------:R-:W0:Y:S01]  /*5840*/  MUFU.EX2 R71, R71 ;  /* 0x0000004700477308 */ /* 0x000e220000000800 */
[----:B--2---:R-:W-:-:S07]  /*5850*/  FADD.FTZ R6, R70, R3 ;  /* 0x0000000346067221 */ /* 0x004fce0000010000 */
[----:B------:R-:W2:Y:S01]  /*5860*/  MUFU.EX2 R42, R42 ;  /* 0x0000002a002a7308 */ /* 0x000ea20000000800 */
[----:B-1----:R-:W-:-:S04]  /*5870*/  F2FP.SATFINITE.E4M3.F32.PACK_AB_MERGE_C R7, R44, R41, RZ ;  /* 0x000000292c07723e */ /* 0x002fc800048070ff */
[----:B------:R-:W-:Y:S01]  /*5880*/  F2FP.SATFINITE.E4M3.F32.PACK_AB_MERGE_C R172, R38, R69, R7 ;  /* 0x0000004526ac723e */ /* 0x000fe20004807007 */
[----:B------:R-:W-:-:S02]  /*5890*/  FADD.FTZ R69, R69, R68 ;  /* 0x0000004445457221 */ /* 0x000fc40000010000 */
[----:B------:R-:W1:Y:S01]  /*58a0*/  MUFU.EX2 R43, R43 ;  /* 0x0000002b002b7308 */ /* 0x000e620000000800 */
[----:B0-----:R-:W-:-:S01]  /*58b0*/  FADD.FTZ R3, R71, R6 ;  /* 0x0000000647037221 */ /* 0x001fc20000010000 */
[----:B------:R-:W-:Y:S01]  /*58c0*/  FADD.FTZ R38, R38, R69 ;  /* 0x0000004526267221 */ /* 0x000fe20000010000 */
[----:B------:R-:W-:-:S03]  /*58d0*/  F2FP.SATFINITE.E4M3.F32.PACK_AB_MERGE_C R70, R71, R70, RZ ;  /* 0x000000464746723e */ /* 0x000fc600048070ff */
[----:B------:R-:W-:Y:S01]  /*58e0*/  FADD.FTZ R41, R41, R38 ;  /* 0x0000002629297221 */ /* 0x000fe20000010000 */
[----:B------:R-:W-:Y:S01]  /*58f0*/  F2FP.SATFINITE.E4M3.F32.PACK_AB_MERGE_C R179, R63, R62, R70 ;  /* 0x0000003e3fb3723e */ /* 0x000fe20004807046 */
[----:B------:R-:W0:Y:S01]  /*5900*/  MUFU.EX2 R46, R46 ;  /* 0x0000002e002e7308 */ /* 0x000e220000000800 */
[----:B--2---:R-:W-:-:S01]  /*5910*/  FADD.FTZ R6, R42, R3 ;  /* 0x000000032a067221 */ /* 0x004fc20000010000 */
[----:B------:R-:W-:-:S06]  /*5920*/  FADD.FTZ R44, R44, R41 ;  /* 0x000000292c2c7221 */ /* 0x000fcc0000010000 */
[----:B------:R-:W-:Y:S01]  /*5930*/  MUFU.EX2 R49, R49 ;  /* 0x0000003100317308 */ /* 0x000fe20000000800 */
[----:B-1----:R-:W-:-:S07]  /*5940*/  FADD.FTZ R3, R43, R6 ;  /* 0x000000062b037221 */ /* 0x002fce0000010000 */
[----:B------:R-:W1:Y:S01]  /*5950*/  MUFU.EX2 R52, R52 ;  /* 0x0000003400347308 */ /* 0x000e620000000800 */
[----:B0-----:R-:W-:-:S07]  /*5960*/  FADD.FTZ R6, R46, R3 ;  /* 0x000000032e067221 */ /* 0x001fce0000010000 */
[----:B------:R-:W0:Y:S08]  /*5970*/  MUFU.EX2 R47, R47 ;  /* 0x0000002f002f7308 */ /* 0x000e300000000800 */
[----:B------:R-:W-:Y:S01]  /*5980*/  MUFU.EX2 R45, R45 ;  /* 0x0000002d002d7308 */ /* 0x000fe20000000800 */
[----:B-1----:R-:W-:-:S07]  /*5990*/  F2FP.SATFINITE.E4M3.F32.PACK_AB_MERGE_C R5, R52, R49, RZ ;  /* 0x000000313405723e */ /* 0x002fce00048070ff */
[----:B------:R-:W1:Y:S01]  /*59a0*/  MUFU.EX2 R48, R48 ;  /* 0x0000003000307308 */ /* 0x000e620000000800 */
[----:B0-----:R-:W-:-:S01]  /*59b0*/  FADD.FTZ R3, R47, R6 ;  /* 0x000000062f037221 */ /* 0x001fc20000010000 */
[----:B------:R-:W-:-:S04]  /*59c0*/  F2FP.SATFINITE.E4M3.F32.PACK_AB_MERGE_C R46, R47, R46, RZ ;  /* 0x0000002e2f2e723e */ /* 0x000fc800048070ff */
[----:B------:R-:W-:Y:S02]  /*59d0*/  F2FP.SATFINITE.E4M3.F32.PACK_AB_MERGE_C R173, R43, R42, R46 ;  /* 0x0000002a2bad723e */ /* 0x000fe4000480702e */
[----:B------:R-:W0:Y:S08]  /*59e0*/  MUFU.EX2 R50, R50 ;  /* 0x0000003200327308 */ /* 0x000e300000000800 */
[----:B------:R-:W2:Y:S01]  /*59f0*/  MUFU.EX2 R51, R51 ;  /* 0x0000003300337308 */ /* 0x000ea20000000800 */
[----:B-1----:R-:W-:Y:S01]  /*5a00*/  F2FP.SATFINITE.E4M3.F32.PACK_AB_MERGE_C R174, R48, R45, R5 ;  /* 0x0000002d30ae723e */ /* 0x002fe20004807005 */
[----:B------:R-:W-:-:S04]  /*5a10*/  FADD.FTZ R45, R45, R44 ;  /* 0x0000002c2d2d7221 */ /* 0x000fc80000010000 */
[----:B------:R-:W-:Y:S02]  /*5a20*/  FADD.FTZ R48, R48, R45 ;  /* 0x0000002d30307221 */ /* 0x000fe40000010000 */
[----:B------:R-:W1:Y:S01]  /*5a30*/  MUFU.EX2 R54, R54 ;  /* 0x0000003600367308 */ /* 0x000e620000000800 */
[----:B0-----:R-:W-:-:S01]  /*5a40*/  FADD.FTZ R6, R50, R3 ;  /* 0x0000000332067221 */ /* 0x001fc20000010000 */
[----:B------:R-:W-:-:S04]  /*5a50*/  FADD.FTZ R49, R49, R48 ;  /* 0x0000003031317221 */ /* 0x000fc80000010000 */
[----:B------:R-:W-:Y:S02]  /*5a60*/  FADD.FTZ R49, R52, R49 ;  /* 0x0000003134317221 */ /* 0x000fe40000010000 */
[----:B------:R-:W-:Y:S01]  /*5a70*/  MUFU.EX2 R28, R28 ;  /* 0x0000001c001c7308 */ /* 0x000fe20000000800 */
[----:B--2---:R-:W-:-:S07]  /*5a80*/  FADD.FTZ R3, R51, R6 ;  /* 0x0000000633037221 */ /* 0x004fce0000010000 */
[----:B------:R-:W0:Y:S01]  /*5a90*/  MUFU.EX2 R29, R29 ;  /* 0x0000001d001d7308 */ /* 0x000e220000000800 */
[----:B-1----:R-:W-:-:S07]  /*5aa0*/  FADD.FTZ R6, R54, R3 ;  /* 0x0000000336067221 */ /* 0x002fce0000010000 */
[----:B------:R-:W1:Y:S08]  /*5ab0*/  MUFU.EX2 R55, R55 ;  /* 0x0000003700377308 */ /* 0x000e700000000800 */
[----:B------:R-:W-:Y:S01]  /*5ac0*/  MUFU.EX2 R24, R24 ;  /* 0x0000001800187308 */ /* 0x000fe20000000800 */
[----:B0-----:R-:W-:-:S07]  /*5ad0*/  F2FP.SATFINITE.E4M3.F32.PACK_AB_MERGE_C R5, R29, R28, RZ ;  /* 0x0000001c1d05723e */ /* 0x001fce00048070ff */
[----:B------:R-:W0:Y:S01]  /*5ae0*/  MUFU.EX2 R25, R25 ;  /* 0x0000001900197308 */ /* 0x000e220000000800 */
[C---:B-1----:R-:W-:Y:S01]  /*5af0*/  F2FP.SATFINITE.E4M3.F32.PACK_AB_MERGE_C R54, R55.reuse, R54, RZ ;  /* 0x000000363736723e */ /* 0x042fe200048070ff */
[----:B------:R-:W-:-:S03]  /*5b00*/  FADD.FTZ R55, R55, R6 ;  /* 0x0000000637377221 */ /* 0x000fc60000010000 */
[----:B------:R-:W-:-:S03]  /*5b10*/  F2FP.SATFINITE.E4M3.F32.PACK_AB_MERGE_C R175, R51, R50, R54 ;  /* 0x0000003233af723e */ /* 0x000fc60004807036 */
[----:B------:R-:W1:Y:S08]  /*5b20*/  MUFU.EX2 R26, R26 ;  /* 0x0000001a001a7308 */ /* 0x000e700000000800 */
[----:B------:R-:W2:Y:S01]  /*5b30*/  MUFU.EX2 R27, R27 ;  /* 0x0000001b001b7308 */ /* 0x000ea20000000800 */
[----:B0-----:R-:W-:Y:S01]  /*5b40*/  F2FP.SATFINITE.E4M3.F32.PACK_AB_MERGE_C R168, R25, R24, R5 ;  /* 0x0000001819a8723e */ /* 0x001fe20004807005 */
[----:B------:R-:W-:-:S04]  /*5b50*/  FADD.FTZ R24, R24, R49 ;  /* 0x0000003118187221 */ /* 0x000fc80000010000 */
[----:B------:R-:W-:Y:S02]  /*5b60*/  FADD.FTZ R25, R25, R24 ;  /* 0x0000001819197221 */ /* 0x000fe40000010000 */
[----:B------:R-:W0:Y:S01]  /*5b70*/  MUFU.EX2 R30, R30 ;  /* 0x0000001e001e7308 */ /* 0x000e220000000800 */
[----:B-1----:R-:W-:-:S01]  /*5b80*/  FADD.FTZ R6, R26, R55 ;  /* 0x000000371a067221 */ /* 0x002fc20000010000 */
[----:B------:R-:W-:-:S04]  /*5b90*/  FADD.FTZ R28, R28, R25 ;  /* 0x000000191c1c7221 */ /* 0x000fc80000010000 */
[----:B------:R-:W-:Y:S02]  /*5ba0*/  FADD.FTZ R29, R29, R28 ;  /* 0x0000001c1d1d7221 */ /* 0x000fe40000010000 */
[----:B------:R-:W-:Y:S01]  /*5bb0*/  MUFU.EX2 R36, R36 ;  /* 0x0000002400247308 */ /* 0x000fe20000000800 */
[----:B--2---:R-:W-:-:S07]  /*5bc0*/  FADD.FTZ R3, R27, R6 ;  /* 0x000000061b037221 */ /* 0x004fce0000010000 */
[----:B------:R-:W1:Y:S01]  /*5bd0*/  MUFU.EX2 R37, R37 ;  /* 0x0000002500257308 */ /* 0x000e620000000800 */
[----:B0-----:R-:W-:-:S07]  /*5be0*/  FADD.FTZ R6, R30, R3 ;  /* 0x000000031e067221 */ /* 0x001fce0000010000 */
[----:B------:R-:W0:Y:S08]  /*5bf0*/  MUFU.EX2 R31, R31 ;  /* 0x0000001f001f7308 */ /* 0x000e300000000800 */
[----:B------:R-:W-:Y:S01]  /*5c00*/  MUFU.EX2 R32, R32 ;  /* 0x0000002000207308 */ /* 0x000fe20000000800 */
[----:B-1----:R-:W-:-:S07]  /*5c10*/  F2FP.SATFINITE.E4M3.F32.PACK_AB_MERGE_C R3, R37, R36, RZ ;  /* 0x000000242503723e */ /* 0x002fce00048070ff */
[----:B------:R-:W1:Y:S01]  /*5c20*/  MUFU.EX2 R33, R33 ;  /* 0x0000002100217308 */ /* 0x000e620000000800 */
[C---:B0-----:R-:W-:Y:S01]  /*5c30*/  F2FP.SATFINITE.E4M3.F32.PACK_AB_MERGE_C R30, R31.reuse, R30, RZ ;  /* 0x0000001e1f1e723e */ /* 0x041fe200048070ff */
[----:B------:R-:W-:-:S03]  /*5c40*/  FADD.FTZ R31, R31, R6 ;  /* 0x000000061f1f7221 */ /* 0x000fc60000010000 */
[----:B------:R-:W-:-:S03]  /*5c50*/  F2FP.SATFINITE.E4M3.F32.PACK_AB_MERGE_C R169, R27, R26, R30 ;  /* 0x0000001a1ba9723e */ /* 0x000fc6000480701e */
[----:B------:R-:W0:Y:S08]  /*5c60*/  MUFU.EX2 R34, R34 ;  /* 0x0000002200227308 */ /* 0x000e300000000800 */
[----:B------:R-:W2:Y:S01]  /*5c70*/  MUFU.EX2 R35, R35 ;  /* 0x0000002300237308 */ /* 0x000ea20000000800 */
[----:B-1----:R-:W-:Y:S01]  /*5c80*/  F2FP.SATFINITE.E4M3.F32.PACK_AB_MERGE_C R170, R33, R32, R3 ;  /* 0x0000002021aa723e */ /* 0x002fe20004807003 */
[----:B------:R-:W-:-:S04]  /*5c90*/  FADD.FTZ R32, R32, R29 ;  /* 0x0000001d20207221 */ /* 0x000fc80000010000 */
[----:B------:R-:W-:Y:S02]  /*5ca0*/  FADD.FTZ R33, R33, R32 ;  /* 0x0000002021217221 */ /* 0x000fe40000010000 */
[----:B------:R-:W-:Y:S01]  /*5cb0*/  MUFU.EX2 R40, R40 ;  /* 0x0000002800287308 */ /* 0x000fe20000000800 */
[----:B0-----:R-:W-:-:S07]  /*5cc0*/  FADD.FTZ R6, R34, R31 ;  /* 0x0000001f22067221 */ /* 0x001fce0000010000 */
[----:B------:R-:W0:Y:S01]  /*5cd0*/  MUFU.EX2 R39, R39 ;  /* 0x0000002700277308 */ /* 0x000e220000000800 */
[----:B--2---:R-:W-:-:S01]  /*5ce0*/  FADD.FTZ R3, R35, R6 ;  /* 0x0000000623037221 */ /* 0x004fc20000010000 */
[----:B------:R-:W-:-:S04]  /*5cf0*/  FADD.FTZ R6, R36, R33 ;  /* 0x0000002124067221 */ /* 0x000fc80000010000 */
[----:B------:R-:W-:Y:S01]  /*5d00*/  FADD.FTZ R6, R37, R6 ;  /* 0x0000000625067221 */ /* 0x000fe20000010000 */
[----:B0-----:R-:W-:Y:S01]  /*5d10*/  F2FP.SATFINITE.E4M3.F32.PACK_AB_MERGE_C R5, R39, R40, RZ ;  /* 0x000000282705723e */ /* 0x001fe200048070ff */
[----:B------:R-:W-:Y:S01]  /*5d20*/  FADD.FTZ R40, R40, R3 ;  /* 0x0000000328287221 */ /* 0x000fe20000010000 */
[----:B------:R-:W-:Y:S02]  /*5d30*/  VIADD R3, R104, 0xfffffffe ;  /* 0xfffffffe68037836 */ /* 0x000fe40000000000 */
        /* <DEDUP_REMOVED lines=14> */
.L_x_1107:
[----:B------:R-:W-:-:S11]  /*5e20*/  UISETP.NE.AND UP1, UPT, UR7, 0x1, UPT ;  /* 0x000000010700788c */ /* 0x000fd6000bf25270 */
[----:B------:R-:W-:Y:S02]  /*5e30*/  @UP1 ULDC.64 UR18, c[0x0][0x9e8] ;  /* 0x00027a0000121ab9 */ /* 0x000fe40000000a00 */
[----:B------:R-:W-:-:S04]  /*5e40*/  UIMAD.WIDE.U32 UR10, UR14, UR18, URZ ;  /* 0x000000120e0a72a5 */ /* 0x000fc8000f8e003f */
[----:B------:R-:W-:-:S12]  /*5e50*/  @UP1 USHF.R.U32.HI UR14, URZ, UR19, UR11 ;  /* 0x000000133f0e1299 */ /* 0x000fd8000801160b */
.L_x_1108:
[----:B------:R-:W-:-:S04]  /*5e60*/  UIMAD UR7, UR14, UR7, UR7 ;  /* 0x000000070e0772a4 */ /* 0x000fc8000f8e0207 */
[----:B------:R-:W-:-:S04]  /*5e70*/  UISETP.LT.AND UP1, UPT, UR6, UR7, UPT ;  /* 0x000000070600728c */ /* 0x000fc8000bf21270 */
[----:B------:R-:W-:-:S12]  /*5e80*/  USEL UR6, UR6, UR7, UP1 ;  /* 0x0000000706067287 */ /* 0x000fd80008800000 */
.L_x_1106:
        /* <DEDUP_REMOVED lines=39> */
[----:B------:R-:W-:Y:S01]  /*6100*/  IMAD.IADD R13, R17, 0x1, -R18 ;  /* 0x00000001110d7824 */ /* 0x000fe200078e0a12 */
[----:B------:R-:W-:Y:S01]  /*6110*/  ULDC UR53, c[0x0][0x9e4] ;  /* 0x0002790000357ab9 */ /* 0x000fe20000000800 */
[----:B------:R-:W-:Y:S01]  /*6120*/  IMAD.MOV.U32 R87, RZ, RZ, RZ ;  /* 0x000000ffff577224 */ /* 0x000fe200078e00ff */
[----:B------:R-:W-:Y:S01]  /*6130*/  ULDC UR54, c[0x0][0x9dc] ;  /* 0x0002770000367ab9 */ /* 0x000fe20000000800 */
[----:B------:R-:W-:Y:S01]  /*6140*/  IMAD.IADD R11, R4, 0x1, R13 ;  /* 0x00000001040b7824 */ /* 0x000fe200078e020d */
[----:B------:R-:W-:-:S03]  /*6150*/  ULDC UR55, c[0x0][0x9e0] ;  /* 0x0002780000377ab9 */ /* 0x000fc60000000800 */
[----:B------:R-:W-:-:S05]  /*6160*/  VIADD R9, R11, 0x8 ;  /* 0x000000080b097836 */ /* 0x000fca0000000000 */
[----:B------:R-:W-:-:S07]  /*6170*/  LOP3.LUT R7, RZ, R9, RZ, 0x33, !PT ;  /* 0x00000009ff077212 */ /* 0x000fce00078e33ff */
.L_x_1127:
        /* <DEDUP_REMOVED lines=9> */
.L_x_1111:
[----:B------:R-:W-:Y:S01]  /*6210*/  ULEA UR6, UR57, UR41, 0x3 ;  /* 0x0000002939067291 */ /* 0x000fe2000f8e183f */
[----:B------:R-:W-:-:S05]  /*6220*/  IMAD.U32 R8, RZ, RZ, UR56 ;  /* 0x00000038ff087e24 */ /* 0x000fca000f8e00ff */
[----:B------:R-:W-:-:S04]  /*6230*/  SHF.L.U32 R8, R8, 0x1f, RZ ;  /* 0x0000001f08087819 */ /* 0x000fc800000006ff */
[----:B------:R0:W1:Y:S01]  /*6240*/  SYNCS.PHASECHK.TRANS64.TRYWAIT P1, [UR6+0x29830], R8 ;  /* 0x02983008ff0075a7 */ /* 0x0000620008020146 */
[----:B------:R-:W-:Y:S05]  /*6250*/  @!P0 BRA `(.L_x_1112) ;  /* 0x0000000000048947 */ /* 0x000fea0003800000 */
[----:B------:R-:W-:Y:S01]  /*6260*/  BPT.TRAP 0x1 ;  /* 0x000000040000795c */ /* 0x000fe20000300000 */
.L_x_1112:
[----:B-1----:R-:W-:Y:S05]  /*6270*/  @P1 BRA `(.L_x_1110) ;  /* 0x0000000000081947 */ /* 0x002fea0003800000 */
[----:B------:R-:W1:Y:S02]  /*6280*/  SYNCS.PHASECHK.TRANS64.TRYWAIT P1, [UR6+0x29830], R8 ;  /* 0x02983008ff0075a7 */ /* 0x000e640008020146 */
[----:B-1----:R-:W-:Y:S05]  /*6290*/  @!P1 BRA `(.L_x_1113) ;  /* 0x0000014000349947 */ /* 0x002fea0003800000 */
.L_x_1110:
[----:B------:R-:W2:Y:S01]  /*62a0*/  S2R R10, SR_TID.X ;  /* 0x00000000000a7919 */ /* 0x000ea20000002100 */
        /* <DEDUP_REMOVED lines=22> */
[----:B01----:R-:W-:-:S05]  /*6410*/  VIADD R8, R10, 0x8 ;  /* 0x000000080a087836 */ /* 0x003fca0000000000 */
        /* <DEDUP_REMOVED lines=164> */
.L_x_1115:
[----:B------:R-:W-:Y:S01]  /*6e60*/  ULEA UR6, UR52, UR41, 0x3 ;  /* 0x0000002934067291 */ /* 0x000fe2000f8e183f */
[----:B------:R-:W-:-:S05]  /*6e70*/  IMAD.U32 R8, RZ, RZ, UR45 ;  /* 0x0000002dff087e24 */ /* 0x000fca000f8e00ff */
[----:B------:R-:W-:-:S04]  /*6e80*/  SHF.L.U32 R8, R8, 0x1f, RZ ;  /* 0x0000001f08087819 */ /* 0x000fc800000006ff */
[----:B------:R0:W1:Y:S01]  /*6e90*/  SYNCS.PHASECHK.TRANS64.TRYWAIT P1, [UR6+0x29850], R8 ;  /* 0x02985008ff0075a7 */ /* 0x0000620008020146 */
[----:B------:R-:W-:Y:S05]  /*6ea0*/  @!P0 BRA `(.L_x_1116) ;  /* 0x0000000000048947 */ /* 0x000fea0003800000 */
[----:B------:R-:W-:Y:S01]  /*6eb0*/  BPT.TRAP 0x1 ;  /* 0x000000040000795c */ /* 0x000fe20000300000 */
.L_x_1116:
[----:B-1----:R-:W-:Y:S05]  /*6ec0*/  @P1 BRA `(.L_x_1114) ;  /* 0x0000000000081947 */ /* 0x002fea0003800000 */
[----:B------:R-:W1:Y:S02]  /*6ed0*/  SYNCS.PHASECHK.TRANS64.TRYWAIT P1, [UR6+0x29850], R8 ;  /* 0x02985008ff0075a7 */ /* 0x000e640008020146 */
[----:B-1----:R-:W-:Y:S05]  /*6ee0*/  @!P1 BRA `(.L_x_1117) ;  /* 0x0000013400389947 */ /* 0x002fea0003800000 */
.L_x_1114:
[----:B------:R-:W-:Y:S01]  /*6ef0*/  UIADD3 UR6, UR41, 0x400, URZ ;  /* 0x0000040029067890 */ /* 0x000fe2000fffe03f */
[----:B------:R-:W-:Y:S01]  /*6f00*/  WARPGROUP.ARRIVE ;  /* 0x00000000000079c5 */ /* 0x000fe20000000000 */
[----:B------:R-:W-:-:S05]  /*6f10*/  UMOV UR7, 0xc0000010 ;  /* 0xc000001000077882 */ /* 0x000fca0000000000 */
[----:B------:R-:W2:Y:S01]  /*6f20*/  S2R R10, SR_TID.X ;  /* 0x00000000000a7919 */ /* 0x000ea20000002100 */
[----:B------:R-:W-:Y:S01]  /*6f30*/  USHF.R.U32.HI UR6, URZ, 0x4, UR6 ;  /* 0x000000043f067899 */ /* 0x000fe20008011606 */
[----:B01----:R-:W-:Y:S02]  /*6f40*/  IMAD.U32 R8, RZ, RZ, UR57 ;  /* 0x00000039ff087e24 */ /* 0x003fe4000f8e00ff */
[----:B------:R-:W-:Y:S01]  /*6f50*/  IMAD R14, R3, -0xa0, RZ ;  /* 0xffffff60030e7824 */ /* 0x000fe200078e02ff */
[----:B------:R-:W-:-:S04]  /*6f60*/  ULOP3.LUT UR6, UR6, 0x3fff, URZ, 0xc0, !UPT ;  /* 0x00003fff06067892 */ /* 0x000fc8000f8ec03f */
[----:B------:R-:W-:Y:S01]  /*6f70*/  ULOP3.LUT UR6, UR6, 0x10000, URZ, 0xfc, !UPT ;  /* 0x0001000006067892 */ /* 0x000fe2000f8efc3f */
[----:B------:R-:W-:-:S03]  /*6f80*/  IADD3 R15, R14, 0x1, R17 ;  /* 0x000000010e0f7810 */ /* 0x000fc60007ffe011 */
[----:B------:R-:W-:Y:S02]  /*6f90*/  UIMAD UR10, UR52, 0x500, UR6 ;  /* 0x00000500340a78a4 */ /* 0x000fe4000f8e0206 */
[----:B------:R-:W-:-:S04]  /*6fa0*/  IMAD.IADD R15, R15, 0x1, -R18 ;  /* 0x000000010f0f7824 */ /* 0x000fc800078e0a12 */
[----:B------:R-:W-:Y:S01]  /*6fb0*/  IMAD R15, R16, -0x2, R15 ;  /* 0xfffffffe100f7824 */ /* 0x000fe200078e020f */
[----:B------:R-:W-:Y:S02]  /*6fc0*/  UMOV UR6, UR10 ;  /* 0x0000000a00067c82 */ /* 0x000fe40008000000 */
[----:B------:R-:W-:Y:S01]  /*6fd0*/  QGMMA.64x128x32.F32.E4M3.E4M3 R24, R184, gdesc[UR4], R24, gsb0 ;  /* 0x01e00004b8187df3 */ /* 0x000fe20008000818 */
[----:B------:R-:W-:Y:S01]  /*6fe0*/  UIADD3 UR6, UR10, 0x100, URZ ;  /* 0x000001000a067890 */ /* 0x000fe2000fffe03f */
[----:B------:R-:W-:Y:S01]  /*6ff0*/  VIADD R21, R15, UR55 ;  /* 0x000000370f157c36 */ /* 0x000fe20008000000 */
[----:B------:R-:W-:-:S03]  /*7000*/  UMOV UR7, 0xc0000010 ;  /* 0xc000001000077882 */ /* 0x000fc60000000000 */
[----:B------:R-:W-:Y:S01]  /*7010*/  IMAD.IADD R12, R4, 0x1, R21 ;  /* 0x00000001040c7824 */ /* 0x000fe200078e0215 */
[----:B--2---:R-:W-:Y:S02]  /*7020*/  LOP3.LUT P1, RZ, R10, 0x7f, RZ, 0xc0, !PT ;  /* 0x0000007f0aff7812 */ /* 0x004fe4000782c0ff */
[----:B------:R-:W-:-:S04]  /*7030*/  SHF.R.U32.HI R10, RZ, 0x7, R10 ;  /* 0x00000007ff0a7819 */ /* 0x000fc8000001160a */
[----:B------:R-:W-:-:S07]  /*7040*/  IADD3 R10, -R10, 0xb, RZ ;  /* 0x0000000b0a0a7810 */ /* 0x000fce0007ffe1ff */
        /* <DEDUP_REMOVED lines=21> */
[----:B------:R-:W-:-:S06]  /*71a0*/  ULOP3.LUT UR6, URZ, UR54, URZ, 0x33, !UPT ;  /* 0x000000363f067292 */ /* 0x000fcc000f8e333f */
[----:B------:R-:W-:Y:S01]  /*71b0*/  VIADD R15, R15, UR6 ;  /* 0x000000060f0f7c36 */ /* 0x000fe20008000000 */
[----:B------:R-:W-:Y:S02]  /*71c0*/  WARPGROUP.DEPBAR.LE gsb0, 0x0 ;  /* 0x00008000000079c5 */ /* 0x000fe40000010000 */
[----:B------:R0:W-:Y:S06]  /*71d0*/  BAR.ARV R10, 0x100 ;  /* 0x0004000a0000751d */ /* 0x0001ec0000002000 */
[----:B------:R1:W-:Y:S01]  /*71e0*/  @!P1 SYNCS.ARRIVE.TRANS64.RED.A1T0 RZ, [R8+URZ], RZ ;  /* 0x000000ff08ff99a7 */ /* 0x0003e2000810043f */
[----:B------:R-:W-:Y:S01]  /*71f0*/  PLOP3.LUT P1, PT, PT, PT, UP0, 0x40, 0x0 ;  /* 0x000000000000781c */ /* 0x000fe20003f2e808 */
[----:B0-----:R-:W-:-:S02]  /*7200*/  IMAD.IADD R10, R4, 0x1, R15 ;  /* 0x00000001040a7824 */ /* 0x001fc400078e020f */
[----:B-1----:R-:W-:-:S10]  /*7210*/  IMAD R8, R16, -0x2, R14 ;  /* 0xfffffffe10087824 */ /* 0x002fd400078e020e */
[----:B------:R-:W-:Y:S05]  /*7220*/  @P1 BRA `(.L_x_1118) ;  /* 0x0000000000581947 */ /* 0x000fea0003800000 */
[----:B------:R-:W-:Y:S01]  /*7230*/  ISETP.GT.AND P1, PT, R11, -0x1, PT ;  /* 0xffffffff0b00780c */ /* 0x000fe20003f24270 */
[----:B------:R-:W-:-:S12]  /*7240*/  BSSY B0, `(.L_x_1119) ;  /* 0x0000011000007945 */ /* 0x000fd80003800000 */
[----:B------:R-:W-:Y:S05]  /*7250*/  @P1 BRA `(.L_x_1120) ;  /* 0x0000000000241947 */ /* 0x000fea0003800000 */
[----:B------:R-:W-:Y:S02]  /*7260*/  IMAD.U32 R168, RZ, RZ, UR53 ;  /* 0x00000035ffa87e24 */ /* 0x000fe4000f8e00ff */
[----:B------:R-:W-:-:S03]  /*7270*/  IMAD.IADD R169, R4, 0x1, R13 ;  /* 0x0000000104a97824 */ /* 0x000fc600078e020d */
[----:B------:R-:W-:Y:S02]  /*7280*/  ISETP.NE.AND P1, PT, R168, 0x1, PT ;  /* 0x00000001a800780c */ /* 0x000fe40003f25270 */
[----:B------:R-:W-:-:S11]  /*7290*/  LOP3.LUT R169, RZ, R169, RZ, 0x33, !PT ;  /* 0x000000a9ffa97212 */ /* 0x000fd600078e33ff */
[----:B------:R-:W0:Y:S02]  /*72a0*/  @P1 LDC.64 R170, c[0x0][0x9e8] ;  /* 0x00027a00ffaa1b82 */ /* 0x000e240000000a00 */
[----:B0-----:R-:W-:-:S05]  /*72b0*/  @P1 IMAD.HI.U32 R20, R169, R170, RZ ;  /* 0x000000aaa9141227 */ /* 0x001fca00078e00ff */
[----:B------:R-:W-:-:S04]  /*72c0*/  @P1 SHF.R.U32.HI R169, RZ, R171, R20 ;  /* 0x000000abffa91219 */ /* 0x000fc80000011614 */
[----:B------:R-:W-:Y:S01]  /*72d0*/  LOP3.LUT R169, RZ, R169, RZ, 0x33, !PT ;  /* 0x000000a9ffa97212 */ /* 0x000fe200078e33ff */
[----:B------:R-:W-:Y:S06]  /*72e0*/  BRA `(.L_x_1121) ;  /* 0x0000000000187947 */ /* 0x000fec0003800000 */
.L_x_1120:
[----:B------:R-:W-:Y:S02]  /*72f0*/  IMAD.U32 R168, RZ, RZ, UR53 ;  /* 0x00000035ffa87e24 */ /* 0x000fe4000f8e00ff */
[----:B------:R-:W-:-:S03]  /*7300*/  IMAD.MOV.U32 R169, RZ, RZ, R11 ;  /* 0x000000ffffa97224 */ /* 0x000fc600078e000b */
[----:B------:R-:W-:-:S13]  /*7310*/  ISETP.NE.AND P1, PT, R168, 0x1, PT ;  /* 0x00000001a800780c */ /* 0x000fda0003f25270 */
[----:B------:R-:W0:Y:S02]  /*7320*/  @P1 LDC.64 R170, c[0x0][0x9e8] ;  /* 0x00027a00ffaa1b82 */ /* 0x000e240000000a00 */
[----:B0-----:R-:W-:-:S05]  /*7330*/  @P1 IMAD.HI.U32 R20, R11, R170, RZ ;  /* 0x000000aa0b141227 */ /* 0x001fca00078e00ff */
[----:B------:R-:W-:-:S07]  /*7340*/  @P1 SHF.R.U32.HI R169, RZ, R171, R20 ;  /* 0x000000abffa91219 */ /* 0x000fce0000011614 */
.L_x_1121:
[----:B------:R-:W-:Y:S05]  /*7350*/  BSYNC B0 ;  /* 0x0000000000007941 */ /* 0x000fea0003800000 */
.L_x_1119:
[----:B------:R-:W-:-:S05]  /*7360*/  IMAD R169, R169, R168, R8 ;  /* 0x000000a8a9a97224 */ /* 0x000fca00078e0208 */
[----:B------:R-:W-:Y:S02]  /*7370*/  VIADDMNMX R12, R169, R168, R12, PT ;  /* 0x000000a8a90c7246 */ /* 0x000fe4000380010c */
[----:B------:R-:W-:-:S07]  /*7380*/  VIMNMX R10, R10, R169, !PT ;  /* 0x000000a90a0a7248 */ /* 0x000fce0007fe0100 */
.L_x_1118:
        /* <DEDUP_REMOVED lines=40> */
[----:B------:R-:W-:Y:S02]  /*7610*/  IADD3 R21, R21, 0x8, R4 ;  /* 0x0000000815157810 */ /* 0x000fe40007ffe004 */
        /* <DEDUP_REMOVED lines=152> */
[----:B------:R-:W-:Y:S02]  /*7fa0*/  ISETP.GT.AND P6, PT, R10, 0x99, !P6 ;  /* 0x000000990a00780c */ /* 0x000fe400077c4270 */
[----:B------:R-:W-:Y:S02]  /*7fb0*/  IADD3 R10, R15, 0x8, R4 ;  /* 0x000000080f0a7810 */ /* 0x000fe40007ffe004 */
[----:B------:R-:W-:-:S04]  /*7fc0*/  ISETP.LT.OR P6, PT, R12, 0x9a, P6 ;  /* 0x0000009a0c00780c */ /* 0x000fc800037c1670 */
[----:B------:R-:W-:Y:S02]  /*7fd0*/  FSEL R101, R101, -INF , !P6 ;  /* 0xff80000065657808 */ /* 0x000fe40007000000 */
[----:B------:R-:W-:-:S13]  /*7fe0*/  PLOP3.LUT P6, PT, PT, PT, UP0, 0x40, 0x0 ;  /* 0x000000000000781c */ /* 0x000fda0003fce808 */
[----:B------:R-:W-:Y:S05]  /*7ff0*/  @P6 BRA `(.L_x_1122) ;  /* 0x0000000000546947 */ /* 0x000fea0003800000 */
[----:B------:R-:W-:Y:S01]  /*8000*/  ISETP.GT.AND P6, PT, R9, -0x1, PT ;  /* 0xffffffff0900780c */ /* 0x000fe20003fc4270 */
[----:B------:R-:W-:-:S12]  /*8010*/  BSSY B0, `(.L_x_1123) ;  /* 0x0000010000007945 */ /* 0x000fd80003800000 */
[----:B------:R-:W-:Y:S05]  /*8020*/  @P6 BRA `(.L_x_1124) ;  /* 0x0000000000206947 */ /* 0x000fea0003800000 */
[----:B------:R-:W-:Y:S02]  /*8030*/  IMAD.U32 R210, RZ, RZ, UR53 ;  /* 0x00000035ffd27e24 */ /* 0x000fe4000f8e00ff */
[----:B------:R-:W-:-:S03]  /*8040*/  IMAD.MOV.U32 R12, RZ, RZ, R7 ;  /* 0x000000ffff0c7224 */ /* 0x000fc600078e0007 */
[----:B------:R-:W-:-:S13]  /*8050*/  ISETP.NE.AND P6, PT, R210, 0x1, PT ;  /* 0x00000001d200780c */ /* 0x000fda0003fc5270 */
[----:B------:R-:W0:Y:S02]  /*8060*/  @P6 LDC.64 R14, c[0x0][0x9e8] ;  /* 0x00027a00ff0e6b82 */ /* 0x000e240000000a00 */
[----:B0-----:R-:W-:-:S05]  /*8070*/  @P6 IMAD.HI.U32 R14, R7, R14, RZ ;  /* 0x0000000e070e6227 */ /* 0x001fca00078e00ff */
[----:B------:R-:W-:-:S04]  /*8080*/  @P6 SHF.R.U32.HI R12, RZ, R15, R14 ;  /* 0x0000000fff0c6219 */ /* 0x000fc8000001160e */
[----:B------:R-:W-:Y:S01]  /*8090*/  LOP3.LUT R211, RZ, R12, RZ, 0x33, !PT ;  /* 0x0000000cffd37212 */ /* 0x000fe200078e33ff */
[----:B------:R-:W-:Y:S06]  /*80a0*/  BRA `(.L_x_1125) ;  /* 0x0000000000187947 */ /* 0x000fec0003800000 */
.L_x_1124:
[----:B------:R-:W-:Y:S02]  /*80b0*/  IMAD.U32 R210, RZ, RZ, UR53 ;  /* 0x00000035ffd27e24 */ /* 0x000fe4000f8e00ff */
[----:B------:R-:W-:-:S03]  /*80c0*/  IMAD.MOV.U32 R211, RZ, RZ, R9 ;  /* 0x000000ffffd37224 */ /* 0x000fc600078e0009 */
[----:B------:R-:W-:-:S13]  /*80d0*/  ISETP.NE.AND P6, PT, R210, 0x1, PT ;  /* 0x00000001d200780c */ /* 0x000fda0003fc5270 */
[----:B------:R-:W0:Y:S02]  /*80e0*/  @P6 LDC.64 R14, c[0x0][0x9e8] ;  /* 0x00027a00ff0e6b82 */ /* 0x000e240000000a00 */
[----:B0-----:R-:W-:-:S05]  /*80f0*/  @P6 IMAD.HI.U32 R14, R9, R14, RZ ;  /* 0x0000000e090e6227 */ /* 0x001fca00078e00ff */
[----:B------:R-:W-:-:S07]  /*8100*/  @P6 SHF.R.U32.HI R211, RZ, R15, R14 ;  /* 0x0000000fffd36219 */ /* 0x000fce000001160e */
.L_x_1125:
[----:B------:R-:W-:Y:S05]  /*8110*/  BSYNC B0 ;  /* 0x0000000000007941 */ /* 0x000fea0003800000 */
.L_x_1123:
[----:B------:R-:W-:-:S05]  /*8120*/  IMAD R8, R211, R210, R8 ;  /* 0x000000d2d3087224 */ /* 0x000fca00078e0208 */
[----:B------:R-:W-:Y:S02]  /*8130*/  VIADDMNMX R21, R8, R210, R21, PT ;  /* 0x000000d208157246 */ /* 0x000fe40003800115 */
[----:B------:R-:W-:-:S07]  /*8140*/  VIMNMX R10, R10, R8, !PT ;  /* 0x000000080a0a7248 */ /* 0x000fce0007fe0100 */
.L_x_1122:
        /* <DEDUP_REMOVED lines=97> */
[----:B------:R-:W-:Y:S02]  /*8760*/  FMNMX.FTZ R12, R101, R8, !PT ;  /* 0x00000008650c7209 */ /* 0x000fe40007810000 */
[----:B------:R-:W-:Y:S02]  /*8770*/  ISETP.LT.OR P1, PT, R21, 0x59, P1 ;  /* 0x000000591500780c */ /* 0x000fe40000f21670 */
[----:B------:R-:W-:Y:S01]  /*8780*/  ISETP.GT.AND P2, PT, R10, 0x89, !P2 ;  /* 0x000000890a00780c */ /* 0x000fe20005744270 */
[----:B------:R-:W0:Y:S01]  /*8790*/  SHFL.BFLY PT, R15, R12, 0x2, 0x1f ;  /* 0x0c401f000c0f7f89 */ /* 0x000e2200000e0000 */
        /* <DEDUP_REMOVED lines=10> */
[C---:B------:R-:W-:Y:S02]  /*8840*/  ISETP.GT.AND P1, PT, R10.reuse, 0x60, !P1 ;  /* 0x000000600a00780c */ /* 0x040fe40004f24270 */
[----:B------:R-:W-:Y:S02]  /*8850*/  ISETP.GT.AND P5, PT, R10, 0x98, !P5 ;  /* 0x000000980a00780c */ /* 0x000fe40006fa4270 */
[----:B------:R-:W-:Y:S02]  /*8860*/  ISETP.LT.OR P1, PT, R21, 0x61, P1 ;  /* 0x000000611500780c */ /* 0x000fe40000f21670 */
[----:B0-----:R-:W-:-:S02]  /*8870*/  FMNMX.FTZ R14, R12, R15, !PT ;  /* 0x0000000f0c0e7209 */ /* 0x001fc40007810000 */
[----:B------:R-:W-:Y:S02]  /*8880*/  FSEL R106, R106, -INF , !P1 ;  /* 0xff8000006a6a7808 */ /* 0x000fe40004800000 */
[----:B------:R-:W-:Y:S01]  /*8890*/  ISETP.NE.AND P1, PT, R198, RZ, PT ;  /* 0x000000ffc600720c */ /* 0x000fe20003f25270 */
[----:B------:R-:W0:Y:S01]  /*88a0*/  SHFL.BFLY PT, R15, R14, 0x1, 0x1f ;  /* 0x0c201f000e0f7f89 */ /* 0x000e2200000e0000 */
[C---:B------:R-:W-:Y:S02]  /*88b0*/  ISETP.LT.OR P3, PT, R21.reuse, 0x91, P3 ;  /* 0x000000911500780c */ /* 0x040fe40001f61670 */
        /* <DEDUP_REMOVED lines=13> */
[----:B0-----:R-:W-:Y:S01]  /*8990*/  FMNMX.FTZ R8, R14, R15, !PT ;  /* 0x0000000f0e087209 */ /* 0x001fe20007810000 */
[----:B------:R-:W-:Y:S01]  /*89a0*/  IMAD.U32 R15, RZ, RZ, UR37 ;  /* 0x00000025ff0f7e24 */ /* 0x000fe2000f8e00ff */
        /* <DEDUP_REMOVED lines=59> */
[----:B------:R-:W-:Y:S02]  /*8d60*/  ISETP.GT.AND P1, PT, R10, RZ, !P6 ;  /* 0x000000ff0a00720c */ /* 0x000fe40007724270 */
[----:B------:R-:W-:Y:S02]  /*8d70*/  ISETP.NE.AND P6, PT, R152, RZ, PT ;  /* 0x000000ff9800720c */ /* 0x000fe40003fc5270 */
        /* <DEDUP_REMOVED lines=56> */
[----:B------:R-:W-:Y:S01]  /*9100*/  FFMA.FTZ R100, R100, UR37, -R154 ;  /* 0x0000002564647c23 */ /* 0x000fe2000801089a */
        /* <DEDUP_REMOVED lines=41> */
[--C-:B------:R-:W-:Y:S01]  /*93a0*/  FFMA.FTZ R109, R113, UR37, -R154.reuse ;  /* 0x00000025716d7c23 */ /* 0x100fe2000801089a */
[----:B0-----:R-:W-:-:S01]  /*93b0*/  FFMA.FTZ R160, R101, UR37, -R154 ;  /* 0x0000002565a07c23 */ /* 0x001fc2000801089a */
[----:B------:R-:W-:Y:S01]  /*93c0*/  FFMA.FTZ R113, R117, UR37, -R154 ;  /* 0x0000002575717c23 */ /* 0x000fe2000801089a */
[----:B------:R-:W-:Y:S01]  /*93d0*/  FMNMX.FTZ R156, R103, R108, !PT ;  /* 0x0000006c679c7209 */ /* 0x000fe20007810000 */
[----:B------:R-:W-:Y:S01]  /*93e0*/  IMAD.U32 R117, RZ, RZ, UR37 ;  /* 0x00000025ff757e24 */ /* 0x000fe2000f8e00ff */
[----:B------:R-:W-:Y:S01]  /*93f0*/  FSEL R101, R8, RZ, P1 ;  /* 0x000000ff08657208 */ /* 0x000fe20000800000 */
[----:B------:R-:W-:Y:S02]  /*9400*/  MUFU.EX2 R108, R164 ;  /* 0x000000a4006c7308 */ /* 0x000fe40000000800 */
[----:B------:R-:W0:Y:S02]  /*9410*/  SHFL.BFLY PT, R165, R156, 0x2, 0x1f ;  /* 0x0c401f009ca57f89 */ /* 0x000e2400000e0000 */
[----:B------:R-:W-:-:S04]  /*9420*/  FADD.FTZ R2, -R101, R2 ;  /* 0x0000000265027221 */ /* 0x000fc80000010100 */
[----:B------:R-:W-:Y:S01]  /*9430*/  FMUL.FTZ R154, R2, UR37 ;  /* 0x00000025029a7c20 */ /* 0x000fe20008410000 */
[----:B------:R1:W-:Y:S08]  /*9440*/  MUFU.EX2 R101, R160 ;  /* 0x000000a000657308 */ /* 0x0003f00000000800 */
[----:B------:R-:W2:Y:S08]  /*9450*/  MUFU.EX2 R154, R154 ;  /* 0x0000009a009a7308 */ /* 0x000eb00000000800 */
[----:B------:R-:W-:Y:S01]  /*9460*/  MUFU.EX2 R145, R145 ;  /* 0x0000009100917308 */ /* 0x000fe20000000800 */
[----:B0-----:R-:W-:-:S05]  /*9470*/  FMNMX.FTZ R165, R156, R165, !PT ;  /* 0x000000a59ca57209 */ /* 0x001fca0007810000 */
[----:B------:R-:W0:Y:S02]  /*9480*/  SHFL.BFLY PT, R88, R165, 0x1, 0x1f ;  /* 0x0c201f00a5587f89 */ /* 0x000e2400000e0000 */
[----:B------:R-:W-:Y:S08]  /*9490*/  MUFU.EX2 R148, R148 ;  /* 0x0000009400947308 */ /* 0x000ff00000000800 */
[----:B------:R-:W-:Y:S08]  /*94a0*/  MUFU.EX2 R149, R149 ;  /* 0x0000009500957308 */ /* 0x000ff00000000800 */
[----:B------:R-:W-:Y:S01]  /*94b0*/  MUFU.EX2 R120, R120 ;  /* 0x0000007800787308 */ /* 0x000fe20000000800 */
[----:B0-----:R-:W-:-:S07]  /*94c0*/  FMNMX.FTZ R88, R165, R88, !PT ;  /* 0x00000058a5587209 */ /* 0x001fce0007810000 */
[----:B------:R-:W-:Y:S01]  /*94d0*/  MUFU.EX2 R121, R121 ;  /* 0x0000007900797308 */ /* 0x000fe20000000800 */
[C---:B------:R-:W-:Y:S01]  /*94e0*/  FSETP.NEU.FTZ.AND P1, PT, R88.reuse, -INF , PT ;  /* 0xff8000005800780b */ /* 0x040fe20003f3d000 */
[----:B------:R-:W-:-:S03]  /*94f0*/  FFMA.FTZ R117, R88, R117, -8 ;  /* 0xc100000058757423 */ /* 0x000fc60000010075 */
[----:B------:R-:W-:Y:S02]  /*9500*/  FSEL R165, R88, RZ, P1 ;  /* 0x000000ff58a57208 */ /* 0x000fe40000800000 */
[----:B------:R-:W-:Y:S01]  /*9510*/  FSEL R2, R117, RZ, P1 ;  /* 0x000000ff75027208 */ /* 0x000fe20000800000 */
[----:B------:R-:W-:Y:S02]  /*9520*/  MUFU.EX2 R124, R124 ;  /* 0x0000007c007c7308 */ /* 0x000fe40000000800 */
[----:B------:R-:W-:-:S02]  /*9530*/  FADD.FTZ R165, -R165, R0 ;  /* 0x00000000a5a57221 */ /* 0x000fc40000010100 */
[--C-:B------:R-:W-:Y:S01]  /*9540*/  FFMA.FTZ R156, R171, UR37, -R2.reuse ;  /* 0x00000025ab9c7c23 */ /* 0x100fe20008010802 */
[----:B------:R-:W-:-:S01]  /*9550*/  FFMA.FTZ R117, R155, UR37, -R2 ;  /* 0x000000259b757c23 */ /* 0x000fc20008010802 */
[----:B------:R-:W-:Y:S01]  /*9560*/  FMUL.FTZ R165, R165, UR37 ;  /* 0x00000025a5a57c20 */ /* 0x000fe20008410000 */
[----:B------:R-:W-:-:S01]  /*9570*/  FFMA.FTZ R155, R158, UR37, -R2 ;  /* 0x000000259e9b7c23 */ /* 0x000fc20008010802 */
[--C-:B------:R-:W-:Y:S01]  /*9580*/  FFMA.FTZ R158, R159, UR37, -R2.reuse ;  /* 0x000000259f9e7c23 */ /* 0x100fe20008010802 */
[----:B------:R-:W-:-:S01]  /*9590*/  FFMA.FTZ R159, R162, UR37, -R2 ;  /* 0x00000025a29f7c23 */ /* 0x000fc20008010802 */
[----:B------:R-:W-:Y:S01]  /*95a0*/  MUFU.EX2 R156, R156 ;  /* 0x0000009c009c7308 */ /* 0x000fe20000000800 */
[----:B-1----:R-:W-:-:S01]  /*95b0*/  FFMA.FTZ R160, R163, UR37, -R2 ;  /* 0x00000025a3a07c23 */ /* 0x002fc20008010802 */
[----:B------:R-:W-:Y:S01]  /*95c0*/  FFMA.FTZ R163, R167, UR37, -R2 ;  /* 0x00000025a7a37c23 */ /* 0x000fe20008010802 */
[----:B--2---:R-:W-:-:S01]  /*95d0*/  FFMA.FTZ R167, R154, R6, R15 ;  /* 0x000000069aa77223 */ /* 0x004fc2000001000f */
[--C-:B------:R-:W-:Y:S01]  /*95e0*/  FFMA.FTZ R162, R166, UR37, -R2.reuse ;  /* 0x00000025a6a27c23 */ /* 0x100fe20008010802 */
[----:B------:R-:W-:-:S01]  /*95f0*/  FFMA.FTZ R164, R126, UR37, -R2 ;  /* 0x000000257ea47c23 */ /* 0x000fc20008010802 */
[----:B------:R-:W-:Y:S01]  /*9600*/  FFMA.FTZ R126, R130, UR37, -R2 ;  /* 0x00000025827e7c23 */ /* 0x000fe20008010802 */
[----:B------:R-:W-:-:S01]  /*9610*/  FADD.FTZ R167, R12, R167 ;  /* 0x000000a70ca77221 */ /* 0x000fc20000010000 */
[----:B------:R-:W0:Y:S01]  /*9620*/  MUFU.EX2 R165, R165 ;  /* 0x000000a500a57308 */ /* 0x000e220000000800 */
[----:B------:R-:W-:-:S01]  /*9630*/  FFMA.FTZ R130, R134, UR37, -R2 ;  /* 0x0000002586827c23 */ /* 0x000fc20008010802 */
[----:B------:R-:W-:Y:S01]  /*9640*/  FFMA.FTZ R138, R138, UR37, -R2 ;  /* 0x000000258a8a7c23 */ /* 0x000fe20008010802 */
[----:B------:R-:W-:-:S01]  /*9650*/  FADD.FTZ R134, R14, R167 ;  /* 0x000000a70e867221 */ /* 0x000fc20000010000 */
[--C-:B------:R-:W-:Y:S01]  /*9660*/  FFMA.FTZ R139, R139, UR37, -R2.reuse ;  /* 0x000000258b8b7c23 */ /* 0x100fe20008010802 */
[----:B------:R-:W-:-:S01]  /*9670*/  FFMA.FTZ R142, R142, UR37, -R2 ;  /* 0x000000258e8e7c23 */ /* 0x000fc20008010802 */
[----:B------:R-:W-:Y:S01]  /*9680*/  FFMA.FTZ R143, R143, UR37, -R2 ;  /* 0x000000258f8f7c23 */ /* 0x000fe20008010802 */
[----:B------:R-:W-:-:S01]  /*9690*/  FADD.FTZ R167, R153, R134 ;  /* 0x0000008699a77221 */ /* 0x000fc20000010000 */
[----:B------:R-:W1:Y:S01]  /*96a0*/  MUFU.EX2 R117, R117 ;  /* 0x0000007500757308 */ /* 0x000e620000000800 */
[----:B------:R-:W-:-:S01]  /*96b0*/  FFMA.FTZ R146, R146, UR37, -R2 ;  /* 0x0000002592927c23 */ /* 0x000fc20008010802 */
[----:B------:R-:W-:Y:S01]  /*96c0*/  FFMA.FTZ R147, R147, UR37, -R2 ;  /* 0x0000002593937c23 */ /* 0x000fe20008010802 */
[----:B------:R-:W-:-:S01]  /*96d0*/  FADD.FTZ R134, R20, R167 ;  /* 0x000000a714867221 */ /* 0x000fc20000010000 */
[--C-:B------:R-:W-:Y:S01]  /*96e0*/  FFMA.FTZ R150, R150, UR37, -R2.reuse ;  /* 0x0000002596967c23 */ /* 0x100fe20008010802 */
[----:B------:R-:W-:-:S01]  /*96f0*/  FFMA.FTZ R151, R151, UR37, -R2 ;  /* 0x0000002597977c23 */ /* 0x000fc20008010802 */
[----:B------:R-:W-:Y:S01]  /*9700*/  FFMA.FTZ R122, R122, UR37, -R2 ;  /* 0x000000257a7a7c23 */ /* 0x000fe20008010802 */
[----:B------:R-:W-:-:S01]  /*9710*/  FADD.FTZ R167, R157, R134 ;  /* 0x000000869da77221 */ /* 0x000fc20000010000 */
[----:B------:R-:W2:Y:S01]  /*9720*/  MUFU.EX2 R155, R155 ;  /* 0x0000009b009b7308 */ /* 0x000ea20000000800 */
[----:B0-----:R-:W-:-:S01]  /*9730*/  FFMA.FTZ R6, R165, R5, R156 ;  /* 0x00000005a5067223 */ /* 0x001fc2000001009c */
[--C-:B------:R-:W-:Y:S01]  /*9740*/  FFMA.FTZ R123, R123, UR37, -R2.reuse ;  /* 0x000000257b7b7c23 */ /* 0x100fe20008010802 */
[----:B------:R-:W-:-:S01]  /*9750*/  FFMA.FTZ R127, R127, UR37, -R2 ;  /* 0x000000257f7f7c23 */ /* 0x000fc20008010802 */
[--C-:B------:R-:W-:Y:S01]  /*9760*/  FFMA.FTZ R131, R131, UR37, -R2.reuse ;  /* 0x0000002583837c23 */ /* 0x100fe20008010802 */
[----:B------:R-:W-:-:S01]  /*9770*/  FFMA.FTZ R135, R135, UR37, -R2 ;  /* 0x0000002587877c23 */ /* 0x000fc20008010802 */
[--C-:B------:R-:W-:Y:S01]  /*9780*/  FFMA.FTZ R106, R106, UR37, -R2.reuse ;  /* 0x000000256a6a7c23 */ /* 0x100fe20008010802 */
[----:B------:R-:W-:-:S01]  /*9790*/  FFMA.FTZ R107, R107, UR37, -R2 ;  /* 0x000000256b6b7c23 */ /* 0x000fc20008010802 */
[----:B------:R-:W0:Y:S01]  /*97a0*/  MUFU.EX2 R158, R158 ;  /* 0x0000009e009e7308 */ /* 0x000e220000000800 */
        /* <DEDUP_REMOVED lines=18> */
[----:B------:R-:W-:-:S05]  /*98d0*/  FFMA.FTZ R2, R103, UR37, -R2 ;  /* 0x0000002567027c23 */ /* 0x000fca0008010802 */
[----:B------:R-:W0:Y:S01]  /*98e0*/  MUFU.EX2 R162, R162 ;  /* 0x000000a200a27308 */ /* 0x000e220000000800 */
[----:B-1----:R-:W-:-:S01]  /*98f0*/  FADD.FTZ R5, R159, R6 ;  /* 0x000000069f057221 */ /* 0x002fc20000010000 */
[----:B------:R-:W-:-:S06]  /*9900*/  FADD.FTZ R6, R152, R167 ;  /* 0x000000a798067221 */ /* 0x000fcc0000010000 */
[----:B------:R-:W1:Y:S01]  /*9910*/  MUFU.EX2 R163, R163 ;  /* 0x000000a300a37308 */ /* 0x000e620000000800 */
[----:B--2---:R-:W-:-:S07]  /*9920*/  FADD.FTZ R5, R160, R5 ;  /* 0x00000005a0057221 */ /* 0x004fce0000010000 */
[----:B------:R-:W2:Y:S01]  /*9930*/  MUFU.EX2 R138, R138 ;  /* 0x0000008a008a7308 */ /* 0x000ea20000000800 */
[----:B0-----:R-:W-:-:S01]  /*9940*/  FADD.FTZ R134, R162, R5 ;  /* 0x00000005a2867221 */ /* 0x001fc20000010000 */
[----:B------:R-:W-:-:S04]  /*9950*/  FADD.FTZ R5, R161, R6 ;  /* 0x00000006a1057221 */ /* 0x000fc80000010000 */
[----:B------:R-:W-:Y:S02]  /*9960*/  FADD.FTZ R6, R136, R5 ;  /* 0x0000000588067221 */ /* 0x000fe40000010000 */
[----:B------:R-:W0:Y:S01]  /*9970*/  MUFU.EX2 R139, R139 ;  /* 0x0000008b008b7308 */ /* 0x000e220000000800 */
        /* <DEDUP_REMOVED lines=58> */
[----:B-1----:R-:W-:-:S04]  /*9d20*/  FADD.FTZ R5, R105, R6 ;  /* 0x0000000669057221 */ /* 0x002fc80000010000 */
[----:B------:R-:W-:-:S03]  /*9d30*/  FADD.FTZ R6, R10, R5 ;  /* 0x000000050a067221 */ /* 0x000fc60000010000 */
        /* <DEDUP_REMOVED lines=17> */
[----:B------:R-:W-:Y:S01]  /*9e50*/  MUFU.EX2 R119, R119 ;  /* 0x0000007700777308 */ /* 0x000fe20000000800 */
[----:B-1----:R-:W-:-:S07]  /*9e60*/  FADD.FTZ R134, R118, R167 ;  /* 0x000000a776867221 */ /* 0x002fce0000010000 */
[----:B------:R-:W0:Y:S01]  /*9e70*/  MUFU.EX2 R116, R116 ;  /* 0x0000007400747308 */ /* 0x000e220000000800 */
[----:B--2---:R-:W-:-:S07]  /*9e80*/  FADD.FTZ R5, R113, R6 ;  /* 0x0000000671057221 */ /* 0x004fce0000010000 */
[----:B------:R-:W-:Y:S08]  /*9e90*/  MUFU.EX2 R90, R90 ;  /* 0x0000005a005a7308 */ /* 0x000ff00000000800 */
        /* <DEDUP_REMOVED lines=8> */
[----:B------:R0:W-:Y:S08]  /*9f20*/  MUFU.EX2 R164, R95 ;  /* 0x0000005f00a47308 */ /* 0x0001f00000000800 */
[----:B------:R-:W2:Y:S01]  /*9f30*/  MUFU.EX2 R96, R96 ;  /* 0x0000006000607308 */ /* 0x000ea20000000800 */
[----:B0-----:R-:W-:-:S01]  /*9f40*/  FADD.FTZ R95, R119, R134 ;  /* 0x00000086775f7221 */ /* 0x001fc20000010000 */
[----:B-1----:R-:W-:-:S06]  /*9f50*/  FADD.FTZ R5, R93, R6 ;  /* 0x000000065d057221 */ /* 0x002fcc0000010000 */
[----:B------:R0:W1:Y:S08]  /*9f60*/  MUFU.EX2 R94, R98 ;  /* 0x00000062005e7308 */ /* 0x0000700000000800 */
[----:B------:R-:W3:Y:S01]  /*9f70*/  MUFU.EX2 R97, R97 ;  /* 0x0000006100617308 */ /* 0x000ee20000000800 */
[----:B0-----:R-:W-:-:S01]  /*9f80*/  FADD.FTZ R98, R90, R95 ;  /* 0x0000005f5a627221 */ /* 0x001fc20000010000 */
[----:B--2---:R-:W-:-:S03]  /*9f90*/  FADD.FTZ R6, R96, R5 ;  /* 0x0000000560067221 */ /* 0x004fc60000010000 */
[----:B------:R-:W-:-:S03]  /*9fa0*/  FADD.FTZ R98, R91, R98 ;  /* 0x000000625b627221 */ /* 0x000fc60000010000 */
[----:B------:R-:W0:Y:S01]  /*9fb0*/  MUFU.EX2 R166, R99 ;  /* 0x0000006300a67308 */ /* 0x000e220000000800 */
[----:B------:R-:W-:-:S04]  /*9fc0*/  FADD.FTZ R98, R169, R98 ;  /* 0x00000062a9627221 */ /* 0x000fc80000010000 */
[----:B------:R-:W-:-:S03]  /*9fd0*/  FADD.FTZ R95, R164, R98 ;  /* 0x00000062a45f7221 */ /* 0x000fc60000010000 */
[----:B------:R-:W2:Y:S01]  /*9fe0*/  MUFU.EX2 R100, R100 ;  /* 0x0000006400647308 */ /* 0x000ea20000000800 */
[----:B-1----:R-:W-:-:S01]  /*9ff0*/  FADD.FTZ R95, R94, R95 ;  /* 0x0000005f5e5f7221 */ /* 0x002fc20000010000 */
[----:B---3--:R-:W-:-:S06]  /*a000*/  FADD.FTZ R5, R97, R6 ;  /* 0x0000000661057221 */ /* 0x008fcc0000010000 */
[----:B------:R-:W1:Y:S01]  /*a010*/  MUFU.EX2 R102, R102 ;  /* 0x0000006600667308 */ /* 0x000e620000000800 */
[----:B0-----:R-:W-:-:S07]  /*a020*/  FADD.FTZ R95, R166, R95 ;  /* 0x0000005fa65f7221 */ /* 0x001fce0000010000 */
[----:B------:R-:W0:Y:S01]  /*a030*/  MUFU.EX2 R99, R2 ;  /* 0x0000000200637308 */ /* 0x000e220000000800 */
[----:B--2---:R-:W-:-:S04]  /*a040*/  FADD.FTZ R6, R100, R5 ;  /* 0x0000000564067221 */ /* 0x004fc80000010000 */
[----:B------:R-:W-:Y:S01]  /*a050*/  FADD.FTZ R6, R101, R6 ;  /* 0x0000000665067221 */ /* 0x000fe20000010000 */
[----:B-1----:R-:W-:-:S04]  /*a060*/  FADD.FTZ R95, R102, R95 ;  /* 0x0000005f665f7221 */ /* 0x002fc80000010000 */
[----:B0-----:R-:W-:Y:S01]  /*a070*/  FADD.FTZ R5, R99, R95 ;  /* 0x0000005f63057221 */ /* 0x001fe20000010000 */
[----:B------:R-:W-:Y:S06]  /*a080*/  @!P0 BRA `(.L_x_1126) ;  /* 0x0000000000048947 */ /* 0x000fec0003800000 */
[----:B------:R-:W-:Y:S01]  /*a090*/  BPT.TRAP 0x1 ;  /* 0x000000040000795c */ /* 0x000fe20000300000 */
.L_x_1126:
        /* <DEDUP_REMOVED lines=12> */
[----:B------:R-:W-:Y:S01]  /*a160*/  FMUL.FTZ R25, R25, R154 ;  /* 0x0000009a19197220 */ /* 0x000fe20000410000 */
[----:B------:R-:W-:Y:S01]  /*a170*/  F2FP.SATFINITE.E4M3.F32.PACK_AB_MERGE_C R152, R161, R152, RZ ;  /* 0x00000098a198723e */ /* 0x000fe200048070ff */
[----:B------:R-:W-:Y:S01]  /*a180*/  FMUL.FTZ R28, R28, R154 ;  /* 0x0000009a1c1c7220 */ /* 0x000fe20000410000 */
[----:B------:R-:W-:Y:S01]  /*a190*/  F2FP.SATFINITE.E4M3.F32.PACK_AB_MERGE_C R162, R163, R162, RZ ;  /* 0x000000a2a3a2723e */ /* 0x000fe200048070ff */
[----:B------:R-:W-:Y:S01]  /*a1a0*/  FMUL.FTZ R29, R29, R154 ;  /* 0x0000009a1d1d7220 */ /* 0x000fe20000410000 */
[----:B------:R-:W-:Y:S01]  /*a1b0*/  F2FP.SATFINITE.E4M3.F32.PACK_AB_MERGE_C R140, R141, R140, RZ ;  /* 0x0000008c8d8c723e */ /* 0x000fe200048070ff */
[----:B------:R-:W-:Y:S01]  /*a1c0*/  SYNCS.ARRIVE.TRANS64.RED.A1T0 RZ, [UR6], RZ ;  /* 0x000000ffffff79a7 */ /* 0x000fe20008100406 */
        /* <DEDUP_REMOVED lines=57> */
[----:B------:R-:W-:Y:S01]  /*a560*/  VIADD R3, R3, 0xffffffff ;  /* 0xffffffff03037836 */ /* 0x000fe20000000000 */
        /* <DEDUP_REMOVED lines=42> */
.L_x_1109:
[----:B------:R-:W0:Y:S01]  /*a810*/  LDC R7, c[0x0][0x9e4] ;  /* 0x00027900ff077b82 */ /* 0x000e220000000800 */
[----:B------:R-:W-:Y:S01]  /*a820*/  VIADD R8, R188, -UR54 ;  /* 0x80000036bc087c36 */ /* 0x000fe20008000000 */
[----:B------:R-:W-:-:S04]  /*a830*/  LOP3.LUT R189, R189, 0xffffffef, RZ, 0xc0, !PT ;  /* 0xffffffefbdbd7812 */ /* 0x000fc800078ec0ff */
[----:B------:R-:W-:Y:S02]  /*a840*/  R2UR UR6, R8 ;  /* 0x00000000080672ca */ /* 0x000fe400000e0000 */
[----:B0-----:R-:W-:-:S13]  /*a850*/  ISETP.GE.AND P1, PT, R7, 0x1, PT ;  /* 0x000000010700780c */ /* 0x001fda0003f26270 */
[----:B------:R-:W-:Y:S01]  /*a860*/  @P1 LOP3.LUT R189, R189, 0x10, RZ, 0xfc, !PT ;  /* 0x00000010bdbd1812 */ /* 0x000fe200078efcff */
[----:B------:R-:W-:Y:S06]  /*a870*/  @!P1 BRA `(.L_x_1128) ;  /* 0x0000000000449947 */ /* 0x000fec0003800000 */
        /* <DEDUP_REMOVED lines=9> */
.L_x_1129:
[----:B------:R-:W-:-:S13]  /*a910*/  ISETP.NE.AND P1, PT, R7, 0x1, PT ;  /* 0x000000010700780c */ /* 0x000fda0003f25270 */
[----:B------:R-:W0:Y:S02]  /*a920*/  @P1 LDC.64 R8, c[0x0][0x9e8] ;  /* 0x00027a00ff081b82 */ /* 0x000e240000000a00 */
[----:B0-----:R-:W-:-:S05]  /*a930*/  @P1 IMAD.HI.U32 R8, R188, R8, RZ ;  /* 0x00000008bc081227 */ /* 0x001fca00078e00ff */
[----:B------:R-:W-:-:S07]  /*a940*/  @P1 SHF.R.U32.HI R188, RZ, R9, R8 ;  /* 0x00000009ffbc1219 */ /* 0x000fce0000011608 */
.L_x_1130:
[----:B------:R-:W-:-:S05]  /*a950*/  IMAD R188, R188, R7, RZ ;  /* 0x00000007bcbc7224 */ /* 0x000fca00078e02ff */
[----:B------:R-:W-:-:S13]  /*a960*/  R2UR UR7, R188 ;  /* 0x00000000bc0772ca */ /* 0x000fda00000e0000 */
[----:B------:R-:W-:-:S04]  /*a970*/  UISETP.LT.AND UP0, UPT, UR6, UR7, UPT ;  /* 0x000000070600728c */ /* 0x000fc8000bf01270 */
[----:B------:R-:W-:-:S12]  /*a980*/  USEL UR6, UR6, UR7, !UP0 ;  /* 0x0000000706067287 */ /* 0x000fd8000c000000 */
.L_x_1128:
        /* <DEDUP_REMOVED lines=12> */
.L_x_1141:
[----:B------:R-:W-:Y:S01]  /*aa50*/  ISETP.NE.AND P2, PT, RZ, UR43, PT ;  /* 0x0000002bff007c0c */ /* 0x000fe2000bf45270 */
[----:B------:R-:W-:-:S04]  /*aa60*/  UISETP.NE.AND UP0, UPT, UR54, 0x1, UPT ;  /* 0x000000013600788c */ /* 0x000fc8000bf05270 */
[----:B------:R-:W-:-:S04]  /*aa70*/  USEL UR45, URZ, 0x1, UP0 ;  /* 0x000000013f2d7887 */ /* 0x000fc80008000000 */
[----:B------:R-:W-:-:S04]  /*aa80*/  ULOP3.LUT UR45, UR55, UR45, URZ, 0x3c, !UPT ;  /* 0x0000002d372d7292 */ /* 0x000fc8000f8e3c3f */
[----:B------:R-:W-:Y:S08]  /*aa90*/  @P2 BRA `(.L_x_1132) ;  /* 0x0000000000382947 */ /* 0x000ff00003800000 */
[----:B------:R-:W-:Y:S05]  /*aaa0*/  @!P0 BRA `(.L_x_1133) ;  /* 0x0000000000048947 */ /* 0x000fea0003800000 */
[----:B------:R-:W-:Y:S01]  /*aab0*/  BPT.TRAP 0x1 ;  /* 0x000000040000795c */ /* 0x000fe20000300000 */
.L_x_1133:
[----:B------:R-:W-:Y:S01]  /*aac0*/  UIADD3 UR6, UR54, 0x1, URZ ;  /* 0x0000000136067890 */ /* 0x000fe2000fffe03f */
[----:B------:R-:W-:-:S03]  /*aad0*/  IMAD.U32 R0, RZ, RZ, UR45 ;  /* 0x0000002dff007e24 */ /* 0x000fc6000f8e00ff */
[----:B------:R-:W-:Y:S02]  /*aae0*/  UISETP.NE.AND UP0, UPT, UR6, 0x2, UPT ;  /* 0x000000020600788c */ /* 0x000fe4000bf05270 */
[----:B------:R-:W-:Y:S02]  /*aaf0*/  SHF.L.U32 R0, R0, 0x1f, RZ ;  /* 0x0000001f00007819 */ /* 0x000fe400000006ff */
[----:B------:R-:W-:-:S04]  /*ab00*/  USEL UR6, UR6, URZ, UP0 ;  /* 0x0000003f06067287 */ /* 0x000fc80008000000 */
[----:B------:R-:W-:-:S09]  /*ab10*/  ULEA UR6, UR6, UR41, 0x3 ;  /* 0x0000002906067291 */ /* 0x000fd2000f8e183f */
[----:B------:R0:W1:Y:S01]  /*ab20*/  SYNCS.PHASECHK.TRANS64.TRYWAIT P1, [UR6+0x29830], R0 ;  /* 0x02983000ff0075a7 */ /* 0x0000620008020146 */
[----:B------:R-:W-:Y:S05]  /*ab30*/  @!P0 BRA `(.L_x_1134) ;  /* 0x0000000000048947 */ /* 0x000fea0003800000 */
[----:B------:R-:W-:Y:S01]  /*ab40*/  BPT.TRAP 0x1 ;  /* 0x000000040000795c */ /* 0x000fe20000300000 */
.L_x_1134:
[----:B-1----:R-:W-:Y:S05]  /*ab50*/  @P1 BRA `(.L_x_1132) ;  /* 0x0000000000081947 */ /* 0x002fea0003800000 */
[----:B------:R-:W1:Y:S02]  /*ab60*/  SYNCS.PHASECHK.TRANS64.TRYWAIT P1, [UR6+0x29830], R0 ;  /* 0x02983000ff0075a7 */ /* 0x000e640008020146 */
[----:B-1----:R-:W-:Y:S05]  /*ab70*/  @!P1 BRA `(.L_x_1135) ;  /* 0x000000f8002c9947 */ /* 0x002fea0003800000 */
.L_x_1132:
[----:B------:R-:W2:Y:S01]  /*ab80*/  S2R R2, SR_TID.X ;  /* 0x0000000000027919 */ /* 0x000ea20000002100 */
        /* <DEDUP_REMOVED lines=21> */
[----:B--2---:R-:W-:Y:S01]  /*ace0*/  SHF.R.U32.HI R2, RZ, 0x7, R2 ;  /* 0x00000007ff027819 */ /* 0x004fe20000011602 */
[----:B------:R-:W-:Y:S01]  /*acf0*/  UMOV UR19, 0x80000020 ;  /* 0x8000002000137882 */ /* 0x000fe20000000000 */
[----:B------:R-:W-:Y:S01]  /*ad00*/  UIADD3 UR22, UR56, 0x502, URZ ;  /* 0x0000050238167890 */ /* 0x000fe2000fffe03f */
[----:B------:R-:W-:-:S02]  /*ad10*/  UMOV UR23, 0x80000020 ;  /* 0x8000002000177882 */ /* 0x000fc40000000000 */
        /* <DEDUP_REMOVED lines=165> */
.L_x_1137:
[----:B------:R-:W-:Y:S01]  /*b770*/  ULEA UR6, UR54, UR41, 0x3 ;  /* 0x0000002936067291 */ /* 0x000fe2000f8e183f */
[----:B------:R-:W-:-:S05]  /*b780*/  IMAD.U32 R0, RZ, RZ, UR55 ;  /* 0x00000037ff007e24 */ /* 0x000fca000f8e00ff */
[----:B------:R-:W-:-:S04]  /*b790*/  SHF.L.U32 R0, R0, 0x1f, RZ ;  /* 0x0000001f00007819 */ /* 0x000fc800000006ff */
[----:B------:R0:W1:Y:S01]  /*b7a0*/  SYNCS.PHASECHK.TRANS64.TRYWAIT P1, [UR6+0x29850], R0 ;  /* 0x02985000ff0075a7 */ /* 0x0000620008020146 */
[----:B------:R-:W-:Y:S05]  /*b7b0*/  @!P0 BRA `(.L_x_1138) ;  /* 0x0000000000048947 */ /* 0x000fea0003800000 */
[----:B------:R-:W-:Y:S01]  /*b7c0*/  BPT.TRAP 0x1 ;  /* 0x000000040000795c */ /* 0x000fe20000300000 */
.L_x_1138:
[----:B-1----:R-:W-:Y:S05]  /*b7d0*/  @P1 BRA `(.L_x_1136) ;  /* 0x0000000000081947 */ /* 0x002fea0003800000 */
[----:B------:R-:W1:Y:S02]  /*b7e0*/  SYNCS.PHASECHK.TRANS64.TRYWAIT P1, [UR6+0x29850], R0 ;  /* 0x02985000ff0075a7 */ /* 0x000e640008020146 */
[----:B-1----:R-:W-:Y:S05]  /*b7f0*/  @!P1 BRA `(.L_x_1139) ;  /* 0x000000ec00249947 */ /* 0x002fea0003800000 */
.L_x_1136:
[----:B------:R-:W-:Y:S01]  /*b800*/  UIADD3 UR6, UR41, 0x400, URZ ;  /* 0x0000040029067890 */ /* 0x000fe2000fffe03f */
[----:B------:R-:W-:Y:S01]  /*b810*/  WARPGROUP.ARRIVE ;  /* 0x00000000000079c5 */ /* 0x000fe20000000000 */
[----:B------:R-:W-:Y:S01]  /*b820*/  UMOV UR7, 0xc0000010 ;  /* 0xc000001000077882 */ /* 0x000fe20000000000 */
[----:B01----:R-:W-:Y:S01]  /*b830*/  FMNMX.FTZ R0, R152, R9, !PT ;  /* 0x0000000998007209 */ /* 0x003fe20007810000 */
[----:B------:R-:W-:-:S03]  /*b840*/  USHF.R.U32.HI UR6, URZ, 0x4, UR6 ;  /* 0x000000043f067899 */ /* 0x000fc60008011606 */
[----:B------:R-:W0:Y:S01]  /*b850*/  S2R R196, SR_TID.X ;  /* 0x0000000000c47919 */ /* 0x000e220000002100 */
        /* <DEDUP_REMOVED lines=85> */
[----:B0-----:R-:W-:Y:S01]  /*bdb0*/  SHF.R.U32.HI R196, RZ, 0x7, R196 ;  /* 0x00000007ffc47819 */ /* 0x001fe200000116c4 */
[----:B------:R-:W0:Y:S01]  /*bdc0*/  SHFL.BFLY PT, R13, R8, 0x2, 0x1f ;  /* 0x0c401f00080d7f89 */ /* 0x000e2200000e0000 */
[----:B------:R-:W-:Y:S02]  /*bdd0*/  WARPGROUP.DEPBAR.LE gsb0, 0x0 ;  /* 0x00008000000079c5 */ /* 0x000fe40000010000 */
[----:B------:R-:W-:Y:S01]  /*bde0*/  WARPGROUP.ARRIVE ;  /* 0x00000000000079c5 */ /* 0x000fe20000000000 */
[----:B------:R-:W-:-:S05]  /*bdf0*/  FMNMX.FTZ R10, R103, R0, !PT ;  /* 0x00000000670a7209 */ /* 0x000fca0007810000 */
[----:B------:R-:W-:Y:S01]  /*be00*/  QGMMA.64x128x32.F32.E4M3.E4M3 R24, R180, gdesc[UR4], R24, gsb0 ;  /* 0x01e00004b4187df3 */ /* 0x000fe20008000818 */
[----:B------:R-:W-:Y:S01]  /*be10*/  UIADD3 UR6, UR10, 0x200, URZ ;  /* 0x000002000a067890 */ /* 0x000fe2000fffe03f */
[----:B------:R-:W1:Y:S01]  /*be20*/  SHFL.BFLY PT, R15, R10, 0x2, 0x1f ;  /* 0x0c401f000a0f7f89 */ /* 0x000e6200000e0000 */
[----:B------:R-:W-:Y:S01]  /*be30*/  UMOV UR7, 0xc0000010 ;  /* 0xc000001000077882 */ /* 0x000fe20000000000 */
[----:B0-----:R-:W-:-:S05]  /*be40*/  FMNMX.FTZ R13, R8, R13, !PT ;  /* 0x0000000d080d7209 */ /* 0x001fca0007810000 */
[----:B------:R-:W0:Y:S01]  /*be50*/  SHFL.BFLY PT, R2, R13, 0x1, 0x1f ;  /* 0x0c201f000d027f89 */ /* 0x000e2200000e0000 */
[----:B-1----:R-:W-:-:S05]  /*be60*/  FMNMX.FTZ R15, R10, R15, !PT ;  /* 0x0000000f0a0f7209 */ /* 0x002fca0007810000 */
[----:B------:R-:W1:Y:S01]  /*be70*/  SHFL.BFLY PT, R0, R15, 0x1, 0x1f ;  /* 0x0c201f000f007f89 */ /* 0x000e6200000e0000 */
[----:B0-----:R-:W-:-:S05]  /*be80*/  FMNMX.FTZ R2, R13, R2, !PT ;  /* 0x000000020d027209 */ /* 0x001fca0007810000 */
[----:B------:R-:W-:-:S04]  /*be90*/  FADD.FTZ R9, -R2, R9 ;  /* 0x0000000902097221 */ /* 0x000fc80000010100 */
[----:B------:R-:W-:Y:S01]  /*bea0*/  FMUL.FTZ R9, R9, UR37 ;  /* 0x0000002509097c20 */ /* 0x000fe20008410000 */
[----:B-1----:R-:W-:-:S05]  /*beb0*/  FMNMX.FTZ R0, R15, R0, !PT ;  /* 0x000000000f007209 */ /* 0x002fca0007810000 */
        /* <DEDUP_REMOVED lines=19> */
[----:B------:R-:W0:Y:S01]  /*bff0*/  MUFU.EX2 R10, R10 ;  /* 0x0000000a000a7308 */ /* 0x000e220000000800 */
[----:B------:R-:W-:-:S01]  /*c000*/  FFMA.FTZ R159, R163, UR37, -R101 ;  /* 0x00000025a39f7c23 */ /* 0x000fc20008010865 */
[----:B------:R-:W-:Y:S01]  /*c010*/  FFMA.FTZ R15, R161, UR37, -R188 ;  /* 0x00000025a10f7c23 */ /* 0x000fe200080108bc */
[----:B------:R-:W-:-:S01]  /*c020*/  FFMA.FTZ R158, R166, UR37, -R101 ;  /* 0x00000025a69e7c23 */ /* 0x000fc20008010865 */
[----:B------:R-:W-:Y:S01]  /*c030*/  FFMA.FTZ R20, R164, UR37, -R188 ;  /* 0x00000025a4147c23 */ /* 0x000fe200080108bc */
[----:B------:R-:W-:-:S01]  /*c040*/  FFMA.FTZ R161, R167, UR37, -R101 ;  /* 0x00000025a7a17c23 */ /* 0x000fc20008010865 */
[----:B------:R-:W-:Y:S01]  /*c050*/  FFMA.FTZ R21, R165, UR37, -R188 ;  /* 0x00000025a5157c23 */ /* 0x000fe200080108bc */
        /* <DEDUP_REMOVED lines=47> */
[----:B------:R-:W-:Y:S01]  /*c350*/  IADD3 R166, -R196, 0xb, RZ ;  /* 0x0000000bc4a67810 */ /* 0x000fe20007ffe1ff */
[----:B------:R-:W-:-:S01]  /*c360*/  FFMA.FTZ R110, R110, UR37, -R101 ;  /* 0x000000256e6e7c23 */ /* 0x000fc20008010865 */
[----:B------:R-:W1:Y:S01]  /*c370*/  MUFU.EX2 R13, R13 ;  /* 0x0000000d000d7308 */ /* 0x000e620000000800 */
[----:B--2---:R-:W-:-:S01]  /*c380*/  FADD.FTZ R6, R12, R163 ;  /* 0x000000a30c067221 */ /* 0x004fc20000010000 */
[----:B------:R-:W2:Y:S01]  /*c390*/  S2R R196, SR_TID.X ;  /* 0x0000000000c47919 */ /* 0x000ea20000002100 */
[----:B------:R-:W-:-:S02]  /*c3a0*/  WARPGROUP.DEPBAR.LE gsb0, 0x0 ;  /* 0x00008000000079c5 */ /* 0x000fc40000010000 */
[----:B------:R-:W-:Y:S01]  /*c3b0*/  WARPGROUP.ARRIVE ;  /* 0x00000000000079c5 */ /* 0x000fe20000000000 */
[----:B------:R-:W-:-:S01]  /*c3c0*/  FFMA.FTZ R108, R108, UR37, -R188 ;  /* 0x000000256c6c7c23 */ /* 0x000fc200080108bc */
[----:B------:R-:W-:Y:S01]  /*c3d0*/  FFMA.FTZ R111, R111, UR37, -R101 ;  /* 0x000000256f6f7c23 */ /* 0x000fe20008010865 */
[----:B------:R-:W3:Y:S01]  /*c3e0*/  MUFU.EX2 R156, R156 ;  /* 0x0000009c009c7308 */ /* 0x000ee20000000800 */
[----:B0-----:R-:W-:-:S01]  /*c3f0*/  FADD.FTZ R163, R155, R160 ;  /* 0x000000a09ba37221 */ /* 0x001fc20000010000 */
[--C-:B------:R-:W-:Y:S01]  /*c400*/  FFMA.FTZ R109, R109, UR37, -R188.reuse ;  /* 0x000000256d6d7c23 */ /* 0x100fe200080108bc */
[----:B------:R-:W-:Y:S01]  /*c410*/  QGMMA.64x128x32.F32.E4M3.E4M3 R24, R176, gdesc[UR4], R24, gsb0 ;  /* 0x01e00004b0187df3 */ /* 0x000fe20008000818 */
[----:B------:R-:W-:Y:S01]  /*c420*/  UIADD3 UR6, UR10, 0x300, URZ ;  /* 0x000003000a067890 */ /* 0x000fe2000fffe03f */
[----:B------:R-:W-:Y:S01]  /*c430*/  FFMA.FTZ R114, R114, UR37, -R101 ;  /* 0x0000002572727c23 */ /* 0x000fe20008010865 */
[----:B------:R-:W-:Y:S01]  /*c440*/  UMOV UR7, 0xc0000010 ;  /* 0xc000001000077882 */ /* 0x000fe20000000000 */
[----:B------:R-:W-:Y:S01]  /*c450*/  FFMA.FTZ R112, R112, UR37, -R188 ;  /* 0x0000002570707c23 */ /* 0x000fe200080108bc */
        /* <DEDUP_REMOVED lines=17> */
[----:B0-----:R-:W-:-:S01]  /*c570*/  FADD.FTZ R6, R14, R5 ;  /* 0x000000050e067221 */ /* 0x001fc20000010000 */
[----:B--2---:R-:W-:Y:S01]  /*c580*/  LOP3.LUT P1, RZ, R196, 0x7f, RZ, 0xc0, !PT ;  /* 0x0000007fc4ff7812 */ /* 0x004fe2000782c0ff */
        /* <DEDUP_REMOVED lines=9> */
[--C-:B------:R-:W-:Y:S01]  /*c620*/  FFMA.FTZ R102, R102, UR37, -R101.reuse ;  /* 0x0000002566667c23 */ /* 0x100fe20008010865 */
[----:B------:R-:W-:-:S03]  /*c630*/  FFMA.FTZ R101, R103, UR37, -R101 ;  /* 0x0000002567657c23 */ /* 0x000fc60008010865 */
[----:B------:R-:W1:Y:S01]  /*c640*/  MUFU.EX2 R20, R20 ;  /* 0x0000001400147308 */ /* 0x000e620000000800 */
[----:B---3--:R-:W-:-:S07]  /*c650*/  FADD.FTZ R5, R15, R6 ;  /* 0x000000060f057221 */ /* 0x008fce0000010000 */
        /* <DEDUP_REMOVED lines=25> */
[----:B------:R-:W-:Y:S02]  /*c7f0*/  WARPGROUP.DEPBAR.LE gsb0, 0x0 ;  /* 0x00008000000079c5 */ /* 0x000fe40000010000 */
[----:B------:R-:W-:Y:S01]  /*c800*/  WARPGROUP.ARRIVE ;  /* 0x00000000000079c5 */ /* 0x000fe20000000000 */
[----:B0-----:R-:W-:-:S04]  /*c810*/  FADD.FTZ R160, R146, R163 ;  /* 0x000000a392a07221 */ /* 0x001fc80000010000 */
[----:B------:R-:W0:Y:S01]  /*c820*/  MUFU.EX2 R145, R145 ;  /* 0x0000009100917308 */ /* 0x000e220000000800 */
[----:B------:R-:W-:Y:S01]  /*c830*/  QGMMA.64x128x32.F32.E4M3.E4M3 R24, R172, gdesc[UR4], R24, gsb0 ;  /* 0x01e00004ac187df3 */ /* 0x000fe20008000818 */
[----:B------:R-:W-:Y:S01]  /*c840*/  UIADD3 UR6, UR10, 0x400, URZ ;  /* 0x000004000a067890 */ /* 0x000fe2000fffe03f */
[----:B-1----:R-:W-:Y:S01]  /*c850*/  FADD.FTZ R6, R144, R5 ;  /* 0x0000000590067221 */ /* 0x002fe20000010000 */
        /* <DEDUP_REMOVED lines=40> */
[----:B--2---:R-:W-:-:S05]  /*cae0*/  FADD.FTZ R160, R134, R163 ;  /* 0x000000a386a07221 */ /* 0x004fca0000010000 */
        /* <DEDUP_REMOVED lines=33> */
[----:B------:R-:W-:-:S06]  /*cd00*/  IMAD.U32 R163, RZ, RZ, UR52 ;  /* 0x00000034ffa37e24 */ /* 0x000fcc000f8e00ff */
[----:B------:R-:W-:Y:S01]  /*cd10*/  MUFU.EX2 R119, R119 ;  /* 0x0000007700777308 */ /* 0x000fe20000000800 */
[----:B-1----:R-:W-:-:S01]  /*cd20*/  FADD.FTZ R6, R116, R5 ;  /* 0x0000000574067221 */ /* 0x002fc20000010000 */
[----:B------:R-:W-:-:S06]  /*cd30*/  WARPGROUP.DEPBAR.LE gsb0, 0x0 ;  /* 0x00008000000079c5 */ /* 0x000fcc0000010000 */
[----:B------:R-:W0:Y:S01]  /*cd40*/  MUFU.EX2 R88, R88 ;  /* 0x0000005800587308 */ /* 0x000e220000000800 */
[----:B--2---:R-:W-:-:S07]  /*cd50*/  FADD.FTZ R5, R117, R6 ;  /* 0x0000000675057221 */ /* 0x004fce0000010000 */
[----:B------:R-:W1:Y:S08]  /*cd60*/  MUFU.EX2 R90, R90 ;  /* 0x0000005a005a7308 */ /* 0x000e700000000800 */
[----:B------:R-:W2:Y:S01]  /*cd70*/  MUFU.EX2 R89, R89 ;  /* 0x0000005900597308 */ /* 0x000ea20000000800 */
[----:B0-----:R-:W-:-:S07]  /*cd80*/  FADD.FTZ R6, R88, R5 ;  /* 0x0000000558067221 */ /* 0x001fce0000010000 */
[----:B------:R-:W0:Y:S08]  /*cd90*/  MUFU.EX2 R91, R91 ;  /* 0x0000005b005b7308 */ /* 0x000e300000000800 */
[----:B------:R-:W3:Y:S08]  /*cda0*/  MUFU.EX2 R92, R92 ;  /* 0x0000005c005c7308 */ /* 0x000ef00000000800 */
[----:B------:R-:W4:Y:S08]  /*cdb0*/  MUFU.EX2 R165, R94 ;  /* 0x0000005e00a57308 */ /* 0x000f300000000800 */
[----:B------:R-:W5:Y:S08]  /*cdc0*/  MUFU.EX2 R93, R93 ;  /* 0x0000005d005d7308 */ /* 0x000f700000000800 */
[----:B------:R1:W5:Y:S08]  /*cdd0*/  MUFU.EX2 R162, R95 ;  /* 0x0000005f00a27308 */ /* 0x0003700000000800 */
[----:B------:R-:W5:Y:S01]  /*cde0*/  MUFU.EX2 R96, R96 ;  /* 0x0000006000607308 */ /* 0x000f620000000800 */
[----:B-1----:R-:W-:-:S01]  /*cdf0*/  FADD.FTZ R95, R119, R160 ;  /* 0x000000a0775f7221 */ /* 0x002fc20000010000 */
[----:B------:R-:W-:-:S05]  /*ce00*/  @!P1 LEA R160, R163, UR41, 0x3 ;  /* 0x00000029a3a09c11 */ /* 0x000fca000f8e18ff */
[----:B------:R-:W-:Y:S01]  /*ce10*/  @!P1 VIADD R5, R160, 0x29840 ;  /* 0x00029840a0059836 */ /* 0x000fe20000000000 */
[----:B------:R1:W5:Y:S04]  /*ce20*/  MUFU.EX2 R94, R98 ;  /* 0x00000062005e7308 */ /* 0x0003680000000800 */
[----:B------:R-:W-:Y:S01]  /*ce30*/  @!P1 PRMT R5, RZ, 0x654, R5 ;  /* 0x00000654ff059816 */ /* 0x000fe20000000005 */
[----:B------:R0:W-:Y:S06]  /*ce40*/  BAR.ARV R166, 0x100 ;  /* 0x000400a60000751d */ /* 0x0001ec0000002000 */
[----:B-1----:R-:W-:-:S01]  /*ce50*/  FADD.FTZ R98, R90, R95 ;  /* 0x0000005f5a627221 */ /* 0x002fc20000010000 */
[----:B------:R-:W1:Y:S01]  /*ce60*/  MUFU.EX2 R97, R97 ;  /* 0x0000006100617308 */ /* 0x000e620000000800 */
[----:B--2---:R-:W-:-:S01]  /*ce70*/  FADD.FTZ R95, R89, R6 ;  /* 0x00000006595f7221 */ /* 0x004fc20000010000 */
[----:B------:R5:W-:Y:S01]  /*ce80*/  @!P1 SYNCS.ARRIVE.TRANS64.RED.A1T0 RZ, [R5+URZ], RZ ;  /* 0x000000ff05ff99a7 */ /* 0x000be2000810043f */
[----:B0-----:R-:W-:-:S02]  /*ce90*/  FADD.FTZ R98, R91, R98 ;  /* 0x000000625b627221 */ /* 0x001fc40000010000 */
[----:B---3--:R-:W-:Y:S02]  /*cea0*/  FADD.FTZ R6, R92, R95 ;  /* 0x0000005f5c067221 */ /* 0x008fe40000010000 */
[----:B----4-:R-:W-:-:S01]  /*ceb0*/  FADD.FTZ R98, R165, R98 ;  /* 0x00000062a5627221 */ /* 0x010fc20000010000 */
[----:B------:R-:W0:Y:S01]  /*cec0*/  MUFU.EX2 R164, R99 ;  /* 0x0000006300a47308 */ /* 0x000e220000000800 */
[----:B-----5:R-:W-:-:S02]  /*ced0*/  FADD.FTZ R5, R93, R6 ;  /* 0x000000065d057221 */ /* 0x020fc40000010000 */
[----:B------:R-:W-:Y:S02]  /*cee0*/  FADD.FTZ R95, R162, R98 ;  /* 0x00000062a25f7221 */ /* 0x000fe40000010000 */
[----:B------:R-:W-:-:S02]  /*cef0*/  FADD.FTZ R6, R96, R5 ;  /* 0x0000000560067221 */ /* 0x000fc40000010000 */
[----:B------:R-:W-:Y:S01]  /*cf00*/  FADD.FTZ R95, R94, R95 ;  /* 0x0000005f5e5f7221 */ /* 0x000fe20000010000 */
        /* <DEDUP_REMOVED lines=8> */
[----:B0-----:R-:W-:-:S03]  /*cf90*/  FADD.FTZ R6, R153, R6 ;  /* 0x0000000699067221 */ /* 0x001fc60000010000 */
[----:B--2---:R-:W-:Y:S01]  /*cfa0*/  FADD.FTZ R5, R101, R95 ;  /* 0x0000005f65057221 */ /* 0x004fe20000010000 */
[----:B------:R-:W-:Y:S06]  /*cfb0*/  @!P0 BRA `(.L_x_1140) ;  /* 0x0000000000048947 */ /* 0x000fec0003800000 */
[----:B------:R-:W-:Y:S01]  /*cfc0*/  BPT.TRAP 0x1 ;  /* 0x000000040000795c */ /* 0x000fe20000300000 */
.L_x_1140:
        /* <DEDUP_REMOVED lines=115> */
.L_x_1131:
[----:B------:R-:W-:-:S13]  /*d700*/  ISETP.GE.AND P1, PT, R3, UR38, PT ;  /* 0x0000002603007c0c */ /* 0x000fda000bf26270 */
[----:B------:R-:W-:Y:S05]  /*d710*/  @!P1 BRA `(.L_x_1142) ;  /* 0x0000004400d49947 */ /* 0x000fea0003800000 */
[----:B------:R-:W-:Y:S01]  /*d720*/  IMAD.IADD R11, R17, 0x1, -R18 ;  /* 0x00000001110b7824 */ /* 0x000fe200078e0a12 */
[----:B------:R-:W-:Y:S01]  /*d730*/  UMOV UR56, UR52 ;  /* 0x0000003400387c82 */ /* 0x000fe20008000000 */
[----:B------:R-:W-:Y:S01]  /*d740*/  IMAD.MOV.U32 R10, RZ, RZ, R0 ;  /* 0x000000ffff0a7224 */ /* 0x000fe200078e0000 */
[----:B------:R-:W-:Y:S01]  /*d750*/  UMOV UR57, UR45 ;  /* 0x0000002d00397c82 */ /* 0x000fe20008000000 */
[----:B------:R-:W-:Y:S01]  /*d760*/  IMAD.MOV.U32 R8, RZ, RZ, R2 ;  /* 0x000000ffff087224 */ /* 0x000fe200078e0002 */
[C-C-:B------:R-:W-:Y:S01]  /*d770*/  IADD3 R13, R11.reuse, 0x8, R4.reuse ;  /* 0x000000080b0d7810 */ /* 0x140fe20007ffe004 */
[----:B------:R-:W-:Y:S01]  /*d780*/  IMAD.IADD R11, R11, 0x1, R4 ;  /* 0x000000010b0b7824 */ /* 0x000fe200078e0204 */
[----:B------:R-:W-:Y:S01]  /*d790*/  ULDC UR52, c[0x0][0x9e4] ;  /* 0x0002790000347ab9 */ /* 0x000fe20000000800 */
[----:B------:R-:W-:Y:S01]  /*d7a0*/  ULDC UR54, c[0x0][0x9dc] ;  /* 0x0002770000367ab9 */ /* 0x000fe20000000800 */
[----:B------:R-:W-:Y:S01]  /*d7b0*/  LOP3.LUT R9, RZ, R13, RZ, 0x33, !PT ;  /* 0x0000000dff097212 */ /* 0x000fe200078e33ff */
[----:B------:R-:W-:-:S06]  /*d7c0*/  ULDC UR53, c[0x0][0x9e0] ;  /* 0x0002780000357ab9 */ /* 0x000fcc0000000800 */
.L_x_1160:
[----:B------:R-:W-:Y:S01]  /*d7d0*/  ISETP.NE.AND P2, PT, RZ, UR43, PT ;  /* 0x0000002bff007c0c */ /* 0x000fe2000bf45270 */
[----:B------:R-:W-:-:S04]  /*d7e0*/  UISETP.NE.AND UP0, UPT, UR56, 0x1, UPT ;  /* 0x000000013800788c */ /* 0x000fc8000bf05270 */
[----:B------:R-:W-:-:S04]  /*d7f0*/  USEL UR45, URZ, 0x1, UP0 ;  /* 0x000000013f2d7887 */ /* 0x000fc80008000000 */
[----:B------:R-:W-:-:S04]  /*d800*/  ULOP3.LUT UR45, UR57, UR45, URZ, 0x3c, !UPT ;  /* 0x0000002d392d7292 */ /* 0x000fc8000f8e3c3f */
[----:B------:R-:W-:Y:S08]  /*d810*/  @P2 BRA `(.L_x_1143) ;  /* 0x0000000000382947 */ /* 0x000ff00003800000 */
[----:B------:R-:W-:Y:S05]  /*d820*/  @!P0 BRA `(.L_x_1144) ;  /* 0x0000000000048947 */ /* 0x000fea0003800000 */
[----:B------:R-:W-:Y:S01]  /*d830*/  BPT.TRAP 0x1 ;  /* 0x000000040000795c */ /* 0x000fe20000300000 */
.L_x_1144:
        /* <DEDUP_REMOVED lines=9> */
.L_x_1145:
[----:B-1----:R-:W-:Y:S05]  /*d8d0*/  @P1 BRA `(.L_x_1143) ;  /* 0x0000000000081947 */ /* 0x002fea0003800000 */
[----:B------:R-:W1:Y:S02]  /*d8e0*/  SYNCS.PHASECHK.TRANS64.TRYWAIT P1, [UR6+0x29830], R0 ;  /* 0x02983000ff0075a7 */ /* 0x000e640008020146 */
[----:B-1----:R-:W-:Y:S05]  /*d8f0*/  @!P1 BRA `(.L_x_1146) ;  /* 0x000000c800fc9947 */ /* 0x002fea0003800000 */
.L_x_1143:
        /* <DEDUP_REMOVED lines=191> */
.L_x_1148:
[----:B------:R-:W-:Y:S01]  /*e4f0*/  ULEA UR6, UR56, UR41, 0x3 ;  /* 0x0000002938067291 */ /* 0x000fe2000f8e183f */
[----:B------:R-:W-:-:S05]  /*e500*/  IMAD.U32 R0, RZ, RZ, UR57 ;  /* 0x00000039ff007e24 */ /* 0x000fca000f8e00ff */
[----:B------:R-:W-:-:S04]  /*e510*/  SHF.L.U32 R0, R0, 0x1f, RZ ;  /* 0x0000001f00007819 */ /* 0x000fc800000006ff */
[----:B------:R0:W1:Y:S01]  /*e520*/  SYNCS.PHASECHK.TRANS64.TRYWAIT P1, [UR6+0x29850], R0 ;  /* 0x02985000ff0075a7 */ /* 0x0000620008020146 */
[----:B------:R-:W-:Y:S05]  /*e530*/  @!P0 BRA `(.L_x_1149) ;  /* 0x0000000000048947 */ /* 0x000fea0003800000 */
[----:B------:R-:W-:Y:S01]  /*e540*/  BPT.TRAP 0x1 ;  /* 0x000000040000795c */ /* 0x000fe20000300000 */
.L_x_1149:
[----:B-1----:R-:W-:Y:S05]  /*e550*/  @P1 BRA `(.L_x_1147) ;  /* 0x0000000000081947 */ /* 0x002fea0003800000 */
[----:B------:R-:W1:Y:S02]  /*e560*/  SYNCS.PHASECHK.TRANS64.TRYWAIT P1, [UR6+0x29850], R0 ;  /* 0x02985000ff0075a7 */ /* 0x000e640008020146 */
[----:B-1----:R-:W-:Y:S05]  /*e570*/  @!P1 BRA `(.L_x_1150) ;  /* 0x000000bc00f49947 */ /* 0x002fea0003800000 */
.L_x_1147:
        /* <DEDUP_REMOVED lines=44> */
[----:B------:R-:W-:-:S04]  /*e840*/  VIADD R15, R15, UR6 ;  /* 0x000000060f0f7c36 */ /* 0x000fc80008000000 */
[----:B------:R-:W-:Y:S01]  /*e850*/  IMAD.IADD R2, R4, 0x1, R15 ;  /* 0x0000000104027824 */ /* 0x000fe200078e020f */
[----:B------:R-:W-:Y:S02]  /*e860*/  WARPGROUP.DEPBAR.LE gsb0, 0x0 ;  /* 0x00008000000079c5 */ /* 0x000fe40000010000 */
[----:B------:R0:W-:Y:S06]  /*e870*/  BAR.ARV R20, 0x100 ;  /* 0x000400140000751d */ /* 0x0001ec0000002000 */
[----:B------:R1:W-:Y:S01]  /*e880*/  @!P1 SYNCS.ARRIVE.TRANS64.RED.A1T0 RZ, [R0+URZ], RZ ;  /* 0x000000ff00ff99a7 */ /* 0x0003e2000810043f */
[----:B------:R-:W-:Y:S01]  /*e890*/  ISETP.GE.AND P1, PT, R7, 0x1, PT ;  /* 0x000000010700780c */ /* 0x000fe20003f26270 */
[----:B-1----:R-:W-:-:S12]  /*e8a0*/  IMAD R0, R16, -0x2, R14 ;  /* 0xfffffffe10007824 */ /* 0x002fd800078e020e */
[----:B0-----:R-:W-:Y:S05]  /*e8b0*/  @!P1 BRA `(.L_x_1151) ;  /* 0x0000000000589947 */ /* 0x001fea0003800000 */
[----:B------:R-:W-:Y:S01]  /*e8c0*/  ISETP.GT.AND P1, PT, R11, -0x1, PT ;  /* 0xffffffff0b00780c */ /* 0x000fe20003f24270 */
[----:B------:R-:W-:-:S12]  /*e8d0*/  BSSY B0, `(.L_x_1152) ;  /* 0x0000011000007945 */ /* 0x000fd80003800000 */
[----:B------:R-:W-:Y:S05]  /*e8e0*/  @P1 BRA `(.L_x_1153) ;  /* 0x0000000000241947 */ /* 0x000fea0003800000 */
[----:B------:R-:W-:Y:S01]  /*e8f0*/  IMAD.U32 R168, RZ, RZ, UR52 ;  /* 0x00000034ffa87e24 */ /* 0x000fe2000f8e00ff */
[----:B------:R-:W-:-:S04]  /*e900*/  IADD3 R20, R4, R17, -R18 ;  /* 0x0000001104147210 */ /* 0x000fc80007ffe812 */
[----:B------:R-:W-:Y:S02]  /*e910*/  ISETP.NE.AND P1, PT, R168, 0x1, PT ;  /* 0x00000001a800780c */ /* 0x000fe40003f25270 */
[----:B------:R-:W-:-:S11]  /*e920*/  LOP3.LUT R169, RZ, R20, RZ, 0x33, !PT ;  /* 0x00000014ffa97212 */ /* 0x000fd600078e33ff */
[----:B------:R-:W0:Y:S02]  /*e930*/  @P1 LDC.64 R170, c[0x0][0x9e8] ;  /* 0x00027a00ffaa1b82 */ /* 0x000e240000000a00 */
[----:B0-----:R-:W-:-:S05]  /*e940*/  @P1 IMAD.HI.U32 R20, R169, R170, RZ ;  /* 0x000000aaa9141227 */ /* 0x001fca00078e00ff */
[----:B------:R-:W-:-:S04]  /*e950*/  @P1 SHF.R.U32.HI R169, RZ, R171, R20 ;  /* 0x000000abffa91219 */ /* 0x000fc80000011614 */
[----:B------:R-:W-:Y:S01]  /*e960*/  LOP3.LUT R169, RZ, R169, RZ, 0x33, !PT ;  /* 0x000000a9ffa97212 */ /* 0x000fe200078e33ff */
[----:B------:R-:W-:Y:S06]  /*e970*/  BRA `(.L_x_1154) ;  /* 0x0000000000187947 */ /* 0x000fec0003800000 */
.L_x_1153:
[----:B------:R-:W-:Y:S02]  /*e980*/  IMAD.U32 R168, RZ, RZ, UR52 ;  /* 0x00000034ffa87e24 */ /* 0x000fe4000f8e00ff */
[----:B------:R-:W-:-:S03]  /*e990*/  IMAD.MOV.U32 R169, RZ, RZ, R11 ;  /* 0x000000ffffa97224 */ /* 0x000fc600078e000b */
[----:B------:R-:W-:-:S13]  /*e9a0*/  ISETP.NE.AND P1, PT, R168, 0x1, PT ;  /* 0x00000001a800780c */ /* 0x000fda0003f25270 */
[----:B------:R-:W0:Y:S02]  /*e9b0*/  @P1 LDC.64 R170, c[0x0][0x9e8] ;  /* 0x00027a00ffaa1b82 */ /* 0x000e240000000a00 */
[----:B0-----:R-:W-:-:S05]  /*e9c0*/  @P1 IMAD.HI.U32 R20, R11, R170, RZ ;  /* 0x000000aa0b141227 */ /* 0x001fca00078e00ff */
[----:B------:R-:W-:-:S07]  /*e9d0*/  @P1 SHF.R.U32.HI R169, RZ, R171, R20 ;  /* 0x000000abffa91219 */ /* 0x000fce0000011614 */
.L_x_1154:
[----:B------:R-:W-:Y:S05]  /*e9e0*/  BSYNC B0 ;  /* 0x0000000000007941 */ /* 0x000fea0003800000 */
.L_x_1152:
[----:B------:R-:W-:-:S05]  /*e9f0*/  IMAD R169, R169, R168, R0 ;  /* 0x000000a8a9a97224 */ /* 0x000fca00078e0200 */
[----:B------:R-:W-:Y:S02]  /*ea00*/  VIADDMNMX R12, R169, R168, R12, PT ;  /* 0x000000a8a90c7246 */ /* 0x000fe4000380010c */
[----:B------:R-:W-:-:S07]  /*ea10*/  VIMNMX R2, R2, R169, !PT ;  /* 0x000000a902027248 */ /* 0x000fce0007fe0100 */
.L_x_1151:
        /* <DEDUP_REMOVED lines=12> */
[----:B------:R-:W-:Y:S02]  /*eae0*/  ISETP.LT.OR P1, PT, R12, 0xa, P1 ;  /* 0x0000000a0c00780c */ /* 0x000fe40000f21670 */
        /* <DEDUP_REMOVED lines=182> */
[----:B------:R-:W-:Y:S02]  /*f650*/  IADD3 R12, R15, 0x8, R4 ;  /* 0x000000080f0c7810 */ /* 0x000fe40007ffe004 */
[----:B------:R-:W-:Y:S02]  /*f660*/  FSEL R101, R101, -INF , !P6 ;  /* 0xff80000065657808 */ /* 0x000fe40007000000 */
[----:B------:R-:W-:-:S13]  /*f670*/  ISETP.GE.AND P6, PT, R7, 0x1, PT ;  /* 0x000000010700780c */ /* 0x000fda0003fc6270 */
[----:B------:R-:W-:Y:S05]  /*f680*/  @!P6 BRA `(.L_x_1155) ;  /* 0x000000000054e947 */ /* 0x000fea0003800000 */
        /* <DEDUP_REMOVED lines=11> */
.L_x_1157:
[----:B------:R-:W-:Y:S02]  /*f740*/  IMAD.U32 R210, RZ, RZ, UR52 ;  /* 0x00000034ffd27e24 */ /* 0x000fe4000f8e00ff */
[----:B------:R-:W-:-:S03]  /*f750*/  IMAD.MOV.U32 R209, RZ, RZ, R13 ;  /* 0x000000ffffd17224 */ /* 0x000fc600078e000d */
[----:B------:R-:W-:-:S13]  /*f760*/  ISETP.NE.AND P6, PT, R210, 0x1, PT ;  /* 0x00000001d200780c */ /* 0x000fda0003fc5270 */
[----:B------:R-:W0:Y:S02]  /*f770*/  @P6 LDC.64 R14, c[0x0][0x9e8] ;  /* 0x00027a00ff0e6b82 */ /* 0x000e240000000a00 */
[----:B0-----:R-:W-:-:S05]  /*f780*/  @P6 IMAD.HI.U32 R14, R13, R14, RZ ;  /* 0x0000000e0d0e6227 */ /* 0x001fca00078e00ff */
[----:B------:R-:W-:-:S07]  /*f790*/  @P6 SHF.R.U32.HI R209, RZ, R15, R14 ;  /* 0x0000000fffd16219 */ /* 0x000fce000001160e */
.L_x_1158:
[----:B------:R-:W-:Y:S05]  /*f7a0*/  BSYNC B0 ;  /* 0x0000000000007941 */ /* 0x000fea0003800000 */
.L_x_1156:
[----:B------:R-:W-:-:S05]  /*f7b0*/  IMAD R0, R209, R210, R0 ;  /* 0x000000d2d1007224 */ /* 0x000fca00078e0200 */
[----:B------:R-:W-:Y:S02]  /*f7c0*/  VIADDMNMX R21, R0, R210, R21, PT ;  /* 0x000000d200157246 */ /* 0x000fe40003800115 */
[----:B------:R-:W-:-:S07]  /*f7d0*/  VIMNMX R12, R12, R0, !PT ;  /* 0x000000000c0c7248 */ /* 0x000fce0007fe0100 */
.L_x_1155:
        /* <DEDUP_REMOVED lines=114> */
[----:B------:R-:W-:-:S02]  /*ff00*/  FSEL R98, R98, -INF , !P3 ;  /* 0xff80000062627808 */ /* 0x000fc40005800000 */
[----:B------:R-:W-:Y:S02]  /*ff10*/  FSEL R106, R106, -INF , !P1 ;  /* 0xff8000006a6a7808 */ /* 0x000fe40004800000 */
[----:B------:R-:W-:Y:S02]  /*ff20*/  ISETP.NE.AND P1, PT, R175, RZ, PT ;  /* 0x000000ffaf00720c */ /* 0x000fe40003f25270 */
[C---:B------:R-:W-:Y:S02]  /*ff30*/  ISETP.GT.AND P5, PT, R12.reuse, 0x98, !P5 ;  /* 0x000000980c00780c */ /* 0x040fe40006fa4270 */
[----:B------:R-:W-:Y:S02]  /*ff40*/  ISETP.GT.AND P1, PT, R12, 0x61, !P1 ;  /* 0x000000610c00780c */ /* 0x000fe40004f24270 */
[C---:B------:R-:W-:Y:S02]  /*ff50*/  ISETP.LT.OR P4, PT, R21.reuse, 0x92, P4 ;  /* 0x000000921500780c */ /* 0x040fe40002781670 */
[----:B------:R-:W-:-:S02]  /*ff60*/  ISETP.LT.OR P1, PT, R21, 0x62, P1 ;  /* 0x000000621500780c */ /* 0x000fc40000f21670 */
[----:B------:R-:W-:Y:S02]  /*ff70*/  ISETP.LT.OR P5, PT, R21, 0x99, P5 ;  /* 0x000000991500780c */ /* 0x000fe40002fa1670 */
[----:B------:R-:W-:Y:S02]  /*ff80*/  FSEL R107, R107, -INF , !P1 ;  /* 0xff8000006b6b7808 */ /* 0x000fe40004800000 */
[----:B------:R-:W-:Y:S02]  /*ff90*/  ISETP.NE.AND P1, PT, R198, RZ, PT ;  /* 0x000000ffc600720c */ /* 0x000fe40003f25270 */
[----:B------:R-:W-:Y:S02]  /*ffa0*/  FSEL R99, R99, -INF , !P4 ;  /* 0xff80000063637808 */ /* 0x000fe40006000000 */
        /* <DEDUP_REMOVED lines=29> */
[----:B0-----:R-:W-:Y:S02]  /*10180*/  FMNMX.FTZ R20, R14, R15, !PT ;  /* 0x0000000f0e147209 */ /* 0x001fe40007810000 */
[----:B------:R-:W-:-:S03]  /*10190*/  ISETP.GT.AND P1, PT, R12, 0x8, !P1 ;  /* 0x000000080c00780c */ /* 0x000fc60004f24270 */
[----:B------:R-:W0:Y:S01]  /*101a0*/  SHFL.BFLY PT, R15, R20, 0x1, 0x1f ;  /* 0x0c201f00140f7f89 */ /* 0x000e2200000e0000 */
[----:B------:R-:W-:-:S04]  /*101b0*/  ISETP.LT.OR P1, PT, R21, 0x9, P1 ;  /* 0x000000091500780c */ /* 0x000fc80000f21670 */
[----:B------:R-:W-:Y:S02]  /*101c0*/  FSEL R158, R158, -INF , !P1 ;  /* 0xff8000009e9e7808 */ /* 0x000fe40004800000 */
[----:B------:R-:W-:-:S04]  /*101d0*/  ISETP.NE.AND P1, PT, R170, RZ, PT ;  /* 0x000000ffaa00720c */ /* 0x000fc80003f25270 */
[----:B------:R-:W-:-:S04]  /*101e0*/  ISETP.GT.AND P1, PT, R12, 0x9, !P1 ;  /* 0x000000090c00780c */ /* 0x000fc80004f24270 */
[----:B------:R-:W-:-:S04]  /*101f0*/  ISETP.LT.OR P1, PT, R21, 0xa, P1 ;  /* 0x0000000a1500780c */ /* 0x000fc80000f21670 */
[----:B------:R-:W-:Y:S02]  /*10200*/  FSEL R159, R159, -INF , !P1 ;  /* 0xff8000009f9f7808 */ /* 0x000fe40004800000 */
[----:B------:R-:W-:Y:S02]  /*10210*/  ISETP.NE.AND P1, PT, R171, RZ, PT ;  /* 0x000000ffab00720c */ /* 0x000fe40003f25270 */
[----:B0-----:R-:W-:Y:S01]  /*10220*/  FMNMX.FTZ R2, R20, R15, !PT ;  /* 0x0000000f14027209 */ /* 0x001fe20007810000 */
[----:B------:R-:W-:Y:S01]  /*10230*/  IMAD.U32 R15, RZ, RZ, UR37 ;  /* 0x00000025ff0f7e24 */ /* 0x000fe2000f8e00ff */
[----:B------:R-:W-:-:S03]  /*10240*/  ISETP.GT.AND P1, PT, R12, 0x10, !P1 ;  /* 0x000000100c00780c */ /* 0x000fc60004f24270 */
[----:B------:R-:W-:Y:S01]  /*10250*/  FFMA.FTZ R0, R2, R15, -8 ;  /* 0xc100000002007423 */ /* 0x000fe2000001000f */
        /* <DEDUP_REMOVED lines=124> */
[----:B------:R-:W-:Y:S01]  /*10a20*/  FMNMX.FTZ R108, R102, R109, !PT ;  /* 0x0000006d666c7209 */ /* 0x000fe20007810000 */
[--C-:B------:R-:W-:Y:S01]  /*10a30*/  FFMA.FTZ R109, R113, UR37, -R0.reuse ;  /* 0x00000025716d7c23 */ /* 0x100fe20008010800 */
[----:B------:R-:W-:-:S01]  /*10a40*/  FFMA.FTZ R113, R117, UR37, -R0 ;  /* 0x0000002575717c23 */ /* 0x000fc20008010800 */
[----:B------:R-:W-:Y:S01]  /*10a50*/  IMAD.U32 R117, RZ, RZ, UR37 ;  /* 0x00000025ff757e24 */ /* 0x000fe2000f8e00ff */
[----:B------:R-:W-:-:S03]  /*10a60*/  FMNMX.FTZ R156, R103, R108, !PT ;  /* 0x0000006c679c7209 */ /* 0x000fc60007810000 */
[----:B------:R0:W-:Y:S02]  /*10a70*/  MUFU.EX2 R108, R160 ;  /* 0x000000a0006c7308 */ /* 0x0001e40000000800 */
[----:B------:R-:W1:Y:S06]  /*10a80*/  SHFL.BFLY PT, R165, R156, 0x2, 0x1f ;  /* 0x0c401f009ca57f89 */ /* 0x000e6c00000e0000 */
[----:B------:R-:W-:Y:S01]  /*10a90*/  MUFU.EX2 R148, R148 ;  /* 0x0000009400947308 */ /* 0x000fe20000000800 */
[----:B0-----:R-:W-:-:S01]  /*10aa0*/  FFMA.FTZ R160, R101, UR37, -R0 ;  /* 0x0000002565a07c23 */ /* 0x001fc20008010800 */
[----:B------:R-:W-:-:S05]  /*10ab0*/  FSEL R101, R2, RZ, P1 ;  /* 0x000000ff02657208 */ /* 0x000fca0000800000 */
[----:B------:R-:W-:Y:S01]  /*10ac0*/  FADD.FTZ R8, -R101, R8 ;  /* 0x0000000865087221 */ /* 0x000fe20000010100 */
[----:B------:R-:W-:Y:S08]  /*10ad0*/  MUFU.EX2 R149, R149 ;  /* 0x0000009500957308 */ /* 0x000ff00000000800 */
[----:B------:R0:W-:Y:S01]  /*10ae0*/  MUFU.EX2 R101, R160 ;  /* 0x000000a000657308 */ /* 0x0001e20000000800 */
[----:B-1----:R-:W-:-:S05]  /*10af0*/  FMNMX.FTZ R165, R156, R165, !PT ;  /* 0x000000a59ca57209 */ /* 0x002fca0007810000 */
[----:B------:R-:W1:Y:S02]  /*10b00*/  SHFL.BFLY PT, R116, R165, 0x1, 0x1f ;  /* 0x0c201f00a5747f89 */ /* 0x000e6400000e0000 */
[----:B------:R-:W-:Y:S08]  /*10b10*/  MUFU.EX2 R120, R120 ;  /* 0x0000007800787308 */ /* 0x000ff00000000800 */
[----:B------:R-:W-:Y:S08]  /*10b20*/  MUFU.EX2 R121, R121 ;  /* 0x0000007900797308 */ /* 0x000ff00000000800 */
[----:B------:R-:W-:Y:S01]  /*10b30*/  MUFU.EX2 R124, R124 ;  /* 0x0000007c007c7308 */ /* 0x000fe20000000800 */
[----:B-1----:R-:W-:Y:S01]  /*10b40*/  FMNMX.FTZ R0, R165, R116, !PT ;  /* 0x00000074a5007209 */ /* 0x002fe20007810000 */
[----:B------:R-:W-:-:S06]  /*10b50*/  FMUL.FTZ R116, R8, UR37 ;  /* 0x0000002508747c20 */ /* 0x000fcc0008410000 */
[----:B------:R-:W-:Y:S01]  /*10b60*/  MUFU.EX2 R125, R125 ;  /* 0x0000007d007d7308 */ /* 0x000fe20000000800 */
[C---:B------:R-:W-:Y:S01]  /*10b70*/  FSETP.NEU.FTZ.AND P1, PT, R0.reuse, -INF , PT ;  /* 0xff8000000000780b */ /* 0x040fe20003f3d000 */
[----:B------:R-:W-:-:S03]  /*10b80*/  FFMA.FTZ R117, R0, R117, -8 ;  /* 0xc100000000757423 */ /* 0x000fc60000010075 */
[----:B------:R-:W-:Y:S02]  /*10b90*/  FSEL R165, R0, RZ, P1 ;  /* 0x000000ff00a57208 */ /* 0x000fe40000800000 */
[----:B------:R-:W-:Y:S01]  /*10ba0*/  FSEL R8, R117, RZ, P1 ;  /* 0x000000ff75087208 */ /* 0x000fe20000800000 */
[----:B------:R-:W1:Y:S02]  /*10bb0*/  MUFU.EX2 R116, R116 ;  /* 0x0000007400747308 */ /* 0x000e640000000800 */
        /* <DEDUP_REMOVED lines=8> */
[----:B0-----:R-:W-:-:S01]  /*10c40*/  FFMA.FTZ R160, R163, UR37, -R8 ;  /* 0x00000025a3a07c23 */ /* 0x001fc20008010808 */
[--C-:B------:R-:W-:Y:S01]  /*10c50*/  FFMA.FTZ R163, R167, UR37, -R8.reuse ;  /* 0x00000025a7a37c23 */ /* 0x100fe20008010808 */
[----:B------:R-:W-:-:S01]  /*10c60*/  FFMA.FTZ R162, R166, UR37, -R8 ;  /* 0x00000025a6a27c23 */ /* 0x000fc20008010808 */
[--C-:B------:R-:W-:Y:S01]  /*10c70*/  FFMA.FTZ R164, R126, UR37, -R8.reuse ;  /* 0x000000257ea47c23 */ /* 0x100fe20008010808 */
[----:B------:R-:W-:-:S01]  /*10c80*/  FFMA.FTZ R126, R130, UR37, -R8 ;  /* 0x00000025827e7c23 */ /* 0x000fc20008010808 */
[----:B------:R-:W-:Y:S01]  /*10c90*/  FFMA.FTZ R130, R134, UR37, -R8 ;  /* 0x0000002586827c23 */ /* 0x000fe20008010808 */
[----:B-1----:R-:W-:-:S01]  /*10ca0*/  FFMA.FTZ R167, R116, R6, R15 ;  /* 0x0000000674a77223 */ /* 0x002fc2000001000f */
        /* <DEDUP_REMOVED lines=18> */
[----:B------:R-:W-:Y:S01]  /*10dd0*/  FFMA.FTZ R127, R127, UR37, -R8 ;  /* 0x000000257f7f7c23 */ /* 0x000fe20008010808 */
[----:B------:R-:W-:-:S01]  /*10de0*/  FADD.FTZ R167, R157, R134 ;  /* 0x000000869da77221 */ /* 0x000fc20000010000 */
        /* <DEDUP_REMOVED lines=55> */
[----:B------:R-:W-:-:S06]  /*11160*/  FADD.FTZ R5, R125, R6 ;  /* 0x000000067d057221 */ /* 0x000fcc0000010000 */
        /* <DEDUP_REMOVED lines=92> */
.L_x_1159:
        /* <DEDUP_REMOVED lines=116> */
.L_x_1142:
[----:B------:R-:W-:Y:S06]  /*11e70*/  BAR.ARV 0x8, 0x120 ;  /* 0x0204800000007b1d */ /* 0x000fec0000002000 */
[----:B------:R-:W-:Y:S05]  /*11e80*/  @!P0 BRA `(.L_x_1161) ;  /* 0x0000000000048947 */ /* 0x000fea0003800000 */
[----:B------:R-:W-:Y:S01]  /*11e90*/  BPT.TRAP 0x1 ;  /* 0x000000040000795c */ /* 0x000fe20000300000 */
.L_x_1161:
[----:B------:R-:W-:Y:S01]  /*11ea0*/  ULEA UR9, UR52, UR41, 0x3 ;  /* 0x0000002934097291 */ /* 0x000fe2000f8e183f */
[----:B------:R-:W-:-:S05]  /*11eb0*/  IMAD.U32 R3, RZ, RZ, UR45 ;  /* 0x0000002dff037e24 */ /* 0x000fca000f8e00ff */
[----:B------:R-:W-:-:S04]  /*11ec0*/  SHF.L.U32 R3, R3, 0x1f, RZ ;  /* 0x0000001f03037819 */ /* 0x000fc800000006ff */
[----:B------:R0:W1:Y:S01]  /*11ed0*/  SYNCS.PHASECHK.TRANS64.TRYWAIT P1, [UR9+0x29850], R3 ;  /* 0x02985003ff0075a7 */ /* 0x0000620008020149 */
[----:B------:R-:W-:Y:S05]  /*11ee0*/  @!P0 BRA `(.L_x_1162) ;  /* 0x0000000000048947 */ /* 0x000fea0003800000 */
[----:B------:R-:W-:Y:S01]  /*11ef0*/  BPT.TRAP 0x1 ;  /* 0x000000040000795c */ /* 0x000fe20000300000 */
.L_x_1162:
[----:B-1----:R-:W-:Y:S05]  /*11f00*/  @P1 BRA `(.L_x_1163) ;  /* 0x0000000000081947 */ /* 0x002fea0003800000 */
[----:B------:R-:W1:Y:S02]  /*11f10*/  SYNCS.PHASECHK.TRANS64.TRYWAIT P1, [UR9+0x29850], R3 ;  /* 0x02985003ff0075a7 */ /* 0x000e640008020149 */
[----:B-1----:R-:W-:Y:S05]  /*11f20*/  @!P1 BRA `(.L_x_1164) ;  /* 0x0000008400a09947 */ /* 0x002fea0003800000 */
.L_x_1163:
        /* <DEDUP_REMOVED lines=35> */
[----:B------:R-:W-:-:S03]  /*12160*/  IMAD.U32 R8, RZ, RZ, UR6 ;  /* 0x00000006ff087e24 */ /* 0x000fc6000f8e00ff */
        /* <DEDUP_REMOVED lines=11> */
[----:B01----:R-:W0:Y:S04]  /*12220*/  SHFL.BFLY PT, R3, R6, 0x2, 0x1f ;  /* 0x0c401f0006037f89 */ /* 0x003e2800000e0000 */
[----:B------:R-:W1:Y:S01]  /*12230*/  SHFL.BFLY PT, R10, R5, 0x2, 0x1f ;  /* 0x0c401f00050a7f89 */ /* 0x000e6200000e0000 */
[----:B------:R-:W-:Y:S02]  /*12240*/  WARPGROUP.DEPBAR.LE gsb0, 0x0 ;  /* 0x00008000000079c5 */ /* 0x000fe40000010000 */
[----:B------:R-:W-:-:S06]  /*12250*/  WARPGROUP.ARRIVE ;  /* 0x00000000000079c5 */ /* 0x000fcc0000000000 */
[----:B------:R-:W-:Y:S01]  /*12260*/  QGMMA.64x128x32.F32.E4M3.E4M3 R24, R172, gdesc[UR4], R24, gsb0 ;  /* 0x01e00004ac187df3 */ /* 0x000fe20008000818 */
[----:B------:R-:W-:Y:S01]  /*12270*/  UMOV UR6, UR8 ;  /* 0x0000000800067c82 */ /* 0x000fe20008000000 */
[----:B------:R-:W-:Y:S01]  /*12280*/  UMOV UR7, 0xc0000010 ;  /* 0xc000001000077882 */ /* 0x000fe20000000000 */
[----:B0-----:R-:W-:-:S01]  /*12290*/  FADD.FTZ R3, R3, R6 ;  /* 0x0000000603037221 */ /* 0x001fc20000010000 */
[----:B-1----:R-:W-:-:S04]  /*122a0*/  FADD.FTZ R10, R10, R5 ;  /* 0x000000050a0a7221 */ /* 0x002fc80000010000 */
[----:B------:R-:W0:Y:S04]  /*122b0*/  SHFL.BFLY PT, R4, R3, 0x1, 0x1f ;  /* 0x0c201f0003047f89 */ /* 0x000e2800000e0000 */
[----:B--2---:R-:W1:Y:S01]  /*122c0*/  SHFL.BFLY PT, R9, R10, 0x1, 0x1f ;  /* 0x0c201f000a097f89 */ /* 0x004e6200000e0000 */
[----:B------:R-:W-:Y:S02]  /*122d0*/  IMAD.MOV.U32 R6, RZ, RZ, RZ ;  /* 0x000000ffff067224 */ /* 0x000fe400078e00ff */
[----:B0-----:R-:W-:Y:S01]  /*122e0*/  FADD.FTZ R11, R3, R4 ;  /* 0x00000004030b7221 */ /* 0x001fe20000010000 */
[----:B-1----:R-:W-:-:S04]  /*122f0*/  FADD.FTZ R12, R10, R9 ;  /* 0x000000090a0c7221 */ /* 0x002fc80000010000 */
        /* <DEDUP_REMOVED lines=11> */
[----:B------:R-:W0:Y:S08]  /*123b0*/  @P2 MUFU.LG2 R8, R8 ;  /* 0x0000000800082308 */ /* 0x000e300000000c00 */
[----:B------:R-:W1:Y:S08]  /*123c0*/  @P3 MUFU.LG2 R9, R13 ;  /* 0x0000000d00093308 */ /* 0x000e700000000c00 */
[----:B------:R-:W2:Y:S01]  /*123d0*/  @P1 MUFU.RCP R10, R12 ;  /* 0x0000000c000a1308 */ /* 0x000ea20000001000 */
[----:B------:R-:W-:-:S02]  /*123e0*/  IMAD.U32 R5, RZ, RZ, UR37 ;  /* 0x00000025ff057e24 */ /* 0x000fc4000f8e00ff */
[----:B------:R-:W-:Y:S02]  /*123f0*/  IMAD.U32 R14, RZ, RZ, UR37 ;  /* 0x00000025ff0e7e24 */ /* 0x000fe4000f8e00ff */
[----:B0-----:R-:W-:Y:S01]  /*12400*/  @P2 FMUL.FTZ R8, R8, 0.69314718246459960938 ;  /* 0x3f31721808082820 */ /* 0x001fe20000410000 */
[----:B------:R-:W-:Y:S01]  /*12410*/  @P2 FMUL.FTZ R5, R5, 0.69314718246459960938 ;  /* 0x3f31721805052820 */ /* 0x000fe20000410000 */
[----:B------:R-:W-:Y:S01]  /*12420*/  @P3 FMUL.FTZ R14, R14, 0.69314718246459960938 ;  /* 0x3f3172180e0e3820 */ /* 0x000fe20000410000 */
[----:B-1----:R-:W-:Y:S01]  /*12430*/  @P3 FMUL.FTZ R9, R9, 0.69314718246459960938 ;  /* 0x3f31721809093820 */ /* 0x002fe20000410000 */
[----:B------:R-:W-:Y:S02]  /*12440*/  IMAD.MOV.U32 R4, RZ, RZ, -0x800000 ;  /* 0xff800000ff047424 */ /* 0x000fe400078e00ff */
[----:B---3--:R-:W-:Y:S01]  /*12450*/  FMUL.FTZ R6, R6, R7 ;  /* 0x0000000706067220 */ /* 0x008fe20000410000 */
[----:B------:R-:W-:Y:S02]  /*12460*/  IMAD.MOV.U32 R3, RZ, RZ, -0x800000 ;  /* 0xff800000ff037424 */ /* 0x000fe400078e00ff */
[----:B------:R-:W-:Y:S01]  /*12470*/  @P2 FFMA.FTZ R4, R5, R2, R8 ;  /* 0x0000000205042223 */ /* 0x000fe20000010008 */
[----:B------:R-:W-:-:S01]  /*12480*/  @P3 FFMA.FTZ R3, R14, R0, R9 ;  /* 0x000000000e033223 */ /* 0x000fc20000010009 */
[----:B--2---:R-:W-:Y:S01]  /*12490*/  FMUL.FTZ R7, R10, R7 ;  /* 0x000000070a077220 */ /* 0x004fe20000410000 */
[----:B------:R-:W-:-:S02]  /*124a0*/  WARPGROUP.DEPBAR.LE gsb0, 0x0 ;  /* 0x00008000000079c5 */ /* 0x000fc40000010000 */
[----:B------:R-:W-:Y:S05]  /*124b0*/  @!P0 BRA `(.L_x_1165) ;  /* 0x0000000000048947 */ /* 0x000fea0003800000 */
[----:B------:R-:W-:Y:S01]  /*124c0*/  BPT.TRAP 0x1 ;  /* 0x000000040000795c */ /* 0x000fe20000300000 */
.L_x_1165:
        /* <DEDUP_REMOVED lines=74> */
.L_x_1091:
[----:B------:R-:W0:Y:S01]  /*12970*/  S2R R7, SR_CgaCtaId ;  /* 0x0000000000077919 */ /* 0x000e220000008800 */
[----:B------:R-:W-:Y:S01]  /*12980*/  MOV R0, 0x400 ;  /* 0x0000040000007802 */ /* 0x000fe20000000f00 */
[----:B------:R-:W-:Y:S01]  /*12990*/  BSSY B0, `(.L_x_1166) ;  /* 0x0000256000007945 */ /* 0x000fe20003800000 */
[----:B------:R-:W-:Y:S02]  /*129a0*/  BAR.SYNC.DEFER_BLOCKING 0x5, 0x180 ;  /* 0x0146000000007b1d */ /* 0x000fe40000010000 */
[----:B0-----:R-:W-:-:S05]  /*129b0*/  LEA R0, R7, R0, 0x18 ;  /* 0x0000000007007211 */ /* 0x001fca00078ec0ff */
[----:B------:R-:W0:Y:S02]  /*129c0*/  LDS.128 R108, [R0+0x298d0] ;  /* 0x0298d000006c7984 */ /* 0x000e240000000c00 */
[----:B0-----:R-:W-:Y:S02]  /*129d0*/  R2UR UR44, R110 ;  /* 0x000000006e2c72ca */ /* 0x001fe400000e0000 */
[----:B------:R-:W-:Y:S01]  /*129e0*/  R2UR UR48, R111 ;  /* 0x000000006f3072ca */ /* 0x000fe200000e0000 */
        /* <DEDUP_REMOVED lines=8> */
[----:B------:R-:W0:Y:S01]  /*12a70*/  S2R R51, SR_SWINHI ;  /* 0x0000000000337919 */ /* 0x000e220000002f00 */
[----:B------:R-:W-:Y:S01]  /*12a80*/  F2FP.BF16.F32.PACK_AB R9, R84, R9 ;  /* 0x000000095409723e */ /* 0x000fe200000010ff */
[----:B------:R-:W-:Y:S02]  /*12a90*/  ULDC.64 UR4, c[0x0][0xbd8] ;  /* 0x0002f60000047ab9 */ /* 0x000fe40000000a00 */
[----:B------:R1:W2:Y:S01]  /*12aa0*/  LDG.E.CONSTANT R17, desc[UR50][R6.64] ;  /* 0x0000003206117981 */ /* 0x0002a2000c1e9900 */
[----:B------:R-:W-:Y:S01]  /*12ab0*/  F2FP.BF16.F32.PACK_AB R8, R85, R8 ;  /* 0x000000085508723e */ /* 0x000fe200000010ff */
[----:B------:R-:W-:Y:S01]  /*12ac0*/  UISETP.NE.U32.AND UP0, UPT, UR4, URZ, UPT ;  /* 0x0000003f0400728c */ /* 0x000fe2000bf05070 */
[----:B------:R-:W-:Y:S02]  /*12ad0*/  F2FP.BF16.F32.PACK_AB R31, R46, R31 ;  /* 0x0000001f2e1f723e */ /* 0x000fe400000010ff */
[----:B------:R-:W-:Y:S01]  /*12ae0*/  F2FP.BF16.F32.PACK_AB R36, R45, R36 ;  /* 0x000000242d24723e */ /* 0x000fe200000010ff */
[----:B------:R-:W-:Y:S01]  /*12af0*/  UISETP.NE.AND.EX UP0, UPT, UR5, URZ, UPT, UP0 ;  /* 0x0000003f0500728c */ /* 0x000fe2000bf05300 */
[----:B------:R-:W-:-:S02]  /*12b00*/  F2FP.BF16.F32.PACK_AB R5, R86, R5 ;  /* 0x000000055605723e */ /* 0x000fc400000010ff */
[----:B------:R-:W-:Y:S01]  /*12b10*/  F2FP.BF16.F32.PACK_AB R2, R87, R2 ;  /* 0x000000025702723e */ /* 0x000fe200000010ff */
[----:B------:R-:W-:Y:S01]  /*12b20*/  ULDC.64 UR4, c[0x0][0xbd8] ;  /* 0x0002f60000047ab9 */ /* 0x000fe20000000a00 */
[----:B-1----:R-:W-:Y:S01]  /*12b30*/  LOP3.LUT P0, R6, R18, 0x3, RZ, 0xc0, !PT ;  /* 0x0000000312067812 */ /* 0x002fe2000780c0ff */
[----:B------:R-:W-:Y:S01]  /*12b40*/  UIMAD.WIDE UR4, UR36, 0x4, UR4 ;  /* 0x00000004240478a5 */ /* 0x000fe2000f8e0204 */
[----:B------:R-:W-:Y:S02]  /*12b50*/  F2FP.BF16.F32.PACK_AB R48, R48, R57 ;  /* 0x000000393030723e */ /* 0x000fe400000010ff */
[----:B------:R-:W-:Y:S02]  /*12b60*/  ISETP.EQ.OR P0, PT, R6, 0x3, !P0 ;  /* 0x000000030600780c */ /* 0x000fe40004702670 */
[----:B------:R-:W-:Y:S02]  /*12b70*/  F2FP.BF16.F32.PACK_AB R13, R76, R13 ;  /* 0x0000000d4c0d723e */ /* 0x000fe400000010ff */
[----:B------:R-:W-:-:S02]  /*12b80*/  SEL R46, R9, R8, P0 ;  /* 0x00000008092e7207 */ /* 0x000fc40000000000 */
[----:B------:R-:W-:Y:S02]  /*12b90*/  SEL R45, R8, R9, P0 ;  /* 0x00000009082d7207 */ /* 0x000fe40000000000 */
[----:B------:R-:W-:Y:S02]  /*12ba0*/  F2FP.BF16.F32.PACK_AB R12, R77, R12 ;  /* 0x0000000c4d0c723e */ /* 0x000fe400000010ff */
[----:B------:R-:W-:Y:S02]  /*12bb0*/  F2FP.BF16.F32.PACK_AB R37, R44, R37 ;  /* 0x000000252c25723e */ /* 0x000fe400000010ff */
[----:B------:R-:W-:Y:S02]  /*12bc0*/  SEL R58, R5, R2, P0 ;  /* 0x00000002053a7207 */ /* 0x000fe40000000000 */
[----:B------:R-:W-:Y:S02]  /*12bd0*/  MOV R6, R0 ;  /* 0x0000000000067202 */ /* 0x000fe40000000f00 */
[----:B0-----:R-:W-:-:S02]  /*12be0*/  MOV R7, R51 ;  /* 0x0000003300077202 */ /* 0x001fc40000000f00 */
[----:B------:R-:W-:Y:S02]  /*12bf0*/  SEL R57, R2, R5, P0 ;  /* 0x0000000502397207 */ /* 0x000fe40000000000 */
[----:B------:R-:W-:Y:S01]  /*12c00*/  F2FP.BF16.F32.PACK_AB R33, R52, R33 ;  /* 0x000000213421723e */ /* 0x000fe200000010ff */
[----:B------:R-:W-:Y:S01]  /*12c10*/  IMAD.WIDE R8, R194, 0x2, R6 ;  /* 0x00000002c2087825 */ /* 0x000fe200078e0206 */
[----:B------:R-:W-:Y:S02]  /*12c20*/  F2FP.BF16.F32.PACK_AB R32, R53, R32 ;  /* 0x000000203520723e */ /* 0x000fe400000010ff */
[----:B------:R-:W-:Y:S02]  /*12c30*/  F2FP.BF16.F32.PACK_AB R49, R40, R49 ;  /* 0x000000312831723e */ /* 0x000fe400000010ff */
[----:B------:R-:W-:Y:S02]  /*12c40*/  IADD3 R59, P6, R8, 0x20, RZ ;  /* 0x00000020083b7810 */ /* 0x000fe40007fde0ff */
[----:B------:R-:W-:-:S02]  /*12c50*/  F2FP.BF16.F32.PACK_AB R11, R78, R11 ;  /* 0x0000000b4e0b723e */ /* 0x000fc400000010ff */
[----:B------:R-:W-:Y:S02]  /*12c60*/  LOP3.LUT R2, R59, 0x380, RZ, 0xc0, !PT ;  /* 0x000003803b027812 */ /* 0x000fe400078ec0ff */
[----:B------:R-:W-:Y:S02]  /*12c70*/  F2FP.BF16.F32.PACK_AB R10, R79, R10 ;  /* 0x0000000a4f0a723e */ /* 0x000fe400000010ff */
[----:B------:R-:W-:Y:S02]  /*12c80*/  SEL R44, R13, R12, P0 ;  /* 0x0000000c0d2c7207 */ /* 0x000fe40000000000 */
[----:B------:R-:W-:Y:S02]  /*12c90*/  SEL R43, R12, R13, P0 ;  /* 0x0000000d0c2b7207 */ /* 0x000fe40000000000 */
[----:B------:R-:W-:Y:S02]  /*12ca0*/  LOP3.LUT R5, R8, 0x380, RZ, 0xc0, !PT ;  /* 0x0000038008057812 */ /* 0x000fe400078ec0ff */
[----:B------:R-:W-:-:S02]  /*12cb0*/  F2FP.BF16.F32.PACK_AB R29, R60, R29 ;  /* 0x0000001d3c1d723e */ /* 0x000fc400000010ff */
[----:B------:R-:W-:Y:S02]  /*12cc0*/  F2FP.BF16.F32.PACK_AB R28, R61, R28 ;  /* 0x0000001c3d1c723e */ /* 0x000fe400000010ff */
[----:B------:R-:W-:Y:S02]  /*12cd0*/  SEL R40, R37, R36, P0 ;  /* 0x0000002425287207 */ /* 0x000fe40000000000 */
[----:B------:R-:W-:Y:S02]  /*12ce0*/  IADD3 R12, P1, R8, 0x40, RZ ;  /* 0x00000040080c7810 */ /* 0x000fe40007f3e0ff */
[----:B------:R-:W-:Y:S02]  /*12cf0*/  F2FP.BF16.F32.PACK_AB R24, R63, R24 ;  /* 0x000000183f18723e */ /* 0x000fe400000010ff */
[----:B------:R-:W-:Y:S02]  /*12d00*/  SEL R37, R36, R37, P0 ;  /* 0x0000002524257207 */ /* 0x000fe40000000000 */
[----:B------:R-:W-:-:S02]  /*12d10*/  SHF.R.U64 R2, R2, 0x3, RZ ;  /* 0x0000000302027819 */ /* 0x000fc400000012ff */
[----:B------:R-:W-:Y:S02]  /*12d20*/  F2FP.BF16.F32.PACK_AB R26, R55, R26 ;  /* 0x0000001a371a723e */ /* 0x000fe400000010ff */
[----:B------:R-:W-:Y:S02]  /*12d30*/  SEL R36, R33, R32, P0 ;  /* 0x0000002021247207 */ /* 0x000fe40000000000 */
[----:B------:R-:W-:Y:S02]  /*12d40*/  IADD3 R63, P3, R8, 0x4000, RZ ;  /* 0x00004000083f7810 */ /* 0x000fe40007f7e0ff */
[----:B------:R-:W-:Y:S02]  /*12d50*/  F2FP.BF16.F32.PACK_AB R38, R38, R41 ;  /* 0x000000292626723e */ /* 0x000fe400000010ff */
[----:B------:R-:W-:Y:S02]  /*12d60*/  F2FP.BF16.F32.PACK_AB R39, R39, R34 ;  /* 0x000000222727723e */ /* 0x000fe400000010ff */
[----:B------:R-:W-:-:S02]  /*12d70*/  SEL R33, R32, R33, P0 ;  /* 0x0000002120217207 */ /* 0x000fc40000000000 */
[----:B------:R-:W-:Y:S02]  /*12d80*/  SEL R56, R11, R10, P0 ;  /* 0x0000000a0b387207 */ /* 0x000fe40000000000 */
[----:B------:R-:W-:Y:S02]  /*12d90*/  SEL R55, R10, R11, P0 ;  /* 0x0000000b0a377207 */ /* 0x000fe40000000000 */
[----:B------:R-:W-:Y:S02]  /*12da0*/  SHF.R.U64 R5, R5, 0x3, RZ ;  /* 0x0000000305057819 */ /* 0x000fe400000012ff */
[----:B------:R-:W-:Y:S02]  /*12db0*/  SEL R32, R29, R28, P0 ;  /* 0x0000001c1d207207 */ /* 0x000fe40000000000 */
[----:B------:R-:W-:Y:S01]  /*12dc0*/  SEL R35, R28, R29, P0 ;  /* 0x0000001d1c237207 */ /* 0x000fe20000000000 */
[----:B------:R-:W-:Y:S01]  /*12dd0*/  IMAD.X R29, RZ, RZ, R9, P6 ;  /* 0x000000ffff1d7224 */ /* 0x000fe200030e0609 */
[----:B------:R-:W-:-:S02]  /*12de0*/  LOP3.LUT R10, R12, 0x380, RZ, 0xc0, !PT ;  /* 0x000003800c0a7812 */ /* 0x000fc400078ec0ff */
[----:B------:R-:W-:Y:S02]  /*12df0*/  F2FP.BF16.F32.PACK_AB R30, R47, R30 ;  /* 0x0000001e2f1e723e */ /* 0x000fe400000010ff */
[----:B------:R-:W-:Y:S02]  /*12e00*/  F2FP.BF16.F32.PACK_AB R25, R62, R25 ;  /* 0x000000193e19723e */ /* 0x000fe400000010ff */
[----:B------:R-:W-:Y:S02]  /*12e10*/  SEL R50, R48, R49, P0 ;  /* 0x0000003130327207 */ /* 0x000fe40000000000 */
[----:B------:R-:W-:Y:S02]  /*12e20*/  LOP3.LUT R28, R2, R59, RZ, 0x3c, !PT ;  /* 0x0000003b021c7212 */ /* 0x000fe400078e3cff */
[----:B------:R-:W-:Y:S02]  /*12e30*/  SEL R49, R49, R48, P0 ;  /* 0x0000003031317207 */ /* 0x000fe40000000000 */
[----:B------:R-:W-:-:S02]  /*12e40*/  IADD3 R61, P2, R8, 0x60, RZ ;  /* 0x00000060083d7810 */ /* 0x000fc40007f5e0ff */
[C---:B------:R-:W-:Y:S02]  /*12e50*/  IADD3 R60, P4, R8.reuse, 0x4020, RZ ;  /* 0x00004020083c7810 */ /* 0x040fe40007f9e0ff */
[C---:B------:R-:W-:Y:S02]  /*12e60*/  IADD3 R65, P5, R8.reuse, 0x4040, RZ ;  /* 0x0000404008417810 */ /* 0x040fe40007fbe0ff */
[----:B------:R-:W-:Y:S02]  /*12e70*/  IADD3 R62, P6, R8, 0x4060, RZ ;  /* 0x00004060083e7810 */ /* 0x000fe40007fde0ff */
[----:B------:R-:W-:Y:S01]  /*12e80*/  LOP3.LUT R2, R63, 0x380, RZ, 0xc0, !PT ;  /* 0x000003803f027812 */ /* 0x000fe200078ec0ff */
[--C-:B------:R-:W-:Y:S01]  /*12e90*/  IMAD.X R13, RZ, RZ, R9.reuse, P5 ;  /* 0x000000ffff0d7224 */ /* 0x100fe200028e0609 */
[----:B------:R-:W-:Y:S01]  /*12ea0*/  F2FP.BF16.F32.PACK_AB R27, R54, R27 ;  /* 0x0000001b361b723e */ /* 0x000fe200000010ff */
[----:B------:R-:W-:Y:S01]  /*12eb0*/  IMAD.X R11, RZ, RZ, R9, P6 ;  /* 0x000000ffff0b7224 */ /* 0x000fe200030e0609 */
[----:B------:R-:W-:-:S02]  /*12ec0*/  SEL R48, R38, R39, P0 ;  /* 0x0000002726307207 */ /* 0x000fc40000000000 */
[----:B------:R-:W-:Y:S02]  /*12ed0*/  LOP3.LUT R8, R5, R8, RZ, 0x3c, !PT ;  /* 0x0000000805087212 */ /* 0x000fe400078e3cff */
[----:B------:R-:W-:Y:S02]  /*12ee0*/  F2FP.BF16.F32.PACK_AB R15, R70, R15 ;  /* 0x0000000f460f723e */ /* 0x000fe400000010ff */
[----:B------:R-:W-:Y:S02]  /*12ef0*/  F2FP.BF16.F32.PACK_AB R14, R71, R14 ;  /* 0x0000000e470e723e */ /* 0x000fe400000010ff */
[----:B------:R-:W-:Y:S02]  /*12f00*/  SEL R39, R39, R38, P0 ;  /* 0x0000002627277207 */ /* 0x000fe40000000000 */
[----:B------:R-:W-:Y:S02]  /*12f10*/  SHF.R.U64 R5, R10, 0x3, RZ ;  /* 0x000000030a057819 */ /* 0x000fe400000012ff */
[----:B------:R-:W-:-:S02]  /*12f20*/  F2FP.BF16.F32.PACK_AB R94, R94, R95 ;  /* 0x0000005f5e5e723e */ /* 0x000fc400000010ff */
[----:B------:R-:W-:Y:S02]  /*12f30*/  F2FP.BF16.F32.PACK_AB R93, R92, R93 ;  /* 0x0000005d5c5d723e */ /* 0x000fe400000010ff */
[----:B------:R-:W-:Y:S02]  /*12f40*/  F2FP.BF16.F32.PACK_AB R21, R68, R21 ;  /* 0x000000154415723e */ /* 0x000fe400000010ff */
[----:B------:R-:W-:Y:S02]  /*12f50*/  F2FP.BF16.F32.PACK_AB R20, R69, R20 ;  /* 0x000000144514723e */ /* 0x000fe400000010ff */
[----:B------:R-:W-:Y:S02]  /*12f60*/  SEL R38, R31, R30, P0 ;  /* 0x0000001e1f267207 */ /* 0x000fe40000000000 */
[----:B------:R-:W-:Y:S02]  /*12f70*/  F2FP.BF16.F32.PACK_AB R90, R90, R91 ;  /* 0x0000005b5a5a723e */ /* 0x000fe400000010ff */
[----:B------:R-:W-:-:S02]  /*12f80*/  F2FP.BF16.F32.PACK_AB R89, R88, R89 ;  /* 0x000000595859723e */ /* 0x000fc400000010ff */
[----:B------:R-:W-:Y:S02]  /*12f90*/  SEL R31, R30, R31, P0 ;  /* 0x0000001f1e1f7207 */ /* 0x000fe40000000000 */
[----:B------:R-:W-:Y:S02]  /*12fa0*/  SHF.R.U64 R2, R2, 0x3, RZ ;  /* 0x0000000302027819 */ /* 0x000fe400000012ff */
[----:B------:R-:W-:Y:S02]  /*12fb0*/  SEL R30, R27, R26, P0 ;  /* 0x0000001a1b1e7207 */ /* 0x000fe40000000000 */
[----:B------:R-:W-:Y:S01]  /*12fc0*/  SEL R47, R26, R27, P0 ;  /* 0x0000001b1a2f7207 */ /* 0x000fe20000000000 */
[--C-:B------:R-:W-:Y:S01]  /*12fd0*/  IMAD.X R27, RZ, RZ, R9.reuse, P1 ;  /* 0x000000ffff1b7224 */ /* 0x100fe200008e0609 */
[----:B------:R-:W-:Y:S02]  /*12fe0*/  SEL R54, R15, R14, P0 ;  /* 0x0000000e0f367207 */ /* 0x000fe40000000000 */
[----:B------:R-:W-:Y:S01]  /*12ff0*/  SEL R53, R14, R15, P0 ;  /* 0x0000000f0e357207 */ /* 0x000fe20000000000 */
[----:B------:R-:W-:Y:S01]  /*13000*/  IMAD.X R15, RZ, RZ, R9, P4 ;  /* 0x000000ffff0f7224 */ /* 0x000fe200020e0609 */
[----:B------:R-:W-:-:S02]  /*13010*/  LOP3.LUT R26, R5, R12, RZ, 0x3c, !PT ;  /* 0x0000000c051a7212 */ /* 0x000fc400078e3cff */
[----:B------:R-:W-:Y:S02]  /*13020*/  SEL R18, R94, R93, P0 ;  /* 0x0000005d5e127207 */ /* 0x000fe40000000000 */
[----:B------:R-:W-:Y:S02]  /*13030*/  SEL R42, R21, R20, P0 ;  /* 0x00000014152a7207 */ /* 0x000fe40000000000 */
[----:B------:R-:W-:Y:S01]  /*13040*/  SEL R41, R20, R21, P0 ;  /* 0x0000001514297207 */ /* 0x000fe20000000000 */
[----:B------:R-:W-:Y:S01]  /*13050*/  IMAD.X R21, RZ, RZ, R9, P3 ;  /* 0x000000ffff157224 */ /* 0x000fe200018e0609 */
[----:B------:R-:W-:Y:S02]  /*13060*/  LOP3.LUT R14, R61, 0x380, RZ, 0xc0, !PT ;  /* 0x000003803d0e7812 */ /* 0x000fe400078ec0ff */
[----:B------:R-:W-:Y:S02]  /*13070*/  LOP3.LUT R5, R60, 0x380, RZ, 0xc0, !PT ;  /* 0x000003803c057812 */ /* 0x000fe400078ec0ff */
[----:B------:R-:W-:-:S02]  /*13080*/  SEL R93, R93, R94, P0 ;  /* 0x0000005e5d5d7207 */ /* 0x000fc40000000000 */
[----:B------:R-:W-:Y:S02]  /*13090*/  SEL R34, R90, R89, P0 ;  /* 0x000000595a227207 */ /* 0x000fe40000000000 */
[----:B------:R-:W-:Y:S02]  /*130a0*/  LOP3.LUT R20, R2, R63, RZ, 0x3c, !PT ;  /* 0x0000003f02147212 */ /* 0x000fe400078e3cff */
        /* <DEDUP_REMOVED lines=8> */
[----:B------:R-:W-:Y:S02]  /*13130*/  MOV R61, R20 ;  /* 0x00000014003d7202 */ /* 0x000fe40000000f00 */
[----:B------:R-:W-:Y:S02]  /*13140*/  LOP3.LUT R10, R65, 0x380, RZ, 0xc0, !PT ;  /* 0x00000380410a7812 */ /* 0x000fe400078ec0ff */
[----:B------:R-:W-:-:S02]  /*13150*/  LOP3.LUT R59, R62, 0x380, RZ, 0xc0, !PT ;  /* 0x000003803e3b7812 */ /* 0x000fc400078ec0ff */
[----:B------:R-:W-:Y:S02]  /*13160*/  SHF.R.U64 R10, R10, 0x3, RZ ;  /* 0x000000030a0a7819 */ /* 0x000fe400000012ff */
[----:B------:R-:W-:Y:S02]  /*13170*/  SHF.R.U64 R59, R59, 0x3, RZ ;  /* 0x000000033b3b7819 */ /* 0x000fe400000012ff */
[----:B------:R-:W-:Y:S02]  /*13180*/  LOP3.LUT R12, R10, R65, RZ, 0x3c, !PT ;  /* 0x000000410a0c7212 */ /* 0x000fe400078e3cff */
[----:B------:R-:W-:Y:S02]  /*13190*/  LOP3.LUT R10, R59, R62, RZ, 0x3c, !PT ;  /* 0x0000003e3b0a7212 */ /* 0x000fe400078e3cff */
[----:B------:R-:W-:Y:S02]  /*131a0*/  MOV R65, R8 ;  /* 0x0000000800417202 */ /* 0x000fe40000000f00 */
[----:B------:R-:W-:-:S02]  /*131b0*/  MOV R21, R10 ;  /* 0x0000000a00157202 */ /* 0x000fc40000000f00 */
[----:B------:R-:W-:Y:S02]  /*131c0*/  MOV R60, R14 ;  /* 0x0000000e003c7202 */ /* 0x000fe40000000f00 */
[----:B------:R-:W-:Y:S02]  /*131d0*/  MOV R59, R12 ;  /* 0x0000000c003b7202 */ /* 0x000fe40000000f00 */
[----:B------:R-:W-:Y:S02]  /*131e0*/  MOV R64, R28 ;  /* 0x0000001c00407202 */ /* 0x000fe40000000f00 */
[----:B------:R-:W-:Y:S02]  /*131f0*/  MOV R63, R26 ;  /* 0x0000001a003f7202 */ /* 0x000fe40000000f00 */
[----:B------:R-:W-:Y:S02]  /*13200*/  MOV R62, R24 ;  /* 0x00000018003e7202 */ /* 0x000fe40000000f00 */
[----:B------:R-:W-:-:S02]  /*13210*/  PLOP3.LUT P2, PT, PT, PT, UP0, 0x80, 0x0 ;  /* 0x000000000000781c */ /* 0x000fc40003f4f008 */
[----:B--2---:R-:W-:Y:S01]  /*13220*/  LOP3.LUT R2, R17, 0x2, RZ, 0x3c, !PT ;  /* 0x0000000211027812 */ /* 0x004fe200078e3cff */
[----:B------:R-:W-:Y:S04]  /*13230*/  SHFL.IDX PT, R18, R18, R17, 0x1c1f ;  /* 0x001c1f1112127589 */ /* 0x000fe800000e0000 */
[----:B------:R-:W0:Y:S04]  /*13240*/  SHFL.IDX PT, R93, R93, R2, 0x1c1f ;  /* 0x001c1f025d5d7589 */ /* 0x000e2800000e0000 */
[----:B------:R-:W-:Y:S04]  /*13250*/  SHFL.IDX PT, R50, R50, R17, 0x1c1f ;  /* 0x001c1f1132327589 */ /* 0x000fe800000e0000 */
[----:B------:R-:W1:Y:S04]  /*13260*/  SHFL.IDX PT, R49, R49, R2, 0x1c1f ;  /* 0x001c1f0231317589 */ /* 0x000e6800000e0000 */
[----:B------:R-:W-:Y:S04]  /*13270*/  SHFL.IDX PT, R34, R34, R17, 0x1c1f ;  /* 0x001c1f1122227589 */ /* 0x000fe800000e0000 */
[----:B------:R-:W2:Y:S04]  /*13280*/  SHFL.IDX PT, R89, R89, R2, 0x1c1f ;  /* 0x001c1f0259597589 */ /* 0x000ea800000e0000 */
[----:B------:R-:W-:Y:S04]  /*13290*/  SHFL.IDX PT, R48, R48, R17, 0x1c1f ;  /* 0x001c1f1130307589 */ /* 0x000fe800000e0000 */
[----:B------:R-:W3:Y:S01]  /*132a0*/  SHFL.IDX PT, R39, R39, R2, 0x1c1f ;  /* 0x001c1f0227277589 */ /* 0x000ee200000e0000 */
[----:B0-----:R-:W-:-:S02]  /*132b0*/  SEL R8, R18, R93, P0 ;  /* 0x0000005d12087207 */ /* 0x001fc40000000000 */
[----:B------:R-:W-:Y:S01]  /*132c0*/  SEL R10, R93, R18, P0 ;  /* 0x000000125d0a7207 */ /* 0x000fe20000000000 */
[----:B------:R-:W-:Y:S04]  /*132d0*/  SHFL.IDX PT, R40, R40, R17, 0x1c1f ;  /* 0x001c1f1128287589 */ /* 0x000fe800000e0000 */
[----:B------:R-:W-:Y:S01]  /*132e0*/  SHFL.IDX PT, R36, R36, R17, 0x1c1f ;  /* 0x001c1f1124247589 */ /* 0x000fe200000e0000 */
[----:B-1----:R-:W-:Y:S02]  /*132f0*/  SEL R9, R50, R49, P0 ;  /* 0x0000003132097207 */ /* 0x002fe40000000000 */
[----:B------:R-:W-:Y:S01]  /*13300*/  SEL R11, R49, R50, P0 ;  /* 0x00000032310b7207 */ /* 0x000fe20000000000 */
[----:B------:R-:W0:Y:S04]  /*13310*/  SHFL.IDX PT, R37, R37, R2, 0x1c1f ;  /* 0x001c1f0225257589 */ /* 0x000e2800000e0000 */
[----:B------:R-:W-:Y:S01]  /*13320*/  SHFL.IDX PT, R38, R38, R17, 0x1c1f ;  /* 0x001c1f1126267589 */ /* 0x000fe200000e0000 */
[----:B--2---:R-:W-:-:S02]  /*13330*/  SEL R12, R34, R89, P0 ;  /* 0x00000059220c7207 */ /* 0x004fc40000000000 */
[----:B------:R-:W-:Y:S01]  /*13340*/  SEL R14, R89, R34, P0 ;  /* 0x00000022590e7207 */ /* 0x000fe20000000000 */
[----:B------:R-:W1:Y:S04]  /*13350*/  SHFL.IDX PT, R33, R33, R2, 0x1c1f ;  /* 0x001c1f0221217589 */ /* 0x000e6800000e0000 */
[----:B------:R-:W2:Y:S01]  /*13360*/  SHFL.IDX PT, R31, R31, R2, 0x1c1f ;  /* 0x001c1f021f1f7589 */ /* 0x000ea200000e0000 */
[----:B---3--:R-:W-:Y:S02]  /*13370*/  SEL R13, R48, R39, P0 ;  /* 0x00000027300d7207 */ /* 0x008fe40000000000 */
[----:B------:R-:W-:Y:S01]  /*13380*/  SEL R15, R39, R48, P0 ;  /* 0x00000030270f7207 */ /* 0x000fe20000000000 */
[----:B------:R-:W-:Y:S04]  /*13390*/  SHFL.IDX PT, R32, R32, R17, 0x1c1f ;  /* 0x001c1f1120207589 */ /* 0x000fe800000e0000 */
[----:B------:R-:W-:Y:S04]  /*133a0*/  SHFL.IDX PT, R42, R42, R17, 0x1c1f ;  /* 0x001c1f112a2a7589 */ /* 0x000fe800000e0000 */
[----:B------:R3:W-:Y:S01]  /*133b0*/  SHFL.IDX PT, R5, R30, R17, 0x1c1f ;  /* 0x001c1f111e057589 */ /* 0x0007e200000e0000 */
[----:B0-----:R-:W-:-:S02]  /*133c0*/  SEL R24, R40, R37, P0 ;  /* 0x0000002528187207 */ /* 0x001fc40000000000 */
[----:B------:R-:W-:Y:S01]  /*133d0*/  SEL R26, R37, R40, P0 ;  /* 0x00000028251a7207 */ /* 0x000fe20000000000 */
[----:B------:R-:W0:Y:S04]  /*133e0*/  SHFL.IDX PT, R20, R47, R2, 0x1c1f ;  /* 0x001c1f022f147589 */ /* 0x000e2800000e0000 */
[----:B------:R-:W4:Y:S01]  /*133f0*/  SHFL.IDX PT, R35, R35, R2, 0x1c1f ;  /* 0x001c1f0223237589 */ /* 0x000f2200000e0000 */
[----:B-1----:R-:W-:Y:S02]  /*13400*/  SEL R28, R36, R33, P0 ;  /* 0x00000021241c7207 */ /* 0x002fe40000000000 */
[----:B---3--:R-:W-:Y:S01]  /*13410*/  SEL R30, R33, R36, P0 ;  /* 0x00000024211e7207 */ /* 0x008fe20000000000 */
[----:B------:R-:W1:Y:S01]  /*13420*/  SHFL.IDX PT, R41, R41, R2, 0x1c1f ;  /* 0x001c1f0229297589 */ /* 0x000e6200000e0000 */
[----:B--2---:R-:W-:-:S02]  /*13430*/  SEL R25, R38, R31, P0 ;  /* 0x0000001f26197207 */ /* 0x004fc40000000000 */
[----:B------:R-:W-:Y:S01]  /*13440*/  SEL R27, R31, R38, P0 ;  /* 0x000000261f1b7207 */ /* 0x000fe20000000000 */
[----:B------:R-:W-:Y:S04]  /*13450*/  SHFL.IDX PT, R44, R44, R17, 0x1c1f ;  /* 0x001c1f112c2c7589 */ /* 0x000fe800000e0000 */
[----:B------:R-:W-:Y:S04]  /*13460*/  SHFL.IDX PT, R52, R52, R17, 0x1c1f ;  /* 0x001c1f1134347589 */ /* 0x000fe800000e0000 */
[----:B------:R-:W2:Y:S04]  /*13470*/  SHFL.IDX PT, R43, R43, R2, 0x1c1f ;  /* 0x001c1f022b2b7589 */ /* 0x000ea800000e0000 */
[----:B------:R-:W3:Y:S01]  /*13480*/  SHFL.IDX PT, R51, R51, R2, 0x1c1f ;  /* 0x001c1f0233337589 */ /* 0x000ee200000e0000 */
[----:B0-----:R-:W-:-:S02]  /*13490*/  SEL R29, R5, R20, P0 ;  /* 0x00000014051d7207 */ /* 0x001fc40000000000 */
[----:B------:R-:W-:Y:S01]  /*134a0*/  SEL R31, R20, R5, P0 ;  /* 0x00000005141f7207 */ /* 0x000fe20000000000 */
[----:B------:R-:W-:Y:S01]  /*134b0*/  SHFL.IDX PT, R46, R46, R17, 0x1c1f ;  /* 0x001c1f112e2e7589 */ /* 0x000fe200000e0000 */
[----:B----4-:R-:W-:Y:S02]  /*134c0*/  SEL R36, R32, R35, P0 ;  /* 0x0000002320247207 */ /* 0x010fe40000000000 */
[----:B------:R-:W-:Y:S01]  /*134d0*/  SEL R38, R35, R32, P0 ;  /* 0x0000002023267207 */ /* 0x000fe20000000000 */
[----:B------:R-:W-:Y:S01]  /*134e0*/  SHFL.IDX PT, R54, R54, R17, 0x1c1f ;  /* 0x001c1f1136367589 */ /* 0x000fe200000e0000 */
[----:B-1----:R-:W-:Y:S02]  /*134f0*/  SEL R40, R42, R41, P0 ;  /* 0x000000292a287207 */ /* 0x002fe40000000000 */
[----:B------:R-:W-:Y:S01]  /*13500*/  SEL R42, R41, R42, P0 ;  /* 0x0000002a292a7207 */ /* 0x000fe20000000000 */
[----:B------:R-:W0:Y:S04]  /*13510*/  SHFL.IDX PT, R45, R45, R2, 0x1c1f ;  /* 0x001c1f022d2d7589 */ /* 0x000e2800000e0000 */
[----:B------:R-:W1:Y:S01]  /*13520*/  SHFL.IDX PT, R53, R53, R2, 0x1c1f ;  /* 0x001c1f0235357589 */ /* 0x000e6200000e0000 */
[----:B------:R-:W-:Y:S01]  /*13530*/  BAR.SYNC.DEFER_BLOCKING 0x1, 0x100 ;  /* 0x0044000000007b1d */ /* 0x000fe20000010000 */
[----:B--2---:R-:W-:-:S02]  /*13540*/  SEL R32, R44, R43, P0 ;  /* 0x0000002b2c207207 */ /* 0x004fc40000000000 */
[----:B------:R-:W-:Y:S02]  /*13550*/  SEL R34, R43, R44, P0 ;  /* 0x0000002c2b227207 */ /* 0x000fe40000000000 */
[----:B---3--:R-:W-:Y:S02]  /*13560*/  SEL R37, R52, R51, P0 ;  /* 0x0000003334257207 */ /* 0x008fe40000000000 */
[----:B------:R-:W-:Y:S01]  /*13570*/  SEL R39, R51, R52, P0 ;  /* 0x0000003433277207 */ /* 0x000fe20000000000 */
[----:B------:R-:W-:Y:S04]  /*13580*/  SHFL.IDX PT, R56, R56, R17, 0x1c1f ;  /* 0x001c1f1138387589 */ /* 0x000fe800000e0000 */
[----:B------:R-:W2:Y:S04]  /*13590*/  SHFL.IDX PT, R55, R55, R2, 0x1c1f ;  /* 0x001c1f0237377589 */ /* 0x000ea800000e0000 */
[----:B------:R-:W-:Y:S01]  /*135a0*/  SHFL.IDX PT, R58, R58, R17, 0x1c1f ;  /* 0x001c1f113a3a7589 */ /* 0x000fe200000e0000 */
[----:B0-----:R-:W-:-:S02]  /*135b0*/  SEL R44, R46, R45, P0 ;  /* 0x0000002d2e2c7207 */ /* 0x001fc40000000000 */
[----:B------:R-:W-:Y:S01]  /*135c0*/  SEL R46, R45, R46, P0 ;  /* 0x0000002e2d2e7207 */ /* 0x000fe20000000000 */
[----:B------:R-:W0:Y:S01]  /*135d0*/  SHFL.IDX PT, R57, R57, R2, 0x1c1f ;  /* 0x001c1f0239397589 */ /* 0x000e2200000e0000 */
[----:B-1----:R-:W-:Y:S02]  /*135e0*/  SEL R41, R54, R53, P0 ;  /* 0x0000003536297207 */ /* 0x002fe40000000000 */
[----:B------:R-:W-:Y:S01]  /*135f0*/  SEL R43, R53, R54, P0 ;  /* 0x00000036352b7207 */ /* 0x000fe20000000000 */
[----:B------:R1:W-:Y:S04]  /*13600*/  STSM.16.M88.4 [R65], R8 ;  /* 0x0000000841007844 */ /* 0x0003e80000000200 */
[----:B------:R-:W-:Y:S04]  /*13610*/  STSM.16.M88.4 [R64], R12 ;  /* 0x0000000c40007844 */ /* 0x000fe80000000200 */
[----:B------:R-:W-:Y:S01]  /*13620*/  STSM.16.M88.4 [R63], R24 ;  /* 0x000000183f007844 */ /* 0x000fe20000000200 */
[----:B--2---:R-:W-:-:S03]  /*13630*/  SEL R33, R56, R55, P0 ;  /* 0x0000003738217207 */ /* 0x004fc60000000000 */
[----:B------:R-:W-:Y:S01]  /*13640*/  STSM.16.M88.4 [R62], R28 ;  /* 0x0000001c3e007844 */ /* 0x000fe20000000200 */
[----:B------:R-:W-:Y:S01]  /*13650*/  SEL R35, R55, R56, P0 ;  /* 0x0000003837237207 */ /* 0x000fe20000000000 */
[----:B-1----:R-:W-:Y:S02]  /*13660*/  IMAD.U32 R8, RZ, RZ, UR4 ;  /* 0x00000004ff087e24 */ /* 0x002fe4000f8e00ff */
[----:B------:R-:W-:Y:S01]  /*13670*/  STSM.16.M88.4 [R61], R36 ;  /* 0x000000243d007844 */ /* 0x000fe20000000200 */
[----:B------:R-:W-:Y:S01]  /*13680*/  IMAD.U32 R9, RZ, RZ, UR5 ;  /* 0x00000005ff097e24 */ /* 0x000fe2000f8e00ff */
[----:B------:R-:W-:Y:S01]  /*13690*/  ULDC.64 UR4, c[0x0][0xbe0] ;  /* 0x0002f80000047ab9 */ /* 0x000fe20000000a00 */
[----:B0-----:R-:W-:Y:S01]  /*136a0*/  SEL R45, R58, R57, P0 ;  /* 0x000000393a2d7207 */ /* 0x001fe20000000000 */
[----:B------:R-:W-:Y:S01]  /*136b0*/  STSM.16.M88.4 [R60], R40 ;  /* 0x000000283c007844 */ /* 0x000fe20000000200 */
[----:B------:R-:W-:-:S03]  /*136c0*/  SEL R47, R57, R58, P0 ;  /* 0x0000003a392f7207 */ /* 0x000fc60000000000 */
[----:B------:R0:W-:Y:S04]  /*136d0*/  STSM.16.M88.4 [R59], R32 ;  /* 0x000000203b007844 */ /* 0x0001e80000000200 */
[----:B------:R1:W-:Y:S01]  /*136e0*/  STSM.16.M88.4 [R21], R44 ;  /* 0x0000002c15007844 */ /* 0x0003e20000000200 */
[----:B------:R-:W-:Y:S01]  /*136f0*/  UISETP.NE.U32.AND UP1, UPT, UR4, URZ, UPT ;  /* 0x0000003f0400728c */ /* 0x000fe2000bf25070 */
[----:B------:R-:W-:Y:S03]  /*13700*/  BAR.SYNC.DEFER_BLOCKING 0x1, 0x100 ;  /* 0x0044000000007b1d */ /* 0x000fe60000010000 */
[----:B------:R-:W-:-:S05]  /*13710*/  UISETP.NE.AND.EX UP1, UPT, UR5, URZ, UPT, UP1 ;  /* 0x0000003f0500728c */ /* 0x000fca000bf25310 */
[----:B------:R-:W2:Y:S01]  /*13720*/  LDC R17, c[0x0][0xa88] ;  /* 0x0002a200ff117b82 */ /* 0x000ea20000000800 */
[----:B------:R-:W-:-:S05]  /*13730*/  PLOP3.LUT P0, PT, PT, PT, UP1, 0x80, 0x0 ;  /* 0x000000000000781c */ /* 0x000fca0003f0f018 */
[----:B------:R-:W-:Y:S02]  /*13740*/  @UP1 ULDC.64 UR6, c[0x0][0xbe0] ;  /* 0x0002f80000061ab9 */ /* 0x000fe40000000a00 */
[----:B------:R-:W-:-:S06]  /*13750*/  @UP1 UIMAD.WIDE UR6, UR36, 0x4, UR6 ;  /* 0x00000004240618a5 */ /* 0x000fcc000f8e0206 */
[----:B------:R-:W-:Y:S02]  /*13760*/  IMAD.U32 R10, RZ, RZ, UR6 ;  /* 0x00000006ff0a7e24 */ /* 0x000fe4000f8e00ff */
[----:B------:R-:W-:Y:S01]  /*13770*/  IMAD.U32 R11, RZ, RZ, UR7 ;  /* 0x00000007ff0b7e24 */ /* 0x000fe2000f8e00ff */
[----:B------:R-:W3:Y:S01]  /*13780*/  @P2 LDG.E R2, desc[UR50][R8.64] ;  /* 0x0000003208022981 */ /* 0x000ee2000c1e1900 */
[----:B------:R-:W-:Y:S01]  /*13790*/  IMAD R5, R22, 0x40, R19 ;  /* 0x0000004016057824 */ /* 0x000fe200078e0213 */
[----:B------:R-:W-:-:S03]  /*137a0*/  UMOV UR4, URZ ;  /* 0x0000003f00047c82 */ /* 0x000fc60008000000 */
[----:B------:R-:W-:Y:S01]  /*137b0*/  IMAD.WIDE R6, R5, 0x2, R6 ;  /* 0x0000000205067825 */ /* 0x000fe200078e0206 */
[----:B--2---:R1:W5:Y:S02]  /*137c0*/  @P0 LDG.E R17, desc[UR50][R10.64] ;  /* 0x000000320a110981 */ /* 0x004364000c1e1900 */
[----:B0-----:R-:W-:Y:S02]  /*137d0*/  IADD3 R33, P1, R6, 0x1000, RZ ;  /* 0x0000100006217810 */ /* 0x001fe40007f3e0ff */
[----:B---3--:R-:W-:Y:S01]  /*137e0*/  @P2 R2UR UR4, R2 ;  /* 0x00000000020422ca */ /* 0x008fe200000e0000 */
[----:B-1----:R-:W-:-:S14]  /*137f0*/  @P0 BRA `(.L_x_1168) ;  /* 0x0000000000100947 */ /* 0x002fdc0003800000 */
[----:B------:R-:W-:Y:S05]  /*13800*/  @!P2 BRA `(.L_x_1168) ;  /* 0x00000000000ca947 */ /* 0x000fea0003800000 */
[----:B------:R-:W2:Y:S04]  /*13810*/  LDG.E R2, desc[UR50][R8.64] ;  /* 0x0000003208027981 */ /* 0x000ea8000c1e1900 */
[----:B-----5:R-:W2:Y:S02]  /*13820*/  LDG.E R17, desc[UR50][R8.64+0x4] ;  /* 0x0000043208117981 */ /* 0x020ea4000c1e1900 */
[----:B--2---:R-:W-:-:S07]  /*13830*/  IMAD.IADD R17, R17, 0x1, -R2 ;  /* 0x0000000111117824 */ /* 0x004fce00078e0a02 */
.L_x_1168:
[----:B------:R-:W-:Y:S01]  /*13840*/  USHF.R.S32.HI UR9, URZ, 0x1f, UR42 ;  /* 0x0000001f3f097899 */ /* 0x000fe2000801142a */
[----:B------:R-:W-:Y:S01]  /*13850*/  IMAD R10, R190, 0x80, R192 ;  /* 0x00000080be0a7824 */ /* 0x000fe200078e02c0 */
[----:B------:R-:W-:Y:S01]  /*13860*/  ULDC.64 UR10, c[0x0][0xb70] ;  /* 0x0002dc00000a7ab9 */ /* 0x000fe20000000a00 */
[----:B------:R-:W-:Y:S01]  /*13870*/  USHF.R.S32.HI UR5, URZ, 0x1f, UR4 ;  /* 0x0000001f3f057899 */ /* 0x000fe20008011404 */
[----:B------:R-:W-:Y:S01]  /*13880*/  IADD3 R25, P2, R6, 0x2000, RZ ;  /* 0x0000200006197810 */ /* 0x000fe20007f5e0ff */
[----:B------:R-:W-:Y:S01]  /*13890*/  UIMAD UR8, UR9, UR10, URZ ;  /* 0x0000000a090872a4 */ /* 0x000fe2000f8e023f */
[----:B------:R-:W-:Y:S01]  /*138a0*/  SHF.R.S32.HI R2, RZ, 0x1f, R10 ;  /* 0x0000001fff027819 */ /* 0x000fe2000001140a */
[----:B------:R-:W-:Y:S01]  /*138b0*/  USHF.R.S32.HI UR13, URZ, 0x1f, UR36 ;  /* 0x0000001f3f0d7899 */ /* 0x000fe20008011424 */
        /* <DEDUP_REMOVED lines=10> */
[----:B------:R-:W-:Y:S01]  /*13960*/  USEL UR12, UR36, URZ, !UP0 ;  /* 0x0000003f240c7287 */ /* 0x000fe2000c000000 */
[----:B------:R-:W-:Y:S01]  /*13970*/  LOP3.LUT R32, R32, R33, RZ, 0x3c, !PT ;  /* 0x0000002120207212 */ /* 0x000fe200078e3cff */
[----:B------:R-:W-:Y:S01]  /*13980*/  UIMAD UR8, UR13, UR10, URZ ;  /* 0x0000000a0d0872a4 */ /* 0x000fe2000f8e023f */
[C---:B------:R-:W-:Y:S01]  /*13990*/  IADD3 R9, P6, R6.reuse, 0x3000, RZ ;  /* 0x0000300006097810 */ /* 0x040fe20007fde0ff */
[----:B------:R-:W-:Y:S01]  /*139a0*/  UIMAD.WIDE.U32 UR6, UR12, UR10, UR6 ;  /* 0x0000000a0c0672a5 */ /* 0x000fe2000f8e0006 */
[C---:B------:R-:W-:Y:S01]  /*139b0*/  IADD3 R41, P5, R6.reuse, 0x4000, RZ ;  /* 0x0000400006297810 */ /* 0x040fe20007fbe0ff */
[----:B------:R-:W-:Y:S01]  /*139c0*/  UIMAD UR8, UR12, UR11, UR8 ;  /* 0x0000000b0c0872a4 */ /* 0x000fe2000f8e0208 */
[C---:B------:R-:W-:Y:S01]  /*139d0*/  IADD3 R45, P4, R6.reuse, 0x5000, RZ ;  /* 0x00005000062d7810 */ /* 0x040fe20007f9e0ff */
[--C-:B------:R-:W-:Y:S01]  /*139e0*/  IMAD.X R25, RZ, RZ, R7.reuse, P2 ;  /* 0x000000ffff197224 */ /* 0x100fe200010e0607 */
[----:B------:R-:W-:Y:S01]  /*139f0*/  IADD3 R29, P3, R6, 0x6000, RZ ;  /* 0x00006000061d7810 */ /* 0x000fe20007f7e0ff */
[----:B------:R-:W-:Y:S01]  /*13a00*/  IMAD.X R33, RZ, RZ, R7, P1 ;  /* 0x000000ffff217224 */ /* 0x000fe200008e0607 */
[----:B------:R-:W-:Y:S01]  /*13a10*/  IADD3 R5, P0, R10, UR6, RZ ;  /* 0x000000060a057c10 */ /* 0x000fe2000ff1e0ff */
[----:B------:R-:W-:Y:S01]  /*13a20*/  IMAD.U32 R11, RZ, RZ, UR8 ;  /* 0x00000008ff0b7e24 */ /* 0x000fe2000f8e00ff */
[----:B------:R-:W-:-:S02]  /*13a30*/  LOP3.LUT R8, R9, 0x380, RZ, 0xc0, !PT ;  /* 0x0000038009087812 */ /* 0x000fc400078ec0ff */
[----:B------:R-:W-:Y:S02]  /*13a40*/  LOP3.LUT R40, R41, 0x380, RZ, 0xc0, !PT ;  /* 0x0000038029287812 */ /* 0x000fe400078ec0ff */
[----:B------:R-:W-:Y:S01]  /*13a50*/  IADD3.X R2, R2, UR7, R11, P0, !PT ;  /* 0x0000000702027c10 */ /* 0x000fe200087fe40b */
[----:B------:R-:W-:Y:S01]  /*13a60*/  ULDC.64 UR6, c[0x0][0xb40] ;  /* 0x0002d00000067ab9 */ /* 0x000fe20000000a00 */
[----:B------:R-:W-:Y:S02]  /*13a70*/  LOP3.LUT R44, R45, 0x380, RZ, 0xc0, !PT ;  /* 0x000003802d2c7812 */ /* 0x000fe400078ec0ff */
[----:B------:R-:W-:Y:S02]  /*13a80*/  LEA R20, P0, R5, UR6, 0x2 ;  /* 0x0000000605147c11 */ /* 0x000fe4000f8010ff */
[----:B------:R-:W-:Y:S02]  /*13a90*/  LOP3.LUT R28, R29, 0x380, RZ, 0xc0, !PT ;  /* 0x000003801d1c7812 */ /* 0x000fe400078ec0ff */
[----:B------:R-:W-:Y:S01]  /*13aa0*/  LEA.HI.X R21, R5, UR7, R2, 0x2, P0 ;  /* 0x0000000705157c11 */ /* 0x000fe200080f1402 */
[----:B------:R-:W-:Y:S01]  /*13ab0*/  VIADD R2, R10, 0x8 ;  /* 0x000000080a027836 */ /* 0x000fe20000000000 */
[----:B------:R-:W-:Y:S01]  /*13ac0*/  LOP3.LUT P0, RZ, R191, 0x3, RZ, 0xc0, !PT ;  /* 0x00000003bfff7812 */ /* 0x000fe2000780c0ff */
[----:B------:R-:W-:Y:S01]  /*13ad0*/  ULDC.64 UR6, c[0x0][0xaa0] ;  /* 0x0002a80000067ab9 */ /* 0x000fe20000000a00 */
[----:B------:R-:W-:-:S02]  /*13ae0*/  IADD3 R5, P2, R6, 0x7000, RZ ;  /* 0x0000700006057810 */ /* 0x000fc40007f5e0ff */
[-C--:B-----5:R-:W-:Y:S02]  /*13af0*/  ISETP.GE.OR P1, PT, R10, R17.reuse, P0 ;  /* 0x000000110a00720c */ /* 0x0a0fe40000726670 */
[----:B------:R-:W-:Y:S01]  /*13b00*/  ISETP.GE.OR P0, PT, R2, R17, P0 ;  /* 0x000000110200720c */ /* 0x000fe20000706670 */
[----:B------:R-:W-:Y:S01]  /*13b10*/  IMAD.X R13, RZ, RZ, R7, P2 ;  /* 0x000000ffff0d7224 */ /* 0x000fe200010e0607 */
[----:B------:R-:W-:Y:S02]  /*13b20*/  LOP3.LUT R2, R5, 0x380, RZ, 0xc0, !PT ;  /* 0x0000038005027812 */ /* 0x000fe400078ec0ff */
[----:B------:R-:W-:Y:S02]  /*13b30*/  LOP3.LUT R11, R6, 0x380, RZ, 0xc0, !PT ;  /* 0x00000380060b7812 */ /* 0x000fe400078ec0ff */
[----:B------:R-:W-:Y:S02]  /*13b40*/  SHF.R.U64 R8, R8, 0x3, RZ ;  /* 0x0000000308087819 */ /* 0x000fe400000012ff */
[----:B------:R-:W-:-:S02]  /*13b50*/  SHF.R.U64 R40, R40, 0x3, RZ ;  /* 0x0000000328287819 */ /* 0x000fc400000012ff */
[----:B------:R-:W-:Y:S02]  /*13b60*/  SHF.R.U64 R44, R44, 0x3, RZ ;  /* 0x000000032c2c7819 */ /* 0x000fe400000012ff */
[----:B------:R-:W-:Y:S01]  /*13b70*/  SHF.R.U64 R28, R28, 0x3, RZ ;  /* 0x000000031c1c7819 */ /* 0x000fe200000012ff */
[----:B------:R-:W-:Y:S01]  /*13b80*/  UIMAD UR5, UR5, UR6, URZ ;  /* 0x00000006050572a4 */ /* 0x000fe2000f8e023f */
[----:B------:R-:W-:Y:S01]  /*13b90*/  SHF.R.U64 R2, R2, 0x3, RZ ;  /* 0x0000000302027819 */ /* 0x000fe200000012ff */
[----:B------:R0:W-:Y:S01]  /*13ba0*/  @!P1 STG.E desc[UR50][R20.64], R4 ;  /* 0x0000000414009986 */ /* 0x0001e2000c101932 */
        /* <DEDUP_REMOVED lines=10> */
[----:B------:R1:W-:Y:S01]  /*13c50*/  @!P0 STG.E desc[UR50][R20.64+0x20], R3 ;  /* 0x0000200314008986 */ /* 0x0003e2000c101932 */
[----:B------:R-:W-:Y:S01]  /*13c60*/  LOP3.LUT R6, R11, R6, RZ, 0x3c, !PT ;  /* 0x000000060b067212 */ /* 0x000fe200078e3cff */
[--C-:B0-----:R-:W-:Y:S01]  /*13c70*/  IMAD.MOV.U32 R4, RZ, RZ, R19.reuse ;  /* 0x000000ffff047224 */ /* 0x101fe200078e0013 */
[----:B------:R-:W-:Y:S01]  /*13c80*/  SHF.R.S32.HI R5, RZ, 0x1f, R19 ;  /* 0x0000001fff057819 */ /* 0x000fe20000011413 */
[----:B------:R-:W5:Y:S01]  /*13c90*/  LD.E.128 R32, desc[UR50][R32.64] ;  /* 0x0000003220207980 */ /* 0x000f62000c101d00 */
[----:B------:R-:W-:-:S03]  /*13ca0*/  UIMAD UR5, UR4, UR7, UR5 ;  /* 0x00000007040572a4 */ /* 0x000fc6000f8e0205 */
[----:B------:R0:W5:Y:S01]  /*13cb0*/  LD.E.128 R36, desc[UR50][R6.64] ;  /* 0x0000003206247980 */ /* 0x000162000c101d00 */
[----:B-1----:R-:W-:-:S03]  /*13cc0*/  IMAD.U32 R3, RZ, RZ, UR6 ;  /* 0x00000006ff037e24 */ /* 0x002fc6000f8e00ff */
[----:B------:R-:W5:Y:S01]  /*13cd0*/  LD.E.128 R24, desc[UR50][R24.64] ;  /* 0x0000003218187980 */ /* 0x000f62000c101d00 */
[----:B------:R-:W-:-:S03]  /*13ce0*/  ULDC.64 UR6, c[0x0][0xae0] ;  /* 0x0002b80000067ab9 */ /* 0x000fc60000000a00 */
[----:B------:R-:W5:Y:S01]  /*13cf0*/  LD.E.128 R8, desc[UR50][R8.64] ;  /* 0x0000003208087980 */ /* 0x000f62000c101d00 */
[----:B------:R-:W-:-:S03]  /*13d00*/  IMAD.WIDE.U32 R2, R3, UR4, R4 ;  /* 0x0000000403027c25 */ /* 0x000fc6000f8e0004 */
[----:B------:R-:W5:Y:S04]  /*13d10*/  LD.E.128 R40, desc[UR50][R40.64] ;  /* 0x0000003228287980 */ /* 0x000f68000c101d00 */
[----:B------:R-:W5:Y:S04]  /*13d20*/  LD.E.128 R44, desc[UR50][R44.64] ;  /* 0x000000322c2c7980 */ /* 0x000f68000c101d00 */
        /* <DEDUP_REMOVED lines=8> */
[----:B-1----:R-:W1:Y:S01]  /*13db0*/  FENCE.VIEW.ASYNC.S ;  /* 0x00000000000073c6 */ /* 0x002e620000000000 */
[----:B------:R-:W-:-:S02]  /*13dc0*/  VIADD R3, R3, UR5 ;  /* 0x0000000503037c36 */ /* 0x000fc40008000000 */
[----:B0-----:R-:W-:Y:S01]  /*13dd0*/  IMAD.U32 R7, RZ, RZ, UR6 ;  /* 0x00000006ff077e24 */ /* 0x001fe2000f8e00ff */
[----:B------:R-:W-:Y:S01]  /*13de0*/  UIMAD UR4, UR42, UR7, UR4 ;  /* 0x000000072a0472a4 */ /* 0x000fe2000f8e0204 */
[----:B------:R-:W-:Y:S02]  /*13df0*/  IMAD R17, R190, -0x80, R17 ;  /* 0xffffff80be117824 */ /* 0x000fe400078e0211 */
[----:B------:R-:W-:Y:S01]  /*13e00*/  IMAD.WIDE.U32 R2, R7, UR42, R2 ;  /* 0x0000002a07027c25 */ /* 0x000fe2000f8e0002 */
[----:B------:R-:W-:Y:S02]  /*13e10*/  ULDC.64 UR6, c[0x0][0xae8] ;  /* 0x0002ba0000067ab9 */ /* 0x000fe40000000a00 */
[C---:B------:R-:W-:Y:S01]  /*13e20*/  ISETP.GE.AND P2, PT, R22.reuse, R17, PT ;  /* 0x000000111600720c */ /* 0x040fe20003f46270 */
[----:B------:R-:W-:Y:S01]  /*13e30*/  VIADD R3, R3, UR4 ;  /* 0x0000000403037c36 */ /* 0x000fe20008000000 */
[----:B------:R-:W-:Y:S01]  /*13e40*/  UIMAD UR4, UR13, UR6, URZ ;  /* 0x000000060d0472a4 */ /* 0x000fe2000f8e023f */
[----:B------:R-:W-:-:S02]  /*13e50*/  VIADD R4, R22, 0x20 ;  /* 0x0000002016047836 */ /* 0x000fc40000000000 */
[----:B------:R-:W-:Y:S02]  /*13e60*/  VIADD R0, R0, 0x29820 ;  /* 0x0002982000007836 */ /* 0x000fe40000000000 */
[----:B------:R-:W-:Y:S01]  /*13e70*/  IMAD.U32 R7, RZ, RZ, UR6 ;  /* 0x00000006ff077e24 */ /* 0x000fe2000f8e00ff */
[----:B------:R-:W-:Y:S01]  /*13e80*/  UIMAD UR4, UR12, UR7, UR4 ;  /* 0x000000070c0472a4 */ /* 0x000fe2000f8e0204 */
[----:B------:R-:W-:Y:S01]  /*13e90*/  ISETP.GE.AND P4, PT, R4, R17, PT ;  /* 0x000000110400720c */ /* 0x000fe20003f86270 */
[C---:B------:R-:W-:Y:S01]  /*13ea0*/  VIADD R4, R22.reuse, 0x40 ;  /* 0x0000004016047836 */ /* 0x040fe20000000000 */
[----:B------:R-:W-:Y:S01]  /*13eb0*/  PRMT R0, RZ, 0x654, R0 ;  /* 0x00000654ff007816 */ /* 0x000fe20000000000 */
[----:B------:R-:W-:Y:S01]  /*13ec0*/  IMAD.WIDE.U32 R6, R7, UR12, R2 ;  /* 0x0000000c07067c25 */ /* 0x000fe2000f8e0002 */
[----:B------:R-:W-:Y:S01]  /*13ed0*/  SHF.R.S32.HI R23, RZ, 0x1f, R22 ;  /* 0x0000001fff177819 */ /* 0x000fe20000011416 */
[----:B------:R-:W-:Y:S01]  /*13ee0*/  BSSY B1, `(.L_x_1169) ;  /* 0x0000018000017945 */ /* 0x000fe20003800000 */
[----:B-1----:R0:W-:Y:S01]  /*13ef0*/  SYNCS.ARRIVE.TRANS64.RED.A1T0 RZ, [R0+URZ], RZ ;  /* 0x000000ff00ff79a7 */ /* 0x0021e2000810043f */
[----:B------:R-:W-:-:S02]  /*13f00*/  VIADD R5, R22, 0x60 ;  /* 0x0000006016057836 */ /* 0x000fc40000000000 */
[----:B------:R-:W-:Y:S01]  /*13f10*/  VIADD R49, R7, UR4 ;  /* 0x0000000407317c36 */ /* 0x000fe20008000000 */
[-C--:B------:R-:W-:Y:S02]  /*13f20*/  ISETP.GE.AND P0, PT, R4, R17.reuse, PT ;  /* 0x000000110400720c */ /* 0x080fe40003f06270 */
[----:B------:R-:W-:Y:S01]  /*13f30*/  ISETP.GE.AND P1, PT, R5, R17, PT ;  /* 0x000000110500720c */ /* 0x000fe20003f26270 */
[----:B------:R-:W-:Y:S01]  /*13f40*/  IMAD.WIDE R4, R190, 0x80, R22 ;  /* 0x00000080be047825 */ /* 0x000fe200078e0216 */
[----:B0-----:R-:W-:Y:S11]  /*13f50*/  @P2 BRA `(.L_x_1170) ;  /* 0x0000000000402947 */ /* 0x001ff60003800000 */
[----:B------:R-:W-:Y:S01]  /*13f60*/  ULDC.64 UR4, c[0x0][0xad8] ;  /* 0x0002b60000047ab9 */ /* 0x000fe20000000a00 */
[----:B------:R-:W-:Y:S01]  /*13f70*/  IMAD.MOV.U32 R2, RZ, RZ, R6 ;  /* 0x000000ffff027224 */ /* 0x000fe200078e0006 */
[----:B------:R-:W-:Y:S01]  /*13f80*/  ULDC.64 UR6, c[0x0][0xa80] ;  /* 0x0002a00000067ab9 */ /* 0x000fe20000000a00 */
[----:B------:R-:W-:Y:S02]  /*13f90*/  IMAD.MOV.U32 R3, RZ, RZ, R49 ;  /* 0x000000ffff037224 */ /* 0x000fe400078e0031 */
[----:B------:R-:W-:Y:S02]  /*13fa0*/  IMAD R17, R5, UR4, RZ ;  /* 0x0000000405117c24 */ /* 0x000fe4000f8e02ff */
[----:B------:R-:W-:Y:S02]  /*13fb0*/  VIADD R0, R19, 0x40 ;  /* 0x0000004013007836 */ /* 0x000fe40000000000 */
        /* <DEDUP_REMOVED lines=8> */
[----:B-----5:R0:W-:Y:S04]  /*14040*/  @!P2 STG.E.128 desc[UR50][R20.64], R36 ;  /* 0x000000241400a986 */ /* 0x0201e8000c101d32 */
[----:B------:R0:W-:Y:S02]  /*14050*/  @!P3 STG.E.128 desc[UR50][R20.64+0x80], R40 ;  /* 0x000080281400b986 */ /* 0x0001e4000c101d32 */
.L_x_1170:
[----:B------:R-:W-:Y:S05]  /*14060*/  BSYNC B1 ;  /* 0x0000000000017941 */ /* 0x000fea0003800000 */
.L_x_1169:
[----:B------:R-:W-:Y:S04]  /*14070*/  BSSY B1, `(.L_x_1171) ;  /* 0x0000014000017945 */ /* 0x000fe80003800000 */
[----:B------:R-:W-:Y:S05]  /*14080*/  @P4 BRA `(.L_x_1172) ;  /* 0x0000000000484947 */ /* 0x000fea0003800000 */
[----:B------:R-:W-:Y:S01]  /*14090*/  IADD3 R17, P2, R4, 0x20, RZ ;  /* 0x0000002004117810 */ /* 0x000fe20007f5e0ff */
[----:B------:R-:W-:Y:S01]  /*140a0*/  ULDC.64 UR4, c[0x0][0xad8] ;  /* 0x0002b60000047ab9 */ /* 0x000fe20000000a00 */
[----:B------:R-:W-:Y:S01]  /*140b0*/  IMAD.MOV.U32 R2, RZ, RZ, R6 ;  /* 0x000000ffff027224 */ /* 0x000fe200078e0006 */
[----:B------:R-:W-:Y:S01]  /*140c0*/  ULDC.64 UR6, c[0x0][0xa80] ;  /* 0x0002a00000067ab9 */ /* 0x000fe20000000a00 */
[----:B------:R-:W-:Y:S02]  /*140d0*/  IMAD.MOV.U32 R3, RZ, RZ, R49 ;  /* 0x000000ffff037224 */ /* 0x000fe400078e0031 */
[----:B------:R-:W-:Y:S02]  /*140e0*/  IMAD.X R0, RZ, RZ, R5, P2 ;  /* 0x000000ffff007224 */ /* 0x000fe400010e0605 */
[----:B------:R-:W-:Y:S02]  /*140f0*/  VIADD R18, R19, 0x40 ;  /* 0x0000004013127836 */ /* 0x000fe40000000000 */
[----:B------:R-:W-:-:S02]  /*14100*/  IMAD R0, R0, UR4, RZ ;  /* 0x0000000400007c24 */ /* 0x000fc4000f8e02ff */
[----:B------:R-:W-:Y:S01]  /*14110*/  IMAD.WIDE.U32 R2, R17, UR4, R2 ;  /* 0x0000000411027c25 */ /* 0x000fe2000f8e0002 */
[----:B------:R-:W-:Y:S02]  /*14120*/  ULDC UR4, c[0x0][0xa8c] ;  /* 0x0002a30000047ab9 */ /* 0x000fe40000000800 */
[----:B------:R-:W-:Y:S01]  /*14130*/  ISETP.GE.AND P3, PT, R19, UR4, PT ;  /* 0x0000000413007c0c */ /* 0x000fe2000bf66270 */
[----:B------:R-:W-:Y:S01]  /*14140*/  IMAD R17, R17, UR5, R0 ;  /* 0x0000000511117c24 */ /* 0x000fe2000f8e0200 */
[----:B------:R-:W-:Y:S02]  /*14150*/  ISETP.GE.AND P4, PT, R18, UR4, PT ;  /* 0x0000000412007c0c */ /* 0x000fe4000bf86270 */
[----:B0-----:R-:W-:Y:S01]  /*14160*/  LEA R20, P2, R2, UR6, 0x1 ;  /* 0x0000000602147c11 */ /* 0x001fe2000f8408ff */
[----:B------:R-:W-:-:S05]  /*14170*/  IMAD.IADD R3, R3, 0x1, R17 ;  /* 0x0000000103037824 */ /* 0x000fca00078e0211 */
[----:B------:R-:W-:-:S05]  /*14180*/  LEA.HI.X R21, R2, UR7, R3, 0x1, P2 ;  /* 0x0000000702157c11 */ /* 0x000fca00090f0c03 */
[----:B-----5:R1:W-:Y:S04]  /*14190*/  @!P3 STG.E.128 desc[UR50][R20.64], R32 ;  /* 0x000000201400b986 */ /* 0x0203e8000c101d32 */
[----:B------:R1:W-:Y:S02]  /*141a0*/  @!P4 STG.E.128 desc[UR50][R20.64+0x80], R44 ;  /* 0x0000802c1400c986 */ /* 0x0003e4000c101d32 */
.L_x_1172:
[----:B------:R-:W-:Y:S05]  /*141b0*/  BSYNC B1 ;  /* 0x0000000000017941 */ /* 0x000fea0003800000 */
.L_x_1171:
        /* <DEDUP_REMOVED lines=15> */
[----:B01----:R-:W-:Y:S01]  /*142b0*/  LEA R20, P0, R2, UR6, 0x1 ;  /* 0x0000000602147c11 */ /* 0x003fe2000f8008ff */
[----:B------:R-:W-:-:S05]  /*142c0*/  IMAD.IADD R3, R3, 0x1, R17 ;  /* 0x0000000103037824 */ /* 0x000fca00078e0211 */
[----:B------:R-:W-:-:S05]  /*142d0*/  LEA.HI.X R21, R2, UR7, R3, 0x1, P0 ;  /* 0x0000000702157c11 */ /* 0x000fca00080f0c03 */
[----:B-----5:R2:W-:Y:S04]  /*142e0*/  @!P2 STG.E.128 desc[UR50][R20.64], R24 ;  /* 0x000000181400a986 */ /* 0x0205e8000c101d32 */
[----:B------:R2:W-:Y:S02]  /*142f0*/  @!P3 STG.E.128 desc[UR50][R20.64+0x80], R28 ;  /* 0x0000801c1400b986 */ /* 0x0005e4000c101d32 */
.L_x_1174:
[----:B------:R-:W-:Y:S05]  /*14300*/  BSYNC B1 ;  /* 0x0000000000017941 */ /* 0x000fea0003800000 */
.L_x_1173:
[----:B------:R-:W-:Y:S05]  /*14310*/  @P1 BRA `(.L_x_1175) ;  /* 0x0000000800f41947 */ /* 0x000fea0003800000 */
[----:B------:R-:W-:Y:S01]  /*14320*/  IADD3 R7, P0, R4, 0x60, RZ ;  /* 0x0000006004077810 */ /* 0x000fe20007f1e0ff */
        /* <DEDUP_REMOVED lines=19> */
.L_x_1167:
        /* <DEDUP_REMOVED lines=20> */
[----:B------:R-:W-:Y:S01]  /*145a0*/  USHF.R.S32.HI UR6, URZ, 0x1f, UR42 ;  /* 0x0000001f3f067899 */ /* 0x000fe2000801142a */
[----:B------:R-:W-:Y:S01]  /*145b0*/  ISETP.GT.AND P0, PT, R195, 0x7f, PT ;  /* 0x0000007fc300780c */ /* 0x000fe20003f04270 */
[----:B------:R-:W-:-:S12]  /*145c0*/  @P2 BRA `(.L_x_1176) ;  /* 0x0000000000102947 */ /* 0x000fd80003800000 */
[----:B------:R-:W-:Y:S05]  /*145d0*/  @!P1 BRA `(.L_x_1176) ;  /* 0x00000000000c9947 */ /* 0x000fea0003800000 */
[----:B------:R-:W2:Y:S04]  /*145e0*/  LDG.E R0, desc[UR50][R2.64] ;  /* 0x0000003202007981 */ /* 0x000ea8000c1e1900 */
[----:B-----5:R-:W2:Y:S02]  /*145f0*/  LDG.E R7, desc[UR50][R2.64+0x4] ;  /* 0x0000043202077981 */ /* 0x020ea4000c1e1900 */
[----:B--2---:R-:W-:-:S07]  /*14600*/  IMAD.IADD R7, R7, 0x1, -R0 ;  /* 0x0000000107077824 */ /* 0x004fce00078e0a00 */
.L_x_1176:
        /* <DEDUP_REMOVED lines=31> */
.L_x_1178:
[----:B------:R-:W-:Y:S05]  /*14800*/  BSYNC B1 ;  /* 0x0000000000017941 */ /* 0x000fea0003800000 */
.L_x_1177:
[----:B------:R-:W-:Y:S01]  /*14810*/  ULDC.64 UR4, c[0x0][0xaa0] ;  /* 0x0002a80000047ab9 */ /* 0x000fe20000000a00 */
[----:B-1----:R-:W-:Y:S01]  /*14820*/  IMAD.MOV.U32 R2, RZ, RZ, R19 ;  /* 0x000000ffff027224 */ /* 0x002fe200078e0013 */
[----:B------:R-:W-:Y:S01]  /*14830*/  ULDC.64 UR10, c[0x0][0xae0] ;  /* 0x0002b800000a7ab9 */ /* 0x000fe20000000a00 */
[----:B0-----:R-:W-:Y:S01]  /*14840*/  IMAD.MOV.U32 R3, RZ, RZ, R8 ;  /* 0x000000ffff037224 */ /* 0x001fe200078e0008 */
[----:B------:R-:W-:Y:S01]  /*14850*/  BSSY B1, `(.L_x_1179) ;  /* 0x000002c000017945 */ /* 0x000fe20003800000 */
[----:B------:R-:W-:Y:S02]  /*14860*/  IMAD R0, R6, UR4, RZ ;  /* 0x0000000406007c24 */ /* 0x000fe4000f8e02ff */
[----:B------:R-:W-:Y:S01]  /*14870*/  IMAD.WIDE.U32 R2, R9, UR4, R2 ;  /* 0x0000000409027c25 */ /* 0x000fe2000f8e0002 */
[----:B------:R-:W-:-:S03]  /*14880*/  UIMAD UR4, UR6, UR10, URZ ;  /* 0x0000000a060472a4 */ /* 0x000fc6000f8e023f */
[----:B------:R-:W-:Y:S01]  /*14890*/  IMAD R9, R9, UR5, R0 ;  /* 0x0000000509097c24 */ /* 0x000fe2000f8e0200 */
[----:B------:R-:W-:Y:S01]  /*148a0*/  UIMAD UR4, UR42, UR11, UR4 ;  /* 0x0000000b2a0472a4 */ /* 0x000fe2000f8e0204 */
[----:B------:R-:W-:Y:S02]  /*148b0*/  IMAD.U32 R5, RZ, RZ, UR10 ;  /* 0x0000000aff057e24 */ /* 0x000fe4000f8e00ff */
[----:B------:R-:W-:Y:S01]  /*148c0*/  IMAD.IADD R3, R3, 0x1, R9 ;  /* 0x0000000103037824 */ /* 0x000fe200078e0209 */
[----:B------:R-:W-:Y:S01]  /*148d0*/  ULDC.64 UR10, c[0x0][0xae8] ;  /* 0x0002ba00000a7ab9 */ /* 0x000fe20000000a00 */
[----:B------:R-:W-:Y:S02]  /*148e0*/  IMAD R7, R190, -0x80, R7 ;  /* 0xffffff80be077824 */ /* 0x000fe400078e0207 */
[----:B------:R-:W-:-:S03]  /*148f0*/  IMAD.WIDE.U32 R2, R5, UR42, R2 ;  /* 0x0000002a05027c25 */ /* 0x000fc6000f8e0002 */
[CC--:B------:R-:W-:Y:S01]  /*14900*/  ISETP.GE.AND P2, PT, R22.reuse, R7.reuse, PT ;  /* 0x000000071600720c */ /* 0x0c0fe20003f46270 */
[C---:B------:R-:W-:Y:S02]  /*14910*/  VIADD R0, R22.reuse, 0x20 ;  /* 0x0000002016007836 */ /* 0x040fe40000000000 */
[----:B------:R-:W-:Y:S01]  /*14920*/  VIADD R3, R3, UR4 ;  /* 0x0000000403037c36 */ /* 0x000fe20008000000 */
[----:B------:R-:W-:Y:S01]  /*14930*/  UIMAD UR4, UR7, UR10, URZ ;  /* 0x0000000a070472a4 */ /* 0x000fe2000f8e023f */
[----:B------:R-:W-:Y:S01]  /*14940*/  VIADD R4, R22, 0x40 ;  /* 0x0000004016047836 */ /* 0x000fe20000000000 */
[-C--:B------:R-:W-:Y:S01]  /*14950*/  ISETP.GE.AND P3, PT, R0, R7.reuse, PT ;  /* 0x000000070000720c */ /* 0x080fe20003f66270 */
        /* <DEDUP_REMOVED lines=27> */
.L_x_1180:
[----:B------:R-:W-:Y:S05]  /*14b10*/  BSYNC B1 ;  /* 0x0000000000017941 */ /* 0x000fea0003800000 */
.L_x_1179:
[----:B------:R-:W-:Y:S04]  /*14b20*/  BSSY B1, `(.L_x_1181) ;  /* 0x0000014000017945 */ /* 0x000fe80003800000 */
[----:B------:R-:W-:Y:S05]  /*14b30*/  @P3 BRA `(.L_x_1182) ;  /* 0x0000000000483947 */ /* 0x000fea0003800000 */
[----:B0-----:R-:W-:Y:S01]  /*14b40*/  IADD3 R9, P2, R6, 0x20, RZ ;  /* 0x0000002006097810 */ /* 0x001fe20007f5e0ff */
        /* <DEDUP_REMOVED lines=17> */
.L_x_1182:
[----:B------:R-:W-:Y:S05]  /*14c60*/  BSYNC B1 ;  /* 0x0000000000017941 */ /* 0x000fea0003800000 */
.L_x_1181:
[----:B------:R-:W-:Y:S04]  /*14c70*/  BSSY B1, `(.L_x_1183) ;  /* 0x0000014000017945 */ /* 0x000fe80003800000 */
[----:B------:R-:W-:Y:S05]  /*14c80*/  @P1 BRA `(.L_x_1184) ;  /* 0x0000000000481947 */ /* 0x000fea0003800000 */
[----:B01----:R-:W-:Y:S01]  /*14c90*/  IADD3 R9, P1, R6, 0x40, RZ ;  /* 0x0000004006097810 */ /* 0x003fe20007f3e0ff */
        /* <DEDUP_REMOVED lines=17> */
.L_x_1184:
[----:B------:R-:W-:Y:S05]  /*14db0*/  BSYNC B1 ;  /* 0x0000000000017941 */ /* 0x000fea0003800000 */
.L_x_1183:
        /* <DEDUP_REMOVED lines=19> */
.L_x_1175:
[----:B------:R-:W-:Y:S05]  /*14ef0*/  BSYNC B0 ;  /* 0x0000000000007941 */ /* 0x000fea0003800000 */
.L_x_1166:
[----:B------:R-:W-:Y:S02]  /*14f00*/  ULDC UR4, c[0x0][0xc14] ;  /* 0x0003050000047ab9 */ /* 0x000fe40000000800 */
[----:B------:R-:W-:-:S06]  /*14f10*/  UISETP.GE.AND UP0, UPT, UR48, UR4, UPT ;  /* 0x000000043000728c */ /* 0x000fcc000bf06270 */
[----:B------:R-:W-:-:S13]  /*14f20*/  PLOP3.LUT P0, PT, PT, PT, UP0, 0x80, 0x0 ;  /* 0x000000000000781c */ /* 0x000fda0003f0f008 */
[----:B------:R-:W-:Y:S05]  /*14f30*/  @!P0 BRA `(.L_x_1185) ;  /* 0xfffffebc00948947 */ /* 0x000fea000383ffff */
[----:B------:R-:W-:Y:S05]  /*14f40*/  EXIT ;  /* 0x000000000000794d */ /* 0x000fea0003800000 */
.L_x_1080:
[----:B------:R-:W-:-:S08]  /*14f50*/  NOP ;  /* 0x0000000000007918 */ /* 0x000fd00000000000 */
[----:B------:R-:W0:-:S00]  /*14f60*/  USETMAXREG.DEALLOC.CTAPOOL 0x18 ;  /* 0x00000018000079c8 */ /* 0x000e0000080e0500 */
[----:B0-----:R-:W2:Y:S01]  /*14f70*/  LDL.LU R2, [R1+0x30] ;  /* 0x0000300001027983 */ /* 0x001ea20000300800 */
[----:B------:R-:W-:Y:S01]  /*14f80*/  LOP3.LUT R0, R0, 0x3, RZ, 0xc0, !PT ;  /* 0x0000000300007812 */ /* 0x000fe200078ec0ff */
[----:B------:R-:W-:-:S05]  /*14f90*/  IMAD.MOV.U32 R6, RZ, RZ, RZ ;  /* 0x000000ffff067224 */ /* 0x000fca00078e00ff */
[----:B------:R-:W0:Y:S02]  /*14fa0*/  SHFL.IDX PT, R0, R0, RZ, 0x1f ;  /* 0x00001fff00007589 */ /* 0x000e2400000e0000 */
[----:B0-----:R-:W-:Y:S02]  /*14fb0*/  ISETP.NE.AND P0, PT, R0, RZ, PT ;  /* 0x000000ff0000720c */ /* 0x001fe40003f05270 */
        /* <DEDUP_REMOVED lines=15> */
.L_x_1186:
[----:B------:R-:W1:Y:S01]  /*150b0*/  S2R R0, SR_TID.X ;  /* 0x0000000000007919 */ /* 0x000e620000002100 */
[----:B------:R-:W-:Y:S01]  /*150c0*/  ULDC UR4, c[0x0][0xc14] ;  /* 0x0003050000047ab9 */ /* 0x000fe20000000800 */
[----:B-1----:R-:W-:-:S04]  /*150d0*/  LOP3.LUT R5, R0, 0x1f, RZ, 0xc0, !PT ;  /* 0x0000001f00057812 */ /* 0x002fc800078ec0ff */
[----:B------:R-:W-:-:S04]  /*150e0*/  ISETP.NE.AND P0, PT, R5, 0x1f, PT ;  /* 0x0000001f0500780c */ /* 0x000fc80003f05270 */
[----:B------:R-:W-:-:S13]  /*150f0*/  ISETP.GE.OR P1, PT, R5, UR4, !P0 ;  /* 0x0000000405007c0c */ /* 0x000fda000c726670 */
[----:B0-----:R-:W0:Y:S02]  /*15100*/  @!P1 LDC.64 R2, c[0x0][0xc58] ;  /* 0x00031600ff029b82 */ /* 0x001e240000000a00 */
        /* <DEDUP_REMOVED lines=18> */
[----:B------:R-:W1:Y:S02]  /*15230*/  SHFL.UP PT, R2, R3, 0x8, RZ ;  /* 0x0500000003027989 */ /* 0x000e6400000e00ff */
[----:B-1----:R-:W-:-:S05]  /*15240*/  SEL R2, R2, RZ, P4 ;  /* 0x000000ff02027207 */ /* 0x002fca0002000000 */
[----:B------:R-:W-:-:S05]  /*15250*/  IMAD.IADD R2, R3, 0x1, R2 ;  /* 0x0000000103027824 */ /* 0x000fca00078e0202 */
[----:B------:R-:W1:Y:S02]  /*15260*/  SHFL.UP PT, R4, R2, 0x10, RZ ;  /* 0x0600000002047989 */ /* 0x000e6400000e00ff */
[----:B-1----:R-:W-:-:S05]  /*15270*/  SEL R7, R4, RZ, P5 ;  /* 0x000000ff04077207 */ /* 0x002fca0002800000 */
[----:B------:R-:W-:Y:S02]  /*15280*/  IMAD.IADD R10, R2, 0x1, R7 ;  /* 0x00000001020a7824 */ /* 0x000fe400078e0207 */
[----:B------:R-:W1:Y:S03]  /*15290*/  LDC R7, c[0x0][0xc10] ;  /* 0x00030400ff077b82 */ /* 0x000e660000000800 */
        /* <DEDUP_REMOVED lines=10> */
.L_x_1192:
        /* <DEDUP_REMOVED lines=14> */
.L_x_1191:
[----:B------:R-:W-:Y:S05]  /*15420*/  BSYNC B0 ;  /* 0x0000000000007941 */ /* 0x000fea0003800000 */
.L_x_1190:
        /* <DEDUP_REMOVED lines=22> */
.L_x_1188:
[----:B------:R-:W-:Y:S01]  /*15590*/  IMAD.IADD R11, R9, 0x1, -R8 ;  /* 0x00000001090b7824 */ /* 0x000fe200078e0a08 */
[----:B------:R-:W-:-:S03]  /*155a0*/  ULDC.64 UR4, c[0x0][0xc68] ;  /* 0x00031a0000047ab9 */ /* 0x000fc60000000a00 */
[----:B------:R-:W-:-:S05]  /*155b0*/  IMAD R3, R10, R7, R11 ;  /* 0x000000070a037224 */ /* 0x000fca00078e020b */
[----:B------:R-:W-:-:S13]  /*155c0*/  ISETP.GT.AND P0, PT, R3, R0, PT ;  /* 0x000000000300720c */ /* 0x000fda0003f04270 */
[----:B------:R-:W-:Y:S02]  /*155d0*/  VOTEU.ANY UR7, UPT, !P0 ;  /* 0x0000000000077886 */ /* 0x000fe400040e0100 */
[----:B------:R-:W-:-:S04]  /*155e0*/  UPOPC UR6, UR7 ;  /* 0x00000007000672bf */ /* 0x000fc80008000000 */
[----:B------:R-:W-:-:S04]  /*155f0*/  UIADD3 UR45, UR6, UR45, URZ ;  /* 0x0000002d062d7290 */ /* 0x000fc8000fffe03f */
[----:B------:R-:W-:-:S06]  /*15600*/  UIMAD.WIDE UR4, UR45, 0x4, UR4 ;  /* 0x000000042d0478a5 */ /* 0x000fcc000f8e0204 */
[----:B------:R-:W-:Y:S02]  /*15610*/  IMAD.U32 R2, RZ, RZ, UR4 ;  /* 0x00000004ff027e24 */ /* 0x000fe4000f8e00ff */
[----:B------:R-:W-:-:S05]  /*15620*/  IMAD.U32 R3, RZ, RZ, UR5 ;  /* 0x00000005ff037e24 */ /* 0x000fca000f8e00ff */
[----:B------:R-:W2:Y:S01]  /*15630*/  LDG.E R9, desc[UR50][R2.64] ;  /* 0x0000003202097981 */ /* 0x000ea2000c1e1900 */
[----:B------:R-:W-:Y:S01]  /*15640*/  IMAD.U32 R15, RZ, RZ, UR6 ;  /* 0x00000006ff0f7e24 */ /* 0x000fe2000f8e00ff */
[----:B------:R-:W-:-:S04]  /*15650*/  ISETP.NE.AND P0, PT, RZ, UR7, PT ;  /* 0x00000007ff007c0c */ /* 0x000fc8000bf05270 */
[----:B------:R-:W2:Y:S02]  /*15660*/  SHFL.IDX PT, R6, R6, R15, 0x1f ;  /* 0x00001f0f06067589 */ /* 0x000ea400000e0000 */
[----:B--2---:R-:W-:-:S05]  /*15670*/  IMAD R8, R6, R9, RZ ;  /* 0x0000000906087224 */ /* 0x004fca00078e02ff */
[----:B------:R-:W-:-:S04]  /*15680*/  IABS R12, R8 ;  /* 0x00000008000c7213 */ /* 0x000fc80000000000 */
[----:B------:R-:W0:Y:S08]  /*15690*/  I2F.RP R13, R12 ;  /* 0x0000000c000d7306 */ /* 0x000e300000209400 */
[----:B0-----:R-:W0:Y:S02]  /*156a0*/  MUFU.RCP R13, R13 ;  /* 0x0000000d000d7308 */ /* 0x001e240000001000 */
[----:B0-----:R-:W-:-:S06]  /*156b0*/  VIADD R14, R13, 0xffffffe ;  /* 0x0ffffffe0d0e7836 */ /* 0x001fcc0000000000 */
[----:B------:R-:W0:Y:S02]  /*156c0*/  F2I.FTZ.U32.TRUNC.NTZ R3, R14 ;  /* 0x0000000e00037305 */ /* 0x000e24000021f000 */
[----:B0-----:R-:W-:Y:S01]  /*156d0*/  IMAD.MOV R17, RZ, RZ, -R3 ;  /* 0x000000ffff117224 */ /* 0x001fe200078e0a03 */
[----:B------:R-:W-:Y:S06]  /*156e0*/  @!P0 BRA `(.L_x_1193) ;  /* 0x00000000000c8947 */ /* 0x000fec0003800000 */
[----:B------:R-:W-:-:S06]  /*156f0*/  UIADD3 UR4, UR6, -0x1, URZ ;  /* 0xffffffff06047890 */ /* 0x000fcc000fffe03f */
[----:B------:R-:W-:-:S05]  /*15700*/  IMAD.U32 R13, RZ, RZ, UR4 ;  /* 0x00000004ff0d7e24 */ /* 0x000fca000f8e00ff */
[----:B------:R0:W1:Y:S02]  /*15710*/  SHFL.IDX PT, R4, R10, R13, 0x1f ;  /* 0x00001f0d0a047589 */ /* 0x00006400000e0000 */
.L_x_1193:
[----:B-1----:R-:W-:Y:S02]  /*15720*/  IMAD R4, R4, R7, R11 ;  /* 0x0000000704047224 */ /* 0x002fe400078e020b */
        /* <DEDUP_REMOVED lines=19> */
[----:B------:R-:W-:-:S05]  /*15860*/  @!P1 LOP3.LUT R2, RZ, R8, RZ, 0x33, !PT ;  /* 0x00000008ff029212 */ /* 0x000fca00078e33ff */
[----:B------:R-:W-:Y:S02]  /*15870*/  IMAD R0, R9, R2, RZ ;  /* 0x0000000209007224 */ /* 0x000fe400078e02ff */
[----:B------:R-:W-:Y:S02]  /*15880*/  IMAD.MOV R2, RZ, RZ, -R2 ;  /* 0x000000ffff027224 */ /* 0x000fe400078e0a02 */
[----:B-1----:R-:W-:Y:S02]  /*15890*/  IMAD.MOV R4, RZ, RZ, -R0 ;  /* 0x000000ffff047224 */ /* 0x002fe400078e0a00 */
[----:B------:R-:W-:Y:S02]  /*158a0*/  IMAD R8, R8, R2, R11 ;  /* 0x0000000208087224 */ /* 0x000fe400078e020b */
[----:B------:R-:W-:Y:S01]  /*158b0*/  IMAD.MOV.U32 R2, RZ, RZ, RZ ;  /* 0x000000ffff027224 */ /* 0x000fe200078e00ff */
[----:B------:R-:W-:-:S04]  /*158c0*/  VIADDMNMX R7, R4, R7, R9, PT ;  /* 0x0000000704077246 */ /* 0x000fc80003800109 */
[-C--:B------:R-:W-:Y:S02]  /*158d0*/  IABS R4, R7.reuse ;  /* 0x0000000700047213 */ /* 0x080fe40000000000 */
[----:B0-----:R-:W-:Y:S02]  /*158e0*/  IABS R10, R7 ;  /* 0x00000007000a7213 */ /* 0x001fe40000000000 */
[----:B------:R-:W0:Y:S08]  /*158f0*/  I2F.RP R9, R4 ;  /* 0x0000000400097306 */ /* 0x000e300000209400 */
[----:B0-----:R-:W0:Y:S02]  /*15900*/  MUFU.RCP R9, R9 ;  /* 0x0000000900097308 */ /* 0x001e240000001000 */
[----:B0-----:R-:W-:Y:S01]  /*15910*/  VIADD R3, R9, 0xffffffe ;  /* 0x0ffffffe09037836 */ /* 0x001fe20000000000 */
[----:B------:R-:W-:-:S05]  /*15920*/  IABS R9, R8 ;  /* 0x0000000800097213 */ /* 0x000fca0000000000 */
[----:B------:R-:W0:Y:S02]  /*15930*/  F2I.FTZ.U32.TRUNC.NTZ R3, R3 ;  /* 0x0000000300037305 */ /* 0x000e24000021f000 */
[----:B0-----:R-:W-:-:S04]  /*15940*/  IMAD.MOV R11, RZ, RZ, -R3 ;  /* 0x000000ffff0b7224 */ /* 0x001fc800078e0a03 */
[----:B------:R-:W-:-:S04]  /*15950*/  IMAD R11, R11, R4, RZ ;  /* 0x000000040b0b7224 */ /* 0x000fc800078e02ff */
[----:B------:R-:W-:-:S04]  /*15960*/  IMAD.HI.U32 R2, R3, R11, R2 ;  /* 0x0000000b03027227 */ /* 0x000fc800078e0002 */
[----:B------:R-:W-:Y:S02]  /*15970*/  IMAD.MOV R3, RZ, RZ, -R10 ;  /* 0x000000ffff037224 */ /* 0x000fe400078e0a0a */
        /* <DEDUP_REMOVED lines=8> */
[----:B------:R-:W-:Y:S01]  /*15a00*/  ISETP.GE.AND P2, PT, R3, RZ, PT ;  /* 0x000000ff0300720c */ /* 0x000fe20003f46270 */
[----:B------:R-:W-:-:S06]  /*15a10*/  IMAD.IADD R3, R8, 0x1, R0 ;  /* 0x0000000108037824 */ /* 0x000fcc00078e0200 */
[----:B------:R-:W-:-:S06]  /*15a20*/  @P0 VIADD R2, R2, 0x1 ;  /* 0x0000000102020836 */ /* 0x000fcc0000000000 */
[----:B------:R-:W-:Y:S01]  /*15a30*/  @!P2 IMAD.MOV R2, RZ, RZ, -R2 ;  /* 0x000000ffff02a224 */ /* 0x000fe200078e0a02 */
[----:B------:R-:W-:Y:S01]  /*15a40*/  @!P1 LOP3.LUT R2, RZ, R7, RZ, 0x33, !PT ;  /* 0x00000007ff029212 */ /* 0x000fe200078e33ff */
[----:B------:R-:W-:-:S04]  /*15a50*/  IMAD.MOV R7, RZ, RZ, -R7 ;  /* 0x000000ffff077224 */ /* 0x000fc800078e0a07 */
[----:B------:R-:W-:-:S05]  /*15a60*/  IMAD R3, R2, R7, R3 ;  /* 0x0000000702037224 */ /* 0x000fca00078e0203 */
[----:B------:R-:W-:Y:S02]  /*15a70*/  R2UR UR38, R3 ;  /* 0x00000000032672ca */ /* 0x000fe400000e0000 */
[----:B------:R-:W-:-:S05]  /*15a80*/  LOP3.LUT R3, RZ, R2, RZ, 0x33, !PT ;  /* 0x00000002ff037212 */ /* 0x000fca00078e33ff */
[----:B------:R-:W-:-:S05]  /*15a90*/  IMAD.IADD R0, R6, 0x1, R3 ;  /* 0x0000000106007824 */ /* 0x000fca00078e0203 */
[----:B------:R1:W-:Y:S01]  /*15aa0*/  STL [R1+0x24], R0 ;  /* 0x0000240001007387 */ /* 0x0003e20000100800 */
[----:B------:R-:W-:Y:S05]  /*15ab0*/  BRA `(.L_x_1194) ;  /* 0x00000000000c7947 */ /* 0x000fea0003800000 */
.L_x_1189:
[----:B------:R0:W-:Y:S01]  /*15ac0*/  STL [R1+0x20], R0 ;  /* 0x0000200001007387 */ /* 0x0001e20000100800 */
[----:B------:R-:W-:-:S03]  /*15ad0*/  UMOV UR38, URZ ;  /* 0x0000003f00267c82 */ /* 0x000fc60008000000 */
[----:B------:R0:W-:Y:S02]  /*15ae0*/  STL [R1+0x24], RZ ;  /* 0x000024ff01007387 */ /* 0x0001e40000100800 */
.L_x_1194:
[----:B------:R-:W2:Y:S04]  /*15af0*/  LDL R2, [R1+0x24] ;  /* 0x0000240001027983 */ /* 0x000ea80000100800 */
[----:B------:R-:W3:Y:S01]  /*15b00*/  LDL R4, [R1+0x20] ;  /* 0x0000200001047983 */ /* 0x000ee20000100800 */
[----:B------:R-:W-:-:S13]  /*15b10*/  ISETP.NE.AND P0, PT, R5, RZ, PT ;  /* 0x000000ff0500720c */ /* 0x000fda0003f05270 */
[----:B------:R-:W4:Y:S01]  /*15b20*/  @!P0 S2R R3, SR_CgaCtaId ;  /* 0x0000000000038919 */ /* 0x000f220000008800 */
[----:B01----:R-:W-:Y:S01]  /*15b30*/  @!P0 MOV R0, 0x400 ;  /* 0x0000040000008802 */ /* 0x003fe20000000f00 */
[----:B------:R-:W-:Y:S02]  /*15b40*/  IMAD.U32 R6, RZ, RZ, UR38 ;  /* 0x00000026ff067e24 */ /* 0x000fe4000f8e00ff */
[----:B------:R-:W-:Y:S01]  /*15b50*/  IMAD.U32 R7, RZ, RZ, UR45 ;  /* 0x0000002dff077e24 */ /* 0x000fe2000f8e00ff */
[----:B----4-:R-:W-:Y:S01]  /*15b60*/  @!P0 LEA R0, R3, R0, 0x18 ;  /* 0x0000000003008211 */ /* 0x010fe200078ec0ff */
[----:B--2---:R-:W-:-:S05]  /*15b70*/  IMAD.MOV.U32 R5, RZ, RZ, R2 ;  /* 0x000000ffff057224 */ /* 0x004fca00078e0002 */
[----:B---3--:R2:W-:Y:S01]  /*15b80*/  @!P0 STS.128 [R0+0x298d0], R4 ;  /* 0x0298d00400008388 */ /* 0x0085e20000000c00 */
[----:B------:R-:W-:Y:S06]  /*15b90*/  BAR.ARV 0x5, 0x180 ;  /* 0x0146000000007b1d */ /* 0x000fec0000002000 */
.L_x_1187:
[----:B--2---:R-:W-:Y:S01]  /*15ba0*/  IMAD.MOV.U32 R0, RZ, RZ, 0x1 ;  /* 0x00000001ff007424 */ /* 0x004fe200078e00ff */
[----:B------:R-:W-:Y:S01]  /*15bb0*/  ULDC UR4, c[0x0][0xc14] ;  /* 0x0003050000047ab9 */ /* 0x000fe20000000800 */
[----:B------:R2:W-:Y:S01]  /*15bc0*/  STL [R1], RZ ;  /* 0x000000ff01007387 */ /* 0x0005e20000100800 */
[----:B------:R-:W-:-:S03]  /*15bd0*/  UISETP.GE.AND UP0, UPT, UR45, UR4, UPT ;  /* 0x000000042d00728c */ /* 0x000fc6000bf06270 */
[----:B------:R2:W-:Y:S03]  /*15be0*/  STL [R1+0xc], R0 ;  /* 0x00000c0001007387 */ /* 0x0005e60000100800 */
[----:B------:R-:W-:Y:S01]  /*15bf0*/  PLOP3.LUT P0, PT, PT, PT, UP0, 0x80, 0x0 ;  /* 0x000000000000781c */ /* 0x000fe20003f0f008 */
[----:B------:R2:W-:-:S12]  /*15c00*/  STL [R1+0x34], RZ ;  /* 0x000034ff01007387 */ /* 0x0005d80000100800 */
        /* <DEDUP_REMOVED lines=27> */
[----:B------:R1:W-:Y:S01]  /*15dc0*/  STL [R1+0x34], RZ ;  /* 0x000034ff01007387 */ /* 0x0003e20000100800 */
[----:B0-----:R-:W-:-:S05]  /*15dd0*/  IMAD.MOV.U32 R0, RZ, RZ, 0x40 ;  /* 0x00000040ff007424 */ /* 0x001fca00078e00ff */
[----:B------:R-:W-:Y:S01]  /*15de0*/  SEL R2, R0, 0xffffffc0, !P0 ;  /* 0xffffffc000027807 */ /* 0x000fe20004000000 */
[----:B------:R-:W-:-:S05]  /*15df0*/  IMAD.MOV.U32 R0, RZ, RZ, 0x1 ;  /* 0x00000001ff007424 */ /* 0x000fca00078e00ff */
[----:B------:R1:W-:Y:S04]  /*15e00*/  STL [R1+0xc], R0 ;  /* 0x00000c0001007387 */ /* 0x0003e80000100800 */
[----:B------:R1:W-:Y:S02]  /*15e10*/  STL [R1], RZ ;  /* 0x000000ff01007387 */ /* 0x0003e40000100800 */
.L_x_1263:
[----:B------:R-:W-:Y:S01]  /*15e20*/  ULDC.64 UR4, c[0x0][0xa00] ;  /* 0x0002800000047ab9 */ /* 0x000fe20000000a00 */
[----:B------:R-:W-:Y:S01]  /*15e30*/  ULDC.64 UR10, c[0x0][0xa08] ;  /* 0x00028200000a7ab9 */ /* 0x000fe20000000a00 */
[----:B------:R-:W-:Y:S01]  /*15e40*/  ISETP.NE.U32.AND P0, PT, RZ, UR4, PT ;  /* 0x00000004ff007c0c */ /* 0x000fe2000bf05070 */
[----:B------:R-:W-:Y:S01]  /*15e50*/  ULDC.64 UR6, c[0x0][0xa00] ;  /* 0x0002800000067ab9 */ /* 0x000fe20000000a00 */
[----:B------:R-:W-:Y:S01]  /*15e60*/  ISETP.NE.U32.AND P1, PT, RZ, UR10, PT ;  /* 0x0000000aff007c0c */ /* 0x000fe2000bf25070 */
[----:B------:R-:W-:Y:S01]  /*15e70*/  UIMAD.WIDE UR6, UR45, 0x4, UR6 ;  /* 0x000000042d0678a5 */ /* 0x000fe2000f8e0206 */
[----:B------:R-:W-:Y:S01]  /*15e80*/  ISETP.NE.AND.EX P0, PT, RZ, UR5, PT, P0 ;  /* 0x00000005ff007c0c */ /* 0x000fe2000bf05300 */
[----:B------:R-:W-:Y:S01]  /*15e90*/  ULDC.64 UR4, c[0x0][0xa28] ;  /* 0x00028a0000047ab9 */ /* 0x000fe20000000a00 */
[----:B------:R-:W-:Y:S01]  /*15ea0*/  ULDC.64 UR8, c[0x0][0xa08] ;  /* 0x0002820000087ab9 */ /* 0x000fe20000000a00 */
[----:B------:R-:W-:Y:S01]  /*15eb0*/  UISETP.NE.U32.AND UP0, UPT, UR4, URZ, UPT ;  /* 0x0000003f0400728c */ /* 0x000fe2000bf05070 */
[----:B------:R-:W-:Y:S01]  /*15ec0*/  ISETP.NE.AND.EX P1, PT, RZ, UR11, PT, P1 ;  /* 0x0000000bff007c0c */ /* 0x000fe2000bf25310 */
[----:B------:R-:W-:Y:S01]  /*15ed0*/  ULDC.64 UR10, c[0x0][0xa18] ;  /* 0x00028600000a7ab9 */ /* 0x000fe20000000a00 */
[----:B------:R-:W-:Y:S01]  /*15ee0*/  IMAD.MOV.U32 R18, RZ, RZ, RZ ;  /* 0x000000ffff127224 */ /* 0x000fe200078e00ff */
[----:B------:R-:W-:Y:S01]  /*15ef0*/  UISETP.NE.AND.EX UP0, UPT, UR5, URZ, UPT, UP0 ;  /* 0x0000003f0500728c */ /* 0x000fe2000bf05300 */
[----:B------:R-:W-:Y:S01]  /*15f00*/  IMAD.U32 R2, RZ, RZ, UR6 ;  /* 0x00000006ff027e24 */ /* 0x000fe2000f8e00ff */
[----:B------:R-:W-:Y:S01]  /*15f10*/  UISETP.NE.U32.AND UP1, UPT, UR10, URZ, UPT ;  /* 0x0000003f0a00728c */ /* 0x000fe2000bf25070 */
[----:B------:R-:W-:Y:S01]  /*15f20*/  IMAD.U32 R3, RZ, RZ, UR7 ;  /* 0x00000007ff037e24 */ /* 0x000fe2000f8e00ff */
[----:B------:R-:W-:Y:S01]  /*15f30*/  UIMAD.WIDE UR8, UR45, 0x4, UR8 ;  /* 0x000000042d0878a5 */ /* 0x000fe2000f8e0208 */
[----:B012---:R-:W0:Y:S01]  /*15f40*/  LDC R0, c[0x0][0x288] ;  /* 0x0000a200ff007b82 */ /* 0x007e220000000800 */
[----:B------:R-:W-:Y:S01]  /*15f50*/  UISETP.NE.AND.EX UP1, UPT, UR11, URZ, UPT, UP1 ;  /* 0x0000003f0b00728c */ /* 0x000fe2000bf25310 */
[----:B------:R-:W-:Y:S01]  /*15f60*/  CS2R R4, SRZ ;  /* 0x0000000000047805 */ /* 0x000fe2000001ff00 */
[----:B------:R1:W5:Y:S03]  /*15f70*/  @P0 LDG.E R18, desc[UR50][R2.64] ;  /* 0x0000003202120981 */ /* 0x000366000c1e1900 */
[----:B------:R-:W-:Y:S01]  /*15f80*/  @UP0 ULDC.64 UR4, c[0x0][0xa28] ;  /* 0x00028a0000040ab9 */ /* 0x000fe20000000a00 */
[----:B------:R-:W-:Y:S01]  /*15f90*/  PLOP3.LUT P2, PT, PT, PT, UP0, 0x80, 0x0 ;  /* 0x000000000000781c */ /* 0x000fe20003f4f008 */
[----:B------:R-:W-:Y:S01]  /*15fa0*/  @UP0 UIMAD.WIDE UR4, UR45, 0x4, UR4 ;  /* 0x000000042d0408a5 */ /* 0x000fe2000f8e0204 */
[----:B------:R-:W2:Y:S01]  /*15fb0*/  LDC R6, c[0x0][0x404] ;  /* 0x00010100ff067b82 */ /* 0x000ea20000000800 */
[----:B-1----:R-:W-:-:S02]  /*15fc0*/  IMAD.U32 R2, RZ, RZ, UR8 ;  /* 0x00000008ff027e24 */ /* 0x002fc4000f8e00ff */
[----:B------:R-:W-:Y:S01]  /*15fd0*/  IMAD.U32 R3, RZ, RZ, UR9 ;  /* 0x00000009ff037e24 */ /* 0x000fe2000f8e00ff */
[----:B------:R-:W-:-:S04]  /*15fe0*/  PLOP3.LUT P4, PT, PT, PT, UP1, 0x80, 0x0 ;  /* 0x000000000000781c */ /* 0x000fc80003f8f018 */
[----:B------:R-:W1:Y:S01]  /*15ff0*/  LDC R7, c[0x0][0x2e0] ;  /* 0x0000b800ff077b82 */ /* 0x000e620000000800 */
[----:B------:R3:W5:Y:S02]  /*16000*/  @P1 LDG.E R5, desc[UR50][R2.64] ;  /* 0x0000003202051981 */ /* 0x000764000c1e1900 */
[----:B---3--:R-:W-:Y:S02]  /*16010*/  IMAD.U32 R2, RZ, RZ, UR4 ;  /* 0x00000004ff027e24 */ /* 0x008fe4000f8e00ff */
[----:B------:R-:W-:Y:S01]  /*16020*/  IMAD.U32 R3, RZ, RZ, UR5 ;  /* 0x00000005ff037e24 */ /* 0x000fe2000f8e00ff */
[----:B------:R-:W-:Y:S02]  /*16030*/  @UP1 ULDC.64 UR4, c[0x0][0xa18] ;  /* 0x0002860000041ab9 */ /* 0x000fe40000000a00 */
[----:B------:R-:W-:Y:S02]  /*16040*/  @UP1 UIMAD.WIDE UR4, UR45, 0x4, UR4 ;  /* 0x000000042d0418a5 */ /* 0x000fe4000f8e0204 */
[----:B------:R3:W5:Y:S04]  /*16050*/  @P2 LDG.E R4, desc[UR50][R2.64] ;  /* 0x0000003202042981 */ /* 0x000768000c1e1900 */
[----:B---3--:R-:W-:-:S02]  /*16060*/  IMAD.U32 R2, RZ, RZ, UR4 ;  /* 0x00000004ff027e24 */ /* 0x008fc4000f8e00ff */
[----:B------:R-:W-:Y:S01]  /*16070*/  IMAD.U32 R3, RZ, RZ, UR5 ;  /* 0x00000005ff037e24 */ /* 0x000fe2000f8e00ff */
[----:B------:R-:W-:-:S04]  /*16080*/  ULDC.64 UR4, c[0x0][0xa20] ;  /* 0x0002880000047ab9 */ /* 0x000fc80000000a00 */
[----:B0-----:R0:W5:Y:S01]  /*16090*/  @P4 LDG.E R0, desc[UR50][R2.64] ;  /* 0x0000003202004981 */ /* 0x001162000c1e1900 */
[----:B------:R-:W-:-:S04]  /*160a0*/  ISETP.NE.U32.AND P3, PT, RZ, UR4, PT ;  /* 0x00000004ff007c0c */ /* 0x000fc8000bf65070 */
[----:B------:R-:W-:Y:S01]  /*160b0*/  ISETP.NE.AND.EX P3, PT, RZ, UR5, PT, P3 ;  /* 0x00000005ff007c0c */ /* 0x000fe2000bf65330 */
[----:B0-----:R-:W0:Y:S02]  /*160c0*/  LDC.64 R2, c[0x0][0x3f8] ;  /* 0x0000fe00ff027b82 */ /* 0x001e240000000a00 */
[----:B0-----:R-:W-:-:S04]  /*160d0*/  ISETP.NE.U32.AND P2, PT, R2, RZ, PT ;  /* 0x000000ff0200720c */ /* 0x001fc80003f45070 */
[----:B------:R-:W-:-:S04]  /*160e0*/  ISETP.NE.AND.EX P2, PT, R3, RZ, PT, P2 ;  /* 0x000000ff0300720c */ /* 0x000fc80003f45320 */
[----:B--2---:R-:W-:-:S05]  /*160f0*/  SEL R6, R6, 0x1, P2 ;  /* 0x0000000106067807 */ /* 0x004fca0001000000 */
[----:B-1----:R-:W-:Y:S01]  /*16100*/  IMAD R6, R6, R7, RZ ;  /* 0x0000000706067224 */ /* 0x002fe200078e02ff */
[----:B------:R-:W-:Y:S06]  /*16110*/  @P4 BRA `(.L_x_1196) ;  /* 0x0000000000184947 */ /* 0x000fec0003800000 */
[----:B------:R-:W-:Y:S05]  /*16120*/  @!P0 BRA `(.L_x_1196) ;  /* 0x0000000000148947 */ /* 0x000fea0003800000 */
[----:B------:R-:W-:Y:S02]  /*16130*/  IMAD.U32 R2, RZ, RZ, UR6 ;  /* 0x00000006ff027e24 */ /* 0x000fe4000f8e00ff */
[----:B------:R-:W-:-:S05]  /*16140*/  IMAD.U32 R3, RZ, RZ, UR7 ;  /* 0x00000007ff037e24 */ /* 0x000fca000f8e00ff */
[----:B------:R-:W2:Y:S04]  /*16150*/  LDG.E R7, desc[UR50][R2.64] ;  /* 0x0000003202077981 */ /* 0x000ea8000c1e1900 */
[----:B-----5:R-:W2:Y:S02]  /*16160*/  LDG.E R0, desc[UR50][R2.64+0x4] ;  /* 0x0000043202007981 */ /* 0x020ea4000c1e1900 */
[----:B--2---:R-:W-:-:S07]  /*16170*/  IMAD.IADD R0, R0, 0x1, -R7 ;  /* 0x0000000100007824 */ /* 0x004fce00078e0a07 */
.L_x_1196:
[----:B-----5:R-:W-:-:S05]  /*16180*/  IMAD.IADD R2, R5, 0x1, R4 ;  /* 0x0000000105027824 */ /* 0x020fca00078e0204 */
[----:B------:R0:W-:Y:S01]  /*16190*/  STL [R1+0x1c], R2 ;  /* 0x00001c0201007387 */ /* 0x0001e20000100800 */
[----:B------:R-:W-:Y:S05]  /*161a0*/  @!P3 BRA `(.L_x_1197) ;  /* 0x000000000018b947 */ /* 0x000fea0003800000 */
[----:B------:R-:W-:Y:S02]  /*161b0*/  ULDC.64 UR4, c[0x0][0xa20] ;  /* 0x0002880000047ab9 */ /* 0x000fe40000000a00 */
[----:B------:R-:W-:-:S06]  /*161c0*/  UIMAD.WIDE UR4, UR45, 0x4, UR4 ;  /* 0x000000042d0478a5 */ /* 0x000fcc000f8e0204 */
[----:B------:R-:W-:Y:S02]  /*161d0*/  IMAD.U32 R6, RZ, RZ, UR4 ;  /* 0x00000004ff067e24 */ /* 0x000fe4000f8e00ff */
[----:B------:R-:W-:-:S05]  /*161e0*/  IMAD.U32 R7, RZ, RZ, UR5 ;  /* 0x00000005ff077e24 */ /* 0x000fca000f8e00ff */
[----:B------:R1:W5:Y:S01]  /*161f0*/  LDG.E R6, desc[UR50][R6.64] ;  /* 0x0000003206067981 */ /* 0x000362000c1e1900 */
[----:B------:R-:W-:Y:S05]  /*16200*/  BRA `(.L_x_1198) ;  /* 0x0000000000187947 */ /* 0x000fea0003800000 */
.L_x_1197:
[----:B------:R-:W-:Y:S05]  /*16210*/  @!P1 BRA `(.L_x_1198) ;  /* 0x0000000000149947 */ /* 0x000fea0003800000 */
[----:B0-----:R-:W-:Y:S02]  /*16220*/  IMAD.U32 R2, RZ, RZ, UR8 ;  /* 0x00000008ff027e24 */ /* 0x001fe4000f8e00ff */
[----:B------:R-:W-:-:S05]  /*16230*/  IMAD.U32 R3, RZ, RZ, UR9 ;  /* 0x00000009ff037e24 */ /* 0x000fca000f8e00ff */
[----:B------:R-:W2:Y:S04]  /*16240*/  LDG.E R5, desc[UR50][R2.64] ;  /* 0x0000003202057981 */ /* 0x000ea8000c1e1900 */
[----:B------:R-:W2:Y:S02]  /*16250*/  LDG.E R6, desc[UR50][R2.64+0x4] ;  /* 0x0000043202067981 */ /* 0x000ea4000c1e1900 */
[----:B--2---:R-:W-:-:S07]  /*16260*/  IMAD.IADD R6, R6, 0x1, -R5 ;  /* 0x0000000106067824 */ /* 0x004fce00078e0a05 */
.L_x_1198:
[----:B------:R-:W1:Y:S01]  /*16270*/  LDL R19, [R1+0x24] ;  /* 0x0000240001137983 */ /* 0x000e620000100800 */
[----:B0-----:R-:W0:Y:S01]  /*16280*/  LDC.64 R2, c[0x0][0x9e0] ;  /* 0x00027800ff027b82 */ /* 0x001e220000000a00 */
[----:B-----5:R-:W-:Y:S01]  /*16290*/  IMAD.IADD R6, R6, 0x1, -R4 ;  /* 0x0000000106067824 */ /* 0x020fe200078e0a04 */
[----:B0-----:R-:W-:Y:S02]  /*162a0*/  ISETP.GE.AND P1, PT, R3, 0x1, PT ;  /* 0x000000010300780c */ /* 0x001fe40003f26270 */
[----:B-1----:R-:W-:-:S04]  /*162b0*/  LEA R7, R19, 0x80, 0x7 ;  /* 0x0000008013077811 */ /* 0x002fc800078e38ff */
[----:B------:R-:W-:-:S05]  /*162c0*/  IADD3 R7, R6, R7, -R0 ;  /* 0x0000000706077210 */ /* 0x000fca0007ffe800 */
[----:B------:R-:W-:Y:S02]  /*162d0*/  IMAD.IADD R2, R7, 0x1, R2 ;  /* 0x0000000107027824 */ /* 0x000fe400078e0202 */
[----:B------:R-:W-:Y:S05]  /*162e0*/  @!P1 BRA `(.L_x_1199) ;  /* 0x0000000000409947 */ /* 0x000fea0003800000 */
        /* <DEDUP_REMOVED lines=10> */
.L_x_1200:
[----:B------:R-:W-:-:S13]  /*16390*/  ISETP.NE.AND P0, PT, R3, 0x1, PT ;  /* 0x000000010300780c */ /* 0x000fda0003f05270 */
[----:B------:R-:W0:Y:S02]  /*163a0*/  @P0 LDC.64 R4, c[0x0][0x9e8] ;  /* 0x00027a00ff040b82 */ /* 0x000e240000000a00 */
[----:B0-----:R-:W-:-:S05]  /*163b0*/  @P0 IMAD.HI.U32 R4, R8, R4, RZ ;  /* 0x0000000408040227 */ /* 0x001fca00078e00ff */
[----:B------:R-:W-:-:S07]  /*163c0*/  @P0 SHF.R.U32.HI R8, RZ, R5, R4 ;  /* 0x00000005ff080219 */ /* 0x000fce0000011604 */
.L_x_1201:
[----:B------:R-:W-:-:S05]  /*163d0*/  IMAD R5, R8, R3, R3 ;  /* 0x0000000308057224 */ /* 0x000fca00078e0203 */
[----:B------:R-:W-:-:S07]  /*163e0*/  VIMNMX R2, R2, R5, PT ;  /* 0x0000000502027248 */ /* 0x000fce0003fe0100 */
.L_x_1199:
[----:B------:R-:W-:Y:S01]  /*163f0*/  VIADD R2, R2, 0x9f ;  /* 0x0000009f02027836 */ /* 0x000fe20000000000 */
[----:B------:R-:W-:Y:S01]  /*16400*/  ULDC UR4, c[0x0][0x9dc] ;  /* 0x0002770000047ab9 */ /* 0x000fe20000000800 */
[----:B------:R-:W-:Y:S02]  /*16410*/  IMAD R5, R19, 0x80, -R0 ;  /* 0x0000008013057824 */ /* 0x000fe400078e0a00 */
[----:B------:R-:W-:-:S04]  /*16420*/  IMAD.HI R0, R2, 0x66666667, RZ ;  /* 0x6666666702007827 */ /* 0x000fc800078e02ff */
[C---:B------:R-:W-:Y:S02]  /*16430*/  VIADD R4, R6.reuse, 0x9f ;  /* 0x0000009f06047836 */ /* 0x040fe40000000000 */
[----:B------:R-:W-:Y:S01]  /*16440*/  IMAD.IADD R2, R6, 0x1, R5 ;  /* 0x0000000106027824 */ /* 0x000fe200078e0205 */
[----:B------:R-:W-:Y:S01]  /*16450*/  SHF.R.U32.HI R5, RZ, 0x1f, R0 ;  /* 0x0000001fff057819 */ /* 0x000fe20000011600 */
[----:B------:R-:W-:-:S03]  /*16460*/  IMAD.HI R4, R4, 0x66666667, RZ ;  /* 0x6666666704047827 */ /* 0x000fc600078e02ff */
[----:B------:R-:W-:Y:S01]  /*16470*/  LEA.HI.SX32 R16, R0, R5, 0x1a ;  /* 0x0000000500107211 */ /* 0x000fe200078fd2ff */
[----:B------:R-:W-:Y:S01]  /*16480*/  VIADD R0, R2, -UR4 ;  /* 0x8000000402007c36 */ /* 0x000fe20008000000 */
[----:B------:R-:W-:-:S04]  /*16490*/  SHF.R.U32.HI R5, RZ, 0x1f, R4 ;  /* 0x0000001fff057819 */ /* 0x000fc80000011604 */
[----:B------:R-:W-:-:S04]  /*164a0*/  LEA.HI.SX32 R5, R4, R5, 0x1a ;  /* 0x0000000504057211 */ /* 0x000fc800078fd2ff */
[----:B------:R-:W-:Y:S01]  /*164b0*/  VIMNMX R16, R5, R16, PT ;  /* 0x0000001005107248 */ /* 0x000fe20003fe0100 */
        /* <DEDUP_REMOVED lines=10> */
.L_x_1203:
[----:B------:R-:W-:-:S13]  /*16560*/  ISETP.NE.AND P0, PT, R3, 0x1, PT ;  /* 0x000000010300780c */ /* 0x000fda0003f05270 */
[----:B------:R-:W0:Y:S02]  /*16570*/  @P0 LDC.64 R4, c[0x0][0x9e8] ;  /* 0x00027a00ff040b82 */ /* 0x000e240000000a00 */
[----:B0-----:R-:W-:-:S05]  /*16580*/  @P0 IMAD.HI.U32 R4, R2, R4, RZ ;  /* 0x0000000402040227 */ /* 0x001fca00078e00ff */
[----:B------:R-:W-:-:S07]  /*16590*/  @P0 SHF.R.U32.HI R2, RZ, R5, R4 ;  /* 0x00000005ff020219 */ /* 0x000fce0000011604 */
.L_x_1204:
[----:B------:R-:W-:-:S05]  /*165a0*/  IMAD R3, R2, R3, RZ ;  /* 0x0000000302037224 */ /* 0x000fca00078e02ff */
[----:B------:R-:W-:-:S07]  /*165b0*/  VIMNMX R0, R0, R3, !PT ;  /* 0x0000000300007248 */ /* 0x000fce0007fe0100 */
.L_x_1202:
[----:B------:R-:W-:Y:S01]  /*165c0*/  IMAD.HI R0, R0, 0x66666667, RZ ;  /* 0x6666666700007827 */ /* 0x000fe200078e02ff */
[----:B------:R-:W-:Y:S04]  /*165d0*/  BSSY B6, `(.L_x_1205) ;  /* 0x00002c2000067945 */ /* 0x000fe80003800000 */
[----:B------:R-:W-:-:S04]  /*165e0*/  SHF.R.U32.HI R3, RZ, 0x1f, R0 ;  /* 0x0000001fff037819 */ /* 0x000fc80000011600 */
[----:B------:R-:W-:-:S04]  /*165f0*/  LEA.HI.SX32 R3, R0, R3, 0x1a ;  /* 0x0000000300037211 */ /* 0x000fc800078fd2ff */
[----:B------:R-:W-:-:S04]  /*16600*/  VIMNMX R2, RZ, R3, !PT ;  /* 0x00000003ff027248 */ /* 0x000fc80007fe0100 */
[----:B------:R-:W-:Y:S01]  /*16610*/  ISETP.GT.AND P0, PT, R16, R2, PT ;  /* 0x000000021000720c */ /* 0x000fe20003f04270 */
[----:B------:R0:W-:-:S12]  /*16620*/  STL [R1+0x18], R2 ;  /* 0x0000180201007387 */ /* 0x0001d80000100800 */
[----:B0-----:R-:W-:Y:S05]  /*16630*/  @P0 BRA `(.L_x_1206) ;  /* 0x0000000000480947 */ /* 0x001fea0003800000 */
        /* <DEDUP_REMOVED lines=18> */
.L_x_1206:
        /* <DEDUP_REMOVED lines=23> */
.L_x_1208:
        /* <DEDUP_REMOVED lines=24> */
.L_x_1209:
        /* <DEDUP_REMOVED lines=20> */
.L_x_1210:
        /* <DEDUP_REMOVED lines=18> */
.L_x_1211:
[----:B------:R-:W1:Y:S01]  /*16cb0*/  LDC R0, c[0x0][0x428] ;  /* 0x00010a00ff007b82 */ /* 0x000e620000000800 */
[----:B------:R-:W-:Y:S01]  /*16cc0*/  ULDC.64 UR4, c[0x0][0x9f8] ;  /* 0x00027e0000047ab9 */ /* 0x000fe20000000a00 */
[----:B0-----:R-:W-:Y:S01]  /*16cd0*/  IMAD.U32 R2, RZ, RZ, UR38 ;  /* 0x00000026ff027e24 */ /* 0x001fe2000f8e00ff */
[----:B------:R-:W-:Y:S01]  /*16ce0*/  UISETP.NE.U32.AND UP0, UPT, UR4, URZ, UPT ;  /* 0x0000003f0400728c */ /* 0x000fe2000bf05070 */
[----:B------:R-:W-:Y:S01]  /*16cf0*/  IMAD.U32 R10, RZ, RZ, UR45 ;  /* 0x0000002dff0a7e24 */ /* 0x000fe2000f8e00ff */
[----:B------:R-:W0:Y:S01]  /*16d00*/  S2R R4, SR_TID.X ;  /* 0x0000000000047919 */ /* 0x000e220000002100 */
[----:B------:R-:W-:Y:S01]  /*16d10*/  IMAD R6, R19, 0x80, R18 ;  /* 0x0000008013067824 */ /* 0x000fe200078e0212 */
[----:B------:R-:W-:Y:S01]  /*16d20*/  UISETP.NE.AND.EX UP0, UPT, UR5, URZ, UPT, UP0 ;  /* 0x0000003f0500728c */ /* 0x000fe2000bf05300 */
[----:B------:R-:W-:-:S10]  /*16d30*/  ULDC.64 UR6, c[0x0][0xa08] ;  /* 0x0002820000067ab9 */ /* 0x000fd40000000a00 */
[----:B------:R-:W-:Y:S02]  /*16d40*/  @UP0 ULDC.64 UR4, c[0x0][0x9f8] ;  /* 0x00027e0000040ab9 */ /* 0x000fe40000000a00 */
[----:B------:R-:W-:Y:S01]  /*16d50*/  @UP0 UIMAD.WIDE UR4, UR45, 0x4, UR4 ;  /* 0x000000042d0408a5 */ /* 0x000fe2000f8e0204 */
[----:B-1----:R-:W-:-:S13]  /*16d60*/  ISETP.NE.AND P0, PT, R0, 0x1, PT ;  /* 0x000000010000780c */ /* 0x002fda0003f05270 */
[----:B------:R-:W1:Y:S01]  /*16d70*/  @P0 LDC R0, c[0x0][0x42c] ;  /* 0x00010b00ff000b82 */ /* 0x000e620000000800 */
[----:B0-----:R-:W-:-:S07]  /*16d80*/  LOP3.LUT R17, R4, 0x7f, RZ, 0xc0, !PT ;  /* 0x0000007f04117812 */ /* 0x001fce00078ec0ff */
[----:B------:R-:W0:Y:S01]  /*16d90*/  @P0 LDC R3, c[0x0][0x430] ;  /* 0x00010c00ff030b82 */ /* 0x000e220000000800 */
[----:B-1----:R-:W-:-:S05]  /*16da0*/  @P0 IMAD.HI.U32 R0, R0, UR38, RZ ;  /* 0x0000002600000c27 */ /* 0x002fca000f8e00ff */
[----:B0-----:R-:W-:Y:S01]  /*16db0*/  @P0 SHF.R.U32.HI R2, RZ, R3, R0 ;  /* 0x00000003ff020219 */ /* 0x001fe20000011600 */
[----:B------:R-:W-:Y:S01]  /*16dc0*/  IMAD.U32 R3, RZ, RZ, UR5 ;  /* 0x00000005ff037e24 */ /* 0x000fe2000f8e00ff */
[----:B------:R-:W-:-:S03]  /*16dd0*/  PLOP3.LUT P0, PT, PT, PT, UP0, 0x80, 0x0 ;  /* 0x000000000000781c */ /* 0x000fc60003f0f008 */
[----:B------:R0:W-:Y:S02]  /*16de0*/  STL [R1+0x8], R2 ;  /* 0x0000080201007387 */ /* 0x0001e40000100800 */
[----:B0-----:R-:W-:Y:S01]  /*16df0*/  IMAD.U32 R2, RZ, RZ, UR4 ;  /* 0x00000004ff027e24 */ /* 0x001fe2000f8e00ff */
[----:B------:R-:W-:Y:S01]  /*16e00*/  ISETP.NE.AND P1, PT, R17, RZ, PT ;  /* 0x000000ff1100720c */ /* 0x000fe20003f25270 */
[----:B------:R-:W-:-:S06]  /*16e10*/  ULDC.64 UR4, c[0x0][0xa00] ;  /* 0x0002800000047ab9 */ /* 0x000fcc0000000a00 */
[----:B------:R0:W2:Y:S01]  /*16e20*/  @P0 LDG.E R10, desc[UR50][R2.64] ;  /* 0x00000032020a0981 */ /* 0x0000a2000c1e1900 */
[----:B------:R-:W-:Y:S01]  /*16e30*/  ISETP.NE.U32.AND P0, PT, RZ, UR4, PT ;  /* 0x00000004ff007c0c */ /* 0x000fe2000bf05070 */
[----:B------:R-:W-:Y:S01]  /*16e40*/  UMOV UR36, URZ ;  /* 0x0000003f00247c82 */ /* 0x000fe20008000000 */
[----:B------:R-:W-:Y:S01]  /*16e50*/  R2UR UR37, R6 ;  /* 0x00000000062572ca */ /* 0x000fe200000e0000 */
[----:B------:R-:W-:Y:S01]  /*16e60*/  UMOV UR8, 0x40 ;  /* 0x0000004000087882 */ /* 0x000fe20000000000 */
[----:B------:R-:W-:Y:S01]  /*16e70*/  ISETP.NE.AND.EX P0, PT, RZ, UR5, PT, P0 ;  /* 0x00000005ff007c0c */ /* 0x000fe2000bf05300 */
[----:B------:R-:W-:Y:S01]  /*16e80*/  UMOV UR10, UR38 ;  /* 0x00000026000a7c82 */ /* 0x000fe20008000000 */
[----:B------:R-:W-:Y:S01]  /*16e90*/  UMOV UR12, 0x80 ;  /* 0x00000080000c7882 */ /* 0x000fe20000000000 */
[----:B------:R-:W-:Y:S01]  /*16ea0*/  UMOV UR14, UR38 ;  /* 0x00000026000e7c82 */ /* 0x000fe20008000000 */
[----:B------:R-:W-:Y:S01]  /*16eb0*/  VOTEU.ALL UP1, P1 ;  /* 0x00000000003f7886 */ /* 0x000fe20000820000 */
[----:B0-----:R-:W0:Y:S01]  /*16ec0*/  LDC.64 R2, c[0x0][0x3f8] ;  /* 0x0000fe00ff027b82 */ /* 0x001e220000000a00 */
[----:B------:R-:W-:-:S02]  /*16ed0*/  SEL R7, RZ, UR45, P0 ;  /* 0x0000002dff077c07 */ /* 0x000fc40008000000 */
[----:B------:R-:W-:Y:S01]  /*16ee0*/  SHF.R.U32.HI R4, RZ, 0x5, R4 ;  /* 0x00000005ff047819 */ /* 0x000fe20000011604 */
[----:B------:R-:W-:Y:S01]  /*16ef0*/  @!UP1 UIADD3 UR4, UP0, UR46, 0x270, URZ ;  /* 0x000002702e049890 */ /* 0x000fe2000ff1e03f */
[----:B------:R-:W-:Y:S01]  /*16f00*/  R2UR UR39, R7 ;  /* 0x00000000072772ca */ /* 0x000fe200000e0000 */
[----:B------:R-:W-:Y:S01]  /*16f10*/  UMOV UR9, UR37 ;  /* 0x0000002500097c82 */ /* 0x000fe20008000000 */
[----:B------:R-:W-:Y:S01]  /*16f20*/  UMOV UR13, UR37 ;  /* 0x00000025000d7c82 */ /* 0x000fe20008000000 */
[----:B------:R-:W-:Y:S01]  /*16f30*/  @!UP1 UIADD3.X UR5, URZ, UR47, URZ, UP0, !UPT ;  /* 0x0000002f3f059290 */ /* 0x000fe200087fe43f */
[----:B------:R-:W-:-:S09]  /*16f40*/  LOP3.LUT R4, R4, 0x3, RZ, 0xc0, !PT ;  /* 0x0000000304047812 */ /* 0x000fd200078ec0ff */
[----:B------:R-:W-:Y:S01]  /*16f50*/  UMOV UR11, UR39 ;  /* 0x00000027000b7c82 */ /* 0x000fe20008000000 */
[----:B------:R-:W-:Y:S01]  /*16f60*/  UMOV UR15, UR39 ;  /* 0x00000027000f7c82 */ /* 0x000fe20008000000 */
[----:B------:R1:W-:Y:S01]  /*16f70*/  @!UP1 UTMAPF.L2.4D [UR36], [UR4] ;  /* 0x00000024040095b8 */ /* 0x0003e20008018000 */
[----:B0-----:R-:W-:Y:S01]  /*16f80*/  LOP3.LUT P0, RZ, R2, UR6, RZ, 0xfc, !PT ;  /* 0x0000000602ff7c12 */ /* 0x001fe2000f80fcff */
[----:B------:R-:W-:Y:S01]  /*16f90*/  UMOV UR6, 0xffffffff ;  /* 0xffffffff00067882 */ /* 0x000fe20000000000 */
[----:B------:R1:W-:Y:S02]  /*16fa0*/  @!UP1 UTMAPF.L2.4D [UR8], [UR4] ;  /* 0x00000008040095b8 */ /* 0x0003e40008018000 */
[----:B------:R-:W-:Y:S01]  /*16fb0*/  LOP3.LUT P0, RZ, R3, UR7, RZ, 0xfc, P0 ;  /* 0x0000000703ff7c12 */ /* 0x000fe2000800fcff */
[----:B------:R1:W-:Y:S01]  /*16fc0*/  @!UP1 UTMAPF.L2.4D [UR12], [UR4] ;  /* 0x0000000c040095b8 */ /* 0x0003e20008018000 */
[----:B--2---:R-:W-:Y:S01]  /*16fd0*/  SHF.R.S32.HI R19, RZ, 0x1f, R10 ;  /* 0x0000001fff137819 */ /* 0x004fe2000001140a */
[----:B------:R1:W-:Y:S01]  /*16fe0*/  STL [R1+0x10], R10 ;  /* 0x0000100a01007387 */ /* 0x0003e20000100800 */
[----:B------:R-:W-:-:S03]  /*16ff0*/  SEL R0, R10, RZ, !P0 ;  /* 0x000000ff0a007207 */ /* 0x000fc60004000000 */
[----:B------:R1:W-:Y:S01]  /*17000*/  STL [R1+0x14], R19 ;  /* 0x0000141301007387 */ /* 0x0003e20000100800 */
[----:B------:R-:W-:Y:S05]  /*17010*/  BRA.DIV UR6, `(.L_x_1212) ;  /* 0x00000036067c7947 */ /* 0x000fea000b800000 */
[----:B------:R0:W2:Y:S02]  /*17020*/  SHFL.IDX PT, R14, R4, RZ, 0x1f ;  /* 0x00001fff040e7589 */ /* 0x0000a400000e0000 */
.L_x_1282:
[----:B--2---:R-:W-:Y:S02]  /*17030*/  ISETP.NE.AND P0, PT, R14, RZ, PT ;  /* 0x000000ff0e00720c */ /* 0x004fe40003f05270 */
[----:B------:R-:W-:-:S11]  /*17040*/  PLOP3.LUT P6, PT, PT, PT, PT, 0x8, 0x0 ;  /* 0x000000000000781c */ /* 0x000fd60003fce170 */
[----:B------:R-:W-:Y:S05]  /*17050*/  @P0 BRA `(.L_x_1213) ;  /* 0x0000000800000947 */ /* 0x000fea0003800000 */
[----:B-1----:R-:W-:Y:S01]  /*17060*/  UMOV UR4, 0xffffffff ;  /* 0xffffffff00047882 */ /* 0x002fe20000000000 */
[----:B------:R-:W-:Y:S02]  /*17070*/  VIADD R8, R16, 0xffffffff ;  /* 0xffffffff10087836 */ /* 0x000fe40000000000 */
[----:B------:R-:W-:Y:S05]  /*17080*/  BRA.DIV UR4, `(.L_x_1214) ;  /* 0x0000003604807947 */ /* 0x000fea000b800000 */
[----:B------:R-:W-:-:S13]  /*17090*/  ELECT P6, URZ, PT ;  /* 0x00000000003f782f */ /* 0x000fda00038c0000 */
.L_x_1285:
[----:B------:R-:W-:Y:S05]  /*170a0*/  @!P6 BRA `(.L_x_1215) ;  /* 0x000000040070e947 */ /* 0x000fea0003800000 */
[----:B------:R-:W-:-:S04]  /*170b0*/  ISETP.NE.U32.AND P0, PT, R2, RZ, PT ;  /* 0x000000ff0200720c */ /* 0x000fc80003f05070 */
[----:B------:R-:W-:-:S13]  /*170c0*/  ISETP.NE.AND.EX P0, PT, R3, RZ, PT, P0 ;  /* 0x000000ff0300720c */ /* 0x000fda0003f05300 */
[----:B------:R-:W-:Y:S05]  /*170d0*/  @!P0 BRA `(.L_x_1216) ;  /* 0x0000000000488947 */ /* 0x000fea0003800000 */
[----:B------:R-:W1:Y:S01]  /*170e0*/  LDC R9, c[0x0][0x41c] ;  /* 0x00010700ff097b82 */ /* 0x000e620000000800 */
[----:B------:R-:W-:Y:S01]  /*170f0*/  IMAD.MOV.U32 R0, RZ, RZ, R8 ;  /* 0x000000ffff007224 */ /* 0x000fe200078e0008 */
[----:B------:R-:W-:Y:S01]  /*17100*/  ULDC.64 UR4, c[0x0][0x408] ;  /* 0x0001020000047ab9 */ /* 0x000fe20000000a00 */
[----:B-1----:R-:W-:-:S13]  /*17110*/  ISETP.NE.AND P0, PT, R9, 0x1, PT ;  /* 0x000000010900780c */ /* 0x002fda0003f05270 */
[----:B0-----:R-:W0:Y:S02]  /*17120*/  @P0 LDC.64 R4, c[0x0][0x420] ;  /* 0x00010800ff040b82 */ /* 0x001e240000000a00 */
        /* <DEDUP_REMOVED lines=13> */
.L_x_1216:
[----:B-1----:R-:W2:Y:S04]  /*17200*/  LDL R3, [R1] ;  /* 0x0000000001037983 */ /* 0x002ea80000100800 */
[----:B------:R-:W3:Y:S01]  /*17210*/  LDL R2, [R1+0xc] ;  /* 0x00000c0001027983 */ /* 0x000ee20000100800 */
[----:B------:R-:W-:Y:S02]  /*17220*/  ISETP.NE.AND P0, PT, R17, RZ, PT ;  /* 0x000000ff1100720c */ /* 0x000fe40003f05270 */
[----:B--2---:R-:W-:Y:S02]  /*17230*/  LEA R3, R3, UR41, 0x3 ;  /* 0x0000002903037c11 */ /* 0x004fe4000f8e18ff */
[----:B---3--:R-:W-:-:S04]  /*17240*/  SHF.L.U32 R2, R2, 0x1f, RZ ;  /* 0x0000001f02027819 */ /* 0x008fc800000006ff */
[----:B------:R-:W1:Y:S02]  /*17250*/  SYNCS.PHASECHK.TRANS64.TRYWAIT P2, [R3+URZ+0x29880], R2 ;  /* 0x02988002030075a7 */ /* 0x000e64000804017f */
[----:B-1----:R-:W-:Y:S05]  /*17260*/  @!P2 BRA `(.L_x_1217) ;  /* 0x000000340028a947 */ /* 0x002fea0003800000 */
.L_x_1286:
[----:B------:R-:W-:Y:S05]  /*17270*/  @P0 BRA `(.L_x_1218) ;  /* 0x00000000001c0947 */ /* 0x000fea0003800000 */
[----:B0-----:R-:W0:Y:S02]  /*17280*/  S2R R4, SR_TID.X ;  /* 0x0000000000047919 */ /* 0x001e240000002100 */
[----:B0-----:R-:W-:Y:S01]  /*17290*/  LOP3.LUT R5, R4, 0x1f, RZ, 0xc0, !PT ;  /* 0x0000001f04057812 */ /* 0x001fe200078ec0ff */
[----:B------:R-:W-:-:S03]  /*172a0*/  IMAD.MOV.U32 R4, RZ, RZ, 0x5000 ;  /* 0x00005000ff047424 */ /* 0x000fc600078e00ff */
[----:B------:R-:W-:Y:S01]  /*172b0*/  ISETP.NE.AND P2, PT, R5, RZ, PT ;  /* 0x000000ff0500720c */ /* 0x000fe20003f45270 */
[----:B------:R2:W-:-:S12]  /*172c0*/  SYNCS.ARRIVE.TRANS64 RZ, [R3+URZ+0x29870], R4 ;  /* 0x0298700403ff79a7 */ /* 0x0005d8000800003f */
[----:B--2---:R-:W-:Y:S05]  /*172d0*/  @!P2 BRA `(.L_x_1218) ;  /* 0x000000000004a947 */ /* 0x004fea0003800000 */
[----:B------:R-:W-:Y:S01]  /*172e0*/  BPT.TRAP 0x1 ;  /* 0x000000040000795c */ /* 0x000fe20000300000 */
.L_x_1218:
[----:B------:R-:W2:Y:S04]  /*172f0*/  LDL R9, [R1] ;  /* 0x0000000001097983 */ /* 0x000ea80000100800 */
[----:B------:R-:W3:Y:S04]  /*17300*/  LDL R5, [R1+0x1c] ;  /* 0x00001c0001057983 */ /* 0x000ee80000100800 */
[----:B0-----:R-:W4:Y:S01]  /*17310*/  LDL R4, [R1+0x8] ;  /* 0x0000080001047983 */ /* 0x001f220000100800 */
        /* <DEDUP_REMOVED lines=16> */
[----:B0-2---:R-:W-:Y:S05]  /*17420*/  @!P2 BRA `(.L_x_1219) ;  /* 0x0000003000cca947 */ /* 0x005fea0003800000 */
.L_x_1287:
        /* <DEDUP_REMOVED lines=8> */
.L_x_1220:
        /* <DEDUP_REMOVED lines=27> */
[----:B-1----:R-:W-:Y:S01]  /*17660*/  NOP ;  /* 0x0000000000007918 */ /* 0x002fe20000000000 */
.L_x_1215:
        /* <DEDUP_REMOVED lines=31> */
.L_x_1213:
[----:B0-----:R-:W2:Y:S04]  /*17860*/  LDL.LU R4, [R1+0x34] ;  /* 0x0000340001047983 */ /* 0x001ea80000300800 */
[----:B------:R-:W3:Y:S01]  /*17870*/  LDL R3, [R1+0x18] ;  /* 0x0000180001037983 */ /* 0x000ee20000100800 */
[----:B------:R-:W-:Y:S01]  /*17880*/  VIADD R20, R16, 0xfffffffe ;  /* 0xfffffffe10147836 */ /* 0x000fe20000000000 */
[----:B------:R-:W-:Y:S01]  /*17890*/  BSSY B0, `(.L_x_1221) ;  /* 0x000000a000007945 */ /* 0x000fe20003800000 */
[----:B--2---:R-:W-:-:S03]  /*178a0*/  VIADD R4, R4, 0x1 ;  /* 0x0000000104047836 */ /* 0x004fc60000000000 */
[----:B---3--:R-:W-:Y:S02]  /*178b0*/  ISETP.GE.AND P2, PT, R20, R3, PT ;  /* 0x000000031400720c */ /* 0x008fe40003f46270 */
[----:B------:R0:W-:Y:S01]  /*178c0*/  STL [R1+0x34], R4 ;  /* 0x0000340401007387 */ /* 0x0001e20000100800 */
[----:B------:R-:W-:-:S04]  /*178d0*/  LEA.HI R2, R4, R4, RZ, 0x1 ;  /* 0x0000000404027211 */ /* 0x000fc800078f08ff */
[----:B------:R-:W-:-:S05]  /*178e0*/  LOP3.LUT R2, R2, 0xfffffffe, RZ, 0xc0, !PT ;  /* 0xfffffffe02027812 */ /* 0x000fca00078ec0ff */
[----:B------:R-:W-:-:S05]  /*178f0*/  IMAD.IADD R2, R4, 0x1, -R2 ;  /* 0x0000000104027824 */ /* 0x000fca00078e0a02 */
[----:B------:R-:W-:-:S04]  /*17900*/  SHF.L.U32 R2, R2, 0x1f, RZ ;  /* 0x0000001f02027819 */ /* 0x000fc800000006ff */
[----:B------:R-:W2:Y:S02]  /*17910*/  SYNCS.PHASECHK.TRANS64.TRYWAIT P0, [UR41+0x29820], R2 ;  /* 0x02982002ff0075a7 */ /* 0x000ea40008000169 */
[----:B0-2---:R-:W-:Y:S05]  /*17920*/  @!P0 BRA `(.L_x_1222) ;  /* 0x0000002c00a08947 */ /* 0x005fea0003800000 */
.L_x_1288:
[----:B-1----:R-:W-:Y:S05]  /*17930*/  BSYNC B0 ;  /* 0x0000000000007941 */ /* 0x002fea0003800000 */
.L_x_1221:
[----:B------:R-:W-:Y:S05]  /*17940*/  @!P2 BRA `(.L_x_1223) ;  /* 0x000000100018a947 */ /* 0x000fea0003800000 */
[----:B------:R1:W5:Y:S04]  /*17950*/  LDL.LU R6, [R1] ;  /* 0x0000000001067983 */ /* 0x0003680000300800 */
[----:B------:R1:W5:Y:S02]  /*17960*/  LDL.LU R7, [R1+0xc] ;  /* 0x00000c0001077983 */ /* 0x0003640000300800 */
.L_x_1245:
[----:B0---45:R-:W-:Y:S01]  /*17970*/  VIADD R2, R6, 0x1 ;  /* 0x0000000106027836 */ /* 0x031fe20000000000 */
        /* <DEDUP_REMOVED lines=23> */
[--C-:B------:R-:W-:Y:S01]  /*17af0*/  SHF.R.S32.HI R3, RZ, 0x1f, R2.reuse ;  /* 0x0000001fff037819 */ /* 0x100fe20000011402 */
[----:B------:R-:W-:-:S04]  /*17b00*/  IMAD.MOV R0, RZ, RZ, -R2 ;  /* 0x000000ffff007224 */ /* 0x000fc800078e0a02 */
        /* <DEDUP_REMOVED lines=8> */
.L_x_1226:
[----:B--2---:R-:W-:Y:S01]  /*17b90*/  LEA R4, R10, UR41, 0x3 ;  /* 0x000000290a047c11 */ /* 0x004fe2000f8e18ff */
[----:B------:R-:W2:Y:S01]  /*17ba0*/  S2R R2, SR_TID.X ;  /* 0x0000000000027919 */ /* 0x000ea20000002100 */
[----:B------:R-:W-:Y:S01]  /*17bb0*/  SHF.L.U32 R3, R9, 0x1f, RZ ;  /* 0x0000001f09037819 */ /* 0x000fe200000006ff */
[----:B------:R-:W-:Y:S03]  /*17bc0*/  BSSY B1, `(.L_x_1227) ;  /* 0x0000005000017945 */ /* 0x000fe60003800000 */
[----:B------:R-:W3:Y:S01]  /*17bd0*/  SYNCS.PHASECHK.TRANS64.TRYWAIT P0, [R4+URZ+0x29880], R3 ;  /* 0x02988003040075a7 */ /* 0x000ee2000800017f */
[----:B--2---:R-:W-:-:S04]  /*17be0*/  LOP3.LUT R2, R2, 0x7f, RZ, 0xc0, !PT ;  /* 0x0000007f02027812 */ /* 0x004fc800078ec0ff */
[----:B------:R-:W-:Y:S01]  /*17bf0*/  ISETP.NE.AND P2, PT, R2, RZ, PT ;  /* 0x000000ff0200720c */ /* 0x000fe20003f45270 */
[----:B---3--:R-:W-:-:S12]  /*17c00*/  @!P0 BRA `(.L_x_1228) ;  /* 0x0000002c00008947 */ /* 0x008fd80003800000 */
.L_x_1289:
[----:B------:R-:W-:Y:S05]  /*17c10*/  BSYNC B1 ;  /* 0x0000000000017941 */ /* 0x000fea0003800000 */
.L_x_1227:
        /* <DEDUP_REMOVED lines=9> */
.L_x_1230:
[----:B------:R-:W-:Y:S05]  /*17cb0*/  BSYNC B1 ;  /* 0x0000000000017941 */ /* 0x000fea0003800000 */
.L_x_1229:
[----:B------:R-:W3:Y:S04]  /*17cc0*/  LDL R11, [R1+0x8] ;  /* 0x00000800010b7983 */ /* 0x000ee80000100800 */
[----:B0-----:R-:W4:Y:S04]  /*17cd0*/  LDL R9, [R1] ;  /* 0x0000000001097983 */ /* 0x001f280000100800 */
[----:B------:R-:W2:Y:S01]  /*17ce0*/  LDL R5, [R1+0x1c] ;  /* 0x00001c0001057983 */ /* 0x000ea20000100800 */
        /* <DEDUP_REMOVED lines=9> */
[----:B----4-:R-:W-:-:S02]  /*17d80*/  IMAD R9, R9, 0x5000, R2 ;  /* 0x0000500009097824 */ /* 0x010fc400078e0202 */
[----:B--2---:R-:W-:Y:S02]  /*17d90*/  IMAD R5, R8, 0xa0, R5 ;  /* 0x000000a008057824 */ /* 0x004fe400078e0205 */
[----:B------:R-:W-:Y:S02]  /*17da0*/  VIADD R8, R9, 0xa400 ;  /* 0x0000a40009087836 */ /* 0x000fe40000000000 */
[----:B------:R-:W-:-:S08]  /*17db0*/  VIADD R9, R4, 0x29870 ;  /* 0x0002987004097836 */ /* 0x000fd00000000000 */
.L_x_1231:
        /* <DEDUP_REMOVED lines=8> */
[----:B0-----:R-:W-:Y:S05]  /*17e40*/  @P0 BRA.U.ANY `(.L_x_1231) ;  /* 0xfffffffd00dc0947 */ /* 0x001fea000393ffff */
[----:B------:R-:W0:Y:S01]  /*17e50*/  SYNCS.PHASECHK.TRANS64.TRYWAIT P0, [R4+URZ+0x29840], R3 ;  /* 0x02984003040075a7 */ /* 0x000e22000800017f */
[----:B------:R-:W-:Y:S04]  /*17e60*/  BSSY B1, `(.L_x_1232) ;  /* 0x0000002000017945 */ /* 0x000fe80003800000 */
[----:B0-----:R-:W-:Y:S05]  /*17e70*/  @!P0 BRA `(.L_x_1233) ;  /* 0x0000002800788947 */ /* 0x001fea0003800000 */
.L_x_1290:
[----:B------:R-:W-:Y:S05]  /*17e80*/  BSYNC B1 ;  /* 0x0000000000017941 */ /* 0x000fea0003800000 */
.L_x_1232:
[----:B------:R-:W-:Y:S01]  /*17e90*/  BSSY B1, `(.L_x_1234) ;  /* 0x000000b000017945 */ /* 0x000fe20003800000 */
[----:B------:R-:W-:Y:S02]  /*17ea0*/  IMAD.MOV.U32 R8, RZ, RZ, 0x0 ;  /* 0x00000000ff087424 */ /* 0x000fe400078e00ff */
[----:B------:R-:W-:Y:S01]  /*17eb0*/  IMAD.MOV.U32 R9, RZ, RZ, 0x14f00000 ;  /* 0x14f00000ff097424 */ /* 0x000fe200078e00ff */
[----:B------:R-:W-:Y:S06]  /*17ec0*/  @P2 BRA `(.L_x_1235) ;  /* 0x00000000001c2947 */ /* 0x000fec0003800000 */
[----:B------:R-:W2:Y:S01]  /*17ed0*/  S2R R11, SR_TID.X ;  /* 0x00000000000b7919 */ /* 0x000ea20000002100 */
[----:B0-----:R-:W-:-:S04]  /*17ee0*/  IMAD.MOV.U32 R3, RZ, RZ, 0x7800 ;  /* 0x00007800ff037424 */ /* 0x001fc800078e00ff */
[----:B------:R3:W-:Y:S01]  /*17ef0*/  SYNCS.ARRIVE.TRANS64 RZ, [R4+URZ+0x29830], R3 ;  /* 0x0298300304ff79a7 */ /* 0x0007e2000800003f */
[----:B--2---:R-:W-:-:S04]  /*17f00*/  LOP3.LUT R11, R11, 0x1f, RZ, 0xc0, !PT ;  /* 0x0000001f0b0b7812 */ /* 0x004fc800078ec0ff */
[----:B------:R-:W-:-:S13]  /*17f10*/  ISETP.NE.AND P0, PT, R11, RZ, PT ;  /* 0x000000ff0b00720c */ /* 0x000fda0003f05270 */
[----:B---3--:R-:W-:Y:S05]  /*17f20*/  @!P0 BRA `(.L_x_1235) ;  /* 0x0000000000048947 */ /* 0x008fea0003800000 */
[----:B------:R-:W-:Y:S01]  /*17f30*/  BPT.TRAP 0x1 ;  /* 0x000000040000795c */ /* 0x000fe20000300000 */
.L_x_1235:
[----:B------:R-:W-:Y:S05]  /*17f40*/  BSYNC B1 ;  /* 0x0000000000017941 */ /* 0x000fea0003800000 */
.L_x_1234:
[----:B------:R-:W2:Y:S04]  /*17f50*/  LDL R11, [R1+0x8] ;  /* 0x00000800010b7983 */ /* 0x000ea80000100800 */
[----:B0-----:R-:W3:Y:S01]  /*17f60*/  LDL R3, [R1] ;  /* 0x0000000001037983 */ /* 0x001ee20000100800 */
        /* <DEDUP_REMOVED lines=10> */
.L_x_1236:
        /* <DEDUP_REMOVED lines=8> */
[----:B0-----:R-:W-:Y:S05]  /*18090*/  @P0 BRA.U.ANY `(.L_x_1236) ;  /* 0xfffffffd00dc0947 */ /* 0x001fea000393ffff */
[----:B------:R-:W2:Y:S01]  /*180a0*/  LDL R10, [R1+0x8] ;  /* 0x00000800010a7983 */ /* 0x000ea20000100800 */
[----:B------:R-:W-:Y:S01]  /*180b0*/  R2UR UR6, R8 ;  /* 0x00000000080672ca */ /* 0x000fe200000e0000 */
[----:B------:R-:W-:Y:S01]  /*180c0*/  VIADD R3, R2, 0x1cc00 ;  /* 0x0001cc0002037836 */ /* 0x000fe20000000000 */
[----:B------:R-:W-:Y:S01]  /*180d0*/  R2UR UR7, R9 ;  /* 0x00000000090772ca */ /* 0x000fe200000e0000 */
[----:B------:R-:W-:Y:S01]  /*180e0*/  UMOV UR10, 0x40 ;  /* 0x00000040000a7882 */ /* 0x000fe20000000000 */
[----:B------:R-:W-:Y:S02]  /*180f0*/  PLOP3.LUT P0, PT, PT, PT, PT, 0x80, 0x0 ;  /* 0x000000000000781c */ /* 0x000fe40003f0f070 */
[----:B--2---:R-:W-:-:S15]  /*18100*/  R2UR UR12, R10 ;  /* 0x000000000a0c72ca */ /* 0x004fde00000e0000 */
.L_x_1237:
        /* <DEDUP_REMOVED lines=16> */
.L_x_1238:
        /* <DEDUP_REMOVED lines=9> */
.L_x_1225:
[----:B------:R-:W-:Y:S05]  /*182a0*/  BSYNC B0 ;  /* 0x0000000000007941 */ /* 0x000fea0003800000 */
.L_x_1224:
[----:B------:R-:W-:-:S06]  /*182b0*/  UISETP.NE.AND UP0, UPT, UR42, 0x3, UPT ;  /* 0x000000032a00788c */ /* 0x000fcc000bf05270 */
[----:B------:R-:W-:-:S13]  /*182c0*/  PLOP3.LUT P0, PT, PT, PT, UP0, 0x80, 0x0 ;  /* 0x000000000000781c */ /* 0x000fda0003f0f008 */
[----:B------:R-:W-:Y:S05]  /*182d0*/  @!P0 BRA `(.L_x_1239) ;  /* 0x0000000000048947 */ /* 0x000fea0003800000 */
[----:B------:R-:W-:Y:S01]  /*182e0*/  BPT.TRAP 0x1 ;  /* 0x000000040000795c */ /* 0x000fe20000300000 */
.L_x_1239:
[----:B------:R-:W-:Y:S01]  /*182f0*/  IMAD.U32 R2, RZ, RZ, UR44 ;  /* 0x0000002cff027e24 */ /* 0x000fe2000f8e00ff */
[----:B------:R-:W-:Y:S01]  /*18300*/  LEA R3, R6, UR41, 0x3 ;  /* 0x0000002906037c11 */ /* 0x000fe2000f8e18ff */
[----:B------:R-:W-:Y:S03]  /*18310*/  BSSY B0, `(.L_x_1240) ;  /* 0x0000007000007945 */ /* 0x000fe60003800000 */
[----:B------:R-:W-:Y:S01]  /*18320*/  ISETP.NE.AND P0, PT, R2, 0x3, PT ;  /* 0x000000030200780c */ /* 0x000fe20003f05270 */
[----:B------:R2:W-:Y:S01]  /*18330*/  STL [R1+0x4], R3 ;  /* 0x0000040301007387 */ /* 0x0005e20000100800 */
[----:B------:R-:W-:-:S04]  /*18340*/  LOP3.LUT R2, R7, 0x1, RZ, 0x3c, !PT ;  /* 0x0000000107027812 */ /* 0x000fc800078e3cff */
[----:B------:R-:W-:-:S04]  /*18350*/  SHF.L.U32 R2, R2, 0x1f, RZ ;  /* 0x0000001f02027819 */ /* 0x000fc800000006ff */
[----:B------:R-:W3:Y:S02]  /*18360*/  SYNCS.PHASECHK.TRANS64.TRYWAIT P2, [R3+URZ+0x29870], R2 ;  /* 0x02987002030075a7 */ /* 0x000ee4000804017f */
[----:B--23--:R-:W-:Y:S05]  /*18370*/  @!P2 BRA `(.L_x_1241) ;  /* 0x00000024004ca947 */ /* 0x00cfea0003800000 */
.L_x_1291:
[----:B------:R-:W-:Y:S05]  /*18380*/  BSYNC B0 ;  /* 0x0000000000007941 */ /* 0x000fea0003800000 */
.L_x_1240:
[----:B------:R-:W-:Y:S05]  /*18390*/  @!P0 BRA `(.L_x_1242) ;  /* 0x0000000000048947 */ /* 0x000fea0003800000 */
[----:B------:R-:W-:Y:S01]  /*183a0*/  BPT.TRAP 0x1 ;  /* 0x000000040000795c */ /* 0x000fe20000300000 */
.L_x_1242:
[----:B--2---:R-:W2:Y:S01]  /*183b0*/  LDL R2, [R1+0x4] ;  /* 0x0000040001027983 */ /* 0x004ea20000100800 */
[----:B------:R-:W-:-:S04]  /*183c0*/  SHF.L.U32 R3, R7, 0x1f, RZ ;  /* 0x0000001f07037819 */ /* 0x000fc800000006ff */
[----:B--2---:R2:W3:Y:S02]  /*183d0*/  SYNCS.PHASECHK.TRANS64.TRYWAIT P2, [R2+URZ+0x29860], R3 ;  /* 0x02986003020075a7 */ /* 0x0044e4000804017f */
[----:B--2---:R-:W-:Y:S01]  /*183e0*/  IMAD R2, R6, 0x5000, RZ ;  /* 0x0000500006027824 */ /* 0x004fe200078e02ff */
[----:B---3--:R-:W-:Y:S06]  /*183f0*/  @!P2 BRA `(.L_x_1243) ;  /* 0x000000240044a947 */ /* 0x008fec0003800000 */
.L_x_1292:
[----:B--2---:R-:W2:Y:S04]  /*18400*/  LDL R4, [R1+0x2c] ;  /* 0x00002c0001047983 */ /* 0x004ea80000100800 */
[----:B------:R-:W3:Y:S01]  /*18410*/  LDL R12, [R1+0x28] ;  /* 0x00002800010c7983 */ /* 0x000ee20000100800 */
[----:B------:R-:W-:Y:S05]  /*18420*/  WARPSYNC.ALL ;  /* 0x0000000000007948 */ /* 0x000fea0003800000 */
[----:B------:R-:W4:Y:S01]  /*18430*/  S2R R8, SR_TID.X ;  /* 0x0000000000087919 */ /* 0x000f220000002100 */
[----:B0-----:R-:W-:Y:S01]  /*18440*/  IMAD.MOV.U32 R10, RZ, RZ, 0x40 ;  /* 0x00000040ff0a7424 */ /* 0x001fe200078e00ff */
[----:B----4-:R-:W-:-:S04]  /*18450*/  LOP3.LUT P2, RZ, R8, 0x4, RZ, 0xc0, !PT ;  /* 0x0000000408ff7812 */ /* 0x010fc8000784c0ff */
[----:B------:R-:W-:Y:S02]  /*18460*/  SEL R10, R10, 0xffffffc0, !P2 ;  /* 0xffffffc00a0a7807 */ /* 0x000fe40005000000 */
[C---:B--2---:R-:W-:Y:S02]  /*18470*/  LOP3.LUT R3, R2.reuse, R4, RZ, 0xfc, !PT ;  /* 0x0000000402037212 */ /* 0x044fe400078efcff */
[----:B---3--:R-:W-:-:S03]  /*18480*/  IADD3 R2, R2, UR41, R12 ;  /* 0x0000002902027c10 */ /* 0x008fc6000fffe00c */
[----:B------:R-:W0:Y:S01]  /*18490*/  LDSM.16.MT88.4 R4, [R3+UR41+0xa400] ;  /* 0x00a400290304783b */ /* 0x000e220008004200 */
[----:B------:R-:W-:-:S04]  /*184a0*/  VIADD R21, R3, UR41 ;  /* 0x0000002903157c36 */ /* 0x000fc80008000000 */
[----:B------:R-:W-:Y:S01]  /*184b0*/  IMAD.IADD R21, R10, 0x1, R21 ;  /* 0x000000010a157824 */ /* 0x000fe200078e0215 */
[C-C-:B0-----:R-:W-:Y:S02]  /*184c0*/  PRMT R8, R4.reuse, 0x6420, R5.reuse ;  /* 0x0000642004087816 */ /* 0x141fe40000000005 */
[----:B------:R-:W-:Y:S02]  /*184d0*/  PRMT R9, R4, 0x7531, R5 ;  /* 0x0000753104097816 */ /* 0x000fe40000000005 */
[C-C-:B------:R-:W-:Y:S02]  /*184e0*/  PRMT R10, R6.reuse, 0x6420, R7.reuse ;  /* 0x00006420060a7816 */ /* 0x140fe40000000007 */
[----:B------:R-:W-:Y:S02]  /*184f0*/  PRMT R11, R6, 0x7531, R7 ;  /* 0x00007531060b7816 */ /* 0x000fe40000000007 */
[----:B------:R-:W0:Y:S04]  /*18500*/  LDSM.16.MT88.4 R4, [R21+0xa400] ;  /* 0x00a400001504783b */ /* 0x000e280000004200 */
[----:B------:R-:W-:Y:S01]  /*18510*/  STSM.16.M88.4 [R2+0x400], R8 ;  /* 0x0004000802007844 */ /* 0x000fe20000000200 */
[----:B0-----:R-:W-:-:S02]  /*18520*/  PRMT R12, R4, 0x6420, R5 ;  /* 0x00006420040c7816 */ /* 0x001fc40000000005 */
[----:B------:R-:W-:Y:S02]  /*18530*/  PRMT R13, R4, 0x7531, R5 ;  /* 0x00007531040d7816 */ /* 0x000fe40000000005 */
[C-C-:B------:R-:W-:Y:S02]  /*18540*/  PRMT R14, R6.reuse, 0x6420, R7.reuse ;  /* 0x00006420060e7816 */ /* 0x140fe40000000007 */
[----:B------:R-:W-:-:S05]  /*18550*/  PRMT R15, R6, 0x7531, R7 ;  /* 0x00007531060f7816 */ /* 0x000fca0000000007 */
[----:B------:R-:W-:Y:S04]  /*18560*/  STSM.16.M88.4 [R2+0xc00], R12 ;  /* 0x000c000c02007844 */ /* 0x000fe80000000200 */
[----:B------:R-:W0:Y:S02]  /*18570*/  LDSM.16.MT88.4 R8, [R3+UR41+0xb400] ;  /* 0x00b400290308783b */ /* 0x000e240008004200 */
        /* <DEDUP_REMOVED lines=41> */
[----:B------:R0:W-:Y:S02]  /*18810*/  STSM.16.M88.4 [R2+0x4400], R4 ;  /* 0x0044000402007844 */ /* 0x0001e40000000200 */
[C-C-:B0-----:R-:W-:Y:S02]  /*18820*/  PRMT R4, R8.reuse, 0x6420, R9.reuse ;  /* 0x0000642008047816 */ /* 0x141fe40000000009 */
        /* <DEDUP_REMOVED lines=12> */
.L_x_1244:
[----:B0-----:R-:W2:Y:S04]  /*188f0*/  LDL.LU R2, [R1+0x4] ;  /* 0x0000040001027983 */ /* 0x001ea80000300800 */
[----:B------:R-:W3:Y:S04]  /*18900*/  LDL R3, [R1+0x18] ;  /* 0x0000180001037983 */ /* 0x000ee80000100800 */
[----:B------:R4:W5:Y:S04]  /*18910*/  LDL R6, [R1] ;  /* 0x0000000001067983 */ /* 0x0009680000100800 */
[----:B------:R4:W5:Y:S01]  /*18920*/  LDL R7, [R1+0xc] ;  /* 0x00000c0001077983 */ /* 0x0009620000100800 */
[----:B--2---:R0:W-:Y:S01]  /*18930*/  SYNCS.ARRIVE.TRANS64.A1T0 RZ, [R2+URZ+0x29850], RZ ;  /* 0x029850ff02ff79a7 */ /* 0x0041e2000810003f */
[----:B------:R-:W-:Y:S01]  /*18940*/  BAR.SYNC.DEFER_BLOCKING 0x2, 0x80 ;  /* 0x0082000000007b1d */ /* 0x000fe20000010000 */
[C---:B---3--:R-:W-:Y:S01]  /*18950*/  ISETP.GT.AND P0, PT, R20.reuse, R3, PT ;  /* 0x000000031400720c */ /* 0x048fe20003f04270 */
[----:B------:R-:W-:-:S02]  /*18960*/  VIADD R20, R20, 0xffffffff ;  /* 0xffffffff14147836 */ /* 0x000fc40000000000 */
[----:B0-----:R-:W-:-:S05]  /*18970*/  @!P1 VIADD R2, R2, 0x29880 ;  /* 0x0002988002029836 */ /* 0x001fca0000000000 */
[----:B------:R-:W-:-:S04]  /*18980*/  @!P1 PRMT R2, RZ, 0x654, R2 ;  /* 0x00000654ff029816 */ /* 0x000fc80000000002 */
[----:B------:R4:W-:Y:S01]  /*18990*/  @!P1 SYNCS.ARRIVE.TRANS64.RED.A1T0 RZ, [R2+URZ], RZ ;  /* 0x000000ff02ff99a7 */ /* 0x0009e2000810043f */
[----:B------:R-:W-:Y:S05]  /*189a0*/  @P0 BRA `(.L_x_1245) ;  /* 0xffffffec00f00947 */ /* 0x000fea000383ffff */
.L_x_1223:
[----:B------:R-:W-:Y:S04]  /*189b0*/  BSSY B0, `(.L_x_1246) ;  /* 0x000000f000007945 */ /* 0x000fe80003800000 */
[----:B------:R-:W-:Y:S05]  /*189c0*/  @P1 BRA `(.L_x_1247) ;  /* 0x0000000000341947 */ /* 0x000fea0003800000 */
[----:B------:R-:W2:Y:S01]  /*189d0*/  S2R R5, SR_LANEID ;  /* 0x0000000000057919 */ /* 0x000ea20000000000 */
[----:B------:R-:W-:Y:S01]  /*189e0*/  VOTEU.ANY UR4, UPT, PT ;  /* 0x0000000000047886 */ /* 0x000fe200038e0100 */
[----:B0---4-:R-:W0:Y:S01]  /*189f0*/  LDC.64 R2, c[0x0][0xc38] ;  /* 0x00030e00ff027b82 */ /* 0x011e220000000a00 */
[----:B------:R-:W2:Y:S02]  /*18a00*/  FLO.U32 R0, UR4 ;  /* 0x0000000400007d00 */ /* 0x000ea400080e0000 */
[----:B--2---:R-:W-:-:S06]  /*18a10*/  ISETP.EQ.U32.AND P0, PT, R0, R5, PT ;  /* 0x000000050000720c */ /* 0x004fcc0003f02070 */
[----:B------:R-:W0:Y:S07]  /*18a20*/  POPC R5, UR4 ;  /* 0x0000000400057d09 */ /* 0x000e2e0008000000 */
[----:B0-----:R-:W2:Y:S01]  /*18a30*/  @P0 ATOMG.E.ADD.STRONG.GPU PT, R3, desc[UR50][R2.64], R5 ;  /* 0x00000005020309a8 */ /* 0x001ea200081ee1f2 */
[----:B------:R-:W0:Y:S02]  /*18a40*/  S2R R4, SR_LTMASK ;  /* 0x0000000000047919 */ /* 0x000e240000003900 */
[----:B0-----:R-:W-:-:S04]  /*18a50*/  LOP3.LUT R4, R4, UR4, RZ, 0xc0, !PT ;  /* 0x0000000404047c12 */ /* 0x001fc8000f8ec0ff */
[----:B-----5:R-:W0:Y:S01]  /*18a60*/  POPC R7, R4 ;  /* 0x0000000400077309 */ /* 0x020e220000000000 */
[----:B--2---:R-:W0:Y:S02]  /*18a70*/  SHFL.IDX PT, R0, R3, R0, 0x1f ;  /* 0x00001f0003007589 */ /* 0x004e2400000e0000 */
[----:B0-----:R-:W-:-:S05]  /*18a80*/  IADD3 R0, R0, UR43, R7 ;  /* 0x0000002b00007c10 */ /* 0x001fca000fffe007 */
[----:B------:R2:W-:Y:S02]  /*18a90*/  STL [R1+0x20], R0 ;  /* 0x0000200001007387 */ /* 0x0005e40000100800 */
.L_x_1247:
[----:B------:R-:W-:Y:S05]  /*18aa0*/  BSYNC B0 ;  /* 0x0000000000007941 */ /* 0x000fea0003800000 */
.L_x_1246:
[----:B------:R-:W-:-:S06]  /*18ab0*/  UISETP.NE.AND UP0, UPT, UR42, 0x3, UPT ;  /* 0x000000032a00788c */ /* 0x000fcc000bf05270 */
[----:B------:R-:W-:-:S13]  /*18ac0*/  PLOP3.LUT P0, PT, PT, PT, UP0, 0x80, 0x0 ;  /* 0x000000000000781c */ /* 0x000fda0003f0f008 */
[----:B------:R-:W-:Y:S05]  /*18ad0*/  @!P0 BRA `(.L_x_1248) ;  /* 0x0000000000048947 */ /* 0x000fea0003800000 */
[----:B------:R-:W-:Y:S01]  /*18ae0*/  BPT.TRAP 0x1 ;  /* 0x000000040000795c */ /* 0x000fe20000300000 */
.L_x_1248:
[----:B0---4-:R-:W3:Y:S04]  /*18af0*/  LDL R2, [R1+0xc] ;  /* 0x00000c0001027983 */ /* 0x011ee80000100800 */
[----:B--2---:R-:W2:Y:S01]  /*18b00*/  LDL R0, [R1] ;  /* 0x0000000001007983 */ /* 0x004ea20000100800 */
[----:B------:R-:W-:Y:S01]  /*18b10*/  BSSY B0, `(.L_x_1249) ;  /* 0x0000008000007945 */ /* 0x000fe20003800000 */
[----:B---3--:R-:W-:-:S04]  /*18b20*/  LOP3.LUT R3, R2, 0x1, RZ, 0x3c, !PT ;  /* 0x0000000102037812 */ /* 0x008fc800078e3cff */
[----:B------:R-:W-:Y:S02]  /*18b30*/  SHF.L.U32 R3, R3, 0x1f, RZ ;  /* 0x0000001f03037819 */ /* 0x000fe400000006ff */
[----:B--2---:R-:W-:-:S04]  /*18b40*/  LEA R20, R0, UR41, 0x3 ;  /* 0x0000002900147c11 */ /* 0x004fc8000f8e18ff */
[----:B------:R-:W0:Y:S01]  /*18b50*/  SYNCS.PHASECHK.TRANS64.TRYWAIT P0, [R20+URZ+0x29870], R3 ;  /* 0x02987003140075a7 */ /* 0x000e22000800017f */
[----:B------:R-:W-:-:S05]  /*18b60*/  IMAD.U32 R0, RZ, RZ, UR44 ;  /* 0x0000002cff007e24 */ /* 0x000fca000f8e00ff */
[----:B------:R-:W-:Y:S01]  /*18b70*/  ISETP.NE.AND P2, PT, R0, 0x3, PT ;  /* 0x000000030000780c */ /* 0x000fe20003f45270 */
[----:B0-----:R-:W-:-:S12]  /*18b80*/  @!P0 BRA `(.L_x_1250) ;  /* 0x0000001c00788947 */ /* 0x001fd80003800000 */
.L_x_1293:
[----:B------:R-:W-:Y:S05]  /*18b90*/  BSYNC B0 ;  /* 0x0000000000007941 */ /* 0x000fea0003800000 */
.L_x_1249:
[----:B------:R-:W-:Y:S05]  /*18ba0*/  @!P2 BRA `(.L_x_1251) ;  /* 0x000000000004a947 */ /* 0x000fea0003800000 */
[----:B------:R-:W-:Y:S01]  /*18bb0*/  BPT.TRAP 0x1 ;  /* 0x000000040000795c */ /* 0x000fe20000300000 */
.L_x_1251:
[----:B------:R-:W0:Y:S02]  /*18bc0*/  LDL R0, [R1+0xc] ;  /* 0x00000c0001007983 */ /* 0x000e240000100800 */
[----:B0-----:R-:W-:-:S04]  /*18bd0*/  SHF.L.U32 R3, R0, 0x1f, RZ ;  /* 0x0000001f00037819 */ /* 0x001fc800000006ff */
[----:B------:R-:W0:Y:S02]  /*18be0*/  SYNCS.PHASECHK.TRANS64.TRYWAIT P0, [R20+URZ+0x29860], R3 ;  /* 0x02986003140075a7 */ /* 0x000e24000800017f */
[----:B0-----:R-:W-:Y:S05]  /*18bf0*/  @!P0 BRA `(.L_x_1252) ;  /* 0x0000001c00708947 */ /* 0x001fea0003800000 */
.L_x_1294:
[----:B------:R-:W2:Y:S04]  /*18c00*/  LDL R0, [R1] ;  /* 0x0000000001007983 */ /* 0x000ea80000100800 */
[----:B------:R-:W3:Y:S04]  /*18c10*/  LDL R2, [R1+0x2c] ;  /* 0x00002c0001027983 */ /* 0x000ee80000100800 */
[----:B------:R-:W4:Y:S01]  /*18c20*/  LDL R12, [R1+0x28] ;  /* 0x00002800010c7983 */ /* 0x000f220000100800 */
[----:B------:R-:W-:Y:S05]  /*18c30*/  WARPSYNC.ALL ;  /* 0x0000000000007948 */ /* 0x000fea0003800000 */
[----:B------:R-:W0:Y:S01]  /*18c40*/  S2R R8, SR_TID.X ;  /* 0x0000000000087919 */ /* 0x000e220000002100 */
[----:B------:R-:W-:Y:S01]  /*18c50*/  IMAD.MOV.U32 R10, RZ, RZ, 0x40 ;  /* 0x00000040ff0a7424 */ /* 0x000fe200078e00ff */
[----:B0-----:R-:W-:-:S04]  /*18c60*/  LOP3.LUT P0, RZ, R8, 0x4, RZ, 0xc0, !PT ;  /* 0x0000000408ff7812 */ /* 0x001fc8000780c0ff */
[----:B------:R-:W-:Y:S01]  /*18c70*/  SEL R10, R10, 0xffffffc0, !P0 ;  /* 0xffffffc00a0a7807 */ /* 0x000fe20004000000 */
[----:B--2---:R-:W-:-:S05]  /*18c80*/  IMAD R0, R0, 0x5000, RZ ;  /* 0x0000500000007824 */ /* 0x004fca00078e02ff */
[C---:B---3--:R-:W-:Y:S02]  /*18c90*/  LOP3.LUT R2, R0.reuse, R2, RZ, 0xfc, !PT ;  /* 0x0000000200027212 */ /* 0x048fe400078efcff */
[----:B----4-:R-:W-:-:S03]  /*18ca0*/  IADD3 R0, R0, UR41, R12 ;  /* 0x0000002900007c10 */ /* 0x010fc6000fffe00c */
[----:B-----5:R-:W0:Y:S01]  /*18cb0*/  LDSM.16.MT88.4 R4, [R2+UR41+0xa400] ;  /* 0x00a400290204783b */ /* 0x020e220008004200 */
[----:B------:R-:W-:-:S04]  /*18cc0*/  VIADD R3, R2, UR41 ;  /* 0x0000002902037c36 */ /* 0x000fc80008000000 */
        /* <DEDUP_REMOVED lines=68> */
.L_x_1253:
[----:B------:R-:W3:Y:S01]  /*19110*/  LDL.LU R2, [R1] ;  /* 0x0000000001027983 */ /* 0x000ee20000300800 */
[----:B0-----:R-:W-:Y:S03]  /*19120*/  SYNCS.ARRIVE.TRANS64.A1T0 RZ, [R20+URZ+0x29850], RZ ;  /* 0x029850ff14ff79a7 */ /* 0x001fe6000810003f */
        /* <DEDUP_REMOVED lines=12> */
.L_x_1207:
[----:B------:R-:W-:Y:S05]  /*191f0*/  BSYNC B6 ;  /* 0x0000000000067941 */ /* 0x000fea0003800000 */
.L_x_1205:
[----:B0-2---:R-:W2:Y:S02]  /*19200*/  LDL R0, [R1+0x30] ;  /* 0x0000300001007983 */ /* 0x005ea40000100800 */
[----:B--2---:R-:W-:-:S13]  /*19210*/  LOP3.LUT P0, RZ, R0, 0x2, RZ, 0xc0, !PT ;  /* 0x0000000200ff7812 */ /* 0x004fda000780c0ff */
[----:B------:R-:W-:Y:S05]  /*19220*/  @!P0 BRA `(.L_x_1254) ;  /* 0x0000000000308947 */ /* 0x000fea0003800000 */
[----:B------:R-:W0:Y:S08]  /*19230*/  S2UR UR5, SR_CgaCtaId ;  /* 0x00000000000579c3 */ /* 0x000e300000008800 */
[----:B------:R-:W-:Y:S06]  /*19240*/  BAR.SYNC.DEFER_BLOCKING 0x5, 0x180 ;  /* 0x0146000000007b1d */ /* 0x000fec0000010000 */
[----:B------:R-:W-:-:S02]  /*19250*/  UMOV UR4, 0x400 ;  /* 0x0000040000047882 */ /* 0x000fc40000000000 */
[----:B0-----:R-:W-:-:S09]  /*19260*/  ULEA UR4, UR5, UR4, 0x18 ;  /* 0x0000000405047291 */ /* 0x001fd2000f8ec03f */
[----:B------:R-:W0:Y:S04]  /*19270*/  LDS.128 R4, [UR4+0x298d0] ;  /* 0x0298d004ff047984 */ /* 0x000e280008000c00 */
[----:B0-----:R0:W-:Y:S01]  /*19280*/  STL.64 [R1+0x20], R4 ;  /* 0x0000200401007387 */ /* 0x0011e20000100a00 */
[----:B------:R-:W-:Y:S02]  /*19290*/  IMAD.MOV.U32 R2, RZ, RZ, R7 ;  /* 0x000000ffff027224 */ /* 0x000fe400078e0007 */
[----:B------:R-:W-:-:S03]  /*192a0*/  IMAD.MOV.U32 R0, RZ, RZ, R6 ;  /* 0x000000ffff007224 */ /* 0x000fc600078e0006 */
[----:B------:R-:W-:Y:S02]  /*192b0*/  R2UR UR45, R2 ;  /* 0x00000000022d72ca */ /* 0x000fe400000e0000 */
[----:B------:R-:W-:Y:S01]  /*192c0*/  R2UR UR38, R0 ;  /* 0x00000000002672ca */ /* 0x000fe200000e0000 */
[----:B------:R-:W-:Y:S06]  /*192d0*/  BAR.ARV 0x4, 0x180 ;  /* 0x0106000000007b1d */ /* 0x000fec0000002000 */
[----:B------:R-:W-:Y:S08]  /*192e0*/  BRA `(.L_x_1255) ;  /* 0x0000000800d47947 */ /* 0x000ff00003800000 */
.L_x_1254:
[----:B------:R-:W0:Y:S01]  /*192f0*/  S2R R2, SR_TID.X ;  /* 0x0000000000027919 */ /* 0x000e220000002100 */
[----:B------:R-:W-:Y:S01]  /*19300*/  ULDC UR4, c[0x0][0xc14] ;  /* 0x0003050000047ab9 */ /* 0x000fe20000000800 */
[----:B------:R-:W2:Y:S01]  /*19310*/  LDL.LU R0, [R1+0x20] ;  /* 0x0000200001007983 */ /* 0x000ea20000300800 */
[----:B0-----:R-:W-:-:S04]  /*19320*/  LOP3.LUT R6, R2, 0x1f, RZ, 0xc0, !PT ;  /* 0x0000001f02067812 */ /* 0x001fc800078ec0ff */
[C---:B------:R-:W-:Y:S01]  /*19330*/  ISETP.NE.AND P0, PT, R6.reuse, 0x1f, PT ;  /* 0x0000001f0600780c */ /* 0x040fe20003f05270 */
[----:B------:R-:W-:-:S05]  /*19340*/  VIADD R5, R6, UR45 ;  /* 0x0000002d06057c36 */ /* 0x000fca0008000000 */
[----:B------:R-:W-:Y:S01]  /*19350*/  ISETP.GE.OR P1, PT, R5, UR4, !P0 ;  /* 0x0000000405007c0c */ /* 0x000fe2000c726670 */
[----:B------:R-:W-:-:S12]  /*19360*/  ULDC UR4, c[0x0][0xc14] ;  /* 0x0003050000047ab9 */ /* 0x000fd80000000800 */
[----:B------:R-:W0:Y:S02]  /*19370*/  @!P1 LDC.64 R2, c[0x0][0xc58] ;  /* 0x00031600ff029b82 */ /* 0x000e240000000a00 */
[----:B0-----:R-:W-:-:S04]  /*19380*/  @!P1 IMAD.WIDE R2, R5, 0x4, R2 ;  /* 0x0000000405029825 */ /* 0x001fc800078e0202 */
[----:B------:R-:W-:-:S06]  /*19390*/  IMAD.MOV.U32 R5, RZ, RZ, RZ ;  /* 0x000000ffff057224 */ /* 0x000fcc00078e00ff */
[----:B------:R-:W3:Y:S01]  /*193a0*/  @!P1 LDG.E R5, desc[UR50][R2.64] ;  /* 0x0000003202059981 */ /* 0x000ee2000c1e1900 */
[C---:B------:R-:W-:Y:S02]  /*193b0*/  ISETP.NE.AND P1, PT, R6.reuse, RZ, PT ;  /* 0x000000ff0600720c */ /* 0x040fe40003f25270 */
[C---:B------:R-:W-:Y:S02]  /*193c0*/  ISETP.GE.U32.AND P2, PT, R6.reuse, 0x2, PT ;  /* 0x000000020600780c */ /* 0x040fe40003f46070 */
[C---:B------:R-:W-:Y:S02]  /*193d0*/  ISETP.GE.U32.AND P3, PT, R6.reuse, 0x4, PT ;  /* 0x000000040600780c */ /* 0x040fe40003f66070 */
[C---:B------:R-:W-:Y:S02]  /*193e0*/  ISETP.GE.U32.AND P4, PT, R6.reuse, 0x8, PT ;  /* 0x000000080600780c */ /* 0x040fe40003f86070 */
[----:B------:R-:W-:Y:S02]  /*193f0*/  ISETP.GE.U32.AND P5, PT, R6, 0x10, PT ;  /* 0x000000100600780c */ /* 0x000fe40003fa6070 */
[----:B------:R-:W0:Y:S01]  /*19400*/  LDC R6, c[0x0][0xc10] ;  /* 0x00030400ff067b82 */ /* 0x000e220000000800 */
[----:B--2---:R-:W-:-:S02]  /*19410*/  IMAD.MOV.U32 R8, RZ, RZ, R0 ;  /* 0x000000ffff087224 */ /* 0x004fc400078e0000 */
[----:B---3--:R-:W2:Y:S02]  /*19420*/  SHFL.UP PT, R0, R5, 0x1, RZ ;  /* 0x0420000005007989 */ /* 0x008ea400000e00ff */
[----:B--2---:R-:W-:-:S05]  /*19430*/  SEL R0, R0, RZ, P1 ;  /* 0x000000ff00007207 */ /* 0x004fca0000800000 */
[----:B------:R-:W-:-:S05]  /*19440*/  IMAD.IADD R0, R5, 0x1, R0 ;  /* 0x0000000105007824 */ /* 0x000fca00078e0200 */
[----:B------:R-:W2:Y:S02]  /*19450*/  SHFL.UP PT, R4, R0, 0x2, RZ ;  /* 0x0440000000047989 */ /* 0x000ea400000e00ff */
        /* <DEDUP_REMOVED lines=8> */
[----:B------:R-:W2:Y:S04]  /*194e0*/  SHFL.UP PT, R0, R3, 0x10, RZ ;  /* 0x0600000003007989 */ /* 0x000ea800000e00ff */
[----:B------:R-:W-:Y:S01]  /*194f0*/  SHFL.IDX PT, R9, R8, 0x1, 0x1f ;  /* 0x00201f0008097f89 */ /* 0x000fe200000e0000 */
[----:B--2---:R-:W-:-:S05]  /*19500*/  SEL R0, R0, RZ, P5 ;  /* 0x000000ff00007207 */ /* 0x004fca0002800000 */
[----:B------:R-:W-:-:S05]  /*19510*/  IMAD.IADD R10, R3, 0x1, R0 ;  /* 0x00000001030a7824 */ /* 0x000fca00078e0200 */
[----:B------:R-:W0:Y:S04]  /*19520*/  SHFL.IDX PT, R7, R10, 0x1f, 0x1f ;  /* 0x03e01f000a077f89 */ /* 0x000e2800000e0000 */
[----:B------:R-:W2:Y:S01]  /*19530*/  SHFL.IDX PT, R0, R8, RZ, 0x1f ;  /* 0x00001fff08007589 */ /* 0x000ea200000e0000 */
[----:B0-----:R-:W-:-:S04]  /*19540*/  IMAD R2, R7, R6, RZ ;  /* 0x0000000607027224 */ /* 0x001fc800078e02ff */
[----:B------:R-:W-:-:S05]  /*19550*/  IMAD.IADD R7, R9, 0x1, R2 ;  /* 0x0000000109077824 */ /* 0x000fca00078e0202 */
[----:B--2---:R-:W-:-:S13]  /*19560*/  ISETP.GT.AND P6, PT, R7, R0, PT ;  /* 0x000000000700720c */ /* 0x004fda0003fc4270 */
[----:B------:R-:W-:Y:S05]  /*19570*/  @P6 BRA `(.L_x_1256) ;  /* 0x0000000000906947 */ /* 0x000fea0003800000 */
.L_x_1260:
[----:B------:R-:W-:-:S04]  /*19580*/  UIADD3 UR45, UR45, 0x1f, URZ ;  /* 0x0000001f2d2d7890 */ /* 0x000fc8000fffe03f */
[----:B------:R-:W-:-:S06]  /*19590*/  UISETP.GE.AND UP0, UPT, UR45, UR4, UPT ;  /* 0x000000042d00728c */ /* 0x000fcc000bf06270 */
[----:B------:R-:W-:-:S13]  /*195a0*/  PLOP3.LUT P6, PT, PT, PT, UP0, 0x40, 0x0 ;  /* 0x000000000000781c */ /* 0x000fda0003fce808 */
[----:B------:R-:W-:Y:S05]  /*195b0*/  @!P6 BRA `(.L_x_1257) ;  /* 0x0000000400d4e947 */ /* 0x000fea0003800000 */
[----:B------:R-:W0:Y:S01]  /*195c0*/  S2R R2, SR_TID.X ;  /* 0x0000000000027919 */ /* 0x000e220000002100 */
[----:B------:R-:W-:Y:S01]  /*195d0*/  BSSY B0, `(.L_x_1258) ;  /* 0x0000009000007945 */ /* 0x000fe20003800000 */
[----:B------:R-:W-:Y:S01]  /*195e0*/  IMAD.MOV.U32 R5, RZ, RZ, RZ ;  /* 0x000000ffff057224 */ /* 0x000fe200078e00ff */
[----:B0-----:R-:W-:-:S05]  /*195f0*/  LOP3.LUT R2, R2, 0x1f, RZ, 0xc0, !PT ;  /* 0x0000001f02027812 */ /* 0x001fca00078ec0ff */
[----:B------:R-:W-:-:S05]  /*19600*/  VIADD R9, R2, UR45 ;  /* 0x0000002d02097c36 */ /* 0x000fca0008000000 */
[----:B------:R-:W-:-:S13]  /*19610*/  ISETP.GE.OR P6, PT, R9, UR4, !P0 ;  /* 0x0000000409007c0c */ /* 0x000fda000c7c6670 */
[----:B------:R-:W-:Y:S05]  /*19620*/  @P6 BRA `(.L_x_1259) ;  /* 0x00000000000c6947 */ /* 0x000fea0003800000 */
[----:B------:R-:W0:Y:S02]  /*19630*/  LDC.64 R2, c[0x0][0xc58] ;  /* 0x00031600ff027b82 */ /* 0x000e240000000a00 */
[----:B0-----:R-:W-:-:S05]  /*19640*/  IMAD.WIDE R2, R9, 0x4, R2 ;  /* 0x0000000409027825 */ /* 0x001fca00078e0202 */
[----:B------:R0:W5:Y:S02]  /*19650*/  LDG.E R5, desc[UR50][R2.64] ;  /* 0x0000003202057981 */ /* 0x000164000c1e1900 */
.L_x_1259:
[----:B------:R-:W-:Y:S05]  /*19660*/  BSYNC B0 ;  /* 0x0000000000007941 */ /* 0x000fea0003800000 */
.L_x_1258:
        /* <DEDUP_REMOVED lines=21> */
.L_x_1256:
        /* <DEDUP_REMOVED lines=12> */
[----:B------:R-:W-:Y:S01]  /*19880*/  ISETP.NE.AND P0, PT, RZ, UR7, PT ;  /* 0x00000007ff007c0c */ /* 0x000fe2000bf05270 */
[----:B------:R-:W-:-:S03]  /*19890*/  IMAD.MOV.U32 R11, RZ, RZ, RZ ;  /* 0x000000ffff0b7224 */ /* 0x000fc600078e00ff */
[----:B------:R-:W2:Y:S02]  /*198a0*/  SHFL.IDX PT, R5, R5, R12, 0x1f ;  /* 0x00001f0c05057589 */ /* 0x000ea400000e0000 */
[----:B--2---:R-:W-:-:S05]  /*198b0*/  IMAD R4, R5, R8, RZ ;  /* 0x0000000805047224 */ /* 0x004fca00078e02ff */
[----:B------:R-:W-:Y:S02]  /*198c0*/  IABS R9, R4 ;  /* 0x0000000400097213 */ /* 0x000fe40000000000 */
[----:B------:R-:W-:Y:S05]  /*198d0*/  @!P0 BRA `(.L_x_1261) ;  /* 0x00000000000c8947 */ /* 0x000fea0003800000 */
[----:B------:R-:W-:-:S06]  /*198e0*/  UIADD3 UR4, UR6, -0x1, URZ ;  /* 0xffffffff06047890 */ /* 0x000fcc000fffe03f */
[----:B------:R-:W-:-:S06]  /*198f0*/  IMAD.U32 R11, RZ, RZ, UR4 ;  /* 0x00000004ff0b7e24 */ /* 0x000fcc000f8e00ff */
[----:B------:R0:W2:Y:S02]  /*19900*/  SHFL.IDX PT, R11, R10, R11, 0x1f ;  /* 0x00001f0b0a0b7589 */ /* 0x0000a400000e0000 */
.L_x_1261:
[----:B0-----:R-:W0:Y:S01]  /*19910*/  I2F.RP R10, R9 ;  /* 0x00000009000a7306 */ /* 0x001e220000209400 */
[----:B--2---:R-:W-:-:S05]  /*19920*/  IMAD R11, R11, R6, R7 ;  /* 0x000000060b0b7224 */ /* 0x004fca00078e0207 */
[----:B------:R2:W-:Y:S02]  /*19930*/  STL [R1+0x20], R11 ;  /* 0x0000200b01007387 */ /* 0x0005e40000100800 */
[----:B0-----:R-:W0:Y:S02]  /*19940*/  MUFU.RCP R10, R10 ;  /* 0x0000000a000a7308 */ /* 0x001e240000001000 */
[----:B0-----:R-:W-:-:S06]  /*19950*/  VIADD R3, R10, 0xffffffe ;  /* 0x0ffffffe0a037836 */ /* 0x001fcc0000000000 */
[----:B------:R-:W0:Y:S02]  /*19960*/  F2I.FTZ.U32.TRUNC.NTZ R3, R3 ;  /* 0x0000000300037305 */ /* 0x000e24000021f000 */
[----:B0-----:R-:W-:-:S04]  /*19970*/  IMAD.MOV R2, RZ, RZ, -R3 ;  /* 0x000000ffff027224 */ /* 0x001fc800078e0a03 */
[----:B------:R-:W-:Y:S02]  /*19980*/  IMAD R7, R2, R9, RZ ;  /* 0x0000000902077224 */ /* 0x000fe400078e02ff */
[----:B------:R-:W-:-:S04]  /*19990*/  IMAD.MOV.U32 R2, RZ, RZ, RZ ;  /* 0x000000ffff027224 */ /* 0x000fc800078e00ff */
[----:B------:R-:W-:-:S04]  /*199a0*/  IMAD.HI.U32 R2, R3, R7, R2 ;  /* 0x0000000703027227 */ /* 0x000fc800078e0002 */
[----:B------:R-:W-:Y:S01]  /*199b0*/  IMAD.IADD R7, R0, 0x1, -R11 ;  /* 0x0000000100077824 */ /* 0x000fe200078e0a0b */
[----:B------:R-:W-:-:S04]  /*199c0*/  IABS R0, R4 ;  /* 0x0000000400007213 */ /* 0x000fc80000000000 */
[----:B------:R-:W-:Y:S01]  /*199d0*/  IABS R3, R7 ;  /* 0x0000000700037213 */ /* 0x000fe20000000000 */
[----:B------:R-:W-:-:S04]  /*199e0*/  IMAD.MOV R0, RZ, RZ, -R0 ;  /* 0x000000ffff007224 */ /* 0x000fc800078e0a00 */
        /* <DEDUP_REMOVED lines=9> */
[----:B------:R-:W-:-:S04]  /*19a80*/  @P0 VIADD R2, R2, 0x1 ;  /* 0x0000000102020836 */ /* 0x000fc80000000000 */
[----:B------:R-:W-:Y:S02]  /*19a90*/  IMAD.MOV.U32 R9, RZ, RZ, R2 ;  /* 0x000000ffff097224 */ /* 0x000fe400078e0002 */
[----:B------:R-:W-:Y:S02]  /*19aa0*/  IMAD.MOV.U32 R2, RZ, RZ, RZ ;  /* 0x000000ffff027224 */ /* 0x000fe400078e00ff */
[----:B------:R-:W-:Y:S01]  /*19ab0*/  @!P2 IMAD.MOV R9, RZ, RZ, -R9 ;  /* 0x000000ffff09a224 */ /* 0x000fe200078e0a09 */
[----:B------:R-:W-:-:S05]  /*19ac0*/  @!P1 LOP3.LUT R9, RZ, R4, RZ, 0x33, !PT ;  /* 0x00000004ff099212 */ /* 0x000fca00078e33ff */
[----:B------:R-:W-:Y:S02]  /*19ad0*/  IMAD R0, R8, R9, RZ ;  /* 0x0000000908007224 */ /* 0x000fe400078e02ff */
[----:B------:R-:W-:Y:S02]  /*19ae0*/  IMAD.MOV R9, RZ, RZ, -R9 ;  /* 0x000000ffff097224 */ /* 0x000fe400078e0a09 */
[----:B------:R-:W-:Y:S02]  /*19af0*/  IMAD.MOV R3, RZ, RZ, -R0 ;  /* 0x000000ffff037224 */ /* 0x000fe400078e0a00 */
[----:B------:R-:W-:-:S03]  /*19b00*/  IMAD R7, R4, R9, R7 ;  /* 0x0000000904077224 */ /* 0x000fc600078e0207 */
[----:B------:R-:W-:Y:S01]  /*19b10*/  VIADDMNMX R6, R3, R6, R8, PT ;  /* 0x0000000603067246 */ /* 0x000fe20003800108 */
[----:B------:R-:W-:-:S03]  /*19b20*/  IMAD.IADD R0, R7, 0x1, R0 ;  /* 0x0000000107007824 */ /* 0x000fc600078e0200 */
[-C--:B------:R-:W-:Y:S02]  /*19b30*/  IABS R8, R6.reuse ;  /* 0x0000000600087213 */ /* 0x080fe40000000000 */
[----:B------:R-:W-:Y:S02]  /*19b40*/  IABS R4, R6 ;  /* 0x0000000600047213 */ /* 0x000fe40000000000 */
[----:B------:R-:W0:Y:S08]  /*19b50*/  I2F.RP R10, R8 ;  /* 0x00000008000a7306 */ /* 0x000e300000209400 */
[----:B0-----:R-:W2:Y:S02]  /*19b60*/  MUFU.RCP R10, R10 ;  /* 0x0000000a000a7308 */ /* 0x001ea40000001000 */
[----:B--2---:R-:W-:-:S06]  /*19b70*/  VIADD R11, R10, 0xffffffe ;  /* 0x0ffffffe0a0b7836 */ /* 0x004fcc0000000000 */
[----:B------:R-:W0:Y:S02]  /*19b80*/  F2I.FTZ.U32.TRUNC.NTZ R3, R11 ;  /* 0x0000000b00037305 */ /* 0x000e24000021f000 */
[----:B0-----:R-:W-:-:S04]  /*19b90*/  IMAD.MOV R9, RZ, RZ, -R3 ;  /* 0x000000ffff097224 */ /* 0x001fc800078e0a03 */
[----:B------:R-:W-:-:S04]  /*19ba0*/  IMAD R9, R9, R8, RZ ;  /* 0x0000000809097224 */ /* 0x000fc800078e02ff */
[----:B------:R-:W-:Y:S01]  /*19bb0*/  IMAD.HI.U32 R3, R3, R9, R2 ;  /* 0x0000000903037227 */ /* 0x000fe200078e0002 */
[----:B------:R-:W-:-:S03]  /*19bc0*/  IABS R2, R7 ;  /* 0x0000000700027213 */ /* 0x000fc60000000000 */
[----:B------:R-:W-:Y:S02]  /*19bd0*/  IMAD.MOV R9, RZ, RZ, -R4 ;  /* 0x000000ffff097224 */ /* 0x000fe400078e0a04 */
        /* <DEDUP_REMOVED lines=19> */
.L_x_1257:
[----:B------:R2:W-:Y:S01]  /*19d10*/  STL [R1+0x20], R0 ;  /* 0x0000200001007387 */ /* 0x0005e20000100800 */
[----:B------:R-:W-:Y:S01]  /*19d20*/  ULDC UR45, c[0x0][0xc14] ;  /* 0x00030500002d7ab9 */ /* 0x000fe20000000800 */
[----:B------:R-:W-:Y:S02]  /*19d30*/  UMOV UR38, URZ ;  /* 0x0000003f00267c82 */ /* 0x000fe40008000000 */
[----:B------:R2:W-:Y:S03]  /*19d40*/  STL [R1+0x24], RZ ;  /* 0x000024ff01007387 */ /* 0x0005e60000100800 */
.L_x_1262:
[----:B------:R-:W3:Y:S04]  /*19d50*/  LDL R3, [R1+0x20] ;  /* 0x0000200001037983 */ /* 0x000ee80000100800 */
[----:B------:R-:W4:Y:S01]  /*19d60*/  LDL R2, [R1+0x24] ;  /* 0x0000240001027983 */ /* 0x000f220000100800 */
[----:B------:R-:W-:Y:S02]  /*19d70*/  IMAD.U32 R6, RZ, RZ, UR38 ;  /* 0x00000026ff067e24 */ /* 0x000fe4000f8e00ff */
[----:B------:R-:W-:Y:S01]  /*19d80*/  IMAD.U32 R7, RZ, RZ, UR45 ;  /* 0x0000002dff077e24 */ /* 0x000fe2000f8e00ff */
[----:B0-2---:R-:W0:Y:S02]  /*19d90*/  S2R R0, SR_TID.X ;  /* 0x0000000000007919 */ /* 0x005e240000002100 */
[----:B0-----:R-:W-:Y:S01]  /*19da0*/  LOP3.LUT R0, R0, 0x1f, RZ, 0xc0, !PT ;  /* 0x0000001f00007812 */ /* 0x001fe200078ec0ff */
[----:B------:R-:W-:Y:S03]  /*19db0*/  BAR.SYNC.DEFER_BLOCKING 0x4, 0x180 ;  /* 0x0106000000007b1d */ /* 0x000fe60000010000 */
[----:B------:R-:W-:-:S13]  /*19dc0*/  ISETP.NE.AND P0, PT, R0, RZ, PT ;  /* 0x000000ff0000720c */ /* 0x000fda0003f05270 */
[----:B------:R-:W-:Y:S01]  /*19dd0*/  @!P0 MOV R0, 0x400 ;  /* 0x0000040000008802 */ /* 0x000fe20000000f00 */
[----:B---3--:R-:W-:Y:S02]  /*19de0*/  IMAD.MOV.U32 R4, RZ, RZ, R3 ;  /* 0x000000ffff047224 */ /* 0x008fe400078e0003 */
[----:B------:R-:W0:Y:S01]  /*19df0*/  @!P0 S2R R3, SR_CgaCtaId ;  /* 0x0000000000038919 */ /* 0x000e220000008800 */
[----:B----4-:R-:W-:Y:S01]  /*19e00*/  IMAD.MOV.U32 R5, RZ, RZ, R2 ;  /* 0x000000ffff057224 */ /* 0x010fe200078e0002 */
[----:B0-----:R-:W-:-:S05]  /*19e10*/  @!P0 LEA R0, R3, R0, 0x18 ;  /* 0x0000000003008211 */ /* 0x001fca00078ec0ff */
[----:B------:R2:W-:Y:S01]  /*19e20*/  @!P0 STS.128 [R0+0x298d0], R4 ;  /* 0x0298d00400008388 */ /* 0x0005e20000000c00 */
[----:B------:R-:W-:Y:S06]  /*19e30*/  BAR.ARV 0x5, 0x180 ;  /* 0x0146000000007b1d */ /* 0x000fec0000002000 */
.L_x_1255:
[----:B------:R-:W-:Y:S02]  /*19e40*/  ULDC UR4, c[0x0][0xc14] ;  /* 0x0003050000047ab9 */ /* 0x000fe40000000800 */
[----:B------:R-:W-:-:S06]  /*19e50*/  UISETP.GE.AND UP0, UPT, UR45, UR4, UPT ;  /* 0x000000042d00728c */ /* 0x000fcc000bf06270 */
[----:B------:R-:W-:-:S13]  /*19e60*/  PLOP3.LUT P0, PT, PT, PT, UP0, 0x80, 0x0 ;  /* 0x000000000000781c */ /* 0x000fda0003f0f008 */
[----:B------:R-:W-:Y:S05]  /*19e70*/  @!P0 BRA `(.L_x_1263) ;  /* 0xffffffbc00e88947 */ /* 0x000fea000383ffff */
.L_x_1195:
[----:B--2---:R-:W2:Y:S01]  /*19e80*/  LDL.LU R0, [R1+0x34] ;  /* 0x0000340001007983 */ /* 0x004ea20000300800 */
        /* <DEDUP_REMOVED lines=11> */
.L_x_1295:
[----:B------:R-:W-:Y:S05]  /*19f40*/  BSYNC B0 ;  /* 0x0000000000007941 */ /* 0x000fea0003800000 */
.L_x_1264:
[----:B------:R-:W-:-:S03]  /*19f50*/  UMOV UR4, 0xffffffff ;  /* 0xffffffff00047882 */ /* 0x000fc60000000000 */
[----:B------:R-:W-:Y:S05]  /*19f60*/  BRA.DIV UR4, `(.L_x_1266) ;  /* 0x0000000a04bc7947 */ /* 0x000fea000b800000 */
[----:B------:R-:W1:Y:S02]  /*19f70*/  S2R R2, SR_TID.X ;  /* 0x0000000000027919 */ /* 0x000e640000002100 */
[----:B-1----:R-:W-:-:S04]  /*19f80*/  SHF.R.U32.HI R2, RZ, 0x5, R2 ;  /* 0x00000005ff027819 */ /* 0x002fc80000011602 */
[----:B------:R-:W-:-:S05]  /*19f90*/  LOP3.LUT R2, R2, 0x3, RZ, 0xc0, !PT ;  /* 0x0000000302027812 */ /* 0x000fca00078ec0ff */
[----:B------:R1:W2:Y:S02]  /*19fa0*/  SHFL.IDX PT, R14, R2, RZ, 0x1f ;  /* 0x00001fff020e7589 */ /* 0x0002a400000e0000 */
.L_x_1298:
[----:B--2---:R-:W-:Y:S01]  /*19fb0*/  ISETP.NE.AND P0, PT, R14, RZ, PT ;  /* 0x000000ff0e00720c */ /* 0x004fe20003f05270 */
[----:B------:R-:W-:-:S12]  /*19fc0*/  BSSY B0, `(.L_x_1267) ;  /* 0x000002e000007945 */ /* 0x000fd80003800000 */
[----:B------:R-:W-:Y:S05]  /*19fd0*/  @P0 BRA `(.L_x_1268) ;  /* 0x0000000000b00947 */ /* 0x000fea0003800000 */
[----:B------:R-:W-:-:S03]  /*19fe0*/  UMOV UR4, 0xffffffff ;  /* 0xffffffff00047882 */ /* 0x000fc60000000000 */
[----:B------:R-:W-:Y:S05]  /*19ff0*/  BRA.DIV UR4, `(.L_x_1269) ;  /* 0x0000000a04cc7947 */ /* 0x000fea000b800000 */
[----:B------:R-:W-:-:S13]  /*1a000*/  ELECT P6, URZ, PT ;  /* 0x00000000003f782f */ /* 0x000fda00038c0000 */
.L_x_1301:
[----:B------:R-:W-:Y:S05]  /*1a010*/  @!P6 BRA `(.L_x_1268) ;  /* 0x0000000000a0e947 */ /* 0x000fea0003800000 */
[----:B------:R-:W-:-:S06]  /*1a020*/  ULOP3.LUT UR4, UR40, 0x2, URZ, 0xfc, !UPT ;  /* 0x0000000228047892 */ /* 0x000fcc000f8efc3f */
[----:B-1----:R-:W-:-:S05]  /*1a030*/  IMAD.U32 R2, RZ, RZ, UR4 ;  /* 0x00000004ff027e24 */ /* 0x002fca000f8e00ff */
[----:B------:R-:W-:-:S13]  /*1a040*/  ISETP.NE.AND P0, PT, R2, 0x3, PT ;  /* 0x000000030200780c */ /* 0x000fda0003f05270 */
[----:B------:R-:W-:Y:S05]  /*1a050*/  @!P0 BRA `(.L_x_1270) ;  /* 0x0000000000048947 */ /* 0x000fea0003800000 */
[----:B------:R-:W-:Y:S01]  /*1a060*/  BPT.TRAP 0x1 ;  /* 0x000000040000795c */ /* 0x000fe20000300000 */
.L_x_1270:
        /* <DEDUP_REMOVED lines=14> */
.L_x_1302:
[----:B------:R-:W1:Y:S02]  /*1a150*/  SYNCS.PHASECHK.TRANS64.TRYWAIT P1, [R7+URZ], R2 ;  /* 0x00000002070075a7 */ /* 0x000e64000802017f */
[----:B-1----:R-:W-:Y:S05]  /*1a160*/  @!P1 BRA `(.L_x_1272) ;  /* 0x0000000800a49947 */ /* 0x002fea0003800000 */
.L_x_1303:
[----:B------:R-:W-:Y:S05]  /*1a170*/  @!P0 BRA `(.L_x_1273) ;  /* 0x0000000000048947 */ /* 0x000fea0003800000 */
[----:B------:R-:W-:Y:S01]  /*1a180*/  BPT.TRAP 0x1 ;  /* 0x000000040000795c */ /* 0x000fe20000300000 */
.L_x_1273:
[----:B------:R-:W2:Y:S02]  /*1a190*/  LDL.LU R4, [R1] ;  /* 0x0000000001047983 */ /* 0x000ea40000300800 */
[----:B--2---:R-:W-:-:S04]  /*1a1a0*/  IMAD R4, R4, 0x8, R0 ;  /* 0x0000000804047824 */ /* 0x004fc800078e0200 */
[----:B------:R-:W2:Y:S02]  /*1a1b0*/  SYNCS.PHASECHK.TRANS64.TRYWAIT P1, [R4+URZ+0x29860], R5 ;  /* 0x02986005040075a7 */ /* 0x000ea4000802017f */
[----:B--2---:R-:W-:Y:S05]  /*1a1c0*/  @!P1 BRA `(.L_x_1274) ;  /* 0x0000000800a09947 */ /* 0x004fea0003800000 */
.L_x_1304:
[----:B------:R-:W-:Y:S05]  /*1a1d0*/  @!P0 BRA `(.L_x_1275) ;  /* 0x0000000000048947 */ /* 0x000fea0003800000 */
[----:B------:R-:W-:Y:S01]  /*1a1e0*/  BPT.TRAP 0x1 ;  /* 0x000000040000795c */ /* 0x000fe20000300000 */
.L_x_1275:
[----:B------:R-:W-:-:S04]  /*1a1f0*/  IMAD R3, R3, 0x8, R0 ;  /* 0x0000000803037824 */ /* 0x000fc800078e0200 */
[----:B------:R-:W3:Y:S02]  /*1a200*/  SYNCS.PHASECHK.TRANS64.TRYWAIT P1, [R3+URZ+0x29860], R2 ;  /* 0x02986002030075a7 */ /* 0x000ee4000802017f */
[----:B---3--:R-:W-:Y:S05]  /*1a210*/  @!P1 BRA `(.L_x_1276) ;  /* 0x0000000800a09947 */ /* 0x008fea0003800000 */
.L_x_1305:
[----:B------:R-:W-:Y:S05]  /*1a220*/  @!P0 BRA `(.L_x_1277) ;  /* 0x0000000000048947 */ /* 0x000fea0003800000 */
[----:B------:R-:W-:Y:S01]  /*1a230*/  BPT.TRAP 0x1 ;  /* 0x000000040000795c */ /* 0x000fe20000300000 */
.L_x_1277:
[----:B------:R-:W4:Y:S02]  /*1a240*/  SYNCS.PHASECHK.TRANS64.TRYWAIT P0, [R4+URZ+0x29880], R5 ;  /* 0x02988005040075a7 */ /* 0x000f24000800017f */
[----:B----4-:R-:W-:Y:S05]  /*1a250*/  @!P0 BRA `(.L_x_1278) ;  /* 0x0000000800a48947 */ /* 0x010fea0003800000 */
.L_x_1279:
[----:B------:R0:W0:Y:S02]  /*1a260*/  SYNCS.PHASECHK.TRANS64.TRYWAIT P0, [R3+URZ+0x29880], R2 ;  /* 0x02988002030075a7 */ /* 0x000024000800017f */
[----:B0-----:R-:W-:Y:S05]  /*1a270*/  @!P0 NANOSLEEP.SYNCS 0x989680 ;  /* 0x009896800000895d */ /* 0x001fea0003900000 */
[----:B------:R-:W0:Y:S02]  /*1a280*/  @!P0 SYNCS.PHASECHK.TRANS64 P0, [R3+URZ+0x29880], R2 ;  /* 0x02988002030085a7 */ /* 0x000e24000800007f */
[----:B0-----:R-:W-:Y:S05]  /*1a290*/  @!P0 BRA `(.L_x_1279) ;  /* 0xfffffffc00f08947 */ /* 0x001fea000383ffff */
.L_x_1268:
[----:B------:R-:W-:Y:S05]  /*1a2a0*/  BSYNC B0 ;  /* 0x0000000000007941 */ /* 0x000fea0003800000 */
.L_x_1267:
[----:B------:R-:W-:Y:S05]  /*1a2b0*/  EXIT ;  /* 0x000000000000794d */ /* 0x000fea0003800000 */
.L_x_1093:
[----:B0-----:R-:W-:-:S04]  /*1a2c0*/  IMAD.U32 R3, RZ, RZ, UR41 ;  /* 0x00000029ff037e24 */ /* 0x001fc8000f8e00ff */
[----:B------:R0:W1:Y:S03]  /*1a2d0*/  SYNCS.PHASECHK.TRANS64.TRYWAIT P1, [R3+URZ+0x29800], R0 ;  /* 0x02980000030075a7 */ /* 0x000066000802017f */
[----:B-1----:R-:W-:Y:S05]  /*1a2e0*/  @!P1 NANOSLEEP.SYNCS 0x989680 ;  /* 0x009896800000995d */ /* 0x002fea0003900000 */
[----:B------:R-:W1:Y:S02]  /*1a2f0*/  @!P1 SYNCS.PHASECHK.TRANS64 P1, [R3+URZ+0x29800], R0 ;  /* 0x02980000030095a7 */ /* 0x000e64000802007f */
[----:B-1----:R-:W-:Y:S05]  /*1a300*/  @!P1 BRA `(.L_x_1093) ;  /* 0xfffffffc00ec9947 */ /* 0x002fea000383ffff */
[----:B------:R-:W-:Y:S05]  /*1a310*/  BRA `(.L_x_1280) ;  /* 0xfffffe7800ac7947 */ /* 0x000fea000383ffff */
.L_x_1097:
[----:B-1----:R1:W2:Y:S02]  /*1a320*/  SYNCS.PHASECHK.TRANS64.TRYWAIT P1, [R3+URZ+0x29830], R0 ;  /* 0x02983000030075a7 */ /* 0x0022a4000802017f */
[----:B--2---:R-:W-:Y:S05]  /*1a330*/  @!P1 NANOSLEEP.SYNCS 0x989680 ;  /* 0x009896800000995d */ /* 0x004fea0003900000 */
[----:B------:R-:W2:Y:S02]  /*1a340*/  @!P1 SYNCS.PHASECHK.TRANS64 P1, [R3+URZ+0x29830], R0 ;  /* 0x02983000030095a7 */ /* 0x000ea4000802007f */
[----:B--2---:R-:W-:Y:S05]  /*1a350*/  @!P1 BRA `(.L_x_1097) ;  /* 0xfffffffc00f09947 */ /* 0x004fea000383ffff */
[----:B------:R-:W-:Y:S05]  /*1a360*/  BRA `(.L_x_1096) ;  /* 0xfffffe7800d87947 */ /* 0x000fea000383ffff */
.L_x_1113:
[----:B-1----:R-:W-:-:S04]  /*1a370*/  IMAD.U32 R15, RZ, RZ, UR6 ;  /* 0x00000006ff0f7e24 */ /* 0x002fc8000f8e00ff */
[----:B------:R1:W2:Y:S03]  /*1a380*/  SYNCS.PHASECHK.TRANS64.TRYWAIT P1, [R15+URZ+0x29830], R8 ;  /* 0x029830080f0075a7 */ /* 0x0002a6000802017f */
[----:B--2---:R-:W-:Y:S05]  /*1a390*/  @!P1 NANOSLEEP.SYNCS 0x989680 ;  /* 0x009896800000995d */ /* 0x004fea0003900000 */
[----:B------:R-:W2:Y:S02]  /*1a3a0*/  @!P1 SYNCS.PHASECHK.TRANS64 P1, [R15+URZ+0x29830], R8 ;  /* 0x029830080f0095a7 */ /* 0x000ea4000802007f */
[----:B--2---:R-:W-:Y:S05]  /*1a3b0*/  @!P1 BRA `(.L_x_1113) ;  /* 0xfffffffc00ec9947 */ /* 0x004fea000383ffff */
[----:B------:R-:W-:Y:S05]  /*1a3c0*/  BRA `(.L_x_1110) ;  /* 0xfffffebc00b47947 */ /* 0x000fea000383ffff */
.L_x_1117:
[----:B-1----:R-:W-:-:S04]  /*1a3d0*/  IMAD.U32 R15, RZ, RZ, UR6 ;  /* 0x00000006ff0f7e24 */ /* 0x002fc8000f8e00ff */
[----:B------:R1:W2:Y:S03]  /*1a3e0*/  SYNCS.PHASECHK.TRANS64.TRYWAIT P1, [R15+URZ+0x29850], R8 ;  /* 0x029850080f0075a7 */ /* 0x0002a6000802017f */
[----:B--2---:R-:W-:Y:S05]  /*1a3f0*/  @!P1 NANOSLEEP.SYNCS 0x989680 ;  /* 0x009896800000995d */ /* 0x004fea0003900000 */
[----:B------:R-:W2:Y:S02]  /*1a400*/  @!P1 SYNCS.PHASECHK.TRANS64 P1, [R15+URZ+0x29850], R8 ;  /* 0x029850080f0095a7 */ /* 0x000ea4000802007f */
[----:B--2---:R-:W-:Y:S05]  /*1a410*/  @!P1 BRA `(.L_x_1117) ;  /* 0xfffffffc00ec9947 */ /* 0x004fea000383ffff */
[----:B------:R-:W-:Y:S05]  /*1a420*/  BRA `(.L_x_1114) ;  /* 0xfffffec800b07947 */ /* 0x000fea000383ffff */
.L_x_1135:
[----:B-1----:R-:W-:-:S04]  /*1a430*/  IMAD.U32 R13, RZ, RZ, UR6 ;  /* 0x00000006ff0d7e24 */ /* 0x002fc8000f8e00ff */
[----:B------:R1:W2:Y:S03]  /*1a440*/  SYNCS.PHASECHK.TRANS64.TRYWAIT P1, [R13+URZ+0x29830], R0 ;  /* 0x029830000d0075a7 */ /* 0x0002a6000802017f */
[----:B--2---:R-:W-:Y:S05]  /*1a450*/  @!P1 NANOSLEEP.SYNCS 0x989680 ;  /* 0x009896800000995d */ /* 0x004fea0003900000 */
[----:B------:R-:W2:Y:S02]  /*1a460*/  @!P1 SYNCS.PHASECHK.TRANS64 P1, [R13+URZ+0x29830], R0 ;  /* 0x029830000d0095a7 */ /* 0x000ea4000802007f */
[----:B--2---:R-:W-:Y:S05]  /*1a470*/  @!P1 BRA `(.L_x_1135) ;  /* 0xfffffffc00ec9947 */ /* 0x004fea000383ffff */
[----:B------:R-:W-:Y:S05]  /*1a480*/  BRA `(.L_x_1132) ;  /* 0xffffff0400bc7947 */ /* 0x000fea000383ffff */
.L_x_1139:
[----:B-1----:R-:W-:-:S04]  /*1a490*/  IMAD.U32 R13, RZ, RZ, UR6 ;  /* 0x00000006ff0d7e24 */ /* 0x002fc8000f8e00ff */
[----:B------:R1:W2:Y:S03]  /*1a4a0*/  SYNCS.PHASECHK.TRANS64.TRYWAIT P1, [R13+URZ+0x29850], R0 ;  /* 0x029850000d0075a7 */ /* 0x0002a6000802017f */
[----:B--2---:R-:W-:Y:S05]  /*1a4b0*/  @!P1 NANOSLEEP.SYNCS 0x989680 ;  /* 0x009896800000995d */ /* 0x004fea0003900000 */
[----:B------:R-:W2:Y:S02]  /*1a4c0*/  @!P1 SYNCS.PHASECHK.TRANS64 P1, [R13+URZ+0x29850], R0 ;  /* 0x029850000d0095a7 */ /* 0x000ea4000802007f */
[----:B--2---:R-:W-:Y:S05]  /*1a4d0*/  @!P1 BRA `(.L_x_1139) ;  /* 0xfffffffc00ec9947 */ /* 0x004fea000383ffff */
[----:B------:R-:W-:Y:S05]  /*1a4e0*/  BRA `(.L_x_1136) ;  /* 0xffffff1000c47947 */ /* 0x000fea000383ffff */
.L_x_1146:
[----:B-1----:R-:W-:-:S04]  /*1a4f0*/  IMAD.U32 R15, RZ, RZ, UR6 ;  /* 0x00000006ff0f7e24 */ /* 0x002fc8000f8e00ff */
[----:B------:R1:W2:Y:S03]  /*1a500*/  SYNCS.PHASECHK.TRANS64.TRYWAIT P1, [R15+URZ+0x29830], R0 ;  /* 0x029830000f0075a7 */ /* 0x0002a6000802017f */
[----:B--2---:R-:W-:Y:S05]  /*1a510*/  @!P1 NANOSLEEP.SYNCS 0x989680 ;  /* 0x009896800000995d */ /* 0x004fea0003900000 */
[----:B------:R-:W2:Y:S02]  /*1a520*/  @!P1 SYNCS.PHASECHK.TRANS64 P1, [R15+URZ+0x29830], R0 ;  /* 0x029830000f0095a7 */ /* 0x000ea4000802007f */
[----:B--2---:R-:W-:Y:S05]  /*1a530*/  @!P1 BRA `(.L_x_1146) ;  /* 0xfffffffc00ec9947 */ /* 0x004fea000383ffff */
[----:B------:R-:W-:Y:S05]  /*1a540*/  BRA `(.L_x_1143) ;  /* 0xffffff3000ec7947 */ /* 0x000fea000383ffff */
.L_x_1150:
[----:B-1----:R-:W-:-:S04]  /*1a550*/  IMAD.U32 R15, RZ, RZ, UR6 ;  /* 0x00000006ff0f7e24 */ /* 0x002fc8000f8e00ff */
[----:B------:R1:W2:Y:S03]  /*1a560*/  SYNCS.PHASECHK.TRANS64.TRYWAIT P1, [R15+URZ+0x29850], R0 ;  /* 0x029850000f0075a7 */ /* 0x0002a6000802017f */
[----:B--2---:R-:W-:Y:S05]  /*1a570*/  @!P1 NANOSLEEP.SYNCS 0x989680 ;  /* 0x009896800000995d */ /* 0x004fea0003900000 */
[----:B------:R-:W2:Y:S02]  /*1a580*/  @!P1 SYNCS.PHASECHK.TRANS64 P1, [R15+URZ+0x29850], R0 ;  /* 0x029850000f0095a7 */ /* 0x000ea4000802007f */
[----:B--2---:R-:W-:Y:S05]  /*1a590*/  @!P1 BRA `(.L_x_1150) ;  /* 0xfffffffc00ec9947 */ /* 0x004fea000383ffff */
[----:B------:R-:W-:Y:S05]  /*1a5a0*/  BRA `(.L_x_1147) ;  /* 0xffffff3c00f47947 */ /* 0x000fea000383ffff */
.L_x_1164:
[----:B-1----:R-:W-:-:S04]  /*1a5b0*/  IMAD.U32 R4, RZ, RZ, UR9 ;  /* 0x00000009ff047e24 */ /* 0x002fc8000f8e00ff */
[----:B------:R1:W2:Y:S03]  /*1a5c0*/  SYNCS.PHASECHK.TRANS64.TRYWAIT P1, [R4+URZ+0x29850], R3 ;  /* 0x02985003040075a7 */ /* 0x0002a6000802017f */
[----:B--2---:R-:W-:Y:S05]  /*1a5d0*/  @!P1 NANOSLEEP.SYNCS 0x989680 ;  /* 0x009896800000995d */ /* 0x004fea0003900000 */
[----:B------:R-:W2:Y:S02]  /*1a5e0*/  @!P1 SYNCS.PHASECHK.TRANS64 P1, [R4+URZ+0x29850], R3 ;  /* 0x02985003040095a7 */ /* 0x000ea4000802007f */
[----:B--2---:R-:W-:Y:S05]  /*1a5f0*/  @!P1 BRA `(.L_x_1164) ;  /* 0xfffffffc00ec9947 */ /* 0x004fea000383ffff */
[----:B------:R-:W-:Y:S05]  /*1a600*/  BRA `(.L_x_1163) ;  /* 0xffffff7800487947 */ /* 0x000fea000383ffff */
.L_x_1212:
[----:B------:R-:W-:Y:S02]  /*1a610*/  IMAD.MOV.U32 R13, RZ, RZ, R4 ;  /* 0x000000ffff0d7224 */ /* 0x000fe400078e0004 */
[----:B------:R-:W-:Y:S02]  /*1a620*/  IMAD.MOV.U32 R12, RZ, RZ, RZ ;  /* 0x000000ffff0c7224 */ /* 0x000fe400078e00ff */
[----:B------:R-:W-:Y:S02]  /*1a630*/  IMAD.MOV.U32 R11, RZ, RZ, 0x1f ;  /* 0x0000001fff0b7424 */ /* 0x000fe400078e00ff */
[----:B------:R-:W-:-:S07]  /*1a640*/  IMAD.MOV.U32 R15, RZ, RZ, -0x1 ;  /* 0xffffffffff0f7424 */ /* 0x000fce00078e00ff */
[----:B-1----:R-:W-:Y:S05]  /*1a650*/  WARPSYNC.COLLECTIVE R15, `(.L_x_1281) ;  /* 0x000000000f087348 */ /* 0x002fea0003c00000 */
[----:B------:R0:W2:Y:S02]  /*1a660*/  SHFL.IDX P6, R14, R13, R12, R11 ;  /* 0x0000000c0d0e7389 */ /* 0x0000a400000c000b */
[----:B012---:R-:W-:Y:S01]  /*1a670*/  ENDCOLLECTIVE ;  /* 0x000000000000791b */ /* 0x007fe20003800000 */
.L_x_1281:
[----:B------:R-:W-:Y:S05]  /*1a680*/  BRA `(.L_x_1282) ;  /* 0xffffffc800687947 */ /* 0x000fea000383ffff */
.L_x_1214:
[----:B------:R-:W-:Y:S01]  /*1a690*/  BSSY B0, `(.L_x_1283) ;  /* 0x0000006000007945 */ /* 0x000fe20003800000 */
[----:B------:R-:W-:-:S07]  /*1a6a0*/  IMAD.MOV.U32 R15, RZ, RZ, -0x1 ;  /* 0xffffffffff0f7424 */ /* 0x000fce00078e00ff */
[----:B0-----:R-:W-:Y:S05]  /*1a6b0*/  WARPSYNC.COLLECTIVE R15, `(.L_x_1284) ;  /* 0x000000000f0c7348 */ /* 0x001fea0003c00000 */
[----:B------:R-:W-:Y:S02]  /*1a6c0*/  ELECT P6, UR62, PT ;  /* 0x00000000003e782f */ /* 0x000fe400038c0000 */
[----:B------:R-:W-:Y:S01]  /*1a6d0*/  MOV R14, UR62 ;  /* 0x0000003e000e7c02 */ /* 0x000fe20008000f00 */
[----:B0-----:R-:W-:Y:S10]  /*1a6e0*/  ENDCOLLECTIVE ;  /* 0x000000000000791b */ /* 0x001ff40003800000 */
.L_x_1284:
[----:B------:R-:W-:Y:S05]  /*1a6f0*/  BSYNC B0 ;  /* 0x0000000000007941 */ /* 0x000fea0003800000 */
.L_x_1283:
[----:B------:R-:W-:Y:S05]  /*1a700*/  BRA `(.L_x_1285) ;  /* 0xffffffc800647947 */ /* 0x000fea000383ffff */
.L_x_1217:
[----:B-1----:R1:W2:Y:S02]  /*1a710*/  SYNCS.PHASECHK.TRANS64.TRYWAIT P2, [R3+URZ+0x29880], R2 ;  /* 0x02988002030075a7 */ /* 0x0022a4000804017f */
[----:B--2---:R-:W-:Y:S05]  /*1a720*/  @!P2 NANOSLEEP.SYNCS 0x989680 ;  /* 0x009896800000a95d */ /* 0x004fea0003900000 */
[----:B------:R-:W2:Y:S02]  /*1a730*/  @!P2 SYNCS.PHASECHK.TRANS64 P2, [R3+URZ+0x29880], R2 ;  /* 0x029880020300a5a7 */ /* 0x000ea4000804007f */
[----:B--2---:R-:W-:Y:S05]  /*1a740*/  @!P2 BRA `(.L_x_1217) ;  /* 0xfffffffc00f0a947 */ /* 0x004fea000383ffff */
[----:B------:R-:W-:Y:S05]  /*1a750*/  BRA `(.L_x_1286) ;  /* 0xffffffc800c47947 */ /* 0x000fea000383ffff */
.L_x_1219:
[----:B0-----:R0:W2:Y:S02]  /*1a760*/  SYNCS.PHASECHK.TRANS64.TRYWAIT P2, [R3+URZ+0x29840], R2 ;  /* 0x02984002030075a7 */ /* 0x0010a4000804017f */
[----:B--2---:R-:W-:Y:S05]  /*1a770*/  @!P2 NANOSLEEP.SYNCS 0x989680 ;  /* 0x009896800000a95d */ /* 0x004fea0003900000 */
[----:B------:R-:W2:Y:S02]  /*1a780*/  @!P2 SYNCS.PHASECHK.TRANS64 P2, [R3+URZ+0x29840], R2 ;  /* 0x029840020300a5a7 */ /* 0x000ea4000804007f */
[----:B--2---:R-:W-:Y:S05]  /*1a790*/  @!P2 BRA `(.L_x_1219) ;  /* 0xfffffffc00f0a947 */ /* 0x004fea000383ffff */
[----:B------:R-:W-:Y:S05]  /*1a7a0*/  BRA `(.L_x_1287) ;  /* 0xffffffcc00207947 */ /* 0x000fea000383ffff */
.L_x_1222:
[----:B0-----:R-:W-:-:S04]  /*1a7b0*/  IMAD.U32 R3, RZ, RZ, UR41 ;  /* 0x00000029ff037e24 */ /* 0x001fc8000f8e00ff */
[----:B------:R0:W2:Y:S03]  /*1a7c0*/  SYNCS.PHASECHK.TRANS64.TRYWAIT P0, [R3+URZ+0x29820], R2 ;  /* 0x02982002030075a7 */ /* 0x0000a6000800017f */
[----:B--2---:R-:W-:Y:S05]  /*1a7d0*/  @!P0 NANOSLEEP.SYNCS 0x989680 ;  /* 0x009896800000895d */ /* 0x004fea0003900000 */
[----:B------:R-:W2:Y:S02]  /*1a7e0*/  @!P0 SYNCS.PHASECHK.TRANS64 P0, [R3+URZ+0x29820], R2 ;  /* 0x02982002030085a7 */ /* 0x000ea4000800007f */
[----:B--2---:R-:W-:Y:S05]  /*1a7f0*/  @!P0 BRA `(.L_x_1222) ;  /* 0xfffffffc00ec8947 */ /* 0x004fea000383ffff */
[----:B------:R-:W-:Y:S05]  /*1a800*/  BRA `(.L_x_1288) ;  /* 0xffffffd000487947 */ /* 0x000fea000383ffff */
.L_x_1228:
[----:B--2---:R2:W3:Y:S02]  /*1a810*/  SYNCS.PHASECHK.TRANS64.TRYWAIT P0, [R4+URZ+0x29880], R3 ;  /* 0x02988003040075a7 */ /* 0x0044e4000800017f */
[----:B---3--:R-:W-:Y:S05]  /*1a820*/  @!P0 NANOSLEEP.SYNCS 0x989680 ;  /* 0x009896800000895d */ /* 0x008fea0003900000 */
[----:B------:R-:W3:Y:S02]  /*1a830*/  @!P0 SYNCS.PHASECHK.TRANS64 P0, [R4+URZ+0x29880], R3 ;  /* 0x02988003040085a7 */ /* 0x000ee4000800007f */
[----:B---3--:R-:W-:Y:S05]  /*1a840*/  @!P0 BRA `(.L_x_1228) ;  /* 0xfffffffc00f08947 */ /* 0x008fea000383ffff */
[----:B------:R-:W-:Y:S05]  /*1a850*/  BRA `(.L_x_1289) ;  /* 0xffffffd000ec7947 */ /* 0x000fea000383ffff */
.L_x_1233:
[----:B0-----:R0:W2:Y:S02]  /*1a860*/  SYNCS.PHASECHK.TRANS64.TRYWAIT P0, [R4+URZ+0x29840], R3 ;  /* 0x02984003040075a7 */ /* 0x0010a4000800017f */
[----:B--2---:R-:W-:Y:S05]  /*1a870*/  @!P0 NANOSLEEP.SYNCS 0x989680 ;  /* 0x009896800000895d */ /* 0x004fea0003900000 */
[----:B------:R-:W2:Y:S02]  /*1a880*/  @!P0 SYNCS.PHASECHK.TRANS64 P0, [R4+URZ+0x29840], R3 ;  /* 0x02984003040085a7 */ /* 0x000ea4000800007f */
[----:B--2---:R-:W-:Y:S05]  /*1a890*/  @!P0 BRA `(.L_x_1233) ;  /* 0xfffffffc00f08947 */ /* 0x004fea000383ffff */
[----:B------:R-:W-:Y:S05]  /*1a8a0*/  BRA `(.L_x_1290) ;  /* 0xffffffd400747947 */ /* 0x000fea000383ffff */
.L_x_1241:
[----:B--2---:R-:W2:Y:S02]  /*1a8b0*/  LDL R3, [R1+0x4] ;  /* 0x0000040001037983 */ /* 0x004ea40000100800 */
[----:B--2---:R2:W3:Y:S02]  /*1a8c0*/  SYNCS.PHASECHK.TRANS64.TRYWAIT P2, [R3+URZ+0x29870], R2 ;  /* 0x02987002030075a7 */ /* 0x0044e4000804017f */
[----:B---3--:R-:W-:Y:S05]  /*1a8d0*/  @!P2 NANOSLEEP.SYNCS 0x989680 ;  /* 0x009896800000a95d */ /* 0x008fea0003900000 */
[----:B------:R-:W3:Y:S02]  /*1a8e0*/  @!P2 SYNCS.PHASECHK.TRANS64 P2, [R3+URZ+0x29870], R2 ;  /* 0x029870020300a5a7 */ /* 0x000ee4000804007f */
[----:B---3--:R-:W-:Y:S05]  /*1a8f0*/  @!P2 BRA `(.L_x_1241) ;  /* 0xfffffffc00eca947 */ /* 0x008fea000383ffff */
[----:B------:R-:W-:Y:S05]  /*1a900*/  BRA `(.L_x_1291) ;  /* 0xffffffd8009c7947 */ /* 0x000fea000383ffff */
.L_x_1243:
[----:B--2---:R-:W2:Y:S02]  /*1a910*/  LDL R4, [R1+0x4] ;  /* 0x0000040001047983 */ /* 0x004ea40000100800 */
[----:B--2---:R2:W3:Y:S02]  /*1a920*/  SYNCS.PHASECHK.TRANS64.TRYWAIT P2, [R4+URZ+0x29860], R3 ;  /* 0x02986003040075a7 */ /* 0x0044e4000804017f */
[----:B---3--:R-:W-:Y:S05]  /*1a930*/  @!P2 NANOSLEEP.SYNCS 0x989680 ;  /* 0x009896800000a95d */ /* 0x008fea0003900000 */
[----:B------:R-:W3:Y:S02]  /*1a940*/  @!P2 SYNCS.PHASECHK.TRANS64 P2, [R4+URZ+0x29860], R3 ;  /* 0x029860030400a5a7 */ /* 0x000ee4000804007f */
[----:B---3--:R-:W-:Y:S05]  /*1a950*/  @!P2 BRA `(.L_x_1243) ;  /* 0xfffffffc00eca947 */ /* 0x008fea000383ffff */
[----:B------:R-:W-:Y:S05]  /*1a960*/  BRA `(.L_x_1292) ;  /* 0xffffffd800a47947 */ /* 0x000fea000383ffff */
.L_x_1250:
[----:B0-----:R0:W2:Y:S02]  /*1a970*/  SYNCS.PHASECHK.TRANS64.TRYWAIT P0, [R20+URZ+0x29870], R3 ;  /* 0x02987003140075a7 */ /* 0x0010a4000800017f */
[----:B--2---:R-:W-:Y:S05]  /*1a980*/  @!P0 NANOSLEEP.SYNCS 0x989680 ;  /* 0x009896800000895d */ /* 0x004fea0003900000 */
[----:B------:R-:W2:Y:S02]  /*1a990*/  @!P0 SYNCS.PHASECHK.TRANS64 P0, [R20+URZ+0x29870], R3 ;  /* 0x02987003140085a7 */ /* 0x000ea4000800007f */
[----:B--2---:R-:W-:Y:S05]  /*1a9a0*/  @!P0 BRA `(.L_x_1250) ;  /* 0xfffffffc00f08947 */ /* 0x004fea000383ffff */
[----:B------:R-:W-:Y:S05]  /*1a9b0*/  BRA `(.L_x_1293) ;  /* 0xffffffe000747947 */ /* 0x000fea000383ffff */
.L_x_1252:
[----:B0-----:R0:W2:Y:S02]  /*1a9c0*/  SYNCS.PHASECHK.TRANS64.TRYWAIT P0, [R20+URZ+0x29860], R3 ;  /* 0x02986003140075a7 */ /* 0x0010a4000800017f */
[----:B--2---:R-:W-:Y:S05]  /*1a9d0*/  @!P0 NANOSLEEP.SYNCS 0x989680 ;  /* 0x009896800000895d */ /* 0x004fea0003900000 */
[----:B------:R-:W2:Y:S02]  /*1a9e0*/  @!P0 SYNCS.PHASECHK.TRANS64 P0, [R20+URZ+0x29860], R3 ;  /* 0x02986003140085a7 */ /* 0x000ea4000800007f */
[----:B--2---:R-:W-:Y:S05]  /*1a9f0*/  @!P0 BRA `(.L_x_1252) ;  /* 0xfffffffc00f08947 */ /* 0x004fea000383ffff */
[----:B------:R-:W-:Y:S05]  /*1aa00*/  BRA `(.L_x_1294) ;  /* 0xffffffe0007c7947 */ /* 0x000fea000383ffff */
.L_x_1265:
[----:B0-----:R0:W1:Y:S02]  /*1aa10*/  SYNCS.PHASECHK.TRANS64.TRYWAIT P0, [R0+URZ+0x29820], R3 ;  /* 0x02982003000075a7 */ /* 0x001064000800017f */
[----:B-1----:R-:W-:Y:S05]  /*1aa20*/  @!P0 NANOSLEEP.SYNCS 0x989680 ;  /* 0x009896800000895d */ /* 0x002fea0003900000 */
[----:B------:R-:W1:Y:S02]  /*1aa30*/  @!P0 SYNCS.PHASECHK.TRANS64 P0, [R0+URZ+0x29820], R3 ;  /* 0x02982003000085a7 */ /* 0x000e64000800007f */
[----:B-1----:R-:W-:Y:S05]  /*1aa40*/  @!P0 BRA `(.L_x_1265) ;  /* 0xfffffffc00f08947 */ /* 0x002fea000383ffff */
[----:B------:R-:W-:Y:S05]  /*1aa50*/  BRA `(.L_x_1295) ;  /* 0xfffffff400387947 */ /* 0x000fea000383ffff */
.L_x_1266:
        /* <DEDUP_REMOVED lines=11> */
.L_x_1297:
[----:B------:R-:W-:Y:S05]  /*1ab10*/  BSYNC B0 ;  /* 0x0000000000007941 */ /* 0x000fea0003800000 */
.L_x_1296:
[----:B------:R-:W-:Y:S05]  /*1ab20*/  BRA `(.L_x_1298) ;  /* 0xfffffff400207947 */ /* 0x000fea000383ffff */
.L_x_1269:
[----:B------:R-:W-:Y:S01]  /*1ab30*/  BSSY B1, `(.L_x_1299) ;  /* 0x0000006000017945 */ /* 0x000fe20003800000 */
[----:B------:R-:W-:-:S07]  /*1ab40*/  IMAD.MOV.U32 R15, RZ, RZ, -0x1 ;  /* 0xffffffffff0f7424 */ /* 0x000fce00078e00ff */
[----:B01----:R-:W-:Y:S05]  /*1ab50*/  WARPSYNC.COLLECTIVE R15, `(.L_x_1300) ;  /* 0x000000000f0c7348 */ /* 0x003fea0003c00000 */
[----:B------:R-:W-:Y:S02]  /*1ab60*/  ELECT P6, UR62, PT ;  /* 0x00000000003e782f */ /* 0x000fe400038c0000 */
[----:B------:R-:W-:Y:S01]  /*1ab70*/  MOV R14, UR62 ;  /* 0x0000003e000e7c02 */ /* 0x000fe20008000f00 */
[----:B01----:R-:W-:Y:S10]  /*1ab80*/  ENDCOLLECTIVE ;  /* 0x000000000000791b */ /* 0x003ff40003800000 */
.L_x_1300:
[----:B------:R-:W-:Y:S05]  /*1ab90*/  BSYNC B1 ;  /* 0x0000000000017941 */ /* 0x000fea0003800000 */
.L_x_1299:
[----:B------:R-:W-:Y:S05]  /*1aba0*/  BRA `(.L_x_1301) ;  /* 0xfffffff400187947 */ /* 0x000fea000383ffff */
.L_x_1271:
[----:B0-----:R0:W1:Y:S02]  /*1abb0*/  SYNCS.PHASECHK.TRANS64.TRYWAIT P1, [R6+URZ], R5 ;  /* 0x00000005060075a7 */ /* 0x001064000802017f */
[----:B-1----:R-:W-:Y:S05]  /*1abc0*/  @!P1 NANOSLEEP.SYNCS 0x989680 ;  /* 0x009896800000995d */ /* 0x002fea0003900000 */
[----:B------:R-:W1:Y:S02]  /*1abd0*/  @!P1 SYNCS.PHASECHK.TRANS64 P1, [R6+URZ], R5 ;  /* 0x00000005060095a7 */ /* 0x000e64000802007f */
[----:B-1----:R-:W-:Y:S05]  /*1abe0*/  @!P1 BRA `(.L_x_1271) ;  /* 0xfffffffc00f09947 */ /* 0x002fea000383ffff */
[----:B------:R-:W-:Y:S05]  /*1abf0*/  BRA `(.L_x_1302) ;  /* 0xfffffff400547947 */ /* 0x000fea000383ffff */
.L_x_1272:
[----:B-1----:R1:W2:Y:S02]  /*1ac00*/  SYNCS.PHASECHK.TRANS64.TRYWAIT P1, [R7+URZ], R2 ;  /* 0x00000002070075a7 */ /* 0x0022a4000802017f */
[----:B--2---:R-:W-:Y:S05]  /*1ac10*/  @!P1 NANOSLEEP.SYNCS 0x989680 ;  /* 0x009896800000995d */ /* 0x004fea0003900000 */
[----:B------:R-:W2:Y:S02]  /*1ac20*/  @!P1 SYNCS.PHASECHK.TRANS64 P1, [R7+URZ], R2 ;  /* 0x00000002070095a7 */ /* 0x000ea4000802007f */
[----:B--2---:R-:W-:Y:S05]  /*1ac30*/  @!P1 BRA `(.L_x_1272) ;  /* 0xfffffffc00f09947 */ /* 0x004fea000383ffff */
[----:B------:R-:W-:Y:S05]  /*1ac40*/  BRA `(.L_x_1303) ;  /* 0xfffffff400487947 */ /* 0x000fea000383ffff */
.L_x_1274:
[----:B--2---:R2:W3:Y:S02]  /*1ac50*/  SYNCS.PHASECHK.TRANS64.TRYWAIT P1, [R4+URZ+0x29860], R5 ;  /* 0x02986005040075a7 */ /* 0x0044e4000802017f */
[----:B---3--:R-:W-:Y:S05]  /*1ac60*/  @!P1 NANOSLEEP.SYNCS 0x989680 ;  /* 0x009896800000995d */ /* 0x008fea0003900000 */
[----:B------:R-:W3:Y:S02]  /*1ac70*/  @!P1 SYNCS.PHASECHK.TRANS64 P1, [R4+URZ+0x29860], R5 ;  /* 0x02986005040095a7 */ /* 0x000ee4000802007f */
[----:B---3--:R-:W-:Y:S05]  /*1ac80*/  @!P1 BRA `(.L_x_1274) ;  /* 0xfffffffc00f09947 */ /* 0x008fea000383ffff */
[----:B------:R-:W-:Y:S05]  /*1ac90*/  BRA `(.L_x_1304) ;  /* 0xfffffff4004c7947 */ /* 0x000fea000383ffff */
.L_x_1276:
[----:B---3--:R3:W4:Y:S02]  /*1aca0*/  SYNCS.PHASECHK.TRANS64.TRYWAIT P1, [R3+URZ+0x29860], R2 ;  /* 0x02986002030075a7 */ /* 0x008724000802017f */
[----:B----4-:R-:W-:Y:S05]  /*1acb0*/  @!P1 NANOSLEEP.SYNCS 0x989680 ;  /* 0x009896800000995d */ /* 0x010fea0003900000 */
[----:B------:R-:W4:Y:S02]  /*1acc0*/  @!P1 SYNCS.PHASECHK.TRANS64 P1, [R3+URZ+0x29860], R2 ;  /* 0x02986002030095a7 */ /* 0x000f24000802007f */
[----:B----4-:R-:W-:Y:S05]  /*1acd0*/  @!P1 BRA `(.L_x_1276) ;  /* 0xfffffffc00f09947 */ /* 0x010fea000383ffff */
[----:B------:R-:W-:Y:S05]  /*1ace0*/  BRA `(.L_x_1305) ;  /* 0xfffffff4004c7947 */ /* 0x000fea000383ffff */
.L_x_1278:
[----:B----4-:R4:W0:Y:S02]  /*1acf0*/  SYNCS.PHASECHK.TRANS64.TRYWAIT P0, [R4+URZ+0x29880], R5 ;  /* 0x02988005040075a7 */ /* 0x010824000800017f */
[----:B0-----:R-:W-:Y:S05]  /*1ad00*/  @!P0 NANOSLEEP.SYNCS 0x989680 ;  /* 0x009896800000895d */ /* 0x001fea0003900000 */
[----:B------:R-:W0:Y:S02]  /*1ad10*/  @!P0 SYNCS.PHASECHK.TRANS64 P0, [R4+URZ+0x29880], R5 ;  /* 0x02988005040085a7 */ /* 0x000e24000800007f */
[----:B0-----:R-:W-:Y:S05]  /*1ad20*/  @!P0 BRA `(.L_x_1278) ;  /* 0xfffffffc00f08947 */ /* 0x001fea000383ffff */
[----:B------:R-:W-:Y:S05]  /*1ad30*/  BRA `(.L_x_1279) ;  /* 0xfffffff400487947 */ /* 0x000fea000383ffff */
.L_x_1306:
        /* <DEDUP_REMOVED lines=12> */
.L_x_2672:


//--------------------- .text._ZN7cutlass13device_kernelIN5flash11enable_sm90INS1_16FlashAttnFwdSm90INS1_25CollectiveMainloopFwdSm90ILi2EN4cute5tupleIJNS5_1CILi1EEES8_S8_EEENS6_IJNS7_ILi128EEENS7_ILi160EEENS7_ILi192EEEEEELi128ENS_12float_e4m3_tEfNS_4arch4Sm90ELb0ELb1ELb0ELb1ELb0ELb1ELb0ELb1ELb1ELb0ELb0ELb0EEENS1_21CollectiveEpilogueFwdINS6_IJSA_SA_SB_EEES9_NS_10bfloat16_tESG_Li256ELb1ELb0ELb0ELb1EEENS1_36VarlenDynamicPersistentTileSchedulerILi128ELi160ELi256ELi128ELb0ELb0ELb1ELb1ELb0ELb1EEEEEEEEEvNT_6ParamsE --------------------------
	.section	.text._ZN7cutlass13device_kernelIN5flash11enable_sm90INS1_16FlashAttnFwdSm90INS1_25CollectiveMainloopFwdSm90ILi2EN4cute5tupleIJNS5_1CILi1EEES8_S8_EEENS6_IJNS7_ILi128EEENS7_ILi160EEENS7_ILi192EEEEEELi128ENS_12float_e4m3_tEfNS_4arch4Sm90ELb0ELb1ELb0ELb1ELb0ELb1ELb0ELb1ELb1ELb0ELb0ELb0EEENS1_21CollectiveEpilogueFwdINS6_IJSA_SA_SB_EEES9_NS_10bfloat16_tESG_Li256ELb1ELb0ELb0ELb1EEENS1_36VarlenDynamicPersistentTileSchedulerILi128ELi160ELi256ELi128ELb0ELb0ELb1ELb1ELb0ELb1EEEEEEEEEvNT_6ParamsE,"ax",@progbits
	.align	128
.text._ZN7cutlass13device_kernelIN5flash11enable_sm90INS1_16FlashAttnFwdSm90INS1_25CollectiveMainloopFwdSm90ILi2EN4cute5tupleIJNS5_1CILi1EEES8_S8_EEENS6_IJNS7_ILi128EEENS7_ILi160EEENS7_ILi192EEEEEELi128ENS_12float_e4m3_tEfNS_4arch4Sm90ELb0ELb1ELb0ELb1ELb0ELb1ELb0ELb1ELb1ELb0ELb0ELb0EEENS1_21CollectiveEpilogueFwdINS6_IJSA_SA_SB_EEES9_NS_10bfloat16_tESG_Li256ELb1ELb0ELb0ELb1EEENS1_36VarlenDynamicPersistentTileSchedulerILi128ELi160ELi256ELi128ELb0ELb0ELb1ELb1ELb0ELb1EEEEEEEEEvNT_6ParamsE:
        .type           _ZN7cutlass13device_kernelIN5flash11enable_sm90INS1_16FlashAttnFwdSm90INS1_25CollectiveMainloopFwdSm90ILi2EN4cute5tupleIJNS5_1CILi1EEES8_S8_EEENS6_IJNS7_ILi128EEENS7_ILi160EEENS7_ILi192EEEEEELi128ENS_12float_e4m3_tEfNS_4arch4Sm90ELb0ELb1ELb0ELb1ELb0ELb1ELb0ELb1ELb1ELb0ELb0ELb0EEENS1_21CollectiveEpilogueFwdINS6_IJSA_SA_SB_EEES9_NS_10bfloat16_tESG_Li256ELb1ELb0ELb0ELb1EEENS1_36VarlenDynamicPersistentTileSchedulerILi128ELi160ELi256ELi128ELb0ELb0ELb1ELb1ELb0ELb1EEEEEEEEEvNT_6ParamsE,@function
        .size           _ZN7cutlass13device_kernelIN5flash11enable_sm90INS1_16FlashAttnFwdSm90INS1_25CollectiveMainloopFwdSm90ILi2EN4cute5tupleIJNS5_1CILi1EEES8_S8_EEENS6_IJNS7_ILi128EEENS7_ILi160EEENS7_ILi192EEEEEELi128ENS_12float_e4m3_tEfNS_4arch4Sm90ELb0ELb1ELb0ELb1ELb0ELb1ELb0ELb1ELb1ELb0ELb0ELb0EEENS1_21CollectiveEpilogueFwdINS6_IJSA_SA_SB_EEES9_NS_10bfloat16_tESG_Li256ELb1ELb0ELb0ELb1EEENS1_36VarlenDynamicPersistentTileSchedulerILi128ELi160ELi256ELi128ELb0ELb0ELb1ELb1ELb0ELb1EEEEEEEEEvNT_6ParamsE,(.L_x_2673 - _ZN7cutlass13device_kernelIN5flash11enable_sm90INS1_16FlashAttnFwdSm90INS1_25CollectiveMainloopFwdSm90ILi2EN4cute5tupleIJNS5_1CILi1EEES8_S8_EEENS6_IJNS7_ILi128EEENS7_ILi160EEENS7_ILi192EEEEEELi128ENS_12float_e4m3_tEfNS_4arch4Sm90ELb0ELb1ELb0ELb1ELb0ELb1ELb0ELb1ELb1ELb0ELb0ELb0EEENS1_21CollectiveEpilogueFwdINS6_IJSA_SA_SB_EEES9_NS_10bfloat16_tESG_Li256ELb1ELb0ELb0ELb1EEENS1_36VarlenDynamicPersistentTileSchedulerILi128ELi160ELi256ELi128ELb0ELb0ELb1ELb1ELb0ELb1EEEEEEEEEvNT_6ParamsE)
        .other          _ZN7cutlass13device_kernelIN5flash11enable_sm90INS1_16FlashAttnFwdSm90INS1_25CollectiveMainloopFwdSm90ILi2EN4cute5tupleIJNS5_1CILi1EEES8_S8_EEENS6_IJNS7_ILi128EEENS7_ILi160EEENS7_ILi192EEEEEELi128ENS_12float_e4m3_tEfNS_4arch4Sm90ELb0ELb1ELb0ELb1ELb0ELb1ELb0ELb1ELb1ELb0ELb0ELb0EEENS1_21CollectiveEpilogueFwdINS6_IJSA_SA_SB_EEES9_NS_10bfloat16_tESG_Li256ELb1ELb0ELb0ELb1EEENS1_36VarlenDynamicPersistentTileSchedulerILi128ELi160ELi256ELi128ELb0ELb0ELb1ELb1ELb0ELb1EEEEEEEEEvNT_6ParamsE,@"STO_CUDA_ENTRY STV_DEFAULT"
_ZN7cutlass13device_kernelIN5flash11enable_sm90INS1_16FlashAttnFwdSm90INS1_25CollectiveMainloopFwdSm90ILi2EN4cute5tupleIJNS5_1CILi1EEES8_S8_EEENS6_IJNS7_ILi128EEENS7_ILi160EEENS7_ILi192EEEEEELi128ENS_12float_e4m3_tEfNS_4arch4Sm90ELb0ELb1ELb0ELb1ELb0ELb1ELb0ELb1ELb1ELb0ELb0ELb0EEENS1_21CollectiveEpilogueFwdINS6_IJSA_SA_SB_EEES9_NS_10bfloat16_tESG_Li256ELb1ELb0ELb0ELb1EEENS1_36VarlenDynamicPersistentTileSchedulerILi128ELi160ELi256ELi128ELb0ELb0ELb1ELb1ELb0ELb1EEEEEEEEEvNT_6ParamsE:
        /* <DEDUP_REMOVED lines=27> */
.L_x_1308:
[----:B------:R-:W-:Y:S05]  /*01b0*/  BSYNC B0 ;  /* 0x0000000000007941 */ /* 0x000fea0003800000 */
.L_x_1307:
        /* <DEDUP_REMOVED lines=41> */
.L_x_1309:
        /* <DEDUP_REMOVED lines=22> */
.L_x_1310:
        /* <DEDUP_REMOVED lines=18> */
.L_x_1311:
        /* <DEDUP_REMOVED lines=22> */
.L_x_1312:
        /* <DEDUP_REMOVED lines=22> */
.L_x_1313:
        /* <DEDUP_REMOVED lines=8> */
.L_x_1316:
[----:B------:R-:W-:-:S08]  /*0a10*/  NOP ;  /* 0x0000000000007918 */ /* 0x000fd00000000000 */
[----:B------:R-:W0:Y:S02]  /*0a20*/  USETMAXREG.TRY_ALLOC.CTAPOOL UP0, 0xf0 ;  /* 0x000000f0000079c8 */ /* 0x000e240008000600 */
[----:B0-----:R-:W-:-:S13]  /*0a30*/  PLOP3.LUT P0, PT, PT, PT, UP0, 0x80, 0x0 ;  /* 0x000000000000781c */ /* 0x001fda0003f0f008 */
[----:B------:R-:W-:Y:S05]  /*0a40*/  @!P0 BRA `(.L_x_1316) ;  /* 0xfffffffc00f08947 */ /* 0x000fea000383ffff */
[----:B------:R-:W0:Y:S01]  /*0a50*/  S2R R0, SR_TID.X ;  /* 0x0000000000007919 */ /* 0x000e220000002100 */
[----:B------:R-:W1:Y:S01]  /*0a60*/  S2UR UR37, SR_CgaCtaId ;  /* 0x00000000002579c3 */ /* 0x000e620000008800 */
[----:B------:R-:W-:Y:S01]  /*0a70*/  UMOV UR4, 0x400 ;  /* 0x0000040000047882 */ /* 0x000fe20000000000 */
[----:B------:R-:W-:-:S06]  /*0a80*/  LOP3.LUT R18, R18, 0xffffffdf, RZ, 0xc0, !PT ;  /* 0xffffffdf12127812 */ /* 0x000fcc00078ec0ff */
[----:B------:R-:W-:Y:S06]  /*0a90*/  BAR.ARV 0x8, 0x120 ;  /* 0x0204800000007b1d */ /* 0x000fec0000002000 */
[----:B-1----:R-:W-:-:S06]  /*0aa0*/  ULEA UR4, UR37, UR4, 0x18 ;  /* 0x0000000425047291 */ /* 0x002fcc000f8ec03f */
[----:B------:R-:W-:Y:S01]  /*0ab0*/  IMAD.U32 R17, RZ, RZ, UR4 ;  /* 0x00000004ff117e24 */ /* 0x000fe2000f8e00ff */
[----:B0-----:R-:W-:Y:S01]  /*0ac0*/  SHF.R.U32.HI R0, RZ, 0x7, R0 ;  /* 0x00000007ff007819 */ /* 0x001fe20000011600 */
[----:B------:R-:W-:-:S03]  /*0ad0*/  ULDC UR4, c[0x0][0xc14] ;  /* 0x0003050000047ab9 */ /* 0x000fc60000000800 */
[----:B------:R-:W-:-:S13]  /*0ae0*/  ISETP.NE.AND P0, PT, R0, 0x1, PT ;  /* 0x000000010000780c */ /* 0x000fda0003f05270 */
[----:B------:R-:W-:Y:S01]  /*0af0*/  @P0 LOP3.LUT R18, R18, 0x20, RZ, 0xfc, !PT ;  /* 0x0000002012120812 */ /* 0x000fe200078efcff */
[----:B------:R-:W-:Y:S08]  /*0b00*/  @!P0 BAR.ARV 0x9, 0x100 ;  /* 0x0244000000008b1d */ /* 0x000ff00000002000 */
[----:B------:R-:W-:Y:S06]  /*0b10*/  BAR.SYNC.DEFER_BLOCKING 0x5, 0x180 ;  /* 0x0146000000007b1d */ /* 0x000fec0000010000 */
[----:B------:R-:W0:Y:S02]  /*0b20*/  LDS.128 R192, [R17+0x298d0] ;  /* 0x0298d00011c07984 */ /* 0x000e240000000c00 */
[----:B------:R-:W-:Y:S06]  /*0b30*/  BAR.ARV 0x4, 0x180 ;  /* 0x0106000000007b1d */ /* 0x000fec0000002000 */
[----:B0-----:R-:W-:-:S13]  /*0b40*/  ISETP.GE.AND P0, PT, R195, UR4, PT ;  /* 0x00000004c3007c0c */ /* 0x001fda000bf06270 */
[----:B------:R-:W-:Y:S05]  /*0b50*/  @P0 BRA `(.L_x_1317) ;  /* 0x0000032400380947 */ /* 0x000fea0003800000 */
[----:B------:R-:W0:Y:S01]  /*0b60*/  S2R R0, SR_TID.X ;  /* 0x0000000000007919 */ /* 0x000e220000002100 */
[----:B------:R-:W-:Y:S01]  /*0b70*/  R2UR UR52, R17 ;  /* 0x00000000113472ca */ /* 0x000fe200000e0000 */
[----:B------:R-:W-:Y:S01]  /*0b80*/  IMAD.MOV.U32 R19, RZ, RZ, RZ ;  /* 0x000000ffff137224 */ /* 0x000fe200078e00ff */
[----:B------:R-:W-:Y:S01]  /*0b90*/  ULOP3.LUT UR53, UR36, 0x1, URZ, 0xfc, !UPT ;  /* 0x0000000124357892 */ /* 0x000fe2000f8efc3f */
[----:B------:R-:W-:Y:S01]  /*0ba0*/  IMAD.MOV.U32 R198, RZ, RZ, RZ ;  /* 0x000000ffffc67224 */ /* 0x000fe200078e00ff */
[----:B------:R-:W-:Y:S01]  /*0bb0*/  UMOV UR43, URZ ;  /* 0x0000003f002b7c82 */ /* 0x000fe20008000000 */
[----:B------:R-:W-:Y:S02]  /*0bc0*/  IMAD.MOV.U32 R189, RZ, RZ, RZ ;  /* 0x000000ffffbd7224 */ /* 0x000fe400078e00ff */
[----:B------:R-:W-:-:S06]  /*0bd0*/  IMAD.MOV.U32 R190, RZ, RZ, RZ ;  /* 0x000000ffffbe7224 */ /* 0x000fcc00078e00ff */
[----:B------:R-:W-:Y:S01]  /*0be0*/  UIADD3 UR52, UR52, 0x14400, URZ ;  /* 0x0001440034347890 */ /* 0x000fe2000fffe03f */
[----:B0-----:R-:W-:-:S05]  /*0bf0*/  VIADD R225, R0, 0xffffff80 ;  /* 0xffffff8000e17836 */ /* 0x001fca0000000000 */
[----:B------:R-:W-:Y:S02]  /*0c00*/  SHF.R.S32.HI R0, RZ, 0x1f, R225 ;  /* 0x0000001fff007819 */ /* 0x000fe400000114e1 */
[-C--:B------:R-:W-:Y:S02]  /*0c10*/  LEA.HI R4, R225, R225.reuse, RZ, 0x1 ;  /* 0x000000e1e1047211 */ /* 0x080fe400078f08ff */
[CC--:B------:R-:W-:Y:S02]  /*0c20*/  LEA.HI R7, R0.reuse, R225.reuse, RZ, 0x4 ;  /* 0x000000e100077211 */ /* 0x0c0fe400078f20ff */
[CC--:B------:R-:W-:Y:S02]  /*0c30*/  LEA.HI R212, R0.reuse, R225.reuse, RZ, 0x3 ;  /* 0x000000e100d47211 */ /* 0x0c0fe400078f18ff */
[CC--:B------:R-:W-:Y:S02]  /*0c40*/  LEA.HI R2, R0.reuse, R225.reuse, RZ, 0x7 ;  /* 0x000000e100027211 */ /* 0x0c0fe400078f38ff */
[----:B------:R-:W-:-:S02]  /*0c50*/  LEA.HI R3, R0, R225, RZ, 0x2 ;  /* 0x000000e100037211 */ /* 0x000fc400078f10ff */
[----:B------:R-:W-:Y:S02]  /*0c60*/  LEA.HI R9, R0, R225, RZ, 0x5 ;  /* 0x000000e100097211 */ /* 0x000fe400078f28ff */
[----:B------:R-:W-:Y:S02]  /*0c70*/  LOP3.LUT R8, R7, 0x3fffff0, RZ, 0xc0, !PT ;  /* 0x03fffff007087812 */ /* 0x000fe400078ec0ff */
[----:B------:R-:W-:Y:S01]  /*0c80*/  LOP3.LUT R188, R4, 0xfffffffe, RZ, 0xc0, !PT ;  /* 0xfffffffe04bc7812 */ /* 0x000fe200078ec0ff */
[----:B------:R-:W-:Y:S01]  /*0c90*/  IMAD.SHL.U32 R9, R9, 0x20, RZ ;  /* 0x0000002009097824 */ /* 0x000fe200078e00ff */
[----:B------:R-:W-:Y:S02]  /*0ca0*/  LOP3.LUT R0, R212, 0x1ffffff8, RZ, 0xc0, !PT ;  /* 0x1ffffff8d4007812 */ /* 0x000fe400078ec0ff */
[--C-:B------:R-:W-:Y:S01]  /*0cb0*/  SHF.R.S32.HI R5, RZ, 0x2, R3.reuse ;  /* 0x00000002ff057819 */ /* 0x100fe20000011403 */
[C---:B------:R-:W-:Y:S01]  /*0cc0*/  IMAD.IADD R188, R225.reuse, 0x1, -R188 ;  /* 0x00000001e1bc7824 */ /* 0x040fe200078e0abc */
[----:B------:R-:W-:Y:S01]  /*0cd0*/  SHF.R.S32.HI R6, RZ, 0x1f, R3 ;  /* 0x0000001fff067819 */ /* 0x000fe20000011403 */
[C---:B------:R-:W-:Y:S01]  /*0ce0*/  IMAD.IADD R3, R225.reuse, 0x1, -R8 ;  /* 0x00000001e1037824 */ /* 0x040fe200078e0a08 */
[----:B------:R-:W-:Y:S01]  /*0cf0*/  LOP3.LUT R10, R2, 0xffffff80, RZ, 0xc0, !PT ;  /* 0xffffff80020a7812 */ /* 0x000fe200078ec0ff */
[C---:B------:R-:W-:Y:S01]  /*0d00*/  IMAD.IADD R0, R225.reuse, 0x1, -R0 ;  /* 0x00000001e1007824 */ /* 0x040fe200078e0a00 */
[----:B------:R-:W-:Y:S01]  /*0d10*/  SHF.R.S32.HI R216, RZ, 0x4, R7 ;  /* 0x00000004ffd87819 */ /* 0x000fe20000011407 */
[----:B------:R-:W-:Y:S01]  /*0d20*/  IMAD.SHL.U32 R22, R188, 0x10, RZ ;  /* 0x00000010bc167824 */ /* 0x000fe200078e00ff */
[----:B------:R-:W-:Y:S01]  /*0d30*/  SHF.R.S32.HI R191, RZ, 0x1, R4 ;  /* 0x00000001ffbf7819 */ /* 0x000fe20000011404 */
[----:B------:R-:W-:Y:S01]  /*0d40*/  IMAD.IADD R225, R225, 0x1, -R10 ;  /* 0x00000001e1e17824 */ /* 0x000fe200078e0a0a */
[----:B------:R-:W-:Y:S01]  /*0d50*/  SHF.R.S32.HI R8, RZ, 0x1f, R4 ;  /* 0x0000001fff087819 */ /* 0x000fe20000011404 */
[----:B------:R-:W-:Y:S01]  /*0d60*/  VIADD R197, R22, 0x20 ;  /* 0x0000002016c57836 */ /* 0x000fe20000000000 */
[----:B------:R-:W-:Y:S01]  /*0d70*/  LEA.HI R7, R7, R216, RZ, 0x1 ;  /* 0x000000d807077211 */ /* 0x000fe200078f08ff */
[----:B------:R-:W-:Y:S01]  /*0d80*/  VIADD R222, R191, 0x80 ;  /* 0x00000080bfde7836 */ /* 0x000fe20000000000 */
[----:B------:R-:W-:Y:S01]  /*0d90*/  LEA.HI R6, R6, R5, RZ, 0x2 ;  /* 0x0000000506067211 */ /* 0x000fe200078f10ff */
[----:B------:R-:W-:Y:S01]  /*0da0*/  VIADD R199, R22, 0x40 ;  /* 0x0000004016c77836 */ /* 0x000fe20000000000 */
[----:B------:R-:W-:Y:S01]  /*0db0*/  LOP3.LUT R10, R9, 0xfffffc00, RZ, 0xc0, !PT ;  /* 0xfffffc00090a7812 */ /* 0x000fe200078ec0ff */
[----:B------:R-:W-:Y:S01]  /*0dc0*/  IMAD.SHL.U32 R23, R188, 0x8, RZ ;  /* 0x00000008bc177824 */ /* 0x000fe200078e00ff */
[----:B------:R-:W-:Y:S01]  /*0dd0*/  LEA.HI R8, R8, R191, RZ, 0x3 ;  /* 0x000000bf08087211 */ /* 0x000fe200078f18ff */
[----:B------:R-:W-:Y:S01]  /*0de0*/  IMAD.SHL.U32 R210, R0, 0x8, RZ ;  /* 0x0000000800d27824 */ /* 0x000fe200078e00ff */
[----:B------:R-:W-:Y:S01]  /*0df0*/  LOP3.LUT R7, R7, 0x1ffffffe, RZ, 0xc0, !PT ;  /* 0x1ffffffe07077812 */ /* 0x000fe200078ec0ff */
[----:B------:R-:W-:Y:S01]  /*0e00*/  IMAD R10, R3, 0x40, R10 ;  /* 0x00000040030a7824 */ /* 0x000fe200078e020a */
[----:B------:R-:W-:-:S02]  /*0e10*/  LOP3.LUT R6, R6, 0xfffffffc, RZ, 0xc0, !PT ;  /* 0xfffffffc06067812 */ /* 0x000fc400078ec0ff */
[----:B------:R-:W-:Y:S01]  /*0e20*/  LOP3.LUT R8, R8, 0xfffffff8, RZ, 0xc0, !PT ;  /* 0xfffffff808087812 */ /* 0x000fe200078ec0ff */
[----:B------:R-:W-:Y:S01]  /*0e30*/  IMAD.IADD R7, R216, 0x1, -R7 ;  /* 0x00000001d8077824 */ /* 0x000fe200078e0a07 */
[----:B------:R-:W-:Y:S01]  /*0e40*/  SHF.R.S32.HI R3, RZ, 0x1f, R222 ;  /* 0x0000001fff037819 */ /* 0x000fe200000114de */
[----:B------:R-:W-:Y:S01]  /*0e50*/  IMAD.IADD R6, R5, 0x1, -R6 ;  /* 0x0000000105067824 */ /* 0x000fe200078e0a06 */
[-C--:B------:R-:W-:Y:S01]  /*0e60*/  LEA.HI R9, R222, R222.reuse, RZ, 0x1 ;  /* 0x000000dede097211 */ /* 0x080fe200078f08ff */
[----:B------:R-:W-:Y:S01]  /*0e70*/  IMAD.IADD R230, R191, 0x1, -R8 ;  /* 0x00000001bfe67824 */ /* 0x000fe200078e0a08 */
[----:B------:R-:W-:Y:S01]  /*0e80*/  LEA.HI R5, R3, R222, RZ, 0x3 ;  /* 0x000000de03057211 */ /* 0x000fe200078f18ff */
[----:B------:R-:W-:Y:S01]  /*0e90*/  IMAD R231, R7, 0x8, R10 ;  /* 0x0000000807e77824 */ /* 0x000fe200078e020a */
[----:B------:R-:W-:Y:S01]  /*0ea0*/  SHF.R.S32.HI R10, RZ, 0x1f, R225 ;  /* 0x0000001fff0a7819 */ /* 0x000fe200000114e1 */
[----:B------:R-:W-:Y:S01]  /*0eb0*/  IMAD.SHL.U32 R3, R230, 0x80, RZ ;  /* 0x00000080e6037824 */ /* 0x000fe200078e00ff */
[----:B------:R-:W-:Y:S01]  /*0ec0*/  LEA.HI R4, R4, R191, RZ, 0x1 ;  /* 0x000000bf04047211 */ /* 0x000fe200078f08ff */
[----:B------:R-:W-:Y:S01]  /*0ed0*/  IMAD.SHL.U32 R8, R5, 0x40, RZ ;  /* 0x0000004005087824 */ /* 0x000fe200078e00ff */
[----:B------:R-:W-:Y:S01]  /*0ee0*/  LOP3.LUT R7, R9, 0x3fffffe, RZ, 0xc0, !PT ;  /* 0x03fffffe09077812 */ /* 0x000fe200078ec0ff */
[----:B------:R-:W-:Y:S01]  /*0ef0*/  IMAD.SHL.U32 R201, R6, 0x80, RZ ;  /* 0x0000008006c97824 */ /* 0x000fe200078e00ff */
[----:B------:R-:W-:-:S02]  /*0f00*/  LEA.HI R5, R10, R225, RZ, 0x2 ;  /* 0x000000e10a057211 */ /* 0x000fc400078f10ff */
[----:B------:R-:W-:Y:S01]  /*0f10*/  LOP3.LUT R3, R3, 0x380, RZ, 0xc0, !PT ;  /* 0x0000038003037812 */ /* 0x000fe200078ec0ff */
[----:B------:R-:W-:Y:S01]  /*0f20*/  IMAD.IADD R207, R222, 0x1, -R7 ;  /* 0x00000001decf7824 */ /* 0x000fe200078e0a07 */
[----:B------:R-:W-:Y:S02]  /*0f30*/  LOP3.LUT R4, R4, 0x3fffffe, RZ, 0xc0, !PT ;  /* 0x03fffffe04047812 */ /* 0x000fe400078ec0ff */
[--C-:B------:R-:W-:Y:S02]  /*0f40*/  SHF.R.S32.HI R7, RZ, 0x2, R5.reuse ;  /* 0x00000002ff077819 */ /* 0x100fe40000011405 */
[----:B------:R-:W-:Y:S01]  /*0f50*/  SHF.R.S32.HI R12, RZ, 0x1f, R5 ;  /* 0x0000001fff0c7819 */ /* 0x000fe20000011405 */
[----:B------:R-:W-:Y:S01]  /*0f60*/  IMAD.IADD R4, R191, 0x1, -R4 ;  /* 0x00000001bf047824 */ /* 0x000fe200078e0a04 */
[----:B------:R-:W-:Y:S02]  /*0f70*/  LOP3.LUT R14, R8, 0xfffffe00, RZ, 0xc0, !PT ;  /* 0xfffffe00080e7812 */ /* 0x000fe400078ec0ff */
[----:B------:R-:W-:Y:S01]  /*0f80*/  SHF.R.U32.HI R8, RZ, 0x3, R3 ;  /* 0x00000003ff087819 */ /* 0x000fe20000011603 */
[----:B------:R-:W-:Y:S01]  /*0f90*/  IMAD R205, R216, 0x8, R4 ;  /* 0x00000008d8cd7824 */ /* 0x000fe200078e0204 */
[----:B------:R-:W-:Y:S01]  /*0fa0*/  LOP3.LUT R3, R3, 0x10, R22, 0xf8, !PT ;  /* 0x0000001003037812 */ /* 0x000fe200078ef816 */
[----:B------:R-:W-:Y:S01]  /*0fb0*/  IMAD R207, R207, 0x40, R14 ;  /* 0x00000040cfcf7824 */ /* 0x000fe200078e020e */
[----:B------:R-:W-:Y:S01]  /*0fc0*/  LEA.HI R12, R12, R7, RZ, 0x3 ;  /* 0x000000070c0c7211 */ /* 0x000fe200078f18ff */
[----:B------:R-:W-:Y:S01]  /*0fd0*/  IMAD.SHL.U32 R205, R205, 0x40, RZ ;  /* 0x00000040cdcd7824 */ /* 0x000fe200078e00ff */
[----:B------:R-:W-:-:S02]  /*0fe0*/  LOP3.LUT R3, R3, R8, RZ, 0x3c, !PT ;  /* 0x0000000803037212 */ /* 0x000fc400078e3cff */
[----:B------:R-:W-:Y:S02]  /*0ff0*/  LOP3.LUT R12, R12, 0xfffffff8, RZ, 0xc0, !PT ;  /* 0xfffffff80c0c7812 */ /* 0x000fe400078ec0ff */
[----:B------:R-:W-:Y:S01]  /*1000*/  LEA.HI R10, R10, R225, RZ, 0x5 ;  /* 0x000000e10a0a7211 */ /* 0x000fe200078f28ff */
[----:B------:R-:W-:Y:S01]  /*1010*/  IMAD R216, R216, 0x400, R3 ;  /* 0x00000400d8d87824 */ /* 0x000fe200078e0203 */
[----:B------:R-:W-:Y:S01]  /*1020*/  SHF.R.S32.HI R4, RZ, 0x1f, R197 ;  /* 0x0000001fff047819 */ /* 0x000fe200000114c5 */
[----:B------:R-:W-:Y:S01]  /*1030*/  IMAD.IADD R7, R7, 0x1, -R12 ;  /* 0x0000000107077824 */ /* 0x000fe200078e0a0c */
[----:B------:R-:W-:Y:S02]  /*1040*/  SHF.R.S32.HI R8, RZ, 0x1f, R199 ;  /* 0x0000001fff087819 */ /* 0x000fe400000114c7 */
[----:B------:R-:W-:Y:S02]  /*1050*/  LOP3.LUT P0, RZ, R6, 0x2, RZ, 0xc0, !PT ;  /* 0x0000000206ff7812 */ /* 0x000fe4000780c0ff */
[----:B------:R-:W-:-:S02]  /*1060*/  SHF.R.S32.HI R10, RZ, 0x5, R10 ;  /* 0x00000005ff0a7819 */ /* 0x000fc4000001140a */
[CC--:B------:R-:W-:Y:S02]  /*1070*/  LEA.HI R6, R4.reuse, R197.reuse, RZ, 0x4 ;  /* 0x000000c504067211 */ /* 0x0c0fe400078f20ff */
[----:B------:R-:W-:Y:S01]  /*1080*/  LEA.HI R4, R4, R197, RZ, 0x6 ;  /* 0x000000c504047211 */ /* 0x000fe200078f30ff */
[----:B------:R-:W-:Y:S01]  /*1090*/  IMAD R7, R10, 0x10, R7 ;  /* 0x000000100a077824 */ /* 0x000fe200078e0207 */
[----:B------:R-:W-:Y:S02]  /*10a0*/  LEA.HI R3, R8, R199, RZ, 0x6 ;  /* 0x000000c708037211 */ /* 0x000fe400078f30ff */
[----:B------:R-:W-:Y:S01]  /*10b0*/  SHF.R.S32.HI R229, RZ, 0x7, R2 ;  /* 0x00000007ffe57819 */ /* 0x000fe20000011402 */
[----:B------:R-:W-:Y:S01]  /*10c0*/  IMAD.SHL.U32 R4, R4, 0x80, RZ ;  /* 0x0000008004047824 */ /* 0x000fe200078e00ff */
[----:B------:R-:W-:Y:S01]  /*10d0*/  LOP3.LUT R201, R201, 0x180, RZ, 0xc0, !PT ;  /* 0x00000180c9c97812 */ /* 0x000fe200078ec0ff */
[----:B------:R-:W-:Y:S01]  /*10e0*/  IMAD.SHL.U32 R10, R3, 0x80, RZ ;  /* 0x00000080030a7824 */ /* 0x000fe200078e00ff */
[----:B------:R-:W-:-:S02]  /*10f0*/  LEA.HI R2, R2, R229, RZ, 0x1 ;  /* 0x000000e502027211 */ /* 0x000fc400078f08ff */
[----:B------:R-:W-:Y:S02]  /*1100*/  LOP3.LUT R3, R201, 0x30, R6, 0xf8, !PT ;  /* 0x00000030c9037812 */ /* 0x000fe400078ef806 */
[----:B------:R-:W-:Y:S02]  /*1110*/  SHF.R.U32.HI R204, RZ, 0x3, R201 ;  /* 0x00000003ffcc7819 */ /* 0x000fe400000116c9 */
[----:B------:R-:W-:Y:S02]  /*1120*/  LOP3.LUT R2, R2, 0x3fffffe, RZ, 0xc0, !PT ;  /* 0x03fffffe02027812 */ /* 0x000fe400078ec0ff */
[----:B------:R-:W-:Y:S02]  /*1130*/  LOP3.LUT R4, R4, 0xffffe000, RZ, 0xc0, !PT ;  /* 0xffffe00004047812 */ /* 0x000fe400078ec0ff */
[----:B------:R-:W-:Y:S01]  /*1140*/  LOP3.LUT R3, R3, R204, RZ, 0x3c, !PT ;  /* 0x000000cc03037212 */ /* 0x000fe200078e3cff */
[----:B------:R-:W-:Y:S01]  /*1150*/  IMAD.IADD R2, R229, 0x1, -R2 ;  /* 0x00000001e5027824 */ /* 0x000fe200078e0a02 */
[----:B------:R-:W-:-:S02]  /*1160*/  LEA.HI R8, R8, R199, RZ, 0x4 ;  /* 0x000000c708087211 */ /* 0x000fc400078f20ff */
[----:B------:R-:W-:Y:S01]  /*1170*/  IADD3 R4, R3, R205, R4 ;  /* 0x000000cd03047210 */ /* 0x000fe20007ffe004 */
[----:B------:R-:W-:Y:S01]  /*1180*/  IMAD R211, R2, 0x40, R7 ;  /* 0x0000004002d37824 */ /* 0x000fe200078e0207 */
[C---:B------:R-:W-:Y:S01]  /*1190*/  LOP3.LUT R3, R201.reuse, 0x10, R22, 0xf8, !PT ;  /* 0x00000010c9037812 */ /* 0x040fe200078ef816 */
[----:B------:R-:W-:Y:S01]  /*11a0*/  IMAD.MOV.U32 R2, RZ, RZ, 0x20 ;  /* 0x00000020ff027424 */ /* 0x000fe200078e00ff */
[----:B------:R-:W-:Y:S01]  /*11b0*/  LOP3.LUT R11, R201, 0x30, R8, 0xf8, !PT ;  /* 0x00000030c90b7812 */ /* 0x000fe200078ef808 */
[----:B------:R-:W-:Y:S01]  /*11c0*/  IMAD.IADD R227, R17, 0x1, R4 ;  /* 0x0000000111e37824 */ /* 0x000fe200078e0204 */
[----:B------:R-:W-:Y:S02]  /*11d0*/  SHF.R.S32.HI R9, RZ, 0x1, R9 ;  /* 0x00000001ff097819 */ /* 0x000fe40000011409 */
[-C--:B------:R-:W-:Y:S02]  /*11e0*/  LOP3.LUT R214, R3, R204.reuse, RZ, 0x3c, !PT ;  /* 0x000000cc03d67212 */ /* 0x080fe400078e3cff */
[----:B------:R-:W-:Y:S01]  /*11f0*/  LOP3.LUT R10, R10, 0xffffe000, RZ, 0xc0, !PT ;  /* 0xffffe0000a0a7812 */ /* 0x000fe200078ec0ff */
[----:B------:R-:W-:Y:S01]  /*1200*/  IMAD.SHL.U32 R9, R9, 0x80, RZ ;  /* 0x0000008009097824 */ /* 0x000fe200078e00ff */
[----:B------:R-:W-:Y:S01]  /*1210*/  LOP3.LUT R11, R11, R204, RZ, 0x3c, !PT ;  /* 0x000000cc0b0b7212 */ /* 0x000fe200078e3cff */
[----:B------:R-:W-:Y:S01]  /*1220*/  IMAD.IADD R214, R205, 0x1, R214 ;  /* 0x00000001cdd67824 */ /* 0x000fe200078e02d6 */
[----:B------:R-:W-:-:S02]  /*1230*/  LOP3.LUT R7, R201, 0x30, R22, 0xf8, !PT ;  /* 0x00000030c9077812 */ /* 0x000fc400078ef816 */
[----:B------:R-:W-:Y:S02]  /*1240*/  IADD3 R10, R11, R205, R10 ;  /* 0x000000cd0b0a7210 */ /* 0x000fe40007ffe00a */
[----:B------:R-:W-:Y:S02]  /*1250*/  LOP3.LUT R200, R5, 0x7ffffffc, RZ, 0xc0, !PT ;  /* 0x7ffffffc05c87812 */ /* 0x000fe400078ec0ff */
[----:B------:R-:W-:Y:S01]  /*1260*/  SEL R3, R2, 0xffffffe0, !P0 ;  /* 0xffffffe002037807 */ /* 0x000fe20004000000 */
[----:B------:R-:W-:Y:S01]  /*1270*/  IMAD.IADD R226, R17, 0x1, R10 ;  /* 0x0000000111e27824 */ /* 0x000fe200078e020a */
[----:B------:R-:W-:Y:S01]  /*1280*/  LOP3.LUT R228, R7, R204, RZ, 0x3c, !PT ;  /* 0x000000cc07e47212 */ /* 0x000fe200078e3cff */
[----:B------:R-:W-:Y:S01]  /*1290*/  IMAD.IADD R200, R225, 0x1, -R200 ;  /* 0x00000001e1c87824 */ /* 0x000fe200078e0ac8 */
[----:B------:R-:W-:Y:S01]  /*12a0*/  SHF.R.S32.HI R212, RZ, 0x3, R212 ;  /* 0x00000003ffd47819 */ /* 0x000fe200000114d4 */
[----:B------:R-:W-:Y:S01]  /*12b0*/  IMAD.IADD R215, R3, 0x1, R214 ;  /* 0x0000000103d77824 */ /* 0x000fe200078e02d6 */
[----:B------:R-:W-:-:S02]  /*12c0*/  SHF.R.S32.HI R221, RZ, 0x1f, R191 ;  /* 0x0000001fffdd7819 */ /* 0x000fc400000114bf */
[----:B------:R-:W-:Y:S02]  /*12d0*/  LOP3.LUT R206, R9, 0x180, RZ, 0xc0, !PT ;  /* 0x0000018009ce7812 */ /* 0x000fe400078ec0ff */
[----:B------:R-:W-:Y:S02]  /*12e0*/  IADD3 R228, R17, R205, R228 ;  /* 0x000000cd11e47210 */ /* 0x000fe40007ffe0e4 */
[----:B------:R-:W-:-:S07]  /*12f0*/  IADD3 R224, R3, UR52, R214 ;  /* 0x0000003403e07c10 */ /* 0x000fce000fffe0d6 */
.L_x_1583:
[----:B------:R-:W-:Y:S05]  /*1300*/  YIELD ;  /* 0x0000000000007946 */ /* 0x000fea0003800000 */
[----:B------:R-:W-:Y:S01]  /*1310*/  ULDC.64 UR4, c[0x0][0xa28] ;  /* 0x00028a0000047ab9 */ /* 0x000fe20000000a00 */
[----:B0-2345:R-:W0:Y:S01]  /*1320*/  LDC.64 R4, c[0x0][0xa08] ;  /* 0x00028200ff047b82 */ /* 0x03de220000000a00 */
[----:B------:R-:W-:Y:S01]  /*1330*/  ISETP.NE.U32.AND P1, PT, RZ, UR4, PT ;  /* 0x00000004ff007c0c */ /* 0x000fe2000bf25070 */
[----:B------:R-:W-:Y:S02]  /*1340*/  IMAD.MOV.U32 R26, RZ, RZ, RZ ;  /* 0x000000ffff1a7224 */ /* 0x000fe400078e00ff */
[----:B------:R-:W-:Y:S01]  /*1350*/  IMAD.MOV.U32 R0, RZ, RZ, RZ ;  /* 0x000000ffff007224 */ /* 0x000fe200078e00ff */
[----:B------:R-:W-:Y:S01]  /*1360*/  ISETP.NE.AND.EX P1, PT, RZ, UR5, PT, P1 ;  /* 0x00000005ff007c0c */ /* 0x000fe2000bf25310 */
[----:B------:R-:W-:-:S02]  /*1370*/  ULDC.64 UR4, c[0x0][0xa18] ;  /* 0x0002860000047ab9 */ /* 0x000fc40000000a00 */
[----:B------:R-:W-:-:S04]  /*1380*/  ISETP.NE.U32.AND P2, PT, RZ, UR4, PT ;  /* 0x00000004ff007c0c */ /* 0x000fc8000bf45070 */
[----:B------:R-:W-:Y:S01]  /*1390*/  ISETP.NE.AND.EX P2, PT, RZ, UR5, PT, P2 ;  /* 0x00000005ff007c0c */ /* 0x000fe2000bf45320 */
[----:B------:R-:W-:Y:S02]  /*13a0*/  ULDC.64 UR4, c[0x0][0xa08] ;  /* 0x0002820000047ab9 */ /* 0x000fe40000000a00 */
[----:B------:R-:W-:-:S03]  /*13b0*/  ISETP.NE.U32.AND P0, PT, RZ, UR4, PT ;  /* 0x00000004ff007c0c */ /* 0x000fc6000bf05070 */
[----:B------:R-:W1:Y:S01]  /*13c0*/  @P1 LDC.64 R2, c[0x0][0xa28] ;  /* 0x00028a00ff021b82 */ /* 0x000e620000000a00 */
[----:B------:R-:W-:Y:S01]  /*13d0*/  ISETP.NE.AND.EX P0, PT, RZ, UR5, PT, P0 ;  /* 0x00000005ff007c0c */ /* 0x000fe2000bf05300 */
[----:B0-----:R-:W-:-:S06]  /*13e0*/  IMAD.WIDE R8, R195, 0x4, R4 ;  /* 0x00000004c3087825 */ /* 0x001fcc00078e0204 */
[----:B------:R-:W0:Y:S01]  /*13f0*/  @P2 LDC.64 R6, c[0x0][0xa18] ;  /* 0x00028600ff062b82 */ /* 0x000e220000000a00 */
[----:B------:R-:W-:Y:S02]  /*1400*/  ULDC UR4, c[0x0][0x288] ;  /* 0x0000a20000047ab9 */ /* 0x000fe40000000800 */
[----:B------:R-:W-:Y:S01]  /*1410*/  IMAD.U32 R196, RZ, RZ, UR4 ;  /* 0x00000004ffc47e24 */ /* 0x000fe2000f8e00ff */
[----:B------:R-:W-:Y:S02]  /*1420*/  ULDC.64 UR4, c[0x0][0x3f8] ;  /* 0x0000fe0000047ab9 */ /* 0x000fe40000000a00 */
[----:B------:R-:W5:Y:S01]  /*1430*/  @P0 LDG.E R26, desc[UR60][R8.64] ;  /* 0x0000003c081a0981 */ /* 0x000f62000c1e1900 */
[----:B-1----:R-:W-:-:S04]  /*1440*/  @P1 IMAD.WIDE R2, R195, 0x4, R2 ;  /* 0x00000004c3021825 */ /* 0x002fc800078e0202 */
[----:B0-----:R-:W-:Y:S01]  /*1450*/  @P2 IMAD.WIDE R4, R195, 0x4, R6 ;  /* 0x00000004c3042825 */ /* 0x001fe200078e0206 */
[----:B------:R-:W-:Y:S01]  /*1460*/  UISETP.NE.U32.AND UP0, UPT, UR4, URZ, UPT ;  /* 0x0000003f0400728c */ /* 0x000fe2000bf05070 */
[----:B------:R0:W5:Y:S02]  /*1470*/  @P1 LDG.E R0, desc[UR60][R2.64] ;  /* 0x0000003c02001981 */ /* 0x000164000c1e1900 */
[----:B------:R-:W-:Y:S02]  /*1480*/  ULDC UR4, c[0x0][0x404] ;  /* 0x0001010000047ab9 */ /* 0x000fe40000000800 */
[----:B------:R1:W5:Y:S01]  /*1490*/  @P2 LDG.E R196, desc[UR60][R4.64] ;  /* 0x0000003c04c42981 */ /* 0x000362000c1e1900 */
[----:B------:R-:W-:-:S03]  /*14a0*/  UISETP.NE.AND.EX UP0, UPT, UR5, URZ, UPT, UP0 ;  /* 0x0000003f0500728c */ /* 0x000fc6000bf05300 */
[----:B------:R-:W-:Y:S01]  /*14b0*/  ULDC UR5, c[0x0][0x2e0] ;  /* 0x0000b80000057ab9 */ /* 0x000fe20000000800 */
[----:B------:R-:W-:-:S04]  /*14c0*/  USEL UR4, UR4, 0x1, UP0 ;  /* 0x0000000104047887 */ /* 0x000fc80008000000 */
[----:B------:R-:W-:-:S03]  /*14d0*/  UIMAD UR4, UR4, UR5, URZ ;  /* 0x00000005040472a4 */ /* 0x000fc6000f8e023f */
[----:B------:R-:W-:Y:S02]  /*14e0*/  ULDC UR5, c[0x0][0x338] ;  /* 0x0000ce0000057ab9 */ /* 0x000fe40000000800 */
[----:B0-----:R-:W-:Y:S02]  /*14f0*/  IMAD.U32 R2, RZ, RZ, UR5 ;  /* 0x00000005ff027e24 */ /* 0x001fe4000f8e00ff */
[----:B------:R-:W-:Y:S01]  /*1500*/  IMAD.U32 R25, RZ, RZ, UR4 ;  /* 0x00000004ff197e24 */ /* 0x000fe2000f8e00ff */
[----:B-1----:R-:W-:Y:S06]  /*1510*/  @P2 BRA `(.L_x_1318) ;  /* 0x0000000000242947 */ /* 0x002fec0003800000 */
        /* <DEDUP_REMOVED lines=9> */
.L_x_1318:
[----:B------:R-:W-:Y:S01]  /*15b0*/  ULDC.64 UR4, c[0x0][0xa20] ;  /* 0x0002880000047ab9 */ /* 0x000fe20000000a00 */
[----:B------:R-:W-:Y:S01]  /*15c0*/  IMAD.MOV.U32 R223, RZ, RZ, R193 ;  /* 0x000000ffffdf7224 */ /* 0x000fe200078e00c1 */
[----:B------:R-:W-:Y:S01]  /*15d0*/  ISETP.NE.U32.AND P1, PT, RZ, UR4, PT ;  /* 0x00000004ff007c0c */ /* 0x000fe2000bf25070 */
[----:B------:R-:W-:Y:S02]  /*15e0*/  IMAD.MOV.U32 R217, RZ, RZ, R194 ;  /* 0x000000ffffd97224 */ /* 0x000fe400078e00c2 */
[----:B------:R-:W-:Y:S01]  /*15f0*/  IMAD.MOV.U32 R218, RZ, RZ, R195 ;  /* 0x000000ffffda7224 */ /* 0x000fe200078e00c3 */
[----:B------:R-:W-:-:S13]  /*1600*/  ISETP.NE.AND.EX P1, PT, RZ, UR5, PT, P1 ;  /* 0x00000005ff007c0c */ /* 0x000fda000bf25310 */
[----:B------:R-:W-:Y:S05]  /*1610*/  @!P1 BRA `(.L_x_1319) ;  /* 0x0000000000109947 */ /* 0x000fea0003800000 */
[----:B------:R-:W0:Y:S02]  /*1620*/  LDC.64 R4, c[0x0][0xa20] ;  /* 0x00028800ff047b82 */ /* 0x000e240000000a00 */
[----:B0-----:R-:W-:-:S05]  /*1630*/  IMAD.WIDE R4, R195, 0x4, R4 ;  /* 0x00000004c3047825 */ /* 0x001fca00078e0204 */
[----:B------:R0:W5:Y:S01]  /*1640*/  LDG.E R25, desc[UR60][R4.64] ;  /* 0x0000003c04197981 */ /* 0x000162000c1e1900 */
[----:B------:R-:W-:Y:S05]  /*1650*/  BRA `(.L_x_1320) ;  /* 0x0000000000107947 */ /* 0x000fea0003800000 */
.L_x_1319:
[----:B------:R-:W-:Y:S05]  /*1660*/  @!P0 BRA `(.L_x_1320) ;  /* 0x00000000000c8947 */ /* 0x000fea0003800000 */
[----:B------:R-:W2:Y:S04]  /*1670*/  LDG.E R4, desc[UR60][R8.64] ;  /* 0x0000003c08047981 */ /* 0x000ea8000c1e1900 */
[----:B------:R-:W2:Y:S02]  /*1680*/  LDG.E R25, desc[UR60][R8.64+0x4] ;  /* 0x0000043c08197981 */ /* 0x000ea4000c1e1900 */
[----:B--2---:R-:W-:-:S07]  /*1690*/  IMAD.IADD R25, R25, 0x1, -R4 ;  /* 0x0000000119197824 */ /* 0x004fce00078e0a04 */
.L_x_1320:
[----:B------:R-:W-:Y:S01]  /*16a0*/  ULDC.64 UR4, c[0x0][0xa10] ;  /* 0x0002840000047ab9 */ /* 0x000fe20000000a00 */
[----:B------:R-:W1:Y:S01]  /*16b0*/  LDC.64 R10, c[0x0][0x9e0] ;  /* 0x00027800ff0a7b82 */ /* 0x000e620000000a00 */
[----:B------:R-:W-:-:S04]  /*16c0*/  ISETP.NE.U32.AND P0, PT, RZ, UR4, PT ;  /* 0x00000004ff007c0c */ /* 0x000fc8000bf05070 */
[----:B------:R-:W-:Y:S01]  /*16d0*/  ISETP.NE.AND.EX P0, PT, RZ, UR5, PT, P0 ;  /* 0x00000005ff007c0c */ /* 0x000fe2000bf05300 */
[----:B------:R-:W-:Y:S02]  /*16e0*/  ULDC.64 UR4, c[0x0][0xa30] ;  /* 0x00028c0000047ab9 */ /* 0x000fe40000000a00 */
[----:B------:R-:W-:-:S04]  /*16f0*/  ISETP.NE.U32.AND P1, PT, RZ, UR4, PT ;  /* 0x00000004ff007c0c */ /* 0x000fc8000bf25070 */
[----:B------:R-:W-:-:S06]  /*1700*/  ISETP.NE.AND.EX P1, PT, RZ, UR5, PT, P1 ;  /* 0x00000005ff007c0c */ /* 0x000fcc000bf25310 */
[----:B0-----:R-:W0:Y:S08]  /*1710*/  @P0 LDC.64 R4, c[0x0][0xa10] ;  /* 0x00028400ff040b82 */ /* 0x001e300000000a00 */
[----:B------:R-:W2:Y:S01]  /*1720*/  @P1 LDC.64 R6, c[0x0][0xa30] ;  /* 0x00028c00ff061b82 */ /* 0x000ea20000000a00 */
[----:B0-----:R-:W-:-:S05]  /*1730*/  @P0 IMAD.WIDE R4, R195, 0x4, R4 ;  /* 0x00000004c3040825 */ /* 0x001fca00078e0204 */
[----:B------:R-:W3:Y:S04]  /*1740*/  @P0 LDG.E R3, desc[UR60][R4.64] ;  /* 0x0000003c04030981 */ /* 0x000ee8000c1e1900 */
[----:B------:R0:W3:Y:S01]  /*1750*/  @P0 LDG.E R8, desc[UR60][R4.64+0x4] ;  /* 0x0000043c04080981 */ /* 0x0000e2000c1e1900 */
[----:B-----5:R-:W-:Y:S02]  /*1760*/  IMAD.MOV.U32 R143, RZ, RZ, R25 ;  /* 0x000000ffff8f7224 */ /* 0x020fe400078e0019 */
[----:B--2---:R-:W-:-:S05]  /*1770*/  @P1 IMAD.WIDE R6, R195, 0x4, R6 ;  /* 0x00000004c3061825 */ /* 0x004fca00078e0206 */
[----:B------:R2:W5:Y:S01]  /*1780*/  @P1 LDG.E R143, desc[UR60][R6.64] ;  /* 0x0000003c068f1981 */ /* 0x000562000c1e1900 */
[----:B-1----:R-:W-:Y:S02]  /*1790*/  ISETP.GE.AND P1, PT, R11, 0x1, PT ;  /* 0x000000010b00780c */ /* 0x002fe40003f26270 */
[----:B0-----:R-:W-:Y:S01]  /*17a0*/  LEA R5, R193, 0x80, 0x7 ;  /* 0x00000080c1057811 */ /* 0x001fe200078e38ff */
[----:B---3--:R-:W-:Y:S02]  /*17b0*/  @P0 IMAD.IADD R2, R8, 0x1, -R3 ;  /* 0x0000000108020824 */ /* 0x008fe400078e0a03 */
[----:B------:R-:W-:-:S04]  /*17c0*/  IMAD.IADD R8, R25, 0x1, -R0 ;  /* 0x0000000119087824 */ /* 0x000fc800078e0a00 */
[----:B------:R-:W-:-:S04]  /*17d0*/  IMAD.IADD R192, R8, 0x1, R2 ;  /* 0x0000000108c07824 */ /* 0x000fc800078e0202 */
[C---:B------:R-:W-:Y:S01]  /*17e0*/  VIADD R0, R192.reuse, 0x9f ;  /* 0x0000009fc0007836 */ /* 0x040fe20000000000 */
[----:B------:R-:W-:-:S03]  /*17f0*/  IADD3 R9, R192, R5, -R196 ;  /* 0x00000005c0097210 */ /* 0x000fc60007ffe8c4 */
[----:B------:R-:W-:-:S05]  /*1800*/  IMAD.HI R0, R0, 0x66666667, RZ ;  /* 0x6666666700007827 */ /* 0x000fca00078e02ff */
[----:B------:R-:W-:-:S04]  /*1810*/  SHF.R.U32.HI R3, RZ, 0x1f, R0 ;  /* 0x0000001fff037819 */ /* 0x000fc80000011600 */
[----:B------:R-:W-:Y:S01]  /*1820*/  LEA.HI.SX32 R156, R0, R3, 0x1a ;  /* 0x00000003009c7211 */ /* 0x000fe200078fd2ff */
[----:B------:R-:W-:Y:S01]  /*1830*/  IMAD.IADD R0, R9, 0x1, R10 ;  /* 0x0000000109007824 */ /* 0x000fe200078e020a */
[----:B--2---:R-:W-:Y:S06]  /*1840*/  @!P1 BRA `(.L_x_1321) ;  /* 0x0000000000489947 */ /* 0x004fec0003800000 */
[C---:B------:R-:W-:Y:S01]  /*1850*/  ISETP.GT.AND P0, PT, R9.reuse, RZ, PT ;  /* 0x000000ff0900720c */ /* 0x040fe20003f04270 */
[----:B------:R-:W-:Y:S01]  /*1860*/  BSSY B0, `(.L_x_1322) ;  /* 0x000000e000007945 */ /* 0x000fe20003800000 */
[----:B------:R-:W-:-:S11]  /*1870*/  VIADD R3, R9, 0xffffffff ;  /* 0xffffffff09037836 */ /* 0x000fd60000000000 */
        /* <DEDUP_REMOVED lines=8> */
.L_x_1323:
[----:B------:R-:W-:-:S13]  /*1900*/  ISETP.NE.AND P0, PT, R11, 0x1, PT ;  /* 0x000000010b00780c */ /* 0x000fda0003f05270 */
[----:B------:R-:W0:Y:S02]  /*1910*/  @P0 LDC.64 R4, c[0x0][0x9e8] ;  /* 0x00027a00ff040b82 */ /* 0x000e240000000a00 */
[----:B0-----:R-:W-:-:S05]  /*1920*/  @P0 IMAD.HI.U32 R4, R3, R4, RZ ;  /* 0x0000000403040227 */ /* 0x001fca00078e00ff */
[----:B------:R-:W-:-:S07]  /*1930*/  @P0 SHF.R.U32.HI R3, RZ, R5, R4 ;  /* 0x00000005ff030219 */ /* 0x000fce0000011604 */
.L_x_1324:
[----:B------:R-:W-:Y:S05]  /*1940*/  BSYNC B0 ;  /* 0x0000000000007941 */ /* 0x000fea0003800000 */
.L_x_1322:
[----:B------:R-:W-:-:S05]  /*1950*/  IMAD R3, R3, R11, R11 ;  /* 0x0000000b03037224 */ /* 0x000fca00078e020b */
[----:B------:R-:W-:-:S07]  /*1960*/  VIMNMX R0, R0, R3, PT ;  /* 0x0000000300007248 */ /* 0x000fce0003fe0100 */
.L_x_1321:
[----:B------:R-:W-:Y:S01]  /*1970*/  IMAD R3, R193, 0x80, -R196 ;  /* 0x00000080c1037824 */ /* 0x000fe200078e0ac4 */
[----:B------:R-:W-:-:S03]  /*1980*/  ULDC UR4, c[0x0][0x9dc] ;  /* 0x0002770000047ab9 */ /* 0x000fc60000000800 */
[----:B------:R-:W-:-:S04]  /*1990*/  IMAD.IADD R3, R192, 0x1, R3 ;  /* 0x00000001c0037824 */ /* 0x000fc800078e0203 */
[----:B------:R-:W-:Y:S01]  /*19a0*/  VIADD R4, R3, -UR4 ;  /* 0x8000000403047c36 */ /* 0x000fe20008000000 */
[----:B------:R-:W-:Y:S06]  /*19b0*/  @!P1 BRA `(.L_x_1325) ;  /* 0x0000000000449947 */ /* 0x000fec0003800000 */
[----:B------:R-:W-:Y:S01]  /*19c0*/  ISETP.GT.AND P0, PT, R3, -0x1, PT ;  /* 0xffffffff0300780c */ /* 0x000fe20003f04270 */
[----:B------:R-:W-:-:S12]  /*19d0*/  BSSY B0, `(.L_x_1326) ;  /* 0x000000d000007945 */ /* 0x000fd80003800000 */
        /* <DEDUP_REMOVED lines=8> */
.L_x_1327:
[----:B------:R-:W-:-:S13]  /*1a60*/  ISETP.NE.AND P0, PT, R11, 0x1, PT ;  /* 0x000000010b00780c */ /* 0x000fda0003f05270 */
[----:B------:R-:W0:Y:S02]  /*1a70*/  @P0 LDC.64 R6, c[0x0][0x9e8] ;  /* 0x00027a00ff060b82 */ /* 0x000e240000000a00 */
[----:B0-----:R-:W-:-:S05]  /*1a80*/  @P0 IMAD.HI.U32 R6, R3, R6, RZ ;  /* 0x0000000603060227 */ /* 0x001fca00078e00ff */
[----:B------:R-:W-:-:S07]  /*1a90*/  @P0 SHF.R.U32.HI R3, RZ, R7, R6 ;  /* 0x00000007ff030219 */ /* 0x000fce0000011606 */
.L_x_1328:
[----:B------:R-:W-:Y:S05]  /*1aa0*/  BSYNC B0 ;  /* 0x0000000000007941 */ /* 0x000fea0003800000 */
.L_x_1326:
[----:B------:R-:W-:-:S05]  /*1ab0*/  IMAD R3, R3, R11, RZ ;  /* 0x0000000b03037224 */ /* 0x000fca00078e02ff */
[----:B------:R-:W-:-:S07]  /*1ac0*/  VIMNMX R4, R4, R3, !PT ;  /* 0x0000000304047248 */ /* 0x000fce0007fe0100 */
.L_x_1325:
[----:B------:R-:W-:Y:S02]  /*1ad0*/  VIADD R0, R0, 0x9f ;  /* 0x0000009f00007836 */ /* 0x000fe40000000000 */
[----:B------:R-:W-:-:S04]  /*1ae0*/  IMAD.HI R4, R4, 0x66666667, RZ ;  /* 0x6666666704047827 */ /* 0x000fc800078e02ff */
[----:B------:R-:W-:Y:S01]  /*1af0*/  IMAD.HI R0, R0, 0x66666667, RZ ;  /* 0x6666666700007827 */ /* 0x000fe200078e02ff */
[----:B------:R-:W-:-:S04]  /*1b00*/  SHF.R.U32.HI R5, RZ, 0x1f, R4 ;  /* 0x0000001fff057819 */ /* 0x000fc80000011604 */
[----:B------:R-:W-:Y:S02]  /*1b10*/  SHF.R.U32.HI R3, RZ, 0x1f, R0 ;  /* 0x0000001fff037819 */ /* 0x000fe40000011600 */
[----:B------:R-:W-:Y:S02]  /*1b20*/  LEA.HI.SX32 R5, R4, R5, 0x1a ;  /* 0x0000000504057211 */ /* 0x000fe400078fd2ff */
[----:B------:R-:W-:Y:S02]  /*1b30*/  LEA.HI.SX32 R3, R0, R3, 0x1a ;  /* 0x0000000300037211 */ /* 0x000fe400078fd2ff */
[----:B------:R-:W-:Y:S02]  /*1b40*/  VIMNMX R5, RZ, R5, !PT ;  /* 0x00000005ff057248 */ /* 0x000fe40007fe0100 */
[----:B------:R-:W-:-:S03]  /*1b50*/  VIMNMX R3, R156, R3, PT ;  /* 0x000000039c037248 */ /* 0x000fc60003fe0100 */
[--C-:B------:R-:W-:Y:S02]  /*1b60*/  IMAD R5, R5, 0xa0, -R8.reuse ;  /* 0x000000a005057824 */ /* 0x100fe400078e0a08 */
[----:B------:R-:W-:-:S03]  /*1b70*/  IMAD R3, R3, 0xa0, -R8 ;  /* 0x000000a003037824 */ /* 0x000fc600078e0a08 */
[----:B------:R-:W-:Y:S02]  /*1b80*/  VIMNMX R5, RZ, R5, !PT ;  /* 0x00000005ff057248 */ /* 0x000fe40007fe0100 */
[----:B------:R-:W-:-:S04]  /*1b90*/  VIMNMX R0, R3, R2, PT ;  /* 0x0000000203007248 */ /* 0x000fc80003fe0100 */
[----:B------:R-:W-:Y:S01]  /*1ba0*/  ISETP.GT.AND P0, PT, R0, R5, PT ;  /* 0x000000050000720c */ /* 0x000fe20003f04270 */
[----:B------:R-:W-:-:S05]  /*1bb0*/  IMAD.WIDE.U32 R4, R5, -0x33333333, RZ ;  /* 0xcccccccd05047825 */ /* 0x000fca00078e00ff */
[----:B------:R-:W-:-:S05]  /*1bc0*/  SHF.R.U32.HI R119, RZ, 0x7, R5 ;  /* 0x00000007ff777819 */ /* 0x000fca0000011605 */
[----:B------:R-:W-:Y:S02]  /*1bd0*/  IMAD.MOV.U32 R24, RZ, RZ, R119 ;  /* 0x000000ffff187224 */ /* 0x000fe400078e0077 */
[----:B------:R-:W-:-:S04]  /*1be0*/  @P0 VIADD R0, R0, 0x9f ;  /* 0x0000009f00000836 */ /* 0x000fc80000000000 */
[----:B------:R-:W-:-:S05]  /*1bf0*/  @P0 IMAD.HI R0, R0, 0x66666667, RZ ;  /* 0x6666666700000827 */ /* 0x000fca00078e02ff */
[----:B------:R-:W-:-:S04]  /*1c00*/  @P0 SHF.R.U32.HI R3, RZ, 0x1f, R0 ;  /* 0x0000001fff030819 */ /* 0x000fc80000011600 */
[----:B------:R-:W-:Y:S02]  /*1c10*/  @P0 LEA.HI.SX32 R24, R0, R3, 0x1a ;  /* 0x0000000300180211 */ /* 0x000fe400078fd2ff */
[----:B------:R-:W-:Y:S02]  /*1c20*/  PLOP3.LUT P0, PT, PT, PT, PT, 0x80, 0x0 ;  /* 0x000000000000781c */ /* 0x000fe40003f0f070 */
[----:B------:R-:W-:-:S13]  /*1c30*/  ISETP.GT.AND P1, PT, R24, R119, PT ;  /* 0x000000771800720c */ /* 0x000fda0003f24270 */
[----:B------:R-:W-:Y:S05]  /*1c40*/  @!P1 BRA `(.L_x_1329) ;  /* 0x000000e000309947 */ /* 0x000fea0003800000 */
        /* <DEDUP_REMOVED lines=19> */
[----:B-1---5:R-:W-:Y:S05]  /*1d80*/  CALL.ABS.NOINC R14 ;  /* 0x000000000e007343 */ /* 0x022fea0003c00000 */
.L_x_1331:
[----:B------:R-:W-:Y:S05]  /*1d90*/  BSYNC B6 ;  /* 0x0000000000067941 */ /* 0x000fea0003800000 */
.L_x_1330:
        /* <DEDUP_REMOVED lines=20> */
.L_x_1333:
[----:B------:R-:W-:Y:S05]  /*1ee0*/  BSYNC B6 ;  /* 0x0000000000067941 */ /* 0x000fea0003800000 */
.L_x_1332:
[----:B------:R-:W-:Y:S01]  /*1ef0*/  ULDC.64 UR4, c[0x0][0x9f8] ;  /* 0x00027e0000047ab9 */ /* 0x000fe20000000a00 */
[----:B------:R-:W-:Y:S01]  /*1f00*/  IMAD.MOV.U32 R3, RZ, RZ, R195 ;  /* 0x000000ffff037224 */ /* 0x000fe200078e00c3 */
[----:B------:R-:W-:Y:S01]  /*1f10*/  ISETP.NE.U32.AND P0, PT, RZ, UR4, PT ;  /* 0x00000004ff007c0c */ /* 0x000fe2000bf05070 */
[----:B------:R-:W0:Y:S08]  /*1f20*/  LDC R0, c[0x0][0x428] ;  /* 0x00010a00ff007b82 */ /* 0x000e300000000800 */
[----:B------:R-:W1:Y:S01]  /*1f30*/  LDC.64 R110, c[0x0][0x2f0] ;  /* 0x0000bc00ff6e7b82 */ /* 0x000e620000000a00 */
[----:B------:R-:W-:Y:S01]  /*1f40*/  ISETP.NE.AND.EX P0, PT, RZ, UR5, PT, P0 ;  /* 0x00000005ff007c0c */ /* 0x000fe2000bf05300 */
[----:B------:R-:W2:Y:S01]  /*1f50*/  S2R R21, SR_TID.X ;  /* 0x0000000000157919 */ /* 0x000ea20000002100 */
[----:B------:R-:W-:Y:S01]  /*1f60*/  IMAD.IADD R96, R26, 0x1, R25 ;  /* 0x000000011a607824 */ /* 0x000fe200078e0219 */
[----:B------:R-:W-:Y:S01]  /*1f70*/  ULDC.64 UR6, c[0x0][0xa08] ;  /* 0x0002820000067ab9 */ /* 0x000fe20000000a00 */
[----:B------:R-:W-:Y:S01]  /*1f80*/  ULDC.64 UR4, c[0x0][0x2f8] ;  /* 0x0000be0000047ab9 */ /* 0x000fe20000000a00 */
[----:B------:R-:W-:-:S02]  /*1f90*/  IMAD.MOV.U32 R8, RZ, RZ, R22 ;  /* 0x000000ffff087224 */ /* 0x000fc400078e0016 */
[----:B------:R-:W3:Y:S08]  /*1fa0*/  LDC R117, c[0x0][0x3d4] ;  /* 0x0000f500ff757b82 */ /* 0x000ef00000000800 */
[----:B------:R-:W4:Y:S08]  /*1fb0*/  @P0 LDC.64 R4, c[0x0][0x9f8] ;  /* 0x00027e00ff040b82 */ /* 0x000f300000000a00 */
[----:B------:R-:W2:Y:S08]  /*1fc0*/  LDC.64 R104, c[0x0][0x3d8] ;  /* 0x0000f600ff687b82 */ /* 0x000eb00000000a00 */
[----:B------:R-:W1:Y:S01]  /*1fd0*/  LDC.64 R98, c[0x0][0x3e8] ;  /* 0x0000fa00ff627b82 */ /* 0x000e620000000a00 */
[----:B----4-:R-:W-:-:S05]  /*1fe0*/  @P0 IMAD.WIDE R4, R195, 0x4, R4 ;  /* 0x00000004c3040825 */ /* 0x010fca00078e0204 */
[----:B------:R4:W4:Y:S01]  /*1ff0*/  @P0 LDG.E R3, desc[UR60][R4.64] ;  /* 0x0000003c04030981 */ /* 0x000922000c1e1900 */
[----:B0-----:R-:W-:Y:S01]  /*2000*/  ISETP.NE.AND P0, PT, R0, 0x1, PT ;  /* 0x000000010000780c */ /* 0x001fe20003f05270 */
[----:B------:R-:W-:Y:S01]  /*2010*/  VIADD R116, R22, 0x60 ;  /* 0x0000006016747836 */ /* 0x000fe20000000000 */
[----:B------:R-:W-:Y:S01]  /*2020*/  SHF.R.S32.HI R20, RZ, 0x1f, R96 ;  /* 0x0000001fff147819 */ /* 0x000fe20000011460 */
[----:B--2---:R-:W-:Y:S01]  /*2030*/  IMAD R12, R221, R104, RZ ;  /* 0x00000068dd0c7224 */ /* 0x004fe200078e02ff */
[----:B------:R-:W-:Y:S01]  /*2040*/  SHF.R.U32.HI R28, RZ, 0x7, R21 ;  /* 0x00000007ff1c7819 */ /* 0x000fe20000011615 */
[----:B------:R-:W-:Y:S01]  /*2050*/  IMAD.MOV.U32 R123, RZ, RZ, 0x40 ;  /* 0x00000040ff7b7424 */ /* 0x000fe200078e00ff */
[-C--:B---3--:R-:W-:Y:S01]  /*2060*/  ISETP.GE.AND P3, PT, R197, R117.reuse, PT ;  /* 0x00000075c500720c */ /* 0x088fe20003f66270 */
[-C--:B-1----:R-:W-:Y:S01]  /*2070*/  IMAD R6, R20, R110.reuse, RZ ;  /* 0x0000006e14067224 */ /* 0x082fe200078e02ff */
[----:B------:R-:W-:Y:S01]  /*2080*/  ISETP.NE.AND P6, PT, R28, 0x1, PT ;  /* 0x000000011c00780c */ /* 0x000fe20003fc5270 */
[----:B----4-:R-:W-:Y:S01]  /*2090*/  IMAD.WIDE.U32 R4, R96, R110, RZ ;  /* 0x0000006e60047225 */ /* 0x010fe200078e00ff */
[----:B------:R-:W-:-:S02]  /*20a0*/  ISETP.GE.AND P5, PT, R199, R117, PT ;  /* 0x00000075c700720c */ /* 0x000fc40003fa6270 */
[----:B------:R-:W-:Y:S01]  /*20b0*/  SHF.L.U64.HI R127, R110, 0x7, R111 ;  /* 0x000000076e7f7819 */ /* 0x000fe2000001026f */
[----:B------:R-:W0:Y:S01]  /*20c0*/  @P0 LDC R7, c[0x0][0x42c] ;  /* 0x00010b00ff070b82 */ /* 0x000e220000000800 */
[----:B------:R-:W-:Y:S01]  /*20d0*/  IMAD R13, R191, R105, R12 ;  /* 0x00000069bf0d7224 */ /* 0x000fe200078e020c */
[----:B------:R-:W-:Y:S01]  /*20e0*/  LOP3.LUT R16, R16, 0xfffffffe, RZ, 0xc0, !PT ;  /* 0xfffffffe10107812 */ /* 0x000fe200078ec0ff */
[----:B------:R-:W-:Y:S01]  /*20f0*/  IMAD.SHL.U32 R128, R110, 0x80, RZ ;  /* 0x000000806e807824 */ /* 0x000fe200078e00ff */
[----:B------:R-:W-:Y:S01]  /*2100*/  SHF.R.S32.HI R144, RZ, 0x1f, R222 ;  /* 0x0000001fff907819 */ /* 0x000fe200000114de */
[----:B------:R-:W-:Y:S02]  /*2110*/  IMAD.MOV.U32 R122, RZ, RZ, 0x20 ;  /* 0x00000020ff7a7424 */ /* 0x000fe400078e00ff */
[----:B------:R-:W-:Y:S01]  /*2120*/  IMAD R125, R105, 0xa0, RZ ;  /* 0x000000a0697d7824 */ /* 0x000fe200078e02ff */
[----:B------:R-:W1:Y:S01]  /*2130*/  @P0 LDC R9, c[0x0][0x430] ;  /* 0x00010c00ff090b82 */ /* 0x000e620000000800 */
[----:B------:R-:W-:Y:S01]  /*2140*/  VIADD R155, R28, 0x8 ;  /* 0x000000081c9b7836 */ /* 0x000fe20000000000 */
[----:B------:R-:W-:Y:S01]  /*2150*/  @P5 LOP3.LUT R16, R16, 0x1, RZ, 0xfc, !PT ;  /* 0x0000000110105812 */ /* 0x000fe200078efcff */
[----:B------:R-:W-:-:S02]  /*2160*/  IMAD.SHL.U32 R118, R117, 0x2, RZ ;  /* 0x0000000275767824 */ /* 0x000fc400078e00ff */
[----:B0-----:R-:W-:-:S04]  /*2170*/  @P0 IMAD.HI.U32 R0, R194, R7, RZ ;  /* 0x00000007c2000227 */ /* 0x001fc800078e00ff */
[----:B------:R-:W-:Y:S01]  /*2180*/  IMAD.MOV.U32 R7, RZ, RZ, R194 ;  /* 0x000000ffff077224 */ /* 0x000fe200078e00c2 */
[----:B-1----:R-:W-:Y:S01]  /*2190*/  @P0 SHF.R.U32.HI R7, RZ, R9, R0 ;  /* 0x00000009ff070219 */ /* 0x002fe20000011600 */
[----:B------:R-:W-:Y:S01]  /*21a0*/  IMAD R9, R96, R111, R6 ;  /* 0x0000006f60097224 */ /* 0x000fe200078e0206 */
[----:B------:R-:W-:Y:S02]  /*21b0*/  ISETP.NE.U32.AND P0, PT, RZ, UR6, PT ;  /* 0x00000006ff007c0c */ /* 0x000fe4000bf05070 */
[----:B------:R-:W-:Y:S01]  /*21c0*/  SHF.R.S32.HI R10, RZ, 0x1f, R7 ;  /* 0x0000001fff0a7819 */ /* 0x000fe20000011407 */
[----:B------:R-:W-:Y:S01]  /*21d0*/  IMAD.IADD R5, R5, 0x1, R9 ;  /* 0x0000000105057824 */ /* 0x000fe200078e0209 */
[----:B------:R-:W-:-:S03]  /*21e0*/  ISETP.NE.AND.EX P0, PT, RZ, UR7, PT, P0 ;  /* 0x00000007ff007c0c */ /* 0x000fc6000bf05300 */
[----:B------:R-:W-:Y:S02]  /*21f0*/  IMAD R6, R10, UR4, RZ ;  /* 0x000000040a067c24 */ /* 0x000fe4000f8e02ff */
[----:B------:R-:W-:-:S04]  /*2200*/  IMAD.WIDE.U32 R4, R7, UR4, R4 ;  /* 0x0000000407047c25 */ /* 0x000fc8000f8e0004 */
[----:B------:R-:W-:Y:S01]  /*2210*/  IMAD R9, R7, UR5, R6 ;  /* 0x0000000507097c24 */ /* 0x000fe2000f8e0206 */
[----:B------:R-:W-:Y:S01]  /*2220*/  ULDC.64 UR4, c[0x0][0x300] ;  /* 0x0000c00000047ab9 */ /* 0x000fe20000000a00 */
[----:B------:R-:W-:Y:S02]  /*2230*/  IMAD R6, R221, R110, RZ ;  /* 0x0000006edd067224 */ /* 0x000fe400078e02ff */
[----:B------:R-:W-:Y:S01]  /*2240*/  IMAD.IADD R5, R5, 0x1, R9 ;  /* 0x0000000105057824 */ /* 0x000fe200078e0209 */
[----:B------:R-:W-:Y:S01]  /*2250*/  SHF.R.S32.HI R9, RZ, 0x1f, R22 ;  /* 0x0000001fff097819 */ /* 0x000fe20000011416 */
[C---:B------:R-:W-:Y:S02]  /*2260*/  IMAD R11, R191.reuse, R111, R6 ;  /* 0x0000006fbf0b7224 */ /* 0x040fe400078e0206 */
[----:B------:R-:W-:-:S04]  /*2270*/  IMAD.WIDE.U32 R106, R191, R104, R8 ;  /* 0x00000068bf6a7225 */ /* 0x000fc800078e0008 */
[----:B------:R-:W-:-:S04]  /*2280*/  IMAD.WIDE.U32 R100, R191, R98, R8 ;  /* 0x00000062bf647225 */ /* 0x000fc800078e0008 */
[----:B------:R-:W-:Y:S02]  /*2290*/  IMAD.IADD R107, R13, 0x1, R107 ;  /* 0x000000010d6b7824 */ /* 0x000fe400078e026b */
[----:B-----5:R-:W-:Y:S01]  /*22a0*/  IMAD.WIDE.U32 R106, R143, R104, R106 ;  /* 0x000000688f6a7225 */ /* 0x020fe200078e006a */
[----:B------:R-:W-:Y:S02]  /*22b0*/  SHF.R.S32.HI R0, RZ, 0x1f, R3 ;  /* 0x0000001fff007819 */ /* 0x000fe40000011403 */
[----:B------:R-:W-:Y:S02]  /*22c0*/  SEL R15, R3, RZ, !P0 ;  /* 0x000000ff030f7207 */ /* 0x000fe40004000000 */
[----:B------:R-:W-:-:S03]  /*22d0*/  SEL R14, R0, RZ, !P0 ;  /* 0x000000ff000e7207 */ /* 0x000fc60004000000 */
[----:B------:R-:W-:-:S04]  /*22e0*/  IMAD.WIDE.U32 R114, R15, UR4, R4 ;  /* 0x000000040f727c25 */ /* 0x000fc8000f8e0004 */
[----:B------:R-:W-:Y:S02]  /*22f0*/  IMAD R0, R14, UR4, RZ ;  /* 0x000000040e007c24 */ /* 0x000fe4000f8e02ff */
[----:B------:R-:W-:-:S04]  /*2300*/  IMAD.WIDE.U32 R4, R191, R110, R8 ;  /* 0x0000006ebf047225 */ /* 0x000fc800078e0008 */
[----:B------:R-:W-:Y:S01]  /*2310*/  IMAD R3, R15, UR5, R0 ;  /* 0x000000050f037c24 */ /* 0x000fe2000f8e0200 */
[----:B------:R-:W-:Y:S05]  /*2320*/  @!P6 WARPSYNC.ALL ;  /* 0x000000000000e948 */ /* 0x000fea0003800000 */
[----:B------:R-:W-:Y:S01]  /*2330*/  ULDC.64 UR4, c[0x0][0x320] ;  /* 0x0000c80000047ab9 */ /* 0x000fe20000000a00 */
[----:B------:R-:W-:Y:S01]  /*2340*/  IMAD.IADD R0, R115, 0x1, R3 ;  /* 0x0000000173007824 */ /* 0x000fe200078e0203 */
[----:B------:R-:W-:Y:S01]  /*2350*/  @!P6 BAR.SYNC.DEFER_BLOCKING 0x9, 0x100 ;  /* 0x024400000000eb1d */ /* 0x000fe20000010000 */
[----:B------:R-:W-:Y:S01]  /*2360*/  IMAD R6, R10, UR4, RZ ;  /* 0x000000040a067c24 */ /* 0x000fe2000f8e02ff */
[----:B------:R-:W-:Y:S01]  /*2370*/  IADD3 R3, P0, R114, R4, RZ ;  /* 0x0000000472037210 */ /* 0x000fe20007f1e0ff */
[----:B------:R-:W-:-:S02]  /*2380*/  VIADD R10, R22, 0xa0 ;  /* 0x000000a0160a7836 */ /* 0x000fc40000000000 */
[C---:B------:R-:W-:Y:S01]  /*2390*/  IMAD R113, R7.reuse, UR5, R6 ;  /* 0x0000000507717c24 */ /* 0x040fe2000f8e0206 */
[----:B------:R-:W-:Y:S01]  /*23a0*/  IADD3.X R4, R0, R5, R11, P0, !PT ;  /* 0x0000000500047210 */ /* 0x000fe200007fe40b */
[----:B------:R-:W-:Y:S01]  /*23b0*/  IMAD.WIDE.U32 R6, R7, UR4, R8 ;  /* 0x0000000407067c25 */ /* 0x000fe2000f8e0008 */
[----:B------:R-:W-:Y:S01]  /*23c0*/  ULDC UR4, c[0x0][0x2e4] ;  /* 0x0000b90000047ab9 */ /* 0x000fe20000000800 */
[----:B------:R-:W-:Y:S02]  /*23d0*/  SEL R8, R117, RZ, P5 ;  /* 0x000000ff75087207 */ /* 0x000fe40002800000 */
[----:B------:R-:W-:Y:S01]  /*23e0*/  ISETP.GE.AND P1, PT, R197, UR4, PT ;  /* 0x00000004c5007c0c */ /* 0x000fe2000bf26270 */
[C---:B------:R-:W-:Y:S01]  /*23f0*/  VIADD R5, R22.reuse, 0x80 ;  /* 0x0000008016057836 */ /* 0x040fe20000000000 */
[----:B------:R-:W-:Y:S01]  /*2400*/  ISETP.GE.AND P0, PT, R22, UR4, PT ;  /* 0x0000000416007c0c */ /* 0x000fe2000bf06270 */
[----:B------:R-:W-:Y:S01]  /*2410*/  IMAD.IADD R113, R7, 0x1, R113 ;  /* 0x0000000107717824 */ /* 0x000fe200078e0271 */
[----:B------:R-:W-:Y:S01]  /*2420*/  SEL R7, RZ, 0xffffffff, P1 ;  /* 0xffffffffff077807 */ /* 0x000fe20000800000 */
[----:B------:R-:W-:Y:S01]  /*2430*/  IMAD.MOV.U32 R112, RZ, RZ, R6 ;  /* 0x000000ffff707224 */ /* 0x000fe200078e0006 */
[----:B------:R-:W-:-:S02]  /*2440*/  ISETP.GE.AND P2, PT, R5, UR4, PT ;  /* 0x0000000405007c0c */ /* 0x000fc4000bf46270 */
[----:B------:R-:W-:Y:S01]  /*2450*/  SEL R5, RZ, 0x1, P0 ;  /* 0x00000001ff057807 */ /* 0x000fe20000000000 */
[----:B------:R-:W-:Y:S01]  /*2460*/  IMAD.SHL.U32 R6, R7, 0x2, RZ ;  /* 0x0000000207067824 */ /* 0x000fe200078e00ff */
[----:B------:R-:W-:Y:S02]  /*2470*/  ISETP.GE.AND P0, PT, R199, UR4, PT ;  /* 0x00000004c7007c0c */ /* 0x000fe4000bf06270 */
[----:B------:R-:W-:Y:S02]  /*2480*/  ISETP.GE.AND P1, PT, R116, UR4, PT ;  /* 0x0000000474007c0c */ /* 0x000fe4000bf26270 */
[----:B------:R-:W-:Y:S01]  /*2490*/  ISETP.GE.AND P4, PT, R10, UR4, PT ;  /* 0x000000040a007c0c */ /* 0x000fe2000bf86270 */
[----:B------:R-:W-:Y:S01]  /*24a0*/  ULDC.64 UR4, c[0x0][0x328] ;  /* 0x0000ca0000047ab9 */ /* 0x000fe20000000a00 */
[----:B------:R-:W-:Y:S01]  /*24b0*/  LOP3.LUT R5, R6, 0x2, R5, 0xe2, !PT ;  /* 0x0000000206057812 */ /* 0x000fe200078ee205 */
[----:B------:R-:W-:Y:S01]  /*24c0*/  IMAD.MOV.U32 R6, RZ, RZ, R23 ;  /* 0x000000ffff067224 */ /* 0x000fe200078e0017 */
[----:B------:R-:W-:Y:S01]  /*24d0*/  SEL R10, RZ, 0x4, P0 ;  /* 0x00000004ff0a7807 */ /* 0x000fe20000000000 */
[----:B------:R-:W-:Y:S01]  /*24e0*/  IMAD.WIDE.U32 R112, R15, UR4, R112 ;  /* 0x000000040f707c25 */ /* 0x000fe2000f8e0070 */
[----:B------:R-:W-:-:S02]  /*24f0*/  SEL R11, RZ, 0x8, P1 ;  /* 0x00000008ff0b7807 */ /* 0x000fc40000800000 */
[----:B------:R-:W-:Y:S02]  /*2500*/  SHF.R.S32.HI R7, RZ, 0x1f, R23 ;  /* 0x0000001fff077819 */ /* 0x000fe40000011417 */
[----:B------:R-:W-:Y:S01]  /*2510*/  LOP3.LUT R5, R11, R5, R10, 0xfe, !PT ;  /* 0x000000050b057212 */ /* 0x000fe200078efe0a */
[----:B------:R-:W-:Y:S01]  /*2520*/  IMAD R11, R14, UR4, RZ ;  /* 0x000000040e0b7c24 */ /* 0x000fe2000f8e02ff */
[----:B------:R-:W-:Y:S01]  /*2530*/  SEL R10, RZ, 0x10, P2 ;  /* 0x00000010ff0a7807 */ /* 0x000fe20001000000 */
[--C-:B------:R-:W-:Y:S01]  /*2540*/  IMAD.WIDE.U32 R108, R191, R104, R6.reuse ;  /* 0x00000068bf6c7225 */ /* 0x100fe200078e0006 */
[----:B------:R-:W-:Y:S02]  /*2550*/  ISETP.GE.AND P0, PT, R22, R117, PT ;  /* 0x000000751600720c */ /* 0x000fe40003f06270 */
[----:B------:R-:W-:Y:S01]  /*2560*/  LOP3.LUT R32, R5, R10, RZ, 0xfc, !PT ;  /* 0x0000000a05207212 */ /* 0x000fe200078efcff */
[----:B------:R-:W-:Y:S01]  /*2570*/  IMAD.WIDE.U32 R102, R191, R98, R6 ;  /* 0x00000062bf667225 */ /* 0x000fe200078e0006 */
[----:B------:R-:W-:-:S02]  /*2580*/  SEL R5, R117, RZ, P0 ;  /* 0x000000ff75057207 */ /* 0x000fc40000000000 */
[----:B------:R-:W-:Y:S01]  /*2590*/  SEL R6, R117, RZ, P3 ;  /* 0x000000ff75067207 */ /* 0x000fe20001800000 */
[----:B------:R-:W-:Y:S01]  /*25a0*/  IMAD R10, R221, R98, RZ ;  /* 0x00000062dd0a7224 */ /* 0x000fe200078e02ff */
[----:B------:R-:W-:Y:S01]  /*25b0*/  R2P PR, R230, 0x6 ;  /* 0x00000006e6007804 */ /* 0x000fe20000000000 */
[----:B------:R-:W-:Y:S01]  /*25c0*/  IMAD R31, R15, UR5, R11 ;  /* 0x000000050f1f7c24 */ /* 0x000fe2000f8e020b */
[----:B------:R-:W-:Y:S01]  /*25d0*/  SEL R29, RZ, 0x20, P4 ;  /* 0x00000020ff1d7807 */ /* 0x000fe20002000000 */
[----:B------:R-:W-:Y:S02]  /*25e0*/  IMAD.IADD R5, R22, 0x1, R5 ;  /* 0x0000000116057824 */ /* 0x000fe400078e0205 */
[----:B------:R-:W-:Y:S01]  /*25f0*/  IMAD R11, R191, R99, R10 ;  /* 0x00000063bf0b7224 */ /* 0x000fe200078e020a */
[----:B------:R-:W-:Y:S01]  /*2600*/  SEL R123, R123, 0xffffffc0, !P2 ;  /* 0xffffffc07b7b7807 */ /* 0x000fe20005000000 */
[----:B------:R-:W-:Y:S01]  /*2610*/  IMAD.IADD R7, R197, 0x1, R6 ;  /* 0x00000001c5077824 */ /* 0x000fe200078e0206 */
[----:B------:R-:W-:Y:S01]  /*2620*/  SHF.R.S32.HI R6, RZ, 0x1f, R5 ;  /* 0x0000001fff067819 */ /* 0x000fe20000011405 */
[----:B------:R-:W-:Y:S01]  /*2630*/  IMAD.IADD R103, R103, 0x1, R11 ;  /* 0x0000000167677824 */ /* 0x000fe200078e020b */
[----:B------:R-:W-:Y:S01]  /*2640*/  IADD3 R96, P2, R191, R96, RZ ;  /* 0x00000060bf607210 */ /* 0x000fe20007f5e0ff */
[----:B------:R-:W-:Y:S01]  /*2650*/  IMAD.IADD R101, R11, 0x1, R101 ;  /* 0x000000010b657824 */ /* 0x000fe200078e0265 */
[CC--:B------:R-:W-:Y:S01]  /*2660*/  LEA.HI R15, R6.reuse, R5.reuse, RZ, 0x4 ;  /* 0x00000005060f7211 */ /* 0x0c0fe200078f20ff */
[----:B------:R-:W-:Y:S01]  /*2670*/  IMAD.IADD R11, R199, 0x1, R8 ;  /* 0x00000001c70b7824 */ /* 0x000fe200078e0208 */
[----:B------:R-:W-:Y:S01]  /*2680*/  SHF.R.S32.HI R8, RZ, 0x1f, R7 ;  /* 0x0000001fff087819 */ /* 0x000fe20000011407 */
[----:B------:R-:W-:Y:S01]  /*2690*/  IMAD.IADD R109, R109, 0x1, R13 ;  /* 0x000000016d6d7824 */ /* 0x000fe200078e020d */
[----:B------:R-:W-:Y:S01]  /*26a0*/  LEA.HI R6, R6, R5, RZ, 0x6 ;  /* 0x0000000506067211 */ /* 0x000fe200078f30ff */
[----:B------:R-:W-:Y:S01]  /*26b0*/  IMAD R13, R99, 0xa0, RZ ;  /* 0x000000a0630d7824 */ /* 0x000fe200078e02ff */
[CC--:B------:R-:W-:Y:S01]  /*26c0*/  LEA.HI R21, R8.reuse, R7.reuse, RZ, 0x4 ;  /* 0x0000000708157211 */ /* 0x0c0fe200078f20ff */
[----:B------:R-:W-:Y:S01]  /*26d0*/  IMAD.WIDE.U32 R108, R143, R104, R108 ;  /* 0x000000688f6c7225 */ /* 0x000fe200078e006c */
[----:B------:R-:W-:-:S02]  /*26e0*/  LEA.HI R7, R8, R7, RZ, 0x6 ;  /* 0x0000000708077211 */ /* 0x000fc400078f30ff */
[----:B------:R-:W-:Y:S01]  /*26f0*/  SHF.R.S32.HI R6, RZ, 0x6, R6 ;  /* 0x00000006ff067819 */ /* 0x000fe20000011406 */
[-C--:B------:R-:W-:Y:S01]  /*2700*/  IMAD.WIDE.U32 R102, R143, R98.reuse, R102 ;  /* 0x000000628f667225 */ /* 0x080fe200078e0066 */
[----:B------:R-:W-:Y:S02]  /*2710*/  SHF.R.S32.HI R8, RZ, 0x6, R7 ;  /* 0x00000006ff087819 */ /* 0x000fe40000011407 */
[C---:B------:R-:W-:Y:S01]  /*2720*/  LOP3.LUT R9, R201.reuse, 0x30, R21, 0xf8, !PT ;  /* 0x00000030c9097812 */ /* 0x040fe200078ef815 */
[C---:B------:R-:W-:Y:S01]  /*2730*/  IMAD R142, R6.reuse, 0x2800, R205 ;  /* 0x00002800068e7824 */ /* 0x040fe200078e02cd */
[----:B------:R-:W-:Y:S01]  /*2740*/  SHF.R.S32.HI R12, RZ, 0x1f, R11 ;  /* 0x0000001fff0c7819 */ /* 0x000fe2000001140b */
[----:B------:R-:W-:Y:S01]  /*2750*/  IMAD R140, R6, 0x2800, R207 ;  /* 0x00002800068c7824 */ /* 0x000fe200078e02cf */
[----:B------:R-:W-:Y:S01]  /*2760*/  SHF.R.U32.HI R5, RZ, 0x3, R206 ;  /* 0x00000003ff057819 */ /* 0x000fe200000116ce */
[----:B------:R-:W-:Y:S01]  /*2770*/  IMAD R141, R8, 0x2800, R205 ;  /* 0x00002800088d7824 */ /* 0x000fe200078e02cd */
[----:B------:R-:W-:Y:S01]  /*2780*/  LOP3.LUT R10, R206, 0x30, R15, 0xf8, !PT ;  /* 0x00000030ce0a7812 */ /* 0x000fe200078ef80f */
[----:B------:R-:W-:Y:S01]  /*2790*/  IMAD R138, R8, 0x2800, R207 ;  /* 0x00002800088a7824 */ /* 0x000fe200078e02cf */
[----:B------:R-:W-:Y:S01]  /*27a0*/  LOP3.LUT R7, R201, 0x30, R15, 0xf8, !PT ;  /* 0x00000030c9077812 */ /* 0x000fe200078ef80f */
[----:B------:R-:W-:Y:S01]  /*27b0*/  IMAD.WIDE.U32 R100, R143, R98, R100 ;  /* 0x000000628f647225 */ /* 0x000fe200078e0064 */
[----:B------:R-:W-:-:S02]  /*27c0*/  LOP3.LUT R6, R9, R204, RZ, 0x3c, !PT ;  /* 0x000000cc09067212 */ /* 0x000fc400078e3cff */
[----:B------:R-:W-:Y:S01]  /*27d0*/  LEA.HI R26, R12, R11, RZ, 0x4 ;  /* 0x0000000b0c1a7211 */ /* 0x000fe200078f20ff */
[----:B------:R-:W-:Y:S01]  /*27e0*/  IMAD.X R97, R221, 0x1, R20, P2 ;  /* 0x00000001dd617824 */ /* 0x000fe200010e0614 */
[----:B------:R-:W-:Y:S01]  /*27f0*/  LOP3.LUT R9, R10, R5, RZ, 0x3c, !PT ;  /* 0x000000050a097212 */ /* 0x000fe200078e3cff */
[----:B------:R-:W-:Y:S01]  /*2800*/  IMAD.IADD R141, R141, 0x1, R6 ;  /* 0x000000018d8d7824 */ /* 0x000fe200078e0206 */
[----:B------:R-:W-:Y:S01]  /*2810*/  LOP3.LUT R7, R7, R204, RZ, 0x3c, !PT ;  /* 0x000000cc07077212 */ /* 0x000fe200078e3cff */
[----:B------:R-:W-:Y:S01]  /*2820*/  IMAD.IADD R30, R113, 0x1, R31 ;  /* 0x00000001711e7824 */ /* 0x000fe200078e021f */
[----:B------:R-:W-:Y:S01]  /*2830*/  LEA.HI R11, R12, R11, RZ, 0x6 ;  /* 0x0000000b0c0b7211 */ /* 0x000fe200078f30ff */
[----:B------:R-:W-:Y:S01]  /*2840*/  IMAD.IADD R140, R140, 0x1, R9 ;  /* 0x000000018c8c7824 */ /* 0x000fe200078e0209 */
[----:B------:R-:W-:Y:S01]  /*2850*/  LOP3.LUT R10, R206, 0x30, R21, 0xf8, !PT ;  /* 0x00000030ce0a7812 */ /* 0x000fe200078ef815 */
[----:B------:R-:W-:Y:S01]  /*2860*/  IMAD.IADD R142, R142, 0x1, R7 ;  /* 0x000000018e8e7824 */ /* 0x000fe200078e0207 */
[----:B------:R-:W-:Y:S01]  /*2870*/  SHF.R.S32.HI R6, RZ, 0x6, R11 ;  /* 0x00000006ff067819 */ /* 0x000fe2000001140b */
[----:B------:R-:W-:Y:S01]  /*2880*/  IMAD R11, R111, 0xa0, RZ ;  /* 0x000000a06f0b7824 */ /* 0x000fe200078e02ff */
[----:B------:R-:W-:Y:S01]  /*2890*/  LOP3.LUT R9, R10, R5, RZ, 0x3c, !PT ;  /* 0x000000050a097212 */ /* 0x000fe200078e3cff */
[----:B------:R-:W-:Y:S01]  /*28a0*/  IMAD.WIDE.U32 R110, R110, 0xa0, RZ ;  /* 0x000000a06e6e7825 */ /* 0x000fe200078e00ff */
[----:B------:R-:W-:-:S02]  /*28b0*/  LOP3.LUT R7, R201, 0x30, R26, 0xf8, !PT ;  /* 0x00000030c9077812 */ /* 0x000fc400078ef81a */
[----:B------:R-:W-:Y:S01]  /*28c0*/  LOP3.LUT R12, R206, 0x30, R26, 0xf8, !PT ;  /* 0x00000030ce0c7812 */ /* 0x000fe200078ef81a */
[----:B------:R-:W-:Y:S01]  /*28d0*/  IMAD R139, R6, 0x2800, R205 ;  /* 0x00002800068b7824 */ /* 0x000fe200078e02cd */
[----:B------:R-:W-:Y:S01]  /*28e0*/  SEL R122, R122, 0xffffffe0, !P1 ;  /* 0xffffffe07a7a7807 */ /* 0x000fe20004800000 */
[----:B------:R-:W-:Y:S01]  /*28f0*/  IMAD R137, R6, 0x2800, R207 ;  /* 0x0000280006897824 */ /* 0x000fe200078e02cf */
[----:B------:R-:W-:Y:S01]  /*2900*/  LOP3.LUT R6, R7, R204, RZ, 0x3c, !PT ;  /* 0x000000cc07067212 */ /* 0x000fe200078e3cff */
[----:B------:R-:W-:Y:S01]  /*2910*/  IMAD.IADD R138, R138, 0x1, R9 ;  /* 0x000000018a8a7824 */ /* 0x000fe200078e0209 */
[----:B------:R-:W-:Y:S01]  /*2920*/  SHF.R.S32.HI R9, RZ, 0x1f, R143 ;  /* 0x0000001fff097819 */ /* 0x000fe2000001148f */
[----:B------:R-:W-:Y:S01]  /*2930*/  IMAD.IADD R124, R111, 0x1, R11 ;  /* 0x000000016f7c7824 */ /* 0x000fe200078e020b */
[----:B------:R-:W-:Y:S01]  /*2940*/  LOP3.LUT R12, R12, R5, RZ, 0x3c, !PT ;  /* 0x000000050c0c7212 */ /* 0x000fe200078e3cff */
[----:B------:R-:W-:Y:S01]  /*2950*/  IMAD.IADD R139, R139, 0x1, R6 ;  /* 0x000000018b8b7824 */ /* 0x000fe200078e0206 */
[----:B------:R-:W-:Y:S01]  /*2960*/  SHF.R.S32.HI R14, RZ, 0x4, R15 ;  /* 0x00000004ff0e7819 */ /* 0x000fe2000001140f */
[C---:B------:R-:W-:Y:S01]  /*2970*/  IMAD R6, R9.reuse, R104, RZ ;  /* 0x0000006809067224 */ /* 0x040fe200078e02ff */
[----:B------:R-:W-:Y:S01]  /*2980*/  SHF.R.S32.HI R20, RZ, 0x4, R21 ;  /* 0x00000004ff147819 */ /* 0x000fe20000011415 */
[----:B------:R-:W-:Y:S01]  /*2990*/  IMAD R8, R9, R98, RZ ;  /* 0x0000006209087224 */ /* 0x000fe200078e02ff */
[----:B------:R-:W-:Y:S01]  /*29a0*/  LOP3.LUT R36, R32, R29, RZ, 0xfc, !PT ;  /* 0x0000001d20247212 */ /* 0x000fe200078efcff */
[C---:B------:R-:W-:Y:S01]  /*29b0*/  IMAD R25, R143.reuse, R105, R6 ;  /* 0x000000698f197224 */ /* 0x040fe200078e0206 */
[----:B------:R-:W-:Y:S01]  /*29c0*/  SHF.L.U64.HI R6, R104, 0x7, R105 ;  /* 0x0000000768067819 */ /* 0x000fe20000010269 */
[----:B------:R-:W-:Y:S01]  /*29d0*/  IMAD R27, R143, R99, R8 ;  /* 0x000000638f1b7224 */ /* 0x000fe200078e0208 */
[C---:B------:R-:W-:Y:S01]  /*29e0*/  SHF.L.U64.HI R8, R98.reuse, 0x7, R99 ;  /* 0x0000000762087819 */ /* 0x040fe20000010263 */
[C---:B------:R-:W-:Y:S01]  /*29f0*/  IMAD.SHL.U32 R9, R98.reuse, 0x80, RZ ;  /* 0x0000008062097824 */ /* 0x040fe200078e00ff */
[----:B------:R-:W-:Y:S01]  /*2a00*/  LOP3.LUT R15, R15, 0xfffffff0, RZ, 0xc0, !PT ;  /* 0xfffffff00f0f7812 */ /* 0x000fe200078ec0ff */
[----:B------:R-:W-:Y:S01]  /*2a10*/  IMAD.WIDE.U32 R98, R98, 0xa0, RZ ;  /* 0x000000a062627825 */ /* 0x000fe200078e00ff */
[----:B------:R-:W-:-:S02]  /*2a20*/  LOP3.LUT R21, R21, 0xfffffff0, RZ, 0xc0, !PT ;  /* 0xfffffff015157812 */ /* 0x000fc400078ec0ff */
[----:B------:R-:W-:Y:S01]  /*2a30*/  LOP3.LUT R31, R32, 0x1, RZ, 0xc0, !PT ;  /* 0x00000001201f7812 */ /* 0x000fe200078ec0ff */
[----:B------:R-:W-:Y:S01]  /*2a40*/  IMAD.IADD R10, R109, 0x1, R25 ;  /* 0x000000016d0a7824 */ /* 0x000fe200078e0219 */
[----:B------:R-:W-:Y:S01]  /*2a50*/  LOP3.LUT R32, R36, 0x2, RZ, 0xc0, !PT ;  /* 0x0000000224207812 */ /* 0x000fe200078ec0ff */
[----:B------:R-:W-:Y:S01]  /*2a60*/  IMAD.IADD R11, R25, 0x1, R107 ;  /* 0x00000001190b7824 */ /* 0x000fe200078e026b */
[----:B------:R-:W-:Y:S01]  /*2a70*/  SHF.R.S32.HI R25, RZ, 0x4, R26 ;  /* 0x00000004ff197819 */ /* 0x000fe2000001141a */
[----:B------:R-:W-:Y:S01]  /*2a80*/  IMAD.SHL.U32 R7, R104, 0x80, RZ ;  /* 0x0000008068077824 */ /* 0x000fe200078e00ff */
[----:B------:R-:W-:Y:S01]  /*2a90*/  LOP3.LUT R26, R26, 0xfffffff0, RZ, 0xc0, !PT ;  /* 0xfffffff01a1a7812 */ /* 0x000fe200078ec0ff */
[----:B------:R-:W-:Y:S01]  /*2aa0*/  IMAD.WIDE.U32 R104, R104, 0xa0, RZ ;  /* 0x000000a068687825 */ /* 0x000fe200078e00ff */
[C---:B------:R-:W-:Y:S02]  /*2ab0*/  LOP3.LUT R33, R36.reuse, 0x4, RZ, 0xc0, !PT ;  /* 0x0000000424217812 */ /* 0x040fe400078ec0ff */
[C---:B------:R-:W-:Y:S01]  /*2ac0*/  LOP3.LUT R34, R36.reuse, 0x8, RZ, 0xc0, !PT ;  /* 0x0000000824227812 */ /* 0x040fe200078ec0ff */
[----:B------:R-:W-:Y:S01]  /*2ad0*/  IMAD.IADD R137, R137, 0x1, R12 ;  /* 0x0000000189897824 */ /* 0x000fe200078e020c */
[C---:B------:R-:W-:Y:S01]  /*2ae0*/  LOP3.LUT R35, R36.reuse, 0x10, RZ, 0xc0, !PT ;  /* 0x0000001024237812 */ /* 0x040fe200078ec0ff */
[----:B------:R-:W-:Y:S01]  /*2af0*/  IMAD.IADD R126, R99, 0x1, R13 ;  /* 0x00000001637e7824 */ /* 0x000fe200078e020d */
[----:B------:R-:W-:Y:S01]  /*2b00*/  SHF.R.S32.HI R28, RZ, 0x1f, R21 ;  /* 0x0000001fff1c7819 */ /* 0x000fe20000011415 */
[----:B------:R-:W-:Y:S01]  /*2b10*/  IMAD.IADD R12, R103, 0x1, R27 ;  /* 0x00000001670c7824 */ /* 0x000fe200078e021b */
[----:B------:R-:W-:Y:S01]  /*2b20*/  SHF.R.S32.HI R29, RZ, 0x1f, R26 ;  /* 0x0000001fff1d7819 */ /* 0x000fe2000001141a */
[----:B------:R-:W-:Y:S01]  /*2b30*/  IMAD.IADD R13, R27, 0x1, R101 ;  /* 0x000000011b0d7824 */ /* 0x000fe200078e0265 */
[----:B------:R-:W-:Y:S01]  /*2b40*/  SHF.R.S32.HI R27, RZ, 0x1f, R15 ;  /* 0x0000001fff1b7819 */ /* 0x000fe2000001140f */
[----:B------:R-:W-:Y:S01]  /*2b50*/  IMAD.IADD R136, R123, 0x1, R122 ;  /* 0x000000017b887824 */ /* 0x000fe200078e027a */
[----:B------:R-:W-:Y:S01]  /*2b60*/  LOP3.LUT R36, R36, 0x20, RZ, 0xc0, !PT ;  /* 0x0000002024247812 */ /* 0x000fe200078ec0ff */
[----:B------:R-:W-:-:S07]  /*2b70*/  IMAD.IADD R125, R105, 0x1, R125 ;  /* 0x00000001697d7824 */ /* 0x000fce00078e027d */
.L_x_1433:
[----:B------:R-:W0:Y:S01]  /*2b80*/  LDC.64 R120, c[0x0][0x2d8] ;  /* 0x0000b600ff787b82 */ /* 0x000e220000000a00 */
[----:B-12---:R-:W-:Y:S01]  /*2b90*/  VIADD R43, R24, 0xffffffff ;  /* 0xffffffff182b7836 */ /* 0x006fe20000000000 */
[----:B------:R-:W-:Y:S01]  /*2ba0*/  LOP3.LUT R16, R16, 0xfffffffd, RZ, 0xc0, !PT ;  /* 0xfffffffd10107812 */ /* 0x000fe200078ec0ff */
[----:B------:R-:W-:Y:S01]  /*2bb0*/  IMAD R24, R19, 0x7800, R214 ;  /* 0x0000780013187824 */ /* 0x000fe200078e02d6 */
[----:B------:R-:W-:Y:S05]  /*2bc0*/  YIELD ;  /* 0x0000000000007946 */ /* 0x000fea0003800000 */
[----:B------:R-:W1:Y:S01]  /*2bd0*/  LDC R129, c[0x0][0x3d4] ;  /* 0x0000f500ff817b82 */ /* 0x000e620000000800 */
[----:B------:R-:W-:Y:S01]  /*2be0*/  SHF.R.S32.HI R135, RZ, 0x1f, R43 ;  /* 0x0000001fff877819 */ /* 0x000fe2000001142b */
[----:B------:R-:W-:Y:S01]  /*2bf0*/  IMAD R37, R124, R43, RZ ;  /* 0x0000002b7c257224 */ /* 0x000fe200078e02ff */
[----:B------:R-:W-:Y:S01]  /*2c00*/  ISETP.GT.AND P4, PT, R43, R119, PT ;  /* 0x000000772b00720c */ /* 0x000fe20003f84270 */
[----:B------:R-:W-:Y:S01]  /*2c10*/  IMAD.WIDE.U32 R132, R110, R43, RZ ;  /* 0x0000002b6e847225 */ /* 0x000fe200078e00ff */
[----:B------:R-:W-:Y:S03]  /*2c20*/  BSSY B0, `(.L_x_1334) ;  /* 0x0000ca9000007945 */ /* 0x000fe60003800000 */
[----:B------:R-:W-:Y:S01]  /*2c30*/  IMAD R37, R135, R110, R37 ;  /* 0x0000006e87257224 */ /* 0x000fe200078e0225 */
[----:B------:R-:W-:Y:S01]  /*2c40*/  IADD3 R45, P1, P2, R3, R132, R128 ;  /* 0x00000084032d7210 */ /* 0x000fe20007a3e080 */
[----:B------:R-:W-:-:S02]  /*2c50*/  IMAD R46, R19, 0x7800, R215 ;  /* 0x00007800132e7824 */ /* 0x000fc400078e02d7 */
[----:B------:R-:W-:Y:S02]  /*2c60*/  IMAD.IADD R91, R133, 0x1, R37 ;  /* 0x00000001855b7824 */ /* 0x000fe400078e0225 */
[C---:B------:R-:W-:Y:S02]  /*2c70*/  IMAD.IADD R47, R17.reuse, 0x1, R24 ;  /* 0x00000001112f7824 */ /* 0x040fe400078e0218 */
[----:B------:R-:W-:Y:S01]  /*2c80*/  @P4 LOP3.LUT R16, R16, 0x2, RZ, 0xfc, !PT ;  /* 0x0000000210104812 */ /* 0x000fe200078efcff */
[----:B------:R-:W-:Y:S01]  /*2c90*/  IMAD.IADD R46, R17, 0x1, R46 ;  /* 0x00000001112e7824 */ /* 0x000fe200078e022e */
[----:B---3--:R-:W-:Y:S01]  /*2ca0*/  IADD3.X R38, R4, R91, R127, P1, P2 ;  /* 0x0000005b04267210 */ /* 0x008fe20000fe447f */
[----:B------:R-:W-:Y:S01]  /*2cb0*/  IMAD.MOV.U32 R24, RZ, RZ, R43 ;  /* 0x000000ffff187224 */ /* 0x000fe200078e002b */
[----:B0-----:R-:W-:-:S04]  /*2cc0*/  IADD3 R48, P1, P2, R132, R120, R3 ;  /* 0x0000007884307210 */ /* 0x001fc80007a3e003 */
[----:B------:R-:W-:Y:S02]  /*2cd0*/  IADD3.X R49, R91, R121, R4, P1, P2 ;  /* 0x000000795b317210 */ /* 0x000fe40000fe4404 */
[----:B-1----:R-:W-:Y:S02]  /*2ce0*/  ISETP.GE.AND P1, PT, R129, 0x1, PT ;  /* 0x000000018100780c */ /* 0x002fe40003f26270 */
[----:B------:R-:W-:-:S05]  /*2cf0*/  IADD3 R44, P2, R45, R120, RZ ;  /* 0x000000782d2c7210 */ /* 0x000fca0007f5e0ff */
[----:B------:R-:W-:-:S06]  /*2d00*/  IMAD.X R45, R38, 0x1, R121, P2 ;  /* 0x00000001262d7824 */ /* 0x000fcc00010e0679 */
        /* <DEDUP_REMOVED lines=71> */
.L_x_1338:
[----:B------:R-:W-:Y:S05]  /*3180*/  BSYNC B1 ;  /* 0x0000000000017941 */ /* 0x000fea0003800000 */
.L_x_1337:
        /* <DEDUP_REMOVED lines=21> */
[----:B0-----:R-:W-:-:S04]  /*32e0*/  IADD3 R40, P1, P5, R102, R38, R9 ;  /* 0x0000002666287210 */ /* 0x001fc80007d3e009 */
        /* <DEDUP_REMOVED lines=39> */
.L_x_1340:
[----:B------:R-:W-:Y:S05]  /*3560*/  BSYNC B1 ;  /* 0x0000000000017941 */ /* 0x000fea0003800000 */
.L_x_1339:
[----:B------:R-:W-:Y:S01]  /*3570*/  UISETP.NE.AND UP0, UPT, UR53, 0x3, UPT ;  /* 0x000000033500788c */ /* 0x000fe2000bf05270 */
[----:B------:R-:W-:Y:S02]  /*3580*/  IMAD.MOV.U32 R157, RZ, RZ, R82 ;  /* 0x000000ffff9d7224 */ /* 0x000fe400078e0052 */
[----:B------:R-:W-:Y:S02]  /*3590*/  IMAD.MOV.U32 R159, RZ, RZ, R86 ;  /* 0x000000ffff9f7224 */ /* 0x000fe400078e0056 */
[----:B------:R-:W-:Y:S01]  /*35a0*/  IMAD.MOV.U32 R161, RZ, RZ, R92 ;  /* 0x000000ffffa17224 */ /* 0x000fe200078e005c */
[----:B------:R-:W-:Y:S01]  /*35b0*/  PLOP3.LUT P1, PT, PT, PT, UP0, 0x80, 0x0 ;  /* 0x000000000000781c */ /* 0x000fe20003f2f008 */
[----:B------:R-:W-:Y:S02]  /*35c0*/  IMAD.MOV.U32 R163, RZ, RZ, R120 ;  /* 0x000000ffffa37224 */ /* 0x000fe400078e0078 */
[----:B------:R-:W-:Y:S02]  /*35d0*/  IMAD.MOV.U32 R153, RZ, RZ, R76 ;  /* 0x000000ffff997224 */ /* 0x000fe400078e004c */
[----:B------:R-:W-:-:S02]  /*35e0*/  IMAD.MOV.U32 R154, RZ, RZ, R80 ;  /* 0x000000ffff9a7224 */ /* 0x000fc400078e0050 */
[----:B------:R-:W-:Y:S02]  /*35f0*/  IMAD.MOV.U32 R158, RZ, RZ, R84 ;  /* 0x000000ffff9e7224 */ /* 0x000fe400078e0054 */
[----:B------:R-:W-:Y:S02]  /*3600*/  IMAD.MOV.U32 R160, RZ, RZ, R90 ;  /* 0x000000ffffa07224 */ /* 0x000fe400078e005a */
[----:B------:R-:W-:Y:S02]  /*3610*/  IMAD.MOV.U32 R162, RZ, RZ, R94 ;  /* 0x000000ffffa27224 */ /* 0x000fe400078e005e */
[----:B------:R-:W-:Y:S02]  /*3620*/  IMAD.MOV.U32 R164, RZ, RZ, R130 ;  /* 0x000000ffffa47224 */ /* 0x000fe400078e0082 */
[----:B-----5:R-:W-:Y:S02]  /*3630*/  IMAD.MOV.U32 R88, RZ, RZ, R50 ;  /* 0x000000ffff587224 */ /* 0x020fe400078e0032 */
        /* <DEDUP_REMOVED lines=13> */
.L_x_1341:
[----:B-1----:R-:W-:Y:S01]  /*3710*/  IMAD R38, R19, 0x8, R17 ;  /* 0x0000000813267824 */ /* 0x002fe200078e0211 */
[----:B------:R-:W-:Y:S01]  /*3720*/  SHF.L.U32 R39, R198, 0x1f, RZ ;  /* 0x0000001fc6277819 */ /* 0x000fe200000006ff */
[----:B------:R-:W-:Y:S03]  /*3730*/  BSSY B1, `(.L_x_1342) ;  /* 0x0000003000017945 */ /* 0x000fe60003800000 */
[----:B------:R-:W1:Y:S02]  /*3740*/  SYNCS.PHASECHK.TRANS64.TRYWAIT P5, [R38+URZ+0x29890], R39 ;  /* 0x02989027260075a7 */ /* 0x000e6400080a017f */
[----:B-1----:R-:W-:Y:S05]  /*3750*/  @!P5 BRA `(.L_x_1343) ;  /* 0x000002f80040d947 */ /* 0x002fea0003800000 */
.L_x_1729:
[----:B------:R-:W-:Y:S05]  /*3760*/  BSYNC B1 ;  /* 0x0000000000017941 */ /* 0x000fea0003800000 */
.L_x_1342:
[----:B------:R-:W-:Y:S04]  /*3770*/  BSSY B1, `(.L_x_1344) ;  /* 0x00002ab000017945 */ /* 0x000fe80003800000 */
[----:B------:R-:W-:Y:S05]  /*3780*/  @P2 BRA `(.L_x_1345) ;  /* 0x0000002800a42947 */ /* 0x000fea0003800000 */
[----:B------:R-:W-:Y:S01]  /*3790*/  ISETP.NE.AND P2, PT, R31, RZ, PT ;  /* 0x000000ff1f00720c */ /* 0x000fe20003f45270 */
[----:B------:R-:W-:-:S12]  /*37a0*/  BSSY B2, `(.L_x_1346) ;  /* 0x000006f000027945 */ /* 0x000fd80003800000 */
[----:B------:R-:W-:Y:S05]  /*37b0*/  @!P2 BRA `(.L_x_1347) ;  /* 0x0000000400b4a947 */ /* 0x000fea0003800000 */
[----:B0-----:R0:W2:Y:S01]  /*37c0*/  LDS.128 R40, [R47+0x1a400] ;  /* 0x01a400002f287984 */ /* 0x0010a20000000c00 */
[----:B------:R-:W-:Y:S01]  /*37d0*/  ISETP.GE.AND P2, PT, R23, R129, PT ;  /* 0x000000811700720c */ /* 0x000fe20003f46270 */
[----:B------:R-:W-:-:S12]  /*37e0*/  BSSY B3, `(.L_x_1348) ;  /* 0x0000069000037945 */ /* 0x000fd80003800000 */
[----:B0-----:R-:W-:Y:S05]  /*37f0*/  @P2 BRA `(.L_x_1349) ;  /* 0x00000004009c2947 */ /* 0x001fea0003800000 */
[----:B------:R-:W-:Y:S02]  /*3800*/  SHF.R.U32.HI R120, RZ, 0x8, R121 ;  /* 0x00000008ff787819 */ /* 0x000fe40000011679 */
[----:B------:R-:W-:Y:S02]  /*3810*/  SHF.R.U32.HI R130, RZ, 0x8, R131 ;  /* 0x00000008ff827819 */ /* 0x000fe40000011683 */
[----:B------:R-:W-:Y:S01]  /*3820*/  SHF.R.U32.HI R167, RZ, 0x10, R121 ;  /* 0x00000010ffa77819 */ /* 0x000fe20000011679 */
[----:B------:R-:W-:Y:S01]  /*3830*/  IMAD.SHL.U32 R120, R120, 0x100, RZ ;  /* 0x0000010078787824 */ /* 0x000fe200078e00ff */
[----:B------:R-:W-:Y:S02]  /*3840*/  SHF.R.U32.HI R165, RZ, 0x10, R131 ;  /* 0x00000010ffa57819 */ /* 0x000fe40000011683 */
[----:B------:R-:W-:Y:S01]  /*3850*/  LOP3.LUT R166, R131, 0xff0000ff, RZ, 0xc0, !PT ;  /* 0xff0000ff83a67812 */ /* 0x000fe200078ec0ff */
[----:B------:R-:W-:Y:S01]  /*3860*/  IMAD.SHL.U32 R131, R130, 0x100, RZ ;  /* 0x0000010082837824 */ /* 0x000fe200078e00ff */
[----:B------:R-:W-:Y:S01]  /*3870*/  LOP3.LUT R121, R121, 0xff0000ff, RZ, 0xc0, !PT ;  /* 0xff0000ff79797812 */ /* 0x000fe200078ec0ff */
[----:B--2---:R-:W-:Y:S01]  /*3880*/  IMAD.MOV.U32 R130, RZ, RZ, R40 ;  /* 0x000000ffff827224 */ /* 0x004fe200078e0028 */
[----:B------:R-:W-:-:S02]  /*3890*/  F2FP.F16.E4M3.UNPACK_B R40, R41 ;  /* 0x00000029ff28723e */ /* 0x000fc400020006ff */
[----:B------:R-:W-:Y:S01]  /*38a0*/  LOP3.LUT R121, R121, 0xff00, R120, 0xf8, !PT ;  /* 0x0000ff0079797812 */ /* 0x000fe200078ef878 */
[----:B------:R-:W-:Y:S01]  /*38b0*/  IMAD.U32 R120, R167, 0x10000, RZ ;  /* 0x00010000a7787824 */ /* 0x000fe200078e00ff */
[----:B------:R-:W-:Y:S01]  /*38c0*/  LOP3.LUT R166, R166, 0xff00, R131, 0xf8, !PT ;  /* 0x0000ff00a6a67812 */ /* 0x000fe200078ef883 */
[----:B------:R-:W-:Y:S01]  /*38d0*/  IMAD.U32 R131, R165, 0x10000, RZ ;  /* 0x00010000a5837824 */ /* 0x000fe200078e00ff */
[-C--:B------:R-:W-:Y:S02]  /*38e0*/  F2FP.F16.E4M3.UNPACK_B R165, R164.reuse.H1 ;  /* 0x000000a4ffa5723e */ /* 0x080fe400030006ff */
[----:B------:R-:W-:Y:S02]  /*38f0*/  LOP3.LUT R120, R121, 0xff0000, R120, 0xf8, !PT ;  /* 0x00ff000079787812 */ /* 0x000fe400078ef878 */
[----:B------:R-:W-:Y:S01]  /*3900*/  LOP3.LUT R121, R166, 0xff0000, R131, 0xf8, !PT ;  /* 0x00ff0000a6797812 */ /* 0x000fe200078ef883 */
[--C-:B------:R-:W-:Y:S01]  /*3910*/  HADD2.F32 R131, -RZ, R40.reuse.H1_H1 ;  /* 0x30000028ff837230 */ /* 0x100fe20000004100 */
[----:B------:R-:W-:Y:S01]  /*3920*/  F2FP.F16.E4M3.UNPACK_B R167, R163.H1 ;  /* 0x000000a3ffa7723e */ /* 0x000fe200030006ff */
[--C-:B------:R-:W-:Y:S01]  /*3930*/  HADD2.F32 R169, -RZ, R165.reuse.H0_H0 ;  /* 0x200000a5ffa97230 */ /* 0x100fe20000004100 */
[----:B------:R-:W-:Y:S01]  /*3940*/  F2FP.F16.E4M3.UNPACK_B R41, R41.H1 ;  /* 0x00000029ff29723e */ /* 0x000fe200030006ff */
[----:B------:R-:W-:Y:S01]  /*3950*/  HADD2.F32 R40, -RZ, R40.H0_H0 ;  /* 0x20000028ff287230 */ /* 0x000fe20000004100 */
[----:B------:R-:W-:Y:S01]  /*3960*/  F2FP.F16.E4M3.UNPACK_B R164, R164 ;  /* 0x000000a4ffa4723e */ /* 0x000fe200020006ff */
[----:B------:R-:W-:-:S02]  /*3970*/  HADD2.F32 R170, -RZ, R165.H1_H1 ;  /* 0x300000a5ffaa7230 */ /* 0x000fc40000004100 */
[CC--:B------:R-:W-:Y:S01]  /*3980*/  FMUL.FTZ R171, R131.reuse, R169.reuse ;  /* 0x000000a983ab7220 */ /* 0x0c0fe20000410000 */
[----:B------:R-:W-:Y:S02]  /*3990*/  HADD2.F32 R168, -RZ, R167.H0_H0 ;  /* 0x200000a7ffa87230 */ /* 0x000fe40000004100 */
[----:B------:R-:W-:Y:S01]  /*39a0*/  FMUL.FTZ R172, R40, R169 ;  /* 0x000000a928ac7220 */ /* 0x000fe20000410000 */
[--C-:B------:R-:W-:Y:S01]  /*39b0*/  HADD2.F32 R166, -RZ, R41.reuse.H1_H1 ;  /* 0x30000029ffa67230 */ /* 0x100fe20000004100 */
[----:B------:R-:W-:Y:S01]  /*39c0*/  F2FP.F16.E4M3.UNPACK_B R173, R121.H1 ;  /* 0x00000079ffad723e */ /* 0x000fe200030006ff */
[----:B------:R-:W-:Y:S02]  /*39d0*/  HADD2.F32 R165, -RZ, R41.H0_H0 ;  /* 0x20000029ffa57230 */ /* 0x000fe40000004100 */
[----:B------:R-:W-:Y:S01]  /*39e0*/  FFMA.FTZ R41, R131, R168, R172 ;  /* 0x000000a883297223 */ /* 0x000fe200000100ac */
[----:B------:R-:W-:Y:S02]  /*39f0*/  HADD2.F32 R167, -RZ, R167.H1_H1 ;  /* 0x300000a7ffa77230 */ /* 0x000fe40000004100 */
[----:B------:R-:W-:Y:S01]  /*3a00*/  FMUL.FTZ R174, R166, R170 ;  /* 0x000000aaa6ae7220 */ /* 0x000fe20000410000 */
[----:B------:R-:W-:Y:S01]  /*3a10*/  F2FP.F16.E4M3.UNPACK_B R131, R130.H1 ;  /* 0x00000082ff83723e */ /* 0x000fe200030006ff */
[C---:B------:R-:W-:Y:S01]  /*3a20*/  FMUL.FTZ R169, R165.reuse, R170 ;  /* 0x000000aaa5a97220 */ /* 0x040fe20000410000 */
[----:B------:R-:W-:Y:S01]  /*3a30*/  FFMA.FTZ R40, R40, R168, -R171 ;  /* 0x000000a828287223 */ /* 0x000fe200000108ab */
[----:B------:R-:W-:Y:S01]  /*3a40*/  F2FP.F16.E4M3.UNPACK_B R130, R130 ;  /* 0x00000082ff82723e */ /* 0x000fe200020006ff */
[-C--:B------:R-:W-:Y:S01]  /*3a50*/  FFMA.FTZ R174, R165, R167.reuse, -R174 ;  /* 0x000000a7a5ae7223 */ /* 0x080fe200000108ae */
        /* <DEDUP_REMOVED lines=18> */
[----:B------:R-:W-:Y:S01]  /*3b80*/  F2FP.F16.E4M3.UNPACK_B R166, R43.H1 ;  /* 0x0000002bffa6723e */ /* 0x000fe200030006ff */
[----:B------:R-:W-:Y:S01]  /*3b90*/  HADD2.F32 R170, -RZ, R173.H1_H1 ;  /* 0x300000adffaa7230 */ /* 0x000fe20000004100 */
[----:B------:R-:W-:-:S02]  /*3ba0*/  F2FP.SATFINITE.E4M3.F32.PACK_AB_MERGE_C R164, R165, R164, RZ ;  /* 0x000000a4a5a4723e */ /* 0x000fc400048070ff */
[----:B------:R-:W-:Y:S01]  /*3bb0*/  F2FP.F16.E4M3.UNPACK_B R165, R42.H1 ;  /* 0x0000002affa5723e */ /* 0x000fe200030006ff */
[--C-:B------:R-:W-:Y:S01]  /*3bc0*/  HADD2.F32 R167, -RZ, R166.reuse.H0_H0 ;  /* 0x200000a6ffa77230 */ /* 0x100fe20000004100 */
[----:B------:R-:W-:Y:S01]  /*3bd0*/  F2FP.F16.E4M3.UNPACK_B R172, R121 ;  /* 0x00000079ffac723e */ /* 0x000fe200020006ff */
[----:B------:R-:W-:Y:S01]  /*3be0*/  HADD2.F32 R166, -RZ, R166.H1_H1 ;  /* 0x300000a6ffa67230 */ /* 0x000fe20000004100 */
[----:B------:R-:W-:Y:S01]  /*3bf0*/  F2FP.SATFINITE.E4M3.F32.PACK_AB_MERGE_C R163, R171, R174, RZ ;  /* 0x000000aeaba3723e */ /* 0x000fe200048070ff */
[--C-:B------:R-:W-:Y:S01]  /*3c00*/  HADD2.F32 R121, -RZ, R165.reuse.H1_H1 ;  /* 0x300000a5ff797230 */ /* 0x100fe20000004100 */
[-C--:B------:R-:W-:Y:S01]  /*3c10*/  F2FP.F16.E4M3.UNPACK_B R169, R120.reuse.H1 ;  /* 0x00000078ffa9723e */ /* 0x080fe200030006ff */
[----:B------:R-:W-:Y:S01]  /*3c20*/  HADD2.F32 R174, -RZ, R172.H1_H1 ;  /* 0x300000acffae7230 */ /* 0x000fe20000004100 */
[----:B------:R-:W-:Y:S01]  /*3c30*/  F2FP.F16.E4M3.UNPACK_B R168, R120 ;  /* 0x00000078ffa8723e */ /* 0x000fe200020006ff */
[----:B------:R-:W-:Y:S02]  /*3c40*/  HADD2.F32 R165, -RZ, R165.H0_H0 ;  /* 0x200000a5ffa57230 */ /* 0x000fe40000004100 */
[----:B------:R-:W-:Y:S01]  /*3c50*/  FMUL.FTZ R120, R166, R170 ;  /* 0x000000aaa6787220 */ /* 0x000fe20000410000 */
[----:B------:R-:W-:-:S02]  /*3c60*/  HADD2.F32 R171, -RZ, R169.H1_H1 ;  /* 0x300000a9ffab7230 */ /* 0x000fc40000004100 */
[----:B------:R-:W-:Y:S01]  /*3c70*/  FMUL.FTZ R175, R167, R170 ;  /* 0x000000aaa7af7220 */ /* 0x000fe20000410000 */
[----:B------:R-:W-:Y:S02]  /*3c80*/  HADD2.F32 R170, -RZ, R168.H1_H1 ;  /* 0x300000a8ffaa7230 */ /* 0x000fe40000004100 */
[-C--:B------:R-:W-:Y:S01]  /*3c90*/  FMUL.FTZ R176, R121, R174.reuse ;  /* 0x000000ae79b07220 */ /* 0x080fe20000410000 */
[----:B------:R-:W-:Y:S01]  /*3ca0*/  F2FP.F16.E4M3.UNPACK_B R43, R43 ;  /* 0x0000002bff2b723e */ /* 0x000fe200020006ff */
[----:B------:R-:W-:Y:S01]  /*3cb0*/  FMUL.FTZ R174, R165, R174 ;  /* 0x000000aea5ae7220 */ /* 0x000fe20000410000 */
[----:B------:R-:W-:Y:S01]  /*3cc0*/  F2FP.F16.E4M3.UNPACK_B R42, R42 ;  /* 0x0000002aff2a723e */ /* 0x000fe200020006ff */
[-C--:B------:R-:W-:Y:S01]  /*3cd0*/  FFMA.FTZ R120, R167, R171.reuse, -R120 ;  /* 0x000000aba7787223 */ /* 0x080fe20000010878 */
[----:B------:R-:W-:Y:S01]  /*3ce0*/  FFMA.FTZ R175, R166, R171, R175 ;  /* 0x000000aba6af7223 */ /* 0x000fe200000100af */
[-C--:B------:R-:W-:Y:S01]  /*3cf0*/  FFMA.FTZ R176, R165, R170.reuse, -R176 ;  /* 0x000000aaa5b07223 */ /* 0x080fe200000108b0 */
[----:B------:R-:W-:Y:S01]  /*3d00*/  FFMA.FTZ R171, R121, R170, R174 ;  /* 0x000000aa79ab7223 */ /* 0x000fe200000100ae */
[--C-:B------:R-:W-:Y:S01]  /*3d10*/  HADD2.F32 R121, -RZ, R43.reuse.H0_H0 ;  /* 0x2000002bff797230 */ /* 0x100fe20000004100 */
[----:B------:R-:W-:Y:S01]  /*3d20*/  F2FP.SATFINITE.E4M3.F32.PACK_AB_MERGE_C R41, R41, R40, R163 ;  /* 0x000000282929723e */ /* 0x000fe200048070a3 */
[----:B------:R-:W-:Y:S01]  /*3d30*/  HADD2.F32 R165, -RZ, R43.H1_H1 ;  /* 0x3000002bffa57230 */ /* 0x000fe20000004100 */
[----:B------:R-:W-:Y:S01]  /*3d40*/  F2FP.SATFINITE.E4M3.F32.PACK_AB_MERGE_C R120, R175, R120, RZ ;  /* 0x00000078af78723e */ /* 0x000fe200048070ff */
[----:B------:R-:W-:Y:S01]  /*3d50*/  HADD2.F32 R170, -RZ, R173.H0_H0 ;  /* 0x200000adffaa7230 */ /* 0x000fe20000004100 */
[----:B------:R-:W-:Y:S01]  /*3d60*/  F2FP.SATFINITE.E4M3.F32.PACK_AB_MERGE_C R171, R171, R176, RZ ;  /* 0x000000b0abab723e */ /* 0x000fe200048070ff */
[--C-:B------:R-:W-:Y:S01]  /*3d70*/  HADD2.F32 R43, -RZ, R42.reuse.H0_H0 ;  /* 0x2000002aff2b7230 */ /* 0x100fe20000004100 */
[----:B------:R-:W-:Y:S01]  /*3d80*/  F2FP.SATFINITE.E4M3.F32.PACK_AB_MERGE_C R40, R131, R130, R164 ;  /* 0x000000828328723e */ /* 0x000fe200048070a4 */
[----:B------:R-:W-:-:S02]  /*3d90*/  HADD2.F32 R42, -RZ, R42.H1_H1 ;  /* 0x3000002aff2a7230 */ /* 0x000fc40000004100 */
[-C--:B------:R-:W-:Y:S01]  /*3da0*/  FMUL.FTZ R174, R165, R170.reuse ;  /* 0x000000aaa5ae7220 */ /* 0x080fe20000410000 */
[----:B------:R-:W-:Y:S02]  /*3db0*/  HADD2.F32 R172, -RZ, R172.H0_H0 ;  /* 0x200000acffac7230 */ /* 0x000fe40000004100 */
[----:B------:R-:W-:Y:S01]  /*3dc0*/  FMUL.FTZ R178, R121, R170 ;  /* 0x000000aa79b27220 */ /* 0x000fe20000410000 */
[----:B------:R-:W-:Y:S02]  /*3dd0*/  HADD2.F32 R166, -RZ, R169.H0_H0 ;  /* 0x200000a9ffa67230 */ /* 0x000fe40000004100 */
[----:B------:R-:W-:Y:S02]  /*3de0*/  HADD2.F32 R168, -RZ, R168.H0_H0 ;  /* 0x200000a8ffa87230 */ /* 0x000fe40000004100 */
[CC--:B------:R-:W-:Y:S01]  /*3df0*/  FMUL.FTZ R170, R42.reuse, R172.reuse ;  /* 0x000000ac2aaa7220 */ /* 0x0c0fe20000410000 */
[----:B------:R-:W-:Y:S01]  /*3e00*/  FMUL.FTZ R167, R43, R172 ;  /* 0x000000ac2ba77220 */ /* 0x000fe20000410000 */
[-C--:B------:R-:W-:Y:S01]  /*3e10*/  FFMA.FTZ R174, R121, R166.reuse, -R174 ;  /* 0x000000a679ae7223 */ /* 0x080fe200000108ae */
[----:B------:R-:W-:Y:S01]  /*3e20*/  FFMA.FTZ R165, R165, R166, R178 ;  /* 0x000000a6a5a57223 */ /* 0x000fe200000100b2 */
[-C--:B------:R-:W-:Y:S01]  /*3e30*/  FFMA.FTZ R170, R43, R168.reuse, -R170 ;  /* 0x000000a82baa7223 */ /* 0x080fe200000108aa */
[----:B------:R-:W-:-:S03]  /*3e40*/  FFMA.FTZ R167, R42, R168, R167 ;  /* 0x000000a82aa77223 */ /* 0x000fc600000100a7 */
[----:B------:R-:W-:Y:S02]  /*3e50*/  F2FP.SATFINITE.E4M3.F32.PACK_AB_MERGE_C R43, R165, R174, R120 ;  /* 0x000000aea52b723e */ /* 0x000fe40004807078 */
[----:B------:R-:W-:-:S07]  /*3e60*/  F2FP.SATFINITE.E4M3.F32.PACK_AB_MERGE_C R42, R167, R170, R171 ;  /* 0x000000aaa72a723e */ /* 0x000fce00048070ab */
.L_x_1349:
[----:B------:R-:W-:Y:S05]  /*3e70*/  BSYNC B3 ;  /* 0x0000000000037941 */ /* 0x000fea0003800000 */
.L_x_1348:
[----:B--2---:R2:W-:Y:S02]  /*3e80*/  STG.E.128 desc[UR60][R48.64], R40 ;  /* 0x0000002830007986 */ /* 0x0045e4000c101d3c */
.L_x_1347:
[----:B------:R-:W-:Y:S05]  /*3e90*/  BSYNC B2 ;  /* 0x0000000000027941 */ /* 0x000fea0003800000 */
.L_x_1346:
[----:B------:R-:W-:Y:S01]  /*3ea0*/  ISETP.NE.AND P2, PT, R32, RZ, PT ;  /* 0x000000ff2000720c */ /* 0x000fe20003f45270 */
[----:B------:R-:W-:-:S12]  /*3eb0*/  BSSY B2, `(.L_x_1350) ;  /* 0x0000070000027945 */ /* 0x000fd80003800000 */
[----:B------:R-:W-:Y:S05]  /*3ec0*/  @!P2 BRA `(.L_x_1351) ;  /* 0x0000000400b8a947 */ /* 0x000fea0003800000 */
[----:B0-2---:R0:W2:Y:S01]  /*3ed0*/  LDS.128 R40, [R46+0x1a400] ;  /* 0x01a400002e287984 */ /* 0x0050a20000000c00 */
[----:B------:R-:W-:Y:S01]  /*3ee0*/  VIADD R120, R23, 0x10 ;  /* 0x0000001017787836 */ /* 0x000fe20000000000 */
[----:B------:R-:W-:Y:S04]  /*3ef0*/  BSSY B3, `(.L_x_1352) ;  /* 0x000006a000037945 */ /* 0x000fe80003800000 */
[----:B------:R-:W-:-:S13]  /*3f00*/  ISETP.GE.AND P2, PT, R120, R129, PT ;  /* 0x000000817800720c */ /* 0x000fda0003f46270 */
[----:B0-----:R-:W-:Y:S05]  /*3f10*/  @P2 BRA `(.L_x_1353) ;  /* 0x00000004009c2947 */ /* 0x001fea0003800000 */
[----:B------:R-:W-:Y:S02]  /*3f20*/  SHF.R.U32.HI R131, RZ, 0x8, R93 ;  /* 0x00000008ff837819 */ /* 0x000fe4000001165d */
[----:B------:R-:W-:Y:S02]  /*3f30*/  SHF.R.U32.HI R94, RZ, 0x8, R95 ;  /* 0x00000008ff5e7819 */ /* 0x000fe4000001165f */
[----:B------:R-:W-:Y:S02]  /*3f40*/  LOP3.LUT R92, R93, 0xff0000ff, RZ, 0xc0, !PT ;  /* 0xff0000ff5d5c7812 */ /* 0x000fe400078ec0ff */
[----:B------:R-:W-:Y:S01]  /*3f50*/  SHF.R.U32.HI R121, RZ, 0x10, R93 ;  /* 0x00000010ff797819 */ /* 0x000fe2000001165d */
[----:B------:R-:W-:Y:S01]  /*3f60*/  IMAD.SHL.U32 R93, R131, 0x100, RZ ;  /* 0x00000100835d7824 */ /* 0x000fe200078e00ff */
[----:B------:R-:W-:Y:S02]  /*3f70*/  LOP3.LUT R120, R95, 0xff0000ff, RZ, 0xc0, !PT ;  /* 0xff0000ff5f787812 */ /* 0x000fe400078ec0ff */
[----:B------:R-:W-:Y:S01]  /*3f80*/  SHF.R.U32.HI R130, RZ, 0x10, R95 ;  /* 0x00000010ff827819 */ /* 0x000fe2000001165f */
[----:B------:R-:W-:Y:S01]  /*3f90*/  IMAD.SHL.U32 R95, R94, 0x100, RZ ;  /* 0x000001005e5f7824 */ /* 0x000fe200078e00ff */
[----:B------:R-:W-:Y:S01]  /*3fa0*/  LOP3.LUT R92, R92, 0xff00, R93, 0xf8, !PT ;  /* 0x0000ff005c5c7812 */ /* 0x000fe200078ef85d */
[----:B------:R-:W-:-:S02]  /*3fb0*/  IMAD.U32 R93, R121, 0x10000, RZ ;  /* 0x00010000795d7824 */ /* 0x000fc400078e00ff */
[----:B--2---:R-:W-:Y:S01]  /*3fc0*/  IMAD.MOV.U32 R94, RZ, RZ, R40 ;  /* 0x000000ffff5e7224 */ /* 0x004fe200078e0028 */
[----:B------:R-:W-:Y:S01]  /*3fd0*/  LOP3.LUT R95, R120, 0xff00, R95, 0xf8, !PT ;  /* 0x0000ff00785f7812 */ /* 0x000fe200078ef85f */
[----:B------:R-:W-:Y:S01]  /*3fe0*/  IMAD.U32 R130, R130, 0x10000, RZ ;  /* 0x0001000082827824 */ /* 0x000fe200078e00ff */
[----:B------:R-:W-:Y:S02]  /*3ff0*/  F2FP.F16.E4M3.UNPACK_B R40, R41 ;  /* 0x00000029ff28723e */ /* 0x000fe400020006ff */
[-C--:B------:R-:W-:Y:S02]  /*4000*/  F2FP.F16.E4M3.UNPACK_B R120, R162.reuse.H1 ;  /* 0x000000a2ff78723e */ /* 0x080fe400030006ff */
[----:B------:R-:W-:Y:S02]  /*4010*/  LOP3.LUT R92, R92, 0xff0000, R93, 0xf8, !PT ;  /* 0x00ff00005c5c7812 */ /* 0x000fe400078ef85d */
[----:B------:R-:W-:Y:S01]  /*4020*/  LOP3.LUT R93, R95, 0xff0000, R130, 0xf8, !PT ;  /* 0x00ff00005f5d7812 */ /* 0x000fe200078ef882 */
[----:B------:R-:W-:Y:S01]  /*4030*/  HADD2.F32 R95, -RZ, R40.H1_H1 ;  /* 0x30000028ff5f7230 */ /* 0x000fe20000004100 */
[----:B------:R-:W-:Y:S01]  /*4040*/  F2FP.F16.E4M3.UNPACK_B R130, R161.H1 ;  /* 0x000000a1ff82723e */ /* 0x000fe200030006ff */
[----:B------:R-:W-:Y:S01]  /*4050*/  HADD2.F32 R163, -RZ, R120.H0_H0 ;  /* 0x20000078ffa37230 */ /* 0x000fe20000004100 */
[----:B------:R-:W-:Y:S01]  /*4060*/  F2FP.F16.E4M3.UNPACK_B R41, R41.H1 ;  /* 0x00000029ff29723e */ /* 0x000fe200030006ff */
[----:B------:R-:W-:Y:S01]  /*4070*/  HADD2.F32 R40, -RZ, R40.H0_H0 ;  /* 0x20000028ff287230 */ /* 0x000fe20000004100 */
[----:B------:R-:W-:Y:S01]  /*4080*/  F2FP.F16.E4M3.UNPACK_B R162, R162 ;  /* 0x000000a2ffa2723e */ /* 0x000fe200020006ff */
        /* <DEDUP_REMOVED lines=12> */
[----:B------:R-:W-:Y:S01]  /*4150*/  F2FP.F16.E4M3.UNPACK_B R94, R94 ;  /* 0x0000005eff5e723e */ /* 0x000fe200020006ff */
[----:B------:R-:W-:Y:S01]  /*4160*/  FFMA.FTZ R40, R40, R131, -R165 ;  /* 0x0000008328287223 */ /* 0x000fe200000108a5 */
[-C--:B------:R-:W-:Y:S01]  /*4170*/  FFMA.FTZ R165, R120, R130.reuse, -R163 ;  /* 0x0000008278a57223 */ /* 0x080fe200000108a3 */
[----:B------:R-:W-:Y:S01]  /*4180*/  FFMA.FTZ R168, R121, R130, R164 ;  /* 0x0000008279a87223 */ /* 0x000fe200000100a4 */
[----:B------:R-:W-:-:S02]  /*4190*/  HADD2.F32 R131, -RZ, R162.H1_H1 ;  /* 0x300000a2ff837230 */ /* 0x000fc40000004100 */
[--C-:B------:R-:W-:Y:S02]  /*41a0*/  HADD2.F32 R121, -RZ, R95.reuse.H0_H0 ;  /* 0x2000005fff797230 */ /* 0x100fe40000004100 */
[----:B------:R-:W-:Y:S02]  /*41b0*/  HADD2.F32 R130, -RZ, R95.H1_H1 ;  /* 0x3000005fff827230 */ /* 0x000fe40000004100 */
[----:B------:R-:W-:Y:S02]  /*41c0*/  HADD2.F32 R162, -RZ, R162.H0_H0 ;  /* 0x200000a2ffa27230 */ /* 0x000fe40000004100 */
[-C--:B------:R-:W-:Y:S01]  /*41d0*/  FMUL.FTZ R163, R121, R131.reuse ;  /* 0x0000008379a37220 */ /* 0x080fe20000410000 */
[--C-:B------:R-:W-:Y:S02]  /*41e0*/  HADD2.F32 R120, -RZ, R94.reuse.H1_H1 ;  /* 0x3000005eff787230 */ /* 0x100fe40000004100 */
[----:B------:R-:W-:Y:S01]  /*41f0*/  FMUL.FTZ R166, R130, R131 ;  /* 0x0000008382a67220 */ /* 0x000fe20000410000 */
[----:B------:R-:W-:-:S02]  /*4200*/  HADD2.F32 R95, -RZ, R94.H0_H0 ;  /* 0x2000005eff5f7230 */ /* 0x000fc40000004100 */
[--C-:B------:R-:W-:Y:S02]  /*4210*/  HADD2.F32 R94, -RZ, R161.reuse.H1_H1 ;  /* 0x300000a1ff5e7230 */ /* 0x100fe40000004100 */
[-C--:B------:R-:W-:Y:S01]  /*4220*/  FMUL.FTZ R164, R120, R162.reuse ;  /* 0x000000a278a47220 */ /* 0x080fe20000410000 */
[----:B------:R-:W-:Y:S02]  /*4230*/  HADD2.F32 R161, -RZ, R161.H0_H0 ;  /* 0x200000a1ffa17230 */ /* 0x000fe40000004100 */
[----:B------:R-:W-:Y:S01]  /*4240*/  FMUL.FTZ R131, R95, R162 ;  /* 0x000000a25f837220 */ /* 0x000fe20000410000 */
[----:B------:R-:W-:Y:S01]  /*4250*/  F2FP.F16.E4M3.UNPACK_B R162, R92 ;  /* 0x0000005cffa2723e */ /* 0x000fe200020006ff */
[-C--:B------:R-:W-:Y:S01]  /*4260*/  FFMA.FTZ R121, R121, R94.reuse, -R166 ;  /* 0x0000005e79797223 */ /* 0x080fe200000108a6 */
[----:B------:R-:W-:Y:S01]  /*4270*/  FFMA.FTZ R130, R130, R94, R163 ;  /* 0x0000005e82827223 */ /* 0x000fe200000100a3 */
[-C--:B------:R-:W-:Y:S01]  /*4280*/  FFMA.FTZ R94, R95, R161.reuse, -R164 ;  /* 0x000000a15f5e7223 */ /* 0x080fe200000108a4 */
[----:B------:R-:W-:Y:S01]  /*4290*/  FFMA.FTZ R95, R120, R161, R131 ;  /* 0x000000a1785f7223 */ /* 0x000fe20000010083 */
[----:B------:R-:W-:-:S02]  /*42a0*/  F2FP.F16.E4M3.UNPACK_B R131, R43.H1 ;  /* 0x0000002bff83723e */ /* 0x000fc400030006ff */
[----:B------:R-:W-:Y:S02]  /*42b0*/  F2FP.F16.E4M3.UNPACK_B R166, R93.H1 ;  /* 0x0000005dffa6723e */ /* 0x000fe400030006ff */
[----:B------:R-:W-:Y:S01]  /*42c0*/  F2FP.SATFINITE.E4M3.F32.PACK_AB_MERGE_C R120, R168, R165, RZ ;  /* 0x000000a5a878723e */ /* 0x000fe200048070ff */
        /* <DEDUP_REMOVED lines=8> */
[----:B------:R-:W-:-:S02]  /*4350*/  HADD2.F32 R164, -RZ, R163.H1_H1 ;  /* 0x300000a3ffa47230 */ /* 0x000fc40000004100 */
[-C--:B------:R-:W-:Y:S01]  /*4360*/  FMUL.FTZ R92, R131, R168.reuse ;  /* 0x000000a8835c7220 */ /* 0x080fe20000410000 */
[--C-:B------:R-:W-:Y:S02]  /*4370*/  HADD2.F32 R93, -RZ, R130.reuse.H1_H1 ;  /* 0x30000082ff5d7230 */ /* 0x100fe40000004100 */
[C---:B------:R-:W-:Y:S01]  /*4380*/  FMUL.FTZ R170, R161.reuse, R168 ;  /* 0x000000a8a1aa7220 */ /* 0x040fe20000410000 */
[--C-:B------:R-:W-:Y:S02]  /*4390*/  HADD2.F32 R167, -RZ, R165.reuse.H1_H1 ;  /* 0x300000a5ffa77230 */ /* 0x100fe40000004100 */
[----:B------:R-:W-:Y:S01]  /*43a0*/  FFMA.FTZ R169, R161, R164, -R92 ;  /* 0x000000a4a1a97223 */ /* 0x000fe2000001085c */
[----:B------:R-:W-:Y:S01]  /*43b0*/  HADD2.F32 R130, -RZ, R130.H0_H0 ;  /* 0x20000082ff827230 */ /* 0x000fe20000004100 */
[----:B------:R-:W-:Y:S01]  /*43c0*/  F2FP.F16.E4M3.UNPACK_B R43, R43 ;  /* 0x0000002bff2b723e */ /* 0x000fe200020006ff */
[----:B------:R-:W-:Y:S02]  /*43d0*/  HADD2.F32 R92, -RZ, R162.H1_H1 ;  /* 0x300000a2ff5c7230 */ /* 0x000fe40000004100 */
[-C--:B------:R-:W-:Y:S01]  /*43e0*/  FMUL.FTZ R161, R93, R167.reuse ;  /* 0x000000a75da17220 */ /* 0x080fe20000410000 */
[----:B------:R-:W-:Y:S01]  /*43f0*/  F2FP.F16.E4M3.UNPACK_B R42, R42 ;  /* 0x0000002aff2a723e */ /* 0x000fe200020006ff */
[----:B------:R-:W-:Y:S01]  /*4400*/  FMUL.FTZ R168, R130, R167 ;  /* 0x000000a782a87220 */ /* 0x000fe20000410000 */
[----:B------:R-:W-:-:S02]  /*4410*/  HADD2.F32 R165, -RZ, R165.H0_H0 ;  /* 0x200000a5ffa57230 */ /* 0x000fc40000004100 */
[----:B------:R-:W-:Y:S01]  /*4420*/  FFMA.FTZ R161, R130, R92, -R161 ;  /* 0x0000005c82a17223 */ /* 0x000fe200000108a1 */
[----:B------:R-:W-:Y:S01]  /*4430*/  FFMA.FTZ R170, R131, R164, R170 ;  /* 0x000000a483aa7223 */ /* 0x000fe200000100aa */
[----:B------:R-:W-:Y:S01]  /*4440*/  FFMA.FTZ R168, R93, R92, R168 ;  /* 0x0000005c5da87223 */ /* 0x000fe200000100a8 */
[--C-:B------:R-:W-:Y:S01]  /*4450*/  HADD2.F32 R92, -RZ, R43.reuse.H0_H0 ;  /* 0x2000002bff5c7230 */ /* 0x100fe20000004100 */
[----:B------:R-:W-:Y:S01]  /*4460*/  F2FP.SATFINITE.E4M3.F32.PACK_AB_MERGE_C R41, R41, R40, R120 ;  /* 0x000000282929723e */ /* 0x000fe20004807078 */
[----:B------:R-:W-:Y:S01]  /*4470*/  HADD2.F32 R93, -RZ, R43.H1_H1 ;  /* 0x3000002bff5d7230 */ /* 0x000fe20000004100 */
[----:B------:R-:W-:Y:S01]  /*4480*/  F2FP.SATFINITE.E4M3.F32.PACK_AB_MERGE_C R169, R170, R169, RZ ;  /* 0x000000a9aaa9723e */ /* 0x000fe200048070ff */
        /* <DEDUP_REMOVED lines=13> */
[----:B------:R-:W-:Y:S02]  /*4560*/  F2FP.SATFINITE.E4M3.F32.PACK_AB_MERGE_C R40, R95, R94, R121 ;  /* 0x0000005e5f28723e */ /* 0x000fe40004807079 */
[----:B------:R-:W-:-:S02]  /*4570*/  F2FP.SATFINITE.E4M3.F32.PACK_AB_MERGE_C R43, R166, R131, R169 ;  /* 0x00000083a62b723e */ /* 0x000fc400048070a9 */
[----:B------:R-:W-:-:S07]  /*4580*/  F2FP.SATFINITE.E4M3.F32.PACK_AB_MERGE_C R42, R165, R130, R161 ;  /* 0x00000082a52a723e */ /* 0x000fce00048070a1 */
.L_x_1353:
[----:B------:R-:W-:Y:S05]  /*4590*/  BSYNC B3 ;  /* 0x0000000000037941 */ /* 0x000fea0003800000 */
.L_x_1352:
[----:B--2---:R3:W-:Y:S02]  /*45a0*/  STG.E.128 desc[UR60][R48.64+0x20], R40 ;  /* 0x0000202830007986 */ /* 0x0047e4000c101d3c */
.L_x_1351:
[----:B------:R-:W-:Y:S05]  /*45b0*/  BSYNC B2 ;  /* 0x0000000000027941 */ /* 0x000fea0003800000 */
.L_x_1350:
[----:B------:R-:W-:Y:S01]  /*45c0*/  ISETP.NE.AND P2, PT, R33, RZ, PT ;  /* 0x000000ff2100720c */ /* 0x000fe20003f45270 */
[----:B------:R-:W-:-:S12]  /*45d0*/  BSSY B2, `(.L_x_1354) ;  /* 0x0000070000027945 */ /* 0x000fd80003800000 */
[----:B------:R-:W-:Y:S05]  /*45e0*/  @!P2 BRA `(.L_x_1355) ;  /* 0x0000000400b8a947 */ /* 0x000fea0003800000 */
[----:B0-23--:R0:W2:Y:S01]  /*45f0*/  LDS.128 R40, [R47+0x1cc00] ;  /* 0x01cc00002f287984 */ /* 0x00d0a20000000c00 */
[----:B------:R-:W-:Y:S01]  /*4600*/  VIADD R92, R23, 0x20 ;  /* 0x00000020175c7836 */ /* 0x000fe20000000000 */
[----:B------:R-:W-:Y:S04]  /*4610*/  BSSY B3, `(.L_x_1356) ;  /* 0x000006a000037945 */ /* 0x000fe80003800000 */
[----:B------:R-:W-:-:S13]  /*4620*/  ISETP.GE.AND P2, PT, R92, R129, PT ;  /* 0x000000815c00720c */ /* 0x000fda0003f46270 */
        /* <DEDUP_REMOVED lines=43> */
[--C-:B------:R-:W-:Y:S02]  /*48e0*/  HADD2.F32 R91, -RZ, R90.reuse.H0_H0 ;  /* 0x2000005aff5b7230 */ /* 0x100fe40000004100 */
[-C--:B------:R-:W-:Y:S01]  /*48f0*/  FMUL.FTZ R130, R94, R95.reuse ;  /* 0x0000005f5e827220 */ /* 0x080fe20000410000 */
[----:B------:R-:W-:Y:S02]  /*4900*/  HADD2.F32 R92, -RZ, R90.H1_H1 ;  /* 0x3000005aff5c7230 */ /* 0x000fe40000004100 */
[----:B------:R-:W-:Y:S01]  /*4910*/  FMUL.FTZ R121, R93, R95 ;  /* 0x0000005f5d797220 */ /* 0x000fe20000410000 */
[----:B------:R-:W-:Y:S01]  /*4920*/  HADD2.F32 R160, -RZ, R160.H0_H0 ;  /* 0x200000a0ffa07230 */ /* 0x000fe20000004100 */
[----:B------:R-:W-:Y:S01]  /*4930*/  F2FP.SATFINITE.E4M3.F32.PACK_AB_MERGE_C R164, R162, R131, RZ ;  /* 0x00000083a2a4723e */ /* 0x000fe200048070ff */
[--C-:B------:R-:W-:Y:S01]  /*4940*/  HADD2.F32 R90, -RZ, R159.reuse.H1_H1 ;  /* 0x3000009fff5a7230 */ /* 0x100fe20000004100 */
[----:B------:R-:W-:Y:S01]  /*4950*/  F2FP.F16.E4M3.UNPACK_B R131, R87.H1 ;  /* 0x00000057ff83723e */ /* 0x000fe200030006ff */
[----:B------:R-:W-:-:S02]  /*4960*/  HADD2.F32 R159, -RZ, R159.H0_H0 ;  /* 0x2000009fff9f7230 */ /* 0x000fc40000004100 */
[-C--:B------:R-:W-:Y:S01]  /*4970*/  FMUL.FTZ R120, R92, R160.reuse ;  /* 0x000000a05c787220 */ /* 0x080fe20000410000 */
[----:B------:R-:W-:Y:S01]  /*4980*/  FMUL.FTZ R95, R91, R160 ;  /* 0x000000a05b5f7220 */ /* 0x000fe20000410000 */
[-C--:B------:R-:W-:Y:S01]  /*4990*/  FFMA.FTZ R130, R93, R90.reuse, -R130 ;  /* 0x0000005a5d827223 */ /* 0x080fe20000010882 */
[----:B------:R-:W-:Y:S01]  /*49a0*/  FFMA.FTZ R121, R94, R90, R121 ;  /* 0x0000005a5e797223 */ /* 0x000fe20000010079 */
[----:B------:R-:W-:Y:S01]  /*49b0*/  F2FP.F16.E4M3.UNPACK_B R93, R43.H1 ;  /* 0x0000002bff5d723e */ /* 0x000fe200030006ff */
[-C--:B------:R-:W-:Y:S01]  /*49c0*/  FFMA.FTZ R90, R91, R159.reuse, -R120 ;  /* 0x0000009f5b5a7223 */ /* 0x080fe20000010878 */
[----:B------:R-:W-:Y:S01]  /*49d0*/  FFMA.FTZ R91, R92, R159, R95 ;  /* 0x0000009f5c5b7223 */ /* 0x000fe2000001005f */
[----:B------:R-:W-:Y:S01]  /*49e0*/  F2FP.F16.E4M3.UNPACK_B R92, R42.H1 ;  /* 0x0000002aff5c723e */ /* 0x000fe200030006ff */
[----:B------:R-:W-:Y:S01]  /*49f0*/  HADD2.F32 R160, -RZ, R131.H1_H1 ;  /* 0x30000083ffa07230 */ /* 0x000fe20000004100 */
[----:B------:R-:W-:Y:S01]  /*4a00*/  F2FP.SATFINITE.E4M3.F32.PACK_AB_MERGE_C R163, R121, R130, RZ ;  /* 0x0000008279a3723e */ /* 0x000fe200048070ff */
[--C-:B------:R-:W-:Y:S01]  /*4a10*/  HADD2.F32 R94, -RZ, R93.reuse.H0_H0 ;  /* 0x2000005dff5e7230 */ /* 0x100fe20000004100 */
[-C--:B------:R-:W-:Y:S01]  /*4a20*/  F2FP.F16.E4M3.UNPACK_B R120, R86.reuse.H1 ;  /* 0x00000056ff78723e */ /* 0x080fe200030006ff */
        /* <DEDUP_REMOVED lines=22> */
[--C-:B------:R-:W-:Y:S02]  /*4b90*/  HADD2.F32 R43, -RZ, R42.reuse.H0_H0 ;  /* 0x2000002aff2b7230 */ /* 0x100fe40000004100 */
[-C--:B------:R-:W-:Y:S01]  /*4ba0*/  FMUL.FTZ R160, R86, R131.reuse ;  /* 0x0000008356a07220 */ /* 0x080fe20000410000 */
[----:B------:R-:W-:Y:S02]  /*4bb0*/  HADD2.F32 R42, -RZ, R42.H1_H1 ;  /* 0x3000002aff2a7230 */ /* 0x000fe40000004100 */
[----:B------:R-:W-:Y:S01]  /*4bc0*/  FMUL.FTZ R121, R87, R131 ;  /* 0x0000008357797220 */ /* 0x000fe20000410000 */
[----:B------:R-:W-:Y:S01]  /*4bd0*/  HADD2.F32 R130, -RZ, R130.H0_H0 ;  /* 0x20000082ff827230 */ /* 0x000fe20000004100 */
[----:B------:R-:W-:Y:S01]  /*4be0*/  F2FP.SATFINITE.E4M3.F32.PACK_AB_MERGE_C R94, R94, R161, RZ ;  /* 0x000000a15e5e723e */ /* 0x000fe200048070ff */
[----:B------:R-:W-:Y:S01]  /*4bf0*/  HADD2.F32 R120, -RZ, R120.H0_H0 ;  /* 0x20000078ff787230 */ /* 0x000fe20000004100 */
[----:B------:R-:W-:Y:S01]  /*4c00*/  F2FP.SATFINITE.E4M3.F32.PACK_AB_MERGE_C R159, R159, R162, RZ ;  /* 0x000000a29f9f723e */ /* 0x000fe200048070ff */
[----:B------:R-:W-:-:S02]  /*4c10*/  HADD2.F32 R95, -RZ, R95.H0_H0 ;  /* 0x2000005fff5f7230 */ /* 0x000fc40000004100 */
[-C--:B------:R-:W-:Y:S01]  /*4c20*/  FMUL.FTZ R92, R42, R130.reuse ;  /* 0x000000822a5c7220 */ /* 0x080fe20000410000 */
[----:B------:R-:W-:Y:S01]  /*4c30*/  FMUL.FTZ R93, R43, R130 ;  /* 0x000000822b5d7220 */ /* 0x000fe20000410000 */
[-C--:B------:R-:W-:Y:S01]  /*4c40*/  FFMA.FTZ R121, R86, R120.reuse, -R121 ;  /* 0x0000007856797223 */ /* 0x080fe20000010879 */
[----:B------:R-:W-:Y:S01]  /*4c50*/  FFMA.FTZ R160, R87, R120, R160 ;  /* 0x0000007857a07223 */ /* 0x000fe200000100a0 */
[-C--:B------:R-:W-:Y:S01]  /*4c60*/  FFMA.FTZ R92, R43, R95.reuse, -R92 ;  /* 0x0000005f2b5c7223 */ /* 0x080fe2000001085c */
[----:B------:R-:W-:Y:S01]  /*4c70*/  FFMA.FTZ R93, R42, R95, R93 ;  /* 0x0000005f2a5d7223 */ /* 0x000fe2000001005d */
[----:B------:R-:W-:Y:S02]  /*4c80*/  F2FP.SATFINITE.E4M3.F32.PACK_AB_MERGE_C R40, R91, R90, R163 ;  /* 0x0000005a5b28723e */ /* 0x000fe400048070a3 */
[----:B------:R-:W-:Y:S02]  /*4c90*/  F2FP.SATFINITE.E4M3.F32.PACK_AB_MERGE_C R43, R160, R121, R159 ;  /* 0x00000079a02b723e */ /* 0x000fe4000480709f */
[----:B------:R-:W-:-:S07]  /*4ca0*/  F2FP.SATFINITE.E4M3.F32.PACK_AB_MERGE_C R42, R93, R92, R94 ;  /* 0x0000005c5d2a723e */ /* 0x000fce000480705e */
.L_x_1357:
[----:B------:R-:W-:Y:S05]  /*4cb0*/  BSYNC B3 ;  /* 0x0000000000037941 */ /* 0x000fea0003800000 */
.L_x_1356:
[----:B--2---:R4:W-:Y:S02]  /*4cc0*/  STG.E.128 desc[UR60][R48.64+0x40], R40 ;  /* 0x0000402830007986 */ /* 0x0049e4000c101d3c */
.L_x_1355:
[----:B------:R-:W-:Y:S05]  /*4cd0*/  BSYNC B2 ;  /* 0x0000000000027941 */ /* 0x000fea0003800000 */
.L_x_1354:
[----:B------:R-:W-:Y:S01]  /*4ce0*/  ISETP.NE.AND P2, PT, R34, RZ, PT ;  /* 0x000000ff2200720c */ /* 0x000fe20003f45270 */
[----:B------:R-:W-:-:S12]  /*4cf0*/  BSSY B2, `(.L_x_1358) ;  /* 0x0000070000027945 */ /* 0x000fd80003800000 */
[----:B------:R-:W-:Y:S05]  /*4d00*/  @!P2 BRA `(.L_x_1359) ;  /* 0x0000000400b8a947 */ /* 0x000fea0003800000 */
[----:B0-234-:R0:W2:Y:S01]  /*4d10*/  LDS.128 R40, [R46+0x1cc00] ;  /* 0x01cc00002e287984 */ /* 0x01d0a20000000c00 */
[----:B------:R-:W-:Y:S01]  /*4d20*/  VIADD R86, R23, 0x30 ;  /* 0x0000003017567836 */ /* 0x000fe20000000000 */
[----:B------:R-:W-:Y:S04]  /*4d30*/  BSSY B3, `(.L_x_1360) ;  /* 0x000006a000037945 */ /* 0x000fe80003800000 */
[----:B------:R-:W-:-:S13]  /*4d40*/  ISETP.GE.AND P2, PT, R86, R129, PT ;  /* 0x000000815600720c */ /* 0x000fda0003f46270 */
[----:B0-----:R-:W-:Y:S05]  /*4d50*/  @P2 BRA `(.L_x_1361) ;  /* 0x00000004009c2947 */ /* 0x001fea0003800000 */
[----:B------:R-:W-:Y:S02]  /*4d60*/  SHF.R.U32.HI R87, RZ, 0x8, R85 ;  /* 0x00000008ff577819 */ /* 0x000fe40000011655 */
[----:B------:R-:W-:Y:S02]  /*4d70*/  SHF.R.U32.HI R91, RZ, 0x8, R83 ;  /* 0x00000008ff5b7819 */ /* 0x000fe40000011653 */
[----:B------:R-:W-:Y:S01]  /*4d80*/  LOP3.LUT R84, R85, 0xff0000ff, RZ, 0xc0, !PT ;  /* 0xff0000ff55547812 */ /* 0x000fe200078ec0ff */
[----:B------:R-:W-:Y:S01]  /*4d90*/  IMAD.SHL.U32 R87, R87, 0x100, RZ ;  /* 0x0000010057577824 */ /* 0x000fe200078e00ff */
[----:B------:R-:W-:Y:S01]  /*4da0*/  SHF.R.U32.HI R86, RZ, 0x10, R85 ;  /* 0x00000010ff567819 */ /* 0x000fe20000011655 */
[----:B------:R-:W-:Y:S01]  /*4db0*/  IMAD.SHL.U32 R85, R91, 0x100, RZ ;  /* 0x000001005b557824 */ /* 0x000fe200078e00ff */
[----:B------:R-:W-:Y:S02]  /*4dc0*/  LOP3.LUT R82, R83, 0xff0000ff, RZ, 0xc0, !PT ;  /* 0xff0000ff53527812 */ /* 0x000fe400078ec0ff */
[----:B------:R-:W-:Y:S01]  /*4dd0*/  SHF.R.U32.HI R90, RZ, 0x10, R83 ;  /* 0x00000010ff5a7819 */ /* 0x000fe20000011653 */
[----:B--2---:R-:W-:Y:S01]  /*4de0*/  IMAD.MOV.U32 R83, RZ, RZ, R40 ;  /* 0x000000ffff537224 */ /* 0x004fe200078e0028 */
[----:B------:R-:W-:Y:S01]  /*4df0*/  LOP3.LUT R84, R84, 0xff00, R87, 0xf8, !PT ;  /* 0x0000ff0054547812 */ /* 0x000fe200078ef857 */
[----:B------:R-:W-:Y:S01]  /*4e00*/  IMAD.U32 R87, R86, 0x10000, RZ ;  /* 0x0001000056577824 */ /* 0x000fe200078e00ff */
[----:B------:R-:W-:-:S02]  /*4e10*/  F2FP.F16.E4M3.UNPACK_B R40, R41 ;  /* 0x00000029ff28723e */ /* 0x000fc400020006ff */
[----:B------:R-:W-:Y:S02]  /*4e20*/  F2FP.F16.E4M3.UNPACK_B R86, R158.H1 ;  /* 0x0000009eff56723e */ /* 0x000fe400030006ff */
[----:B------:R-:W-:Y:S01]  /*4e30*/  LOP3.LUT R82, R82, 0xff00, R85, 0xf8, !PT ;  /* 0x0000ff0052527812 */ /* 0x000fe200078ef855 */
[----:B------:R-:W-:Y:S01]  /*4e40*/  IMAD.U32 R85, R90, 0x10000, RZ ;  /* 0x000100005a557824 */ /* 0x000fe200078e00ff */
[----:B------:R-:W-:Y:S01]  /*4e50*/  LOP3.LUT R92, R84, 0xff0000, R87, 0xf8, !PT ;  /* 0x00ff0000545c7812 */ /* 0x000fe200078ef857 */
[----:B------:R-:W-:Y:S01]  /*4e60*/  HADD2.F32 R84, -RZ, R40.H1_H1 ;  /* 0x30000028ff547230 */ /* 0x000fe20000004100 */
[----:B------:R-:W-:Y:S01]  /*4e70*/  F2FP.F16.E4M3.UNPACK_B R87, R157.H1 ;  /* 0x0000009dff57723e */ /* 0x000fe200030006ff */
[----:B------:R-:W-:Y:S01]  /*4e80*/  HADD2.F32 R93, -RZ, R86.H0_H0 ;  /* 0x20000056ff5d7230 */ /* 0x000fe20000004100 */
[----:B------:R-:W-:Y:S01]  /*4e90*/  F2FP.F16.E4M3.UNPACK_B R41, R41.H1 ;  /* 0x00000029ff29723e */ /* 0x000fe200030006ff */
[----:B------:R-:W-:Y:S01]  /*4ea0*/  HADD2.F32 R40, -RZ, R40.H0_H0 ;  /* 0x20000028ff287230 */ /* 0x000fe20000004100 */
[----:B------:R-:W-:Y:S01]  /*4eb0*/  LOP3.LUT R82, R82, 0xff0000, R85, 0xf8, !PT ;  /* 0x00ff000052527812 */ /* 0x000fe200078ef855 */
[----:B------:R-:W-:-:S02]  /*4ec0*/  HADD2.F32 R90, -RZ, R86.H1_H1 ;  /* 0x30000056ff5a7230 */ /* 0x000fc40000004100 */
[----:B------:R-:W-:Y:S01]  /*4ed0*/  FMUL.FTZ R95, R84, R93 ;  /* 0x0000005d545f7220 */ /* 0x000fe20000410000 */
[----:B------:R-:W-:Y:S01]  /*4ee0*/  HADD2.F32 R91, -RZ, R87.H0_H0 ;  /* 0x20000057ff5b7230 */ /* 0x000fe20000004100 */
[----:B------:R-:W-:Y:S01]  /*4ef0*/  F2FP.F16.E4M3.UNPACK_B R158, R158 ;  /* 0x0000009eff9e723e */ /* 0x000fe200020006ff */
[--C-:B------:R-:W-:Y:S01]  /*4f00*/  HADD2.F32 R86, -RZ, R41.reuse.H1_H1 ;  /* 0x30000029ff567230 */ /* 0x100fe20000004100 */
[----:B------:R-:W-:Y:S01]  /*4f10*/  F2FP.F16.E4M3.UNPACK_B R157, R157 ;  /* 0x0000009dff9d723e */ /* 0x000fe200020006ff */
[----:B------:R-:W-:Y:S02]  /*4f20*/  HADD2.F32 R85, -RZ, R41.H0_H0 ;  /* 0x20000029ff557230 */ /* 0x000fe40000004100 */
[----:B------:R-:W-:Y:S01]  /*4f30*/  FMUL.FTZ R41, R40, R93 ;  /* 0x0000005d28297220 */ /* 0x000fe20000410000 */
[----:B------:R-:W-:Y:S02]  /*4f40*/  HADD2.F32 R87, -RZ, R87.H1_H1 ;  /* 0x30000057ff577230 */ /* 0x000fe40000004100 */
[-C--:B------:R-:W-:Y:S01]  /*4f50*/  FMUL.FTZ R94, R86, R90.reuse ;  /* 0x0000005a565e7220 */ /* 0x080fe20000410000 */
[-C--:B------:R-:W-:Y:S01]  /*4f60*/  FFMA.FTZ R40, R40, R91.reuse, -R95 ;  /* 0x0000005b28287223 */ /* 0x080fe2000001085f */
[----:B------:R-:W-:Y:S01]  /*4f70*/  FFMA.FTZ R41, R84, R91, R41 ;  /* 0x0000005b54297223 */ /* 0x000fe20000010029 */
[C---:B------:R-:W-:Y:S01]  /*4f80*/  FMUL.FTZ R93, R85.reuse, R90 ;  /* 0x0000005a555d7220 */ /* 0x040fe20000410000 */
[----:B------:R-:W-:Y:S01]  /*4f90*/  F2FP.F16.E4M3.UNPACK_B R84, R83.H1 ;  /* 0x00000053ff54723e */ /* 0x000fe200030006ff */
[----:B------:R-:W-:Y:S01]  /*4fa0*/  FFMA.FTZ R95, R85, R87, -R94 ;  /* 0x00000057555f7223 */ /* 0x000fe2000001085e */
[----:B------:R-:W-:Y:S01]  /*4fb0*/  F2FP.F16.E4M3.UNPACK_B R83, R83 ;  /* 0x00000053ff53723e */ /* 0x000fe200020006ff */
[----:B------:R-:W-:Y:S01]  /*4fc0*/  FFMA.FTZ R130, R86, R87, R93 ;  /* 0x0000005756827223 */ /* 0x000fe2000001005d */
[----:B------:R-:W-:-:S02]  /*4fd0*/  HADD2.F32 R90, -RZ, R158.H1_H1 ;  /* 0x3000009eff5a7230 */ /* 0x000fc40000004100 */
[--C-:B------:R-:W-:Y:S02]  /*4fe0*/  HADD2.F32 R85, -RZ, R84.reuse.H0_H0 ;  /* 0x20000054ff557230 */ /* 0x100fe40000004100 */
[----:B------:R-:W-:Y:S02]  /*4ff0*/  HADD2.F32 R86, -RZ, R84.H1_H1 ;  /* 0x30000054ff567230 */ /* 0x000fe40000004100 */
[----:B------:R-:W-:Y:S02]  /*5000*/  HADD2.F32 R84, -RZ, R83.H0_H0 ;  /* 0x20000053ff547230 */ /* 0x000fe40000004100 */
[-C--:B------:R-:W-:Y:S01]  /*5010*/  FMUL.FTZ R93, R85, R90.reuse ;  /* 0x0000005a555d7220 */ /* 0x080fe20000410000 */
[----:B------:R-:W-:Y:S02]  /*5020*/  HADD2.F32 R87, -RZ, R157.H1_H1 ;  /* 0x3000009dff577230 */ /* 0x000fe40000004100 */
[----:B------:R-:W-:Y:S01]  /*5030*/  FMUL.FTZ R94, R86, R90 ;  /* 0x0000005a565e7220 */ /* 0x000fe20000410000 */
[----:B------:R-:W-:Y:S01]  /*5040*/  HADD2.F32 R158, -RZ, R158.H0_H0 ;  /* 0x2000009eff9e7230 */ /* 0x000fe20000004100 */
[----:B------:R-:W-:Y:S01]  /*5050*/  F2FP.F16.E4M3.UNPACK_B R90, R82.H1 ;  /* 0x00000052ff5a723e */ /* 0x000fe200030006ff */
[----:B------:R-:W-:-:S02]  /*5060*/  HADD2.F32 R83, -RZ, R83.H1_H1 ;  /* 0x30000053ff537230 */ /* 0x000fc40000004100 */
[-C--:B------:R-:W-:Y:S01]  /*5070*/  FFMA.FTZ R94, R85, R87.reuse, -R94 ;  /* 0x00000057555e7223 */ /* 0x080fe2000001085e */
[----:B------:R-:W-:Y:S02]  /*5080*/  HADD2.F32 R157, -RZ, R157.H0_H0 ;  /* 0x2000009dff9d7230 */ /* 0x000fe40000004100 */
[----:B------:R-:W-:Y:S01]  /*5090*/  FFMA.FTZ R93, R86, R87, R93 ;  /* 0x00000057565d7223 */ /* 0x000fe2000001005d */
[----:B------:R-:W-:Y:S01]  /*50a0*/  F2FP.F16.E4M3.UNPACK_B R87, R82 ;  /* 0x00000052ff57723e */ /* 0x000fe200020006ff */
[-C--:B------:R-:W-:Y:S01]  /*50b0*/  FMUL.FTZ R91, R83, R158.reuse ;  /* 0x0000009e535b7220 */ /* 0x080fe20000410000 */
[C---:B------:R-:W-:Y:S02]  /*50c0*/  FMUL.FTZ R158, R84.reuse, R158 ;  /* 0x0000009e549e7220 */ /* 0x040fe40000410000 */
[----:B------:R-:W-:Y:S01]  /*50d0*/  F2FP.SATFINITE.E4M3.F32.PACK_AB_MERGE_C R131, R93, R94, RZ ;  /* 0x0000005e5d83723e */ /* 0x000fe200048070ff */
[----:B------:R-:W-:Y:S01]  /*50e0*/  FFMA.FTZ R120, R84, R157, -R91 ;  /* 0x0000009d54787223 */ /* 0x000fe2000001085b */
[----:B------:R-:W-:Y:S01]  /*50f0*/  F2FP.F16.E4M3.UNPACK_B R84, R43.H1 ;  /* 0x0000002bff54723e */ /* 0x000fe200030006ff */
[----:B------:R-:W-:Y:S01]  /*5100*/  FFMA.FTZ R157, R83, R157, R158 ;  /* 0x0000009d539d7223 */ /* 0x000fe2000001009e */
[----:B------:R-:W-:Y:S01]  /*5110*/  F2FP.F16.E4M3.UNPACK_B R93, R92.H1 ;  /* 0x0000005cff5d723e */ /* 0x000fe200030006ff */
[----:B------:R-:W-:Y:S01]  /*5120*/  HADD2.F32 R91, -RZ, R90.H1_H1 ;  /* 0x3000005aff5b7230 */ /* 0x000fe20000004100 */
[----:B------:R-:W-:Y:S01]  /*5130*/  F2FP.SATFINITE.E4M3.F32.PACK_AB_MERGE_C R158, R130, R95, RZ ;  /* 0x0000005f829e723e */ /* 0x000fe200048070ff */
[--C-:B------:R-:W-:Y:S01]  /*5140*/  HADD2.F32 R86, -RZ, R84.reuse.H1_H1 ;  /* 0x30000054ff567230 */ /* 0x100fe20000004100 */
[----:B------:R-:W-:Y:S01]  /*5150*/  F2FP.F16.E4M3.UNPACK_B R83, R42.H1 ;  /* 0x0000002aff53723e */ /* 0x000fe200030006ff */
[----:B------:R-:W-:Y:S01]  /*5160*/  HADD2.F32 R95, -RZ, R93.H1_H1 ;  /* 0x3000005dff5f7230 */ /* 0x000fe20000004100 */
[----:B------:R-:W-:Y:S01]  /*5170*/  F2FP.F16.E4M3.UNPACK_B R92, R92 ;  /* 0x0000005cff5c723e */ /* 0x000fe200020006ff */
[----:B------:R-:W-:Y:S01]  /*5180*/  HADD2.F32 R85, -RZ, R84.H0_H0 ;  /* 0x20000054ff557230 */ /* 0x000fe20000004100 */
[----:B------:R-:W-:Y:S01]  /*5190*/  F2FP.F16.E4M3.UNPACK_B R43, R43 ;  /* 0x0000002bff2b723e */ /* 0x000fe200020006ff */
[----:B------:R-:W-:-:S02]  /*51a0*/  HADD2.F32 R84, -RZ, R83.H1_H1 ;  /* 0x30000053ff547230 */ /* 0x000fc40000004100 */
[-C--:B------:R-:W-:Y:S01]  /*51b0*/  FMUL.FTZ R82, R86, R95.reuse ;  /* 0x0000005f56527220 */ /* 0x080fe20000410000 */
[----:B------:R-:W-:Y:S02]  /*51c0*/  HADD2.F32 R94, -RZ, R92.H1_H1 ;  /* 0x3000005cff5e7230 */ /* 0x000fe40000004100 */
[C---:B------:R-:W-:Y:S01]  /*51d0*/  FMUL.FTZ R95, R85.reuse, R95 ;  /* 0x0000005f555f7220 */ /* 0x040fe20000410000 */
[----:B------:R-:W-:Y:S02]  /*51e0*/  HADD2.F32 R83, -RZ, R83.H0_H0 ;  /* 0x20000053ff537230 */ /* 0x000fe40000004100 */
[-C--:B------:R-:W-:Y:S01]  /*51f0*/  FFMA.FTZ R121, R85, R91.reuse, -R82 ;  /* 0x0000005b55797223 */ /* 0x080fe20000010852 */
[----:B------:R-:W-:Y:S02]  /*5200*/  HADD2.F32 R82, -RZ, R87.H1_H1 ;  /* 0x30000057ff527230 */ /* 0x000fe40000004100 */
[----:B------:R-:W-:Y:S01]  /*5210*/  FMUL.FTZ R130, R84, R94 ;  /* 0x0000005e54827220 */ /* 0x000fe20000410000 */
[----:B------:R-:W-:Y:S01]  /*5220*/  F2FP.F16.E4M3.UNPACK_B R42, R42 ;  /* 0x0000002aff2a723e */ /* 0x000fe200020006ff */
[C---:B------:R-:W-:Y:S01]  /*5230*/  FMUL.FTZ R85, R83.reuse, R94 ;  /* 0x0000005e53557220 */ /* 0x040fe20000410000 */
[----:B------:R-:W-:Y:S01]  /*5240*/  FFMA.FTZ R94, R86, R91, R95 ;  /* 0x0000005b565e7223 */ /* 0x000fe2000001005f */
[----:B------:R-:W-:Y:S01]  /*5250*/  FFMA.FTZ R130, R83, R82, -R130 ;  /* 0x0000005253827223 */ /* 0x000fe20000010882 */
[----:B------:R-:W-:-:S02]  /*5260*/  HADD2.F32 R83, -RZ, R43.H1_H1 ;  /* 0x3000002bff537230 */ /* 0x000fc40000004100 */
[----:B------:R-:W-:Y:S01]  /*5270*/  FFMA.FTZ R91, R84, R82, R85 ;  /* 0x00000052545b7223 */ /* 0x000fe20000010055 */
[----:B------:R-:W-:Y:S01]  /*5280*/  HADD2.F32 R82, -RZ, R43.H0_H0 ;  /* 0x2000002bff527230 */ /* 0x000fe20000004100 */
[----:B------:R-:W-:Y:S01]  /*5290*/  F2FP.SATFINITE.E4M3.F32.PACK_AB_MERGE_C R94, R94, R121, RZ ;  /* 0x000000795e5e723e */ /* 0x000fe200048070ff */
[--C-:B------:R-:W-:Y:S01]  /*52a0*/  HADD2.F32 R43, -RZ, R42.reuse.H0_H0 ;  /* 0x2000002aff2b7230 */ /* 0x100fe20000004100 */
[----:B------:R-:W-:Y:S01]  /*52b0*/  F2FP.SATFINITE.E4M3.F32.PACK_AB_MERGE_C R41, R41, R40, R158 ;  /* 0x000000282929723e */ /* 0x000fe2000480709e */
[----:B------:R-:W-:Y:S01]  /*52c0*/  HADD2.F32 R93, -RZ, R93.H0_H0 ;  /* 0x2000005dff5d7230 */ /* 0x000fe20000004100 */
[----:B------:R-:W-:Y:S01]  /*52d0*/  F2FP.SATFINITE.E4M3.F32.PACK_AB_MERGE_C R91, R91, R130, RZ ;  /* 0x000000825b5b723e */ /* 0x000fe200048070ff */
[----:B------:R-:W-:Y:S01]  /*52e0*/  HADD2.F32 R42, -RZ, R42.H1_H1 ;  /* 0x3000002aff2a7230 */ /* 0x000fe20000004100 */
[----:B------:R-:W-:Y:S01]  /*52f0*/  F2FP.SATFINITE.E4M3.F32.PACK_AB_MERGE_C R40, R157, R120, R131 ;  /* 0x000000789d28723e */ /* 0x000fe20004807083 */
[----:B------:R-:W-:Y:S02]  /*5300*/  HADD2.F32 R92, -RZ, R92.H0_H0 ;  /* 0x2000005cff5c7230 */ /* 0x000fe40000004100 */
        /* <DEDUP_REMOVED lines=9> */
[----:B------:R-:W-:-:S03]  /*53a0*/  FFMA.FTZ R85, R42, R87, R85 ;  /* 0x000000572a557223 */ /* 0x000fc60000010055 */
[----:B------:R-:W-:Y:S02]  /*53b0*/  F2FP.SATFINITE.E4M3.F32.PACK_AB_MERGE_C R43, R86, R95, R94 ;  /* 0x0000005f562b723e */ /* 0x000fe4000480705e */
[----:B------:R-:W-:-:S07]  /*53c0*/  F2FP.SATFINITE.E4M3.F32.PACK_AB_MERGE_C R42, R85, R84, R91 ;  /* 0x00000054552a723e */ /* 0x000fce000480705b */
.L_x_1361:
[----:B------:R-:W-:Y:S05]  /*53d0*/  BSYNC B3 ;  /* 0x0000000000037941 */ /* 0x000fea0003800000 */
.L_x_1360:
[----:B--2---:R0:W-:Y:S02]  /*53e0*/  STG.E.128 desc[UR60][R48.64+0x60], R40 ;  /* 0x0000602830007986 */ /* 0x0041e4000c101d3c */
.L_x_1359:
[----:B------:R-:W-:Y:S05]  /*53f0*/  BSYNC B2 ;  /* 0x0000000000027941 */ /* 0x000fea0003800000 */
.L_x_1358:
        /* <DEDUP_REMOVED lines=14> */
[----:B------:R-:W-:Y:S01]  /*54e0*/  LOP3.LUT R82, R81, 0xff0000ff, RZ, 0xc0, !PT ;  /* 0xff0000ff51527812 */ /* 0x000fe200078ec0ff */
[----:B------:R-:W-:Y:S01]  /*54f0*/  IMAD.SHL.U32 R81, R78, 0x100, RZ ;  /* 0x000001004e517824 */ /* 0x000fe200078e00ff */
[----:B------:R-:W-:Y:S01]  /*5500*/  LOP3.LUT R80, R80, 0xff00, R79, 0xf8, !PT ;  /* 0x0000ff0050507812 */ /* 0x000fe200078ef84f */
[----:B--2---:R-:W-:Y:S01]  /*5510*/  IMAD.MOV.U32 R78, RZ, RZ, R40 ;  /* 0x000000ffff4e7224 */ /* 0x004fe200078e0028 */
[----:B------:R-:W-:Y:S01]  /*5520*/  F2FP.F16.E4M3.UNPACK_B R40, R41 ;  /* 0x00000029ff28723e */ /* 0x000fe200020006ff */
[----:B------:R-:W-:Y:S01]  /*5530*/  IMAD.U32 R79, R85, 0x10000, RZ ;  /* 0x00010000554f7824 */ /* 0x000fe200078e00ff */
[----:B------:R-:W-:Y:S01]  /*5540*/  LOP3.LUT R83, R82, 0xff00, R81, 0xf8, !PT ;  /* 0x0000ff0052537812 */ /* 0x000fe200078ef851 */
[----:B------:R-:W-:Y:S01]  /*5550*/  IMAD.U32 R82, R84, 0x10000, RZ ;  /* 0x0001000054527824 */ /* 0x000fe200078e00ff */
[----:B------:R-:W-:-:S02]  /*5560*/  F2FP.F16.E4M3.UNPACK_B R81, R154.H1 ;  /* 0x0000009aff51723e */ /* 0x000fc400030006ff */
        /* <DEDUP_REMOVED lines=88> */
.L_x_1365:
[----:B------:R-:W-:Y:S05]  /*5af0*/  BSYNC B3 ;  /* 0x0000000000037941 */ /* 0x000fea0003800000 */
.L_x_1364:
[----:B--2---:R0:W-:Y:S02]  /*5b00*/  STG.E.128 desc[UR60][R48.64+0x80], R40 ;  /* 0x0000802830007986 */ /* 0x0041e4000c101d3c */
.L_x_1363:
[----:B------:R-:W-:Y:S05]  /*5b10*/  BSYNC B2 ;  /* 0x0000000000027941 */ /* 0x000fea0003800000 */
.L_x_1362:
[----:B------:R-:W-:-:S13]  /*5b20*/  ISETP.NE.AND P2, PT, R36, RZ, PT ;  /* 0x000000ff2400720c */ /* 0x000fda0003f45270 */
        /* <DEDUP_REMOVED lines=109> */
.L_x_1367:
[----:B------:R-:W-:Y:S05]  /*6200*/  BSYNC B2 ;  /* 0x0000000000027941 */ /* 0x000fea0003800000 */
.L_x_1366:
[----:B--2---:R0:W-:Y:S02]  /*6210*/  STG.E.128 desc[UR60][R48.64+0xa0], R40 ;  /* 0x0000a02830007986 */ /* 0x0041e4000c101d3c */
.L_x_1345:
[----:B------:R-:W-:Y:S05]  /*6220*/  BSYNC B1 ;  /* 0x0000000000017941 */ /* 0x000fea0003800000 */
.L_x_1344:
[----:B------:R-:W-:Y:S05]  /*6230*/  @P4 BRA `(.L_x_1368) ;  /* 0x00000094001c4947 */ /* 0x000fea0003800000 */
[----:B------:R-:W-:Y:S01]  /*6240*/  ISETP.NE.AND P2, PT, R31, RZ, PT ;  /* 0x000000ff1f00720c */ /* 0x000fe20003f45270 */
[----:B------:R-:W-:-:S12]  /*6250*/  BSSY B1, `(.L_x_1369) ;  /* 0x000006f000017945 */ /* 0x000fd80003800000 */
[----:B------:R-:W-:Y:S05]  /*6260*/  @!P2 BRA `(.L_x_1370) ;  /* 0x0000000400b4a947 */ /* 0x000fea0003800000 */
[----:B0-234-:R0:W2:Y:S01]  /*6270*/  LDS.128 R40, [R47+0x1c400] ;  /* 0x01c400002f287984 */ /* 0x01d0a20000000c00 */
[----:B------:R-:W-:Y:S01]  /*6280*/  ISETP.GE.AND P2, PT, R23, R129, PT ;  /* 0x000000811700720c */ /* 0x000fe20003f46270 */
[----:B------:R-:W-:-:S12]  /*6290*/  BSSY B2, `(.L_x_1371) ;  /* 0x0000069000027945 */ /* 0x000fd80003800000 */
[----:B0-----:R-:W-:Y:S05]  /*62a0*/  @P2 BRA `(.L_x_1372) ;  /* 0x00000004009c2947 */ /* 0x001fea0003800000 */
[----:B------:R-:W-:Y:S01]  /*62b0*/  SHF.R.U32.HI R70, RZ, 0x8, R71 ;  /* 0x00000008ff467819 */ /* 0x000fe20000011647 */
[----:B--2---:R-:W-:Y:S01]  /*62c0*/  IMAD.MOV.U32 R48, RZ, RZ, R40 ;  /* 0x000000ffff307224 */ /* 0x004fe200078e0028 */
[--C-:B------:R-:W-:Y:S02]  /*62d0*/  SHF.R.U32.HI R72, RZ, 0x8, R73.reuse ;  /* 0x00000008ff487819 */ /* 0x100fe40000011649 */
[----:B------:R-:W-:Y:S01]  /*62e0*/  SHF.R.U32.HI R74, RZ, 0x10, R73 ;  /* 0x00000010ff4a7819 */ /* 0x000fe20000011649 */
[----:B------:R-:W-:Y:S01]  /*62f0*/  IMAD.SHL.U32 R70, R70, 0x100, RZ ;  /* 0x0000010046467824 */ /* 0x000fe200078e00ff */
[----:B------:R-:W-:Y:S01]  /*6300*/  LOP3.LUT R49, R71, 0xff0000ff, RZ, 0xc0, !PT ;  /* 0xff0000ff47317812 */ /* 0x000fe200078ec0ff */
[----:B------:R-:W-:Y:S01]  /*6310*/  IMAD.SHL.U32 R72, R72, 0x100, RZ ;  /* 0x0000010048487824 */ /* 0x000fe200078e00ff */
[----:B------:R-:W-:Y:S01]  /*6320*/  SHF.R.U32.HI R75, RZ, 0x10, R71 ;  /* 0x00000010ff4b7819 */ /* 0x000fe20000011647 */
[----:B------:R-:W-:Y:S01]  /*6330*/  IMAD.U32 R74, R74, 0x10000, RZ ;  /* 0x000100004a4a7824 */ /* 0x000fe200078e00ff */
[----:B------:R-:W-:-:S02]  /*6340*/  LOP3.LUT R71, R73, 0xff0000ff, RZ, 0xc0, !PT ;  /* 0xff0000ff49477812 */ /* 0x000fc400078ec0ff */
[----:B------:R-:W-:Y:S01]  /*6350*/  LOP3.LUT R49, R49, 0xff00, R70, 0xf8, !PT ;  /* 0x0000ff0031317812 */ /* 0x000fe200078ef846 */
[----:B------:R-:W-:Y:S01]  /*6360*/  IMAD.U32 R70, R75, 0x10000, RZ ;  /* 0x000100004b467824 */ /* 0x000fe200078e00ff */
[----:B------:R-:W-:Y:S02]  /*6370*/  LOP3.LUT R71, R71, 0xff00, R72, 0xf8, !PT ;  /* 0x0000ff0047477812 */ /* 0x000fe400078ef848 */
[-C--:B------:R-:W-:Y:S02]  /*6380*/  F2FP.F16.E4M3.UNPACK_B R40, R41.reuse ;  /* 0x00000029ff28723e */ /* 0x080fe400020006ff */
[-C--:B------:R-:W-:Y:S02]  /*6390*/  F2FP.F16.E4M3.UNPACK_B R72, R152.reuse.H1 ;  /* 0x00000098ff48723e */ /* 0x080fe400030006ff */
[----:B------:R-:W-:Y:S02]  /*63a0*/  F2FP.F16.E4M3.UNPACK_B R41, R41.H1 ;  /* 0x00000029ff29723e */ /* 0x000fe400030006ff */
[----:B------:R-:W-:Y:S01]  /*63b0*/  LOP3.LUT R76, R71, 0xff0000, R74, 0xf8, !PT ;  /* 0x00ff0000474c7812 */ /* 0x000fe200078ef84a */
[--C-:B------:R-:W-:Y:S01]  /*63c0*/  HADD2.F32 R75, -RZ, R72.reuse.H1_H1 ;  /* 0x30000048ff4b7230 */ /* 0x100fe20000004100 */
[-C--:B------:R-:W-:Y:S01]  /*63d0*/  F2FP.F16.E4M3.UNPACK_B R71, R151.reuse.H1 ;  /* 0x00000097ff47723e */ /* 0x080fe200030006ff */
[----:B------:R-:W-:Y:S01]  /*63e0*/  HADD2.F32 R74, -RZ, R72.H0_H0 ;  /* 0x20000048ff4a7230 */ /* 0x000fe20000004100 */
[----:B------:R-:W-:Y:S01]  /*63f0*/  LOP3.LUT R73, R49, 0xff0000, R70, 0xf8, !PT ;  /* 0x00ff000031497812 */ /* 0x000fe200078ef846 */
[----:B------:R-:W-:Y:S01]  /*6400*/  HADD2.F32 R70, -RZ, R41.H1_H1 ;  /* 0x30000029ff467230 */ /* 0x000fe20000004100 */
[----:B------:R-:W-:Y:S01]  /*6410*/  F2FP.F16.E4M3.UNPACK_B R152, R152 ;  /* 0x00000098ff98723e */ /* 0x000fe200020006ff */
[----:B------:R-:W-:Y:S01]  /*6420*/  HADD2.F32 R72, -RZ, R71.H0_H0 ;  /* 0x20000047ff487230 */ /* 0x000fe20000004100 */
[----:B------:R-:W-:Y:S01]  /*6430*/  F2FP.F16.E4M3.UNPACK_B R151, R151 ;  /* 0x00000097ff97723e */ /* 0x000fe200020006ff */
[----:B------:R-:W-:-:S02]  /*6440*/  HADD2.F32 R49, -RZ, R40.H1_H1 ;  /* 0x30000028ff317230 */ /* 0x000fc40000004100 */
[-C--:B------:R-:W-:Y:S01]  /*6450*/  FMUL.FTZ R78, R70, R75.reuse ;  /* 0x0000004b464e7220 */ /* 0x080fe20000410000 */
[----:B------:R-:W-:Y:S02]  /*6460*/  HADD2.F32 R41, -RZ, R41.H0_H0 ;  /* 0x20000029ff297230 */ /* 0x000fe40000004100 */
[----:B------:R-:W-:Y:S02]  /*6470*/  HADD2.F32 R71, -RZ, R71.H1_H1 ;  /* 0x30000047ff477230 */ /* 0x000fe40000004100 */
[----:B------:R-:W-:Y:S01]  /*6480*/  FMUL.FTZ R77, R49, R74 ;  /* 0x0000004a314d7220 */ /* 0x000fe20000410000 */
[----:B------:R-:W-:Y:S02]  /*6490*/  HADD2.F32 R40, -RZ, R40.H0_H0 ;  /* 0x20000028ff287230 */ /* 0x000fe40000004100 */
[C---:B------:R-:W-:Y:S01]  /*64a0*/  FMUL.FTZ R75, R41.reuse, R75 ;  /* 0x0000004b294b7220 */ /* 0x040fe20000410000 */
[-C--:B------:R-:W-:Y:S01]  /*64b0*/  FFMA.FTZ R80, R41, R71.reuse, -R78 ;  /* 0x0000004729507223 */ /* 0x080fe2000001084e */
[----:B------:R-:W-:Y:S01]  /*64c0*/  F2FP.F16.E4M3.UNPACK_B R41, R48.H1 ;  /* 0x00000030ff29723e */ /* 0x000fe200030006ff */
[C---:B------:R-:W-:Y:S01]  /*64d0*/  FMUL.FTZ R74, R40.reuse, R74 ;  /* 0x0000004a284a7220 */ /* 0x040fe20000410000 */
[----:B------:R-:W-:Y:S01]  /*64e0*/  F2FP.F16.E4M3.UNPACK_B R48, R48 ;  /* 0x00000030ff30723e */ /* 0x000fe200020006ff */
[-C--:B------:R-:W-:Y:S01]  /*64f0*/  FFMA.FTZ R40, R40, R72.reuse, -R77 ;  /* 0x0000004828287223 */ /* 0x080fe2000001084d */
[----:B------:R-:W-:Y:S01]  /*6500*/  FFMA.FTZ R81, R70, R71, R75 ;  /* 0x0000004746517223 */ /* 0x000fe2000001004b */
[----:B------:R-:W-:Y:S01]  /*6510*/  FFMA.FTZ R79, R49, R72, R74 ;  /* 0x00000048314f7223 */ /* 0x000fe2000001004a */
        /* <DEDUP_REMOVED lines=64> */
.L_x_1372:
[----:B------:R-:W-:Y:S05]  /*6920*/  BSYNC B2 ;  /* 0x0000000000027941 */ /* 0x000fea0003800000 */
.L_x_1371:
[----:B--2---:R0:W-:Y:S02]  /*6930*/  STG.E.128 desc[UR60][R44.64], R40 ;  /* 0x000000282c007986 */ /* 0x0041e4000c101d3c */
.L_x_1370:
[----:B------:R-:W-:Y:S05]  /*6940*/  BSYNC B1 ;  /* 0x0000000000017941 */ /* 0x000fea0003800000 */
.L_x_1369:
        /* <DEDUP_REMOVED lines=8> */
[----:B------:R-:W-:Y:S01]  /*69d0*/  SHF.R.U32.HI R70, RZ, 0x8, R67 ;  /* 0x00000008ff467819 */ /* 0x000fe20000011643 */
[----:B--2---:R-:W-:Y:S01]  /*69e0*/  IMAD.MOV.U32 R49, RZ, RZ, R42 ;  /* 0x000000ffff317224 */ /* 0x004fe200078e002a */
[----:B------:R-:W-:Y:S01]  /*69f0*/  SHF.R.U32.HI R48, RZ, 0x8, R69 ;  /* 0x00000008ff307819 */ /* 0x000fe20000011645 */
[----:B------:R-:W-:Y:S01]  /*6a00*/  IMAD.MOV.U32 R66, RZ, RZ, R43 ;  /* 0x000000ffff427224 */ /* 0x000fe200078e002b */
[----:B------:R-:W-:Y:S01]  /*6a10*/  SHF.R.U32.HI R72, RZ, 0x10, R67 ;  /* 0x00000010ff487819 */ /* 0x000fe20000011643 */
[----:B------:R-:W-:Y:S01]  /*6a20*/  IMAD.SHL.U32 R42, R70, 0x100, RZ ;  /* 0x00000100462a7824 */ /* 0x000fe200078e00ff */
[----:B------:R-:W-:Y:S01]  /*6a30*/  LOP3.LUT R67, R67, 0xff0000ff, RZ, 0xc0, !PT ;  /* 0xff0000ff43437812 */ /* 0x000fe200078ec0ff */
[----:B------:R-:W-:Y:S01]  /*6a40*/  IMAD.SHL.U32 R43, R48, 0x100, RZ ;  /* 0x00000100302b7824 */ /* 0x000fe200078e00ff */
[----:B------:R-:W-:Y:S02]  /*6a50*/  SHF.R.U32.HI R71, RZ, 0x10, R69 ;  /* 0x00000010ff477819 */ /* 0x000fe40000011645 */
[----:B------:R-:W-:-:S02]  /*6a60*/  LOP3.LUT R68, R69, 0xff0000ff, RZ, 0xc0, !PT ;  /* 0xff0000ff45447812 */ /* 0x000fc400078ec0ff */
        /* <DEDUP_REMOVED lines=14> */
[CC--:B------:R-:W-:Y:S01]  /*6b50*/  FMUL.FTZ R73, R43.reuse, R70.reuse ;  /* 0x000000462b497220 */ /* 0x0c0fe20000410000 */
        /* <DEDUP_REMOVED lines=80> */
.L_x_1376:
[----:B------:R-:W-:Y:S05]  /*7060*/  BSYNC B2 ;  /* 0x0000000000027941 */ /* 0x000fea0003800000 */
.L_x_1375:
[----:B--2---:R0:W-:Y:S02]  /*7070*/  STG.E.128 desc[UR60][R44.64+0x20], R40 ;  /* 0x000020282c007986 */ /* 0x0041e4000c101d3c */
.L_x_1374:
[----:B------:R-:W-:Y:S05]  /*7080*/  BSYNC B1 ;  /* 0x0000000000017941 */ /* 0x000fea0003800000 */
.L_x_1373:
        /* <DEDUP_REMOVED lines=10> */
[--C-:B------:R-:W-:Y:S01]  /*7130*/  SHF.R.U32.HI R64, RZ, 0x8, R65.reuse ;  /* 0x00000008ff407819 */ /* 0x100fe20000011641 */
[----:B------:R-:W-:Y:S01]  /*7140*/  IMAD.MOV.U32 R49, RZ, RZ, R42 ;  /* 0x000000ffff317224 */ /* 0x000fe200078e002a */
        /* <DEDUP_REMOVED lines=101> */
.L_x_1380:
[----:B------:R-:W-:Y:S05]  /*77a0*/  BSYNC B2 ;  /* 0x0000000000027941 */ /* 0x000fea0003800000 */
.L_x_1379:
[----:B--2---:R0:W-:Y:S02]  /*77b0*/  STG.E.128 desc[UR60][R44.64+0x40], R40 ;  /* 0x000040282c007986 */ /* 0x0041e4000c101d3c */
.L_x_1378:
[----:B------:R-:W-:Y:S05]  /*77c0*/  BSYNC B1 ;  /* 0x0000000000017941 */ /* 0x000fea0003800000 */
.L_x_1377:
        /* <DEDUP_REMOVED lines=113> */
.L_x_1384:
[----:B------:R-:W-:Y:S05]  /*7ee0*/  BSYNC B2 ;  /* 0x0000000000027941 */ /* 0x000fea0003800000 */
.L_x_1383:
[----:B--2---:R0:W-:Y:S02]  /*7ef0*/  STG.E.128 desc[UR60][R44.64+0x60], R40 ;  /* 0x000060282c007986 */ /* 0x0041e4000c101d3c */
.L_x_1382:
[----:B------:R-:W-:Y:S05]  /*7f00*/  BSYNC B1 ;  /* 0x0000000000017941 */ /* 0x000fea0003800000 */
.L_x_1381:
        /* <DEDUP_REMOVED lines=10> */
[----:B------:R-:W-:Y:S01]  /*7fb0*/  LOP3.LUT R47, R55, 0xff0000ff, RZ, 0xc0, !PT ;  /* 0xff0000ff372f7812 */ /* 0x000fe200078ec0ff */
[----:B------:R-:W-:Y:S01]  /*7fc0*/  IMAD.MOV.U32 R48, RZ, RZ, R42 ;  /* 0x000000ffff307224 */ /* 0x000fe200078e002a */
[----:B------:R-:W-:Y:S01]  /*7fd0*/  SHF.R.U32.HI R56, RZ, 0x10, R55 ;  /* 0x00000010ff387819 */ /* 0x000fe20000011637 */
[----:B------:R-:W-:Y:S01]  /*7fe0*/  IMAD.SHL.U32 R42, R59, 0x100, RZ ;  /* 0x000001003b2a7824 */ /* 0x000fe200078e00ff */
[--C-:B------:R-:W-:Y:S02]  /*7ff0*/  SHF.R.U32.HI R55, RZ, 0x8, R57.reuse ;  /* 0x00000008ff377819 */ /* 0x100fe40000011639 */
[----:B------:R-:W-:Y:S02]  /*8000*/  LOP3.LUT R54, R57, 0xff0000ff, RZ, 0xc0, !PT ;  /* 0xff0000ff39367812 */ /* 0x000fe400078ec0ff */
[----:B------:R-:W-:Y:S01]  /*8010*/  SHF.R.U32.HI R58, RZ, 0x10, R57 ;  /* 0x00000010ff3a7819 */ /* 0x000fe20000011639 */
[----:B------:R-:W-:Y:S01]  /*8020*/  IMAD.SHL.U32 R43, R55, 0x100, RZ ;  /* 0x00000100372b7824 */ /* 0x000fe200078e00ff */
[----:B------:R-:W-:-:S02]  /*8030*/  LOP3.LUT R47, R47, 0xff00, R42, 0xf8, !PT ;  /* 0x0000ff002f2f7812 */ /* 0x000fc400078ef82a */
[----:B------:R-:W-:Y:S01]  /*8040*/  F2FP.F16.E4M3.UNPACK_B R55, R133.H1 ;  /* 0x00000085ff37723e */ /* 0x000fe200030006ff */
[----:B------:R-:W-:Y:S01]  /*8050*/  IMAD.U32 R58, R58, 0x10000, RZ ;  /* 0x000100003a3a7824 */ /* 0x000fe200078e00ff */
[----:B------:R-:W-:Y:S01]  /*8060*/  LOP3.LUT R43, R54, 0xff00, R43, 0xf8, !PT ;  /* 0x0000ff00362b7812 */ /* 0x000fe200078ef82b */
[----:B------:R-:W-:Y:S01]  /*8070*/  IMAD.U32 R54, R56, 0x10000, RZ ;  /* 0x0001000038367824 */ /* 0x000fe200078e00ff */
[-C--:B------:R-:W-:Y:S01]  /*8080*/  F2FP.F16.E4M3.UNPACK_B R42, R41.reuse ;  /* 0x00000029ff2a723e */ /* 0x080fe200020006ff */
[--C-:B------:R-:W-:Y:S01]  /*8090*/  HADD2.F32 R57, -RZ, R55.reuse.H0_H0 ;  /* 0x20000037ff397230 */ /* 0x100fe20000004100 */
[----:B------:R-:W-:Y:S01]  /*80a0*/  LOP3.LUT R59, R43, 0xff0000, R58, 0xf8, !PT ;  /* 0x00ff00002b3b7812 */ /* 0x000fe200078ef83a */
[----:B------:R-:W-:Y:S01]  /*80b0*/  HADD2.F32 R58, -RZ, R55.H1_H1 ;  /* 0x30000037ff3a7230 */ /* 0x000fe20000004100 */
[----:B------:R-:W-:Y:S01]  /*80c0*/  LOP3.LUT R56, R47, 0xff0000, R54, 0xf8, !PT ;  /* 0x00ff00002f387812 */ /* 0x000fe200078ef836 */
[--C-:B------:R-:W-:Y:S01]  /*80d0*/  HADD2.F32 R43, -RZ, R42.reuse.H1_H1 ;  /* 0x3000002aff2b7230 */ /* 0x100fe20000004100 */
[----:B------:R-:W-:Y:S01]  /*80e0*/  F2FP.F16.E4M3.UNPACK_B R54, R132.H1 ;  /* 0x00000084ff36723e */ /* 0x000fe200030006ff */
[----:B------:R-:W-:Y:S01]  /*80f0*/  HADD2.F32 R42, -RZ, R42.H0_H0 ;  /* 0x2000002aff2a7230 */ /* 0x000fe20000004100 */
[----:B------:R-:W-:-:S02]  /*8100*/  F2FP.F16.E4M3.UNPACK_B R41, R41.H1 ;  /* 0x00000029ff29723e */ /* 0x000fc400030006ff */
[-C--:B------:R-:W-:Y:S01]  /*8110*/  FMUL.FTZ R61, R43, R57.reuse ;  /* 0x000000392b3d7220 */ /* 0x080fe20000410000 */
[--C-:B------:R-:W-:Y:S02]  /*8120*/  HADD2.F32 R55, -RZ, R54.reuse.H0_H0 ;  /* 0x20000036ff377230 */ /* 0x100fe40000004100 */
[C---:B------:R-:W-:Y:S01]  /*8130*/  FMUL.FTZ R60, R42.reuse, R57 ;  /* 0x000000392a3c7220 */ /* 0x040fe20000410000 */
[--C-:B------:R-:W-:Y:S01]  /*8140*/  HADD2.F32 R47, -RZ, R41.reuse.H1_H1 ;  /* 0x30000029ff2f7230 */ /* 0x100fe20000004100 */
[----:B------:R-:W-:Y:S01]  /*8150*/  F2FP.F16.E4M3.UNPACK_B R133, R133 ;  /* 0x00000085ff85723e */ /* 0x000fe200020006ff */
        /* <DEDUP_REMOVED lines=75> */
.L_x_1388:
[----:B------:R-:W-:Y:S05]  /*8610*/  BSYNC B2 ;  /* 0x0000000000027941 */ /* 0x000fea0003800000 */
.L_x_1387:
[----:B--2---:R0:W-:Y:S02]  /*8620*/  STG.E.128 desc[UR60][R44.64+0x80], R40 ;  /* 0x000080282c007986 */ /* 0x0041e4000c101d3c */
.L_x_1386:
[----:B------:R-:W-:Y:S05]  /*8630*/  BSYNC B1 ;  /* 0x0000000000017941 */ /* 0x000fea0003800000 */
.L_x_1385:
[----:B------:R-:W-:-:S13]  /*8640*/  ISETP.NE.AND P2, PT, R36, RZ, PT ;  /* 0x000000ff2400720c */ /* 0x000fda0003f45270 */
        /* <DEDUP_REMOVED lines=111> */
.L_x_1390:
[----:B------:R-:W-:Y:S05]  /*8d40*/  BSYNC B1 ;  /* 0x0000000000017941 */ /* 0x000fea0003800000 */
.L_x_1389:
[----:B--2---:R0:W-:Y:S01]  /*8d50*/  STG.E.128 desc[UR60][R44.64+0xa0], R40 ;  /* 0x0000a0282c007986 */ /* 0x0041e2000c101d3c */
[----:B------:R-:W-:Y:S05]  /*8d60*/  BRA `(.L_x_1368) ;  /* 0x0000006800507947 */ /* 0x000fea0003800000 */
.L_x_1336:
        /* <DEDUP_REMOVED lines=43> */
.L_x_1392:
[----:B------:R-:W-:Y:S05]  /*9020*/  BSYNC B1 ;  /* 0x0000000000017941 */ /* 0x000fea0003800000 */
.L_x_1391:
        /* <DEDUP_REMOVED lines=47> */
.L_x_1394:
[----:B------:R-:W-:Y:S05]  /*9320*/  BSYNC B1 ;  /* 0x0000000000017941 */ /* 0x000fea0003800000 */
.L_x_1393:
        /* <DEDUP_REMOVED lines=26> */
.L_x_1395:
[----:B0-----:R-:W-:Y:S01]  /*94d0*/  IMAD R38, R19, 0x8, R17 ;  /* 0x0000000813267824 */ /* 0x001fe200078e0211 */
[----:B------:R-:W-:Y:S01]  /*94e0*/  SHF.L.U32 R39, R198, 0x1f, RZ ;  /* 0x0000001fc6277819 */ /* 0x000fe200000006ff */
[----:B------:R-:W0:Y:S01]  /*94f0*/  LDC R149, c[0x0][0x2e4] ;  /* 0x0000b900ff957b82 */ /* 0x000e220000000800 */
[----:B------:R-:W-:Y:S02]  /*9500*/  BSSY B1, `(.L_x_1396) ;  /* 0x0000004000017945 */ /* 0x000fe40003800000 */
[----:B------:R-:W1:Y:S05]  /*9510*/  SYNCS.PHASECHK.TRANS64.TRYWAIT P5, [R38+URZ+0x29890], R39 ;  /* 0x02989027260075a7 */ /* 0x000e6a00080a017f */
[----:B------:R-:W2:Y:S01]  /*9520*/  LDC.64 R130, c[0x0][0x2f0] ;  /* 0x0000bc00ff827b82 */ /* 0x000ea20000000a00 */
[----:B-1----:R-:W-:Y:S05]  /*9530*/  @!P5 BRA `(.L_x_1397) ;  /* 0x0000029800dcd947 */ /* 0x002fea0003800000 */
.L_x_1730:
[----:B------:R-:W-:Y:S05]  /*9540*/  BSYNC B1 ;  /* 0x0000000000017941 */ /* 0x000fea0003800000 */
.L_x_1396:
[----:B------:R-:W-:Y:S01]  /*9550*/  BSSY B1, `(.L_x_1398) ;  /* 0x00002ec000017945 */ /* 0x000fe20003800000 */
[----:B0-----:R-:W-:Y:S02]  /*9560*/  IMAD.IADD R154, R149, 0x1, -R118 ;  /* 0x00000001959a7824 */ /* 0x001fe400078e0a76 */
[----:B------:R-:W-:Y:S01]  /*9570*/  IMAD.MOV.U32 R133, RZ, RZ, R91 ;  /* 0x000000ffff857224 */ /* 0x000fe200078e005b */
[----:B------:R-:W-:Y:S06]  /*9580*/  @P4 BRA `(.L_x_1399) ;  /* 0x0000002c00a04947 */ /* 0x000fec0003800000 */
[----:B------:R-:W-:Y:S01]  /*9590*/  ISETP.NE.AND P4, PT, R31, RZ, PT ;  /* 0x000000ff1f00720c */ /* 0x000fe20003f85270 */
[-C--:B--2---:R-:W-:Y:S01]  /*95a0*/  IMAD R88, R221, R130.reuse, RZ ;  /* 0x00000082dd587224 */ /* 0x084fe200078e02ff */
        /* <DEDUP_REMOVED lines=26> */
[----:B------:R-:W2:Y:S01]  /*9750*/  LDS.128 R92, [R92+0x1a400] ;  /* 0x01a400005c5c7984 */ /* 0x000ea20000000c00 */
[----:B------:R-:W-:Y:S05]  /*9760*/  @P4 BRA `(.L_x_1403) ;  /* 0x0000000c003c4947 */ /* 0x000fea0003800000 */
[----:B------:R-:W-:Y:S02]  /*9770*/  F2FP.F16.E4M3.UNPACK_B R178, R175.H1 ;  /* 0x000000afffb2723e */ /* 0x000fe400030006ff */
[----:B--2---:R-:W-:Y:S02]  /*9780*/  F2FP.F16.E4M3.UNPACK_B R42, R92.H1 ;  /* 0x0000005cff2a723e */ /* 0x004fe400030006ff */
        /* <DEDUP_REMOVED lines=15> */
[----:B------:R-:W-:Y:S01]  /*9880*/  HADD2.F32 R179, -RZ, R178.H1_H1 ;  /* 0x300000b2ffb37230 */ /* 0x000fe20000004100 */
[----:B------:R-:W-:Y:S01]  /*9890*/  F2FP.F16.E4M3.UNPACK_B R178, R175 ;  /* 0x000000afffb2723e */ /* 0x000fe200020006ff */
[----:B------:R-:W-:Y:S01]  /*98a0*/  HADD2.F32 R187, -RZ, R180.H0_H0 ;  /* 0x200000b4ffbb7230 */ /* 0x000fe20000004100 */
[----:B------:R-:W-:Y:S01]  /*98b0*/  F2FP.F16.E4M3.UNPACK_B R175, R176 ;  /* 0x000000b0ffaf723e */ /* 0x000fe200020006ff */
[----:B------:R-:W-:-:S02]  /*98c0*/  IMAD.MOV.U32 R176, RZ, RZ, R94 ;  /* 0x000000ffffb07224 */ /* 0x000fc400078e005e */
[-C--:B------:R-:W-:Y:S01]  /*98d0*/  FMUL.FTZ R183, R40, R179.reuse ;  /* 0x000000b328b77220 */ /* 0x080fe20000410000 */
[C---:B------:R-:W-:Y:S01]  /*98e0*/  FMUL.FTZ R185, R42.reuse, R179 ;  /* 0x000000b32ab97220 */ /* 0x040fe20000410000 */
[----:B------:R-:W-:Y:S01]  /*98f0*/  HADD2.F32 R179, -RZ, R178.H0_H0 ;  /* 0x200000b2ffb37230 */ /* 0x000fe20000004100 */
[----:B------:R-:W-:Y:S01]  /*9900*/  F2FP.F16.E4M3.UNPACK_B R94, R174.H1 ;  /* 0x000000aeff5e723e */ /* 0x000fe200030006ff */
[-C--:B------:R-:W-:Y:S01]  /*9910*/  FFMA.FTZ R183, R42, R177.reuse, R183 ;  /* 0x000000b12ab77223 */ /* 0x080fe200000100b7 */
[----:B------:R-:W-:Y:S01]  /*9920*/  F2FP.F16.E4M3.UNPACK_B R42, R88 ;  /* 0x00000058ff2a723e */ /* 0x000fe200020006ff */
[----:B------:R-:W-:Y:S01]  /*9930*/  FFMA.FTZ R185, R40, R177, -R185 ;  /* 0x000000b128b97223 */ /* 0x000fe200000108b9 */
[----:B------:R-:W-:Y:S01]  /*9940*/  HADD2.F32 R40, -RZ, R92.H0_H0 ;  /* 0x2000005cff287230 */ /* 0x000fe20000004100 */
[----:B------:R-:W-:Y:S01]  /*9950*/  F2FP.F16.E4M3.UNPACK_B R174, R174 ;  /* 0x000000aeffae723e */ /* 0x000fe200020006ff */
[----:B------:R-:W-:Y:S01]  /*9960*/  HADD2.F32 R177, -RZ, R175.H0_H0 ;  /* 0x200000afffb17230 */ /* 0x000fe20000004100 */
[----:B------:R-:W-:Y:S01]  /*9970*/  SHF.R.U32.HI R184, RZ, 0x8, R55 ;  /* 0x00000008ffb87819 */ /* 0x000fe20000011637 */
[----:B------:R-:W-:-:S02]  /*9980*/  HADD2.F32 R88, -RZ, R42.H0_H0 ;  /* 0x2000002aff587230 */ /* 0x000fc40000004100 */
[-C--:B------:R-:W-:Y:S01]  /*9990*/  FMUL.FTZ R181, R40, R179.reuse ;  /* 0x000000b328b57220 */ /* 0x080fe20000410000 */
[----:B------:R-:W-:Y:S01]  /*99a0*/  HADD2.F32 R92, -RZ, R92.H1_H1 ;  /* 0x3000005cff5c7230 */ /* 0x000fe20000004100 */
[----:B------:R-:W-:Y:S01]  /*99b0*/  SHF.R.U32.HI R182, RZ, 0x10, R53 ;  /* 0x00000010ffb67819 */ /* 0x000fe20000011635 */
[----:B------:R-:W-:Y:S02]  /*99c0*/  HADD2.F32 R42, -RZ, R42.H1_H1 ;  /* 0x3000002aff2a7230 */ /* 0x000fe40000004100 */
[C---:B------:R-:W-:Y:S01]  /*99d0*/  FMUL.FTZ R179, R88.reuse, R179 ;  /* 0x000000b358b37220 */ /* 0x040fe20000410000 */
[-C--:B------:R-:W-:Y:S01]  /*99e0*/  FFMA.FTZ R88, R88, R177.reuse, -R181 ;  /* 0x000000b158587223 */ /* 0x080fe200000108b5 */
[----:B------:R-:W-:Y:S01]  /*99f0*/  HADD2.F32 R175, -RZ, R175.H1_H1 ;  /* 0x300000afffaf7230 */ /* 0x000fe20000004100 */
[----:B------:R-:W-:Y:S01]  /*9a00*/  LOP3.LUT R186, R53, 0xff0000ff, RZ, 0xc0, !PT ;  /* 0xff0000ff35ba7812 */ /* 0x000fe200078ec0ff */
[----:B------:R-:W-:Y:S01]  /*9a10*/  FFMA.FTZ R40, R40, R177, R179 ;  /* 0x000000b128287223 */ /* 0x000fe200000100b3 */
[----:B------:R-:W-:Y:S01]  /*9a20*/  HADD2.F32 R177, -RZ, R178.H1_H1 ;  /* 0x300000b2ffb17230 */ /* 0x000fe20000004100 */
[----:B------:R-:W-:Y:S01]  /*9a30*/  LOP3.LUT R202, R55, 0xff0000ff, RZ, 0xc0, !PT ;  /* 0xff0000ff37ca7812 */ /* 0x000fe200078ec0ff */
[----:B------:R-:W-:Y:S01]  /*9a40*/  HADD2.F32 R180, -RZ, R180.H1_H1 ;  /* 0x300000b4ffb47230 */ /* 0x000fe20000004100 */
[----:B------:R-:W-:Y:S01]  /*9a50*/  LOP3.LUT R208, R41, 0xff0000ff, RZ, 0xc0, !PT ;  /* 0xff0000ff29d07812 */ /* 0x000fe200078ec0ff */
[----:B------:R-:W-:-:S02]  /*9a60*/  IMAD.SHL.U32 R219, R184, 0x100, RZ ;  /* 0x00000100b8db7824 */ /* 0x000fc400078e00ff */
[-C--:B------:R-:W-:Y:S01]  /*9a70*/  FMUL.FTZ R179, R92, R177.reuse ;  /* 0x000000b15cb37220 */ /* 0x080fe20000410000 */
[C---:B------:R-:W-:Y:S01]  /*9a80*/  FMUL.FTZ R181, R42.reuse, R177 ;  /* 0x000000b12ab57220 */ /* 0x040fe20000410000 */
[----:B------:R-:W-:Y:S02]  /*9a90*/  F2FP.SATFINITE.E4M3.F32.PACK_AB_MERGE_C R52, R183, R52, RZ ;  /* 0x00000034b734723e */ /* 0x000fe400048070ff */
[-C--:B------:R-:W-:Y:S01]  /*9aa0*/  FFMA.FTZ R177, R42, R175.reuse, -R179 ;  /* 0x000000af2ab17223 */ /* 0x080fe200000108b3 */
[----:B------:R-:W-:Y:S01]  /*9ab0*/  FFMA.FTZ R175, R92, R175, R181 ;  /* 0x000000af5caf7223 */ /* 0x000fe200000100b5 */
[----:B------:R-:W-:Y:S01]  /*9ac0*/  IMAD.MOV.U32 R92, RZ, RZ, R90 ;  /* 0x000000ffff5c7224 */ /* 0x000fe200078e005a */
[----:B------:R-:W-:Y:S01]  /*9ad0*/  F2FP.F16.E4M3.UNPACK_B R179, R176.H1 ;  /* 0x000000b0ffb3723e */ /* 0x000fe200030006ff */
[--C-:B------:R-:W-:Y:S01]  /*9ae0*/  HADD2.F32 R181, -RZ, R94.reuse.H0_H0 ;  /* 0x2000005effb57230 */ /* 0x100fe20000004100 */
[----:B------:R-:W-:Y:S01]  /*9af0*/  F2FP.SATFINITE.E4M3.F32.PACK_AB_MERGE_C R185, R185, R54, RZ ;  /* 0x00000036b9b9723e */ /* 0x000fe200048070ff */
[----:B------:R-:W-:Y:S01]  /*9b00*/  HADD2.F32 R94, -RZ, R94.H1_H1 ;  /* 0x3000005eff5e7230 */ /* 0x000fe20000004100 */
[----:B------:R-:W-:Y:S01]  /*9b10*/  F2FP.F16.E4M3.UNPACK_B R178, R92.H1 ;  /* 0x0000005cffb2723e */ /* 0x000fe200030006ff */
[--C-:B------:R-:W-:Y:S01]  /*9b20*/  HADD2.F32 R90, -RZ, R179.reuse.H0_H0 ;  /* 0x200000b3ff5a7230 */ /* 0x100fe20000004100 */
[----:B------:R-:W-:Y:S01]  /*9b30*/  F2FP.F16.E4M3.UNPACK_B R54, R93 ;  /* 0x0000005dff36723e */ /* 0x000fe200020006ff */
[----:B------:R-:W-:Y:S01]  /*9b40*/  HADD2.F32 R179, -RZ, R179.H1_H1 ;  /* 0x300000b3ffb37230 */ /* 0x000fe20000004100 */
[----:B------:R-:W-:Y:S01]  /*9b50*/  F2FP.SATFINITE.E4M3.F32.PACK_AB_MERGE_C R40, R175, R40, R52 ;  /* 0x00000028af28723e */ /* 0x000fe20004807034 */
[----:B------:R-:W-:-:S02]  /*9b60*/  HADD2.F32 R42, -RZ, R178.H0_H0 ;  /* 0x200000b2ff2a7230 */ /* 0x000fc40000004100 */
[----:B------:R-:W-:Y:S01]  /*9b70*/  FMUL.FTZ R203, R90, R187 ;  /* 0x000000bb5acb7220 */ /* 0x000fe20000410000 */
[----:B------:R-:W-:Y:S01]  /*9b80*/  HADD2.F32 R178, -RZ, R178.H1_H1 ;  /* 0x300000b2ffb27230 */ /* 0x000fe20000004100 */
[----:B------:R-:W-:Y:S01]  /*9b90*/  F2FP.F16.E4M3.UNPACK_B R52, R89 ;  /* 0x00000059ff34723e */ /* 0x000fe200020006ff */
[C---:B------:R-:W-:Y:S01]  /*9ba0*/  FMUL.FTZ R187, R42.reuse, R187 ;  /* 0x000000bb2abb7220 */ /* 0x040fe20000410000 */
[-C--:B------:R-:W-:Y:S01]  /*9bb0*/  FFMA.FTZ R42, R42, R181.reuse, -R203 ;  /* 0x000000b52a2a7223 */ /* 0x080fe200000108cb */
[----:B------:R-:W-:Y:S02]  /*9bc0*/  F2FP.SATFINITE.E4M3.F32.PACK_AB_MERGE_C R88, R177, R88, R185 ;  /* 0x00000058b158723e */ /* 0x000fe400048070b9 */
[----:B------:R-:W-:Y:S01]  /*9bd0*/  FFMA.FTZ R90, R90, R181, R187 ;  /* 0x000000b55a5a7223 */ /* 0x000fe200000100bb */
[CC--:B------:R-:W-:Y:S01]  /*9be0*/  FMUL.FTZ R181, R179.reuse, R180.reuse ;  /* 0x000000b4b3b57220 */ /* 0x0c0fe20000410000 */
[C---:B------:R-:W-:Y:S01]  /*9bf0*/  FMUL.FTZ R180, R178.reuse, R180 ;  /* 0x000000b4b2b47220 */ /* 0x040fe20000410000 */
[----:B------:R-:W-:Y:S01]  /*9c00*/  HADD2.F32 R187, -RZ, R174.H0_H0 ;  /* 0x200000aeffbb7230 */ /* 0x000fe20000004100 */
[----:B------:R-:W-:Y:S01]  /*9c10*/  F2FP.F16.E4M3.UNPACK_B R89, R89.H1 ;  /* 0x00000059ff59723e */ /* 0x000fe200030006ff */
[-C--:B------:R-:W-:Y:S01]  /*9c20*/  FFMA.FTZ R181, R178, R94.reuse, -R181 ;  /* 0x0000005eb2b57223 */ /* 0x080fe200000108b5 */
[----:B------:R-:W-:Y:S01]  /*9c30*/  FFMA.FTZ R179, R179, R94, R180 ;  /* 0x0000005eb3b37223 */ /* 0x000fe200000100b4 */
[----:B------:R-:W-:-:S02]  /*9c40*/  F2FP.F16.E4M3.UNPACK_B R94, R170 ;  /* 0x000000aaff5e723e */ /* 0x000fc400020006ff */
[----:B------:R-:W-:Y:S02]  /*9c50*/  F2FP.F16.E4M3.UNPACK_B R180, R176 ;  /* 0x000000b0ffb4723e */ /* 0x000fe400020006ff */
[----:B------:R-:W-:Y:S01]  /*9c60*/  F2FP.F16.E4M3.UNPACK_B R178, R92 ;  /* 0x0000005cffb2723e */ /* 0x000fe200020006ff */
[----:B------:R-:W-:Y:S01]  /*9c70*/  HADD2.F32 R203, -RZ, R94.H0_H0 ;  /* 0x2000005effcb7230 */ /* 0x000fe20000004100 */
[----:B------:R-:W-:Y:S01]  /*9c80*/  SHF.R.U32.HI R176, RZ, 0x8, R53 ;  /* 0x00000008ffb07819 */ /* 0x000fe20000011635 */
[----:B------:R-:W-:Y:S01]  /*9c90*/  HADD2.F32 R170, -RZ, R180.H0_H0 ;  /* 0x200000b4ffaa7230 */ /* 0x000fe20000004100 */
[----:B------:R-:W-:Y:S01]  /*9ca0*/  SHF.R.U32.HI R53, RZ, 0x10, R55 ;  /* 0x00000010ff357819 */ /* 0x000fe20000011637 */
[----:B------:R-:W-:Y:S01]  /*9cb0*/  HADD2.F32 R92, -RZ, R178.H0_H0 ;  /* 0x200000b2ff5c7230 */ /* 0x000fe20000004100 */
[----:B------:R-:W-:Y:S01]  /*9cc0*/  SHF.R.U32.HI R55, RZ, 0x10, R41 ;  /* 0x00000010ff377819 */ /* 0x000fe20000011629 */
[----:B------:R-:W-:Y:S02]  /*9cd0*/  HADD2.F32 R180, -RZ, R180.H1_H1 ;  /* 0x300000b4ffb47230 */ /* 0x000fe40000004100 */
[----:B------:R-:W-:Y:S01]  /*9ce0*/  FMUL.FTZ R209, R170, R203 ;  /* 0x000000cbaad17220 */ /* 0x000fe20000410000 */
[----:B------:R-:W-:-:S02]  /*9cf0*/  HADD2.F32 R178, -RZ, R178.H1_H1 ;  /* 0x300000b2ffb27230 */ /* 0x000fc40000004100 */
[C---:B------:R-:W-:Y:S01]  /*9d00*/  FMUL.FTZ R203, R92.reuse, R203 ;  /* 0x000000cb5ccb7220 */ /* 0x040fe20000410000 */
[----:B------:R-:W-:Y:S01]  /*9d10*/  F2FP.SATFINITE.E4M3.F32.PACK_AB_MERGE_C R42, R181, R42, RZ ;  /* 0x0000002ab52a723e */ /* 0x000fe200048070ff */
[-C--:B------:R-:W-:Y:S01]  /*9d20*/  FFMA.FTZ R92, R92, R187.reuse, -R209 ;  /* 0x000000bb5c5c7223 */ /* 0x080fe200000108d1 */
[----:B------:R-:W-:Y:S02]  /*9d30*/  IMAD.SHL.U32 R209, R176, 0x100, RZ ;  /* 0x00000100b0d17824 */ /* 0x000fe400078e00ff */
[----:B------:R-:W-:Y:S01]  /*9d40*/  FFMA.FTZ R170, R170, R187, R203 ;  /* 0x000000bbaaaa7223 */ /* 0x000fe200000100cb */
[----:B------:R-:W-:Y:S01]  /*9d50*/  SHF.R.U32.HI R187, RZ, 0x8, R41 ;  /* 0x00000008ffbb7819 */ /* 0x000fe20000011629 */
[----:B------:R-:W-:Y:S01]  /*9d60*/  IMAD.U32 R176, R182, 0x10000, RZ ;  /* 0x00010000b6b07824 */ /* 0x000fe200078e00ff */
[--C-:B------:R-:W-:Y:S02]  /*9d70*/  SHF.R.U32.HI R203, RZ, 0x8, R43.reuse ;  /* 0x00000008ffcb7819 */ /* 0x100fe4000001162b */
[----:B------:R-:W-:Y:S01]  /*9d80*/  SHF.R.U32.HI R41, RZ, 0x10, R43 ;  /* 0x00000010ff297819 */ /* 0x000fe2000001162b */
[----:B------:R-:W-:Y:S01]  /*9d90*/  IMAD.SHL.U32 R187, R187, 0x100, RZ ;  /* 0x00000100bbbb7824 */ /* 0x000fe200078e00ff */
[----:B------:R-:W-:Y:S01]  /*9da0*/  LOP3.LUT R43, R43, 0xff0000ff, RZ, 0xc0, !PT ;  /* 0xff0000ff2b2b7812 */ /* 0x000fe200078ec0ff */
[----:B------:R-:W-:Y:S01]  /*9db0*/  IMAD.SHL.U32 R184, R203, 0x100, RZ ;  /* 0x00000100cbb87824 */ /* 0x000fe200078e00ff */
[----:B------:R-:W-:Y:S01]  /*9dc0*/  LOP3.LUT R209, R186, 0xff00, R209, 0xf8, !PT ;  /* 0x0000ff00bad17812 */ /* 0x000fe200078ef8d1 */
[----:B------:R-:W-:Y:S01]  /*9dd0*/  IMAD.U32 R41, R41, 0x10000, RZ ;  /* 0x0001000029297824 */ /* 0x000fe200078e00ff */
[----:B------:R-:W-:Y:S01]  /*9de0*/  LOP3.LUT R208, R208, 0xff00, R187, 0xf8, !PT ;  /* 0x0000ff00d0d07812 */ /* 0x000fe200078ef8bb */
[----:B------:R-:W-:Y:S01]  /*9df0*/  HADD2.F32 R187, -RZ, R94.H1_H1 ;  /* 0x3000005effbb7230 */ /* 0x000fe20000004100 */
[----:B------:R-:W-:Y:S01]  /*9e00*/  LOP3.LUT R184, R43, 0xff00, R184, 0xf8, !PT ;  /* 0x0000ff002bb87812 */ /* 0x000fe200078ef8b8 */
[----:B------:R-:W-:Y:S01]  /*9e10*/  IMAD.U32 R43, R53, 0x10000, RZ ;  /* 0x00010000352b7824 */ /* 0x000fe200078e00ff */
[----:B------:R-:W-:Y:S01]  /*9e20*/  LOP3.LUT R176, R209, 0xff0000, R176, 0xf8, !PT ;  /* 0x00ff0000d1b07812 */ /* 0x000fe200078ef8b0 */
[----:B------:R-:W-:-:S02]  /*9e30*/  IMAD.U32 R53, R55, 0x10000, RZ ;  /* 0x0001000037357824 */ /* 0x000fc400078e00ff */
[-C--:B------:R-:W-:Y:S01]  /*9e40*/  FMUL.FTZ R203, R180, R187.reuse ;  /* 0x000000bbb4cb7220 */ /* 0x080fe20000410000 */
[----:B------:R-:W-:Y:S02]  /*9e50*/  HADD2.F32 R55, -RZ, R174.H1_H1 ;  /* 0x300000aeff377230 */ /* 0x000fe40000004100 */
[----:B------:R-:W-:Y:S01]  /*9e60*/  FMUL.FTZ R187, R178, R187 ;  /* 0x000000bbb2bb7220 */ /* 0x000fe20000410000 */
[----:B------:R-:W-:Y:S01]  /*9e70*/  F2FP.SATFINITE.E4M3.F32.PACK_AB_MERGE_C R94, R179, R90, RZ ;  /* 0x0000005ab35e723e */ /* 0x000fe200048070ff */
[--C-:B------:R-:W-:Y:S01]  /*9e80*/  HADD2.F32 R174, -RZ, R54.reuse.H0_H0 ;  /* 0x20000036ffae7230 */ /* 0x100fe20000004100 */
[----:B------:R-:W-:Y:S01]  /*9e90*/  LOP3.LUT R53, R208, 0xff0000, R53, 0xf8, !PT ;  /* 0x00ff0000d0357812 */ /* 0x000fe200078ef835 */
[-C--:B------:R-:W-:Y:S01]  /*9ea0*/  FFMA.FTZ R203, R178, R55.reuse, -R203 ;  /* 0x00000037b2cb7223 */ /* 0x080fe200000108cb */
[----:B------:R-:W-:Y:S01]  /*9eb0*/  FFMA.FTZ R187, R180, R55, R187 ;  /* 0x00000037b4bb7223 */ /* 0x000fe200000100bb */
[----:B------:R-:W-:Y:S01]  /*9ec0*/  F2FP.F16.E4M3.UNPACK_B R175, R176 ;  /* 0x000000b0ffaf723e */ /* 0x000fe200020006ff */
[----:B------:R-:W-:Y:S01]  /*9ed0*/  HADD2.F32 R54, -RZ, R54.H1_H1 ;  /* 0x30000036ff367230 */ /* 0x000fe20000004100 */
[----:B------:R-:W-:-:S02]  /*9ee0*/  F2FP.F16.E4M3.UNPACK_B R55, R53 ;  /* 0x00000035ff37723e */ /* 0x000fc400020006ff */
[----:B------:R-:W-:Y:S01]  /*9ef0*/  F2FP.SATFINITE.E4M3.F32.PACK_AB_MERGE_C R90, R203, R92, R42 ;  /* 0x0000005ccb5a723e */ /* 0x000fe2000480702a */
[--C-:B------:R-:W-:Y:S01]  /*9f00*/  HADD2.F32 R42, -RZ, R52.reuse.H0_H0 ;  /* 0x20000034ff2a7230 */ /* 0x100fe20000004100 */
[----:B------:R-:W-:Y:S01]  /*9f10*/  F2FP.SATFINITE.E4M3.F32.PACK_AB_MERGE_C R94, R187, R170, R94 ;  /* 0x000000aabb5e723e */ /* 0x000fe2000480705e */
[----:B------:R-:W-:Y:S01]  /*9f20*/  HADD2.F32 R179, -RZ, R55.H0_H0 ;  /* 0x20000037ffb37230 */ /* 0x000fe20000004100 */
[----:B------:R-:W-:Y:S01]  /*9f30*/  F2FP.F16.E4M3.UNPACK_B R176, R176.H1 ;  /* 0x000000b0ffb0723e */ /* 0x000fe200030006ff */
[----:B------:R-:W-:Y:S01]  /*9f40*/  HADD2.F32 R177, -RZ, R175.H0_H0 ;  /* 0x200000afffb17230 */ /* 0x000fe20000004100 */
[----:B------:R-:W-:Y:S01]  /*9f50*/  LOP3.LUT R41, R184, 0xff0000, R41, 0xf8, !PT ;  /* 0x00ff0000b8297812 */ /* 0x000fe200078ef829 */
[----:B------:R-:W-:Y:S02]  /*9f60*/  HADD2.F32 R92, -RZ, R55.H1_H1 ;  /* 0x30000037ff5c7230 */ /* 0x000fe40000004100 */
[-C--:B------:R-:W-:Y:S01]  /*9f70*/  FMUL.FTZ R181, R174, R179.reuse ;  /* 0x000000b3aeb57220 */ /* 0x080fe20000410000 */
[----:B------:R-:W-:Y:S01]  /*9f80*/  FMUL.FTZ R179, R42, R179 ;  /* 0x000000b32ab37220 */ /* 0x000fe20000410000 */
[----:B------:R-:W-:Y:S01]  /*9f90*/  HADD2.F32 R55, -RZ, R52.H1_H1 ;  /* 0x30000034ff377230 */ /* 0x000fe20000004100 */
[----:B------:R-:W-:Y:S01]  /*9fa0*/  LOP3.LUT R202, R202, 0xff00, R219, 0xf8, !PT ;  /* 0x0000ff00caca7812 */ /* 0x000fe200078ef8db */
[-C--:B------:R-:W-:Y:S01]  /*9fb0*/  FFMA.FTZ R42, R42, R177.reuse, -R181 ;  /* 0x000000b12a2a7223 */ /* 0x080fe200000108b5 */
[----:B------:R-:W-:Y:S01]  /*9fc0*/  FFMA.FTZ R52, R174, R177, R179 ;  /* 0x000000b1ae347223 */ /* 0x000fe200000100b3 */
[----:B------:R-:W-:-:S02]  /*9fd0*/  HADD2.F32 R175, -RZ, R175.H1_H1 ;  /* 0x300000afffaf7230 */ /* 0x000fc40000004100 */
[CC--:B------:R-:W-:Y:S01]  /*9fe0*/  FMUL.FTZ R170, R54.reuse, R92.reuse ;  /* 0x0000005c36aa7220 */ /* 0x0c0fe20000410000 */
[C---:B------:R-:W-:Y:S01]  /*9ff0*/  FMUL.FTZ R177, R55.reuse, R92 ;  /* 0x0000005c37b17220 */ /* 0x040fe20000410000 */
[----:B------:R-:W-:Y:S01]  /*a000*/  F2FP.F16.E4M3.UNPACK_B R92, R93.H1 ;  /* 0x0000005dff5c723e */ /* 0x000fe200030006ff */
[--C-:B------:R-:W-:Y:S01]  /*a010*/  HADD2.F32 R93, -RZ, R89.reuse.H1_H1 ;  /* 0x30000059ff5d7230 */ /* 0x100fe20000004100 */
[----:B------:R-:W-:Y:S01]  /*a020*/  F2FP.F16.E4M3.UNPACK_B R174, R53.H1 ;  /* 0x00000035ffae723e */ /* 0x000fe200030006ff */
[-C--:B------:R-:W-:Y:S01]  /*a030*/  FFMA.FTZ R55, R55, R175.reuse, -R170 ;  /* 0x000000af37377223 */ /* 0x080fe200000108aa */
[----:B------:R-:W-:Y:S01]  /*a040*/  FFMA.FTZ R53, R54, R175, R177 ;  /* 0x000000af36357223 */ /* 0x000fe200000100b1 */
[----:B------:R-:W-:Y:S01]  /*a050*/  HADD2.F32 R170, -RZ, R92.H0_H0 ;  /* 0x2000005cffaa7230 */ /* 0x000fe20000004100 */
[----:B------:R-:W-:Y:S01]  /*a060*/  F2FP.F16.E4M3.UNPACK_B R179, R95.H1 ;  /* 0x0000005fffb3723e */ /* 0x000fe200030006ff */
[----:B------:R-:W-:Y:S01]  /*a070*/  HADD2.F32 R175, -RZ, R174.H0_H0 ;  /* 0x200000aeffaf7230 */ /* 0x000fe20000004100 */
[----:B------:R-:W-:Y:S01]  /*a080*/  LOP3.LUT R43, R202, 0xff0000, R43, 0xf8, !PT ;  /* 0x00ff0000ca2b7812 */ /* 0x000fe200078ef82b */
        /* <DEDUP_REMOVED lines=10> */
[----:B------:R-:W-:Y:S01]  /*a130*/  F2FP.F16.E4M3.UNPACK_B R170, R95 ;  /* 0x0000005fffaa723e */ /* 0x000fe200020006ff */
[CC--:B------:R-:W-:Y:S01]  /*a140*/  FMUL.FTZ R178, R92.reuse, R174.reuse ;  /* 0x000000ae5cb27220 */ /* 0x0c0fe20000410000 */
[C---:B------:R-:W-:Y:S01]  /*a150*/  FMUL.FTZ R175, R93.reuse, R174 ;  /* 0x000000ae5daf7220 */ /* 0x040fe20000410000 */
[----:B------:R-:W-:Y:S01]  /*a160*/  F2FP.F16.E4M3.UNPACK_B R95, R41 ;  /* 0x00000029ff5f723e */ /* 0x000fe200020006ff */
[----:B------:R-:W-:Y:S01]  /*a170*/  HADD2.F32 R184, -RZ, R182.H0_H0 ;  /* 0x200000b6ffb87230 */ /* 0x000fe20000004100 */
[-C--:B------:R-:W-:Y:S01]  /*a180*/  F2FP.F16.E4M3.UNPACK_B R174, R91.reuse ;  /* 0x0000005bffae723e */ /* 0x080fe200020006ff */
[-C--:B------:R-:W-:Y:S01]  /*a190*/  FFMA.FTZ R93, R93, R176.reuse, -R178 ;  /* 0x000000b05d5d7223 */ /* 0x080fe200000108b2 */
[----:B------:R-:W-:Y:S01]  /*a1a0*/  FFMA.FTZ R92, R92, R176, R175 ;  /* 0x000000b05c5c7223 */ /* 0x000fe200000100af */
[----:B------:R-:W-:Y:S01]  /*a1b0*/  F2FP.F16.E4M3.UNPACK_B R91, R91.H1 ;  /* 0x0000005bff5b723e */ /* 0x000fe200030006ff */
[----:B------:R-:W-:Y:S01]  /*a1c0*/  HADD2.F32 R176, -RZ, R170.H0_H0 ;  /* 0x200000aaffb07230 */ /* 0x000fe20000004100 */
[-C--:B------:R-:W-:Y:S01]  /*a1d0*/  F2FP.F16.E4M3.UNPACK_B R41, R43.reuse ;  /* 0x0000002bff29723e */ /* 0x080fe200020006ff */
[----:B------:R-:W-:Y:S01]  /*a1e0*/  HADD2.F32 R183, -RZ, R95.H0_H0 ;  /* 0x2000005fffb77230 */ /* 0x000fe20000004100 */
[----:B------:R-:W-:Y:S01]  /*a1f0*/  F2FP.F16.E4M3.UNPACK_B R43, R43.H1 ;  /* 0x0000002bff2b723e */ /* 0x000fe200030006ff */
[----:B------:R-:W-:Y:S01]  /*a200*/  HADD2.F32 R175, -RZ, R174.H0_H0 ;  /* 0x200000aeffaf7230 */ /* 0x000fe20000004100 */
[----:B------:R-:W-:Y:S01]  /*a210*/  F2FP.SATFINITE.E4M3.F32.PACK_AB_MERGE_C R92, R92, R89, RZ ;  /* 0x000000595c5c723e */ /* 0x000fe200048070ff */
[----:B------:R-:W-:-:S02]  /*a220*/  HADD2.F32 R177, -RZ, R91.H0_H0 ;  /* 0x2000005bffb17230 */ /* 0x000fc40000004100 */
[-C--:B------:R-:W-:Y:S01]  /*a230*/  FMUL.FTZ R186, R176, R183.reuse ;  /* 0x000000b7b0ba7220 */ /* 0x080fe20000410000 */
[----:B------:R-:W-:Y:S02]  /*a240*/  HADD2.F32 R178, -RZ, R179.H0_H0 ;  /* 0x200000b3ffb27230 */ /* 0x000fe40000004100 */
[----:B------:R-:W-:Y:S01]  /*a250*/  FMUL.FTZ R183, R175, R183 ;  /* 0x000000b7afb77220 */ /* 0x000fe20000410000 */
        /* <DEDUP_REMOVED lines=10> */
[----:B------:R-:W-:Y:S02]  /*a300*/  HADD2.F32 R95, -RZ, R95.H1_H1 ;  /* 0x3000005fff5f7230 */ /* 0x000fe40000004100 */
[----:B------:R-:W-:Y:S01]  /*a310*/  FMUL.FTZ R182, R91, R182 ;  /* 0x000000b65bb67220 */ /* 0x000fe20000410000 */
[--C-:B------:R-:W-:Y:S01]  /*a320*/  HADD2.F32 R181, -RZ, R43.reuse.H0_H0 ;  /* 0x2000002bffb57230 */ /* 0x100fe20000004100 */
[----:B------:R-:W-:Y:S01]  /*a330*/  F2FP.SATFINITE.E4M3.F32.PACK_AB_MERGE_C R54, R93, R54, RZ ;  /* 0x000000365d36723e */ /* 0x000fe200048070ff */
[----:B------:R-:W-:Y:S01]  /*a340*/  HADD2.F32 R174, -RZ, R174.H1_H1 ;  /* 0x300000aeffae7230 */ /* 0x000fe20000004100 */
[----:B------:R-:W-:Y:S01]  /*a350*/  F2FP.SATFINITE.E4M3.F32.PACK_AB_MERGE_C R93, R53, R52, R92 ;  /* 0x00000034355d723e */ /* 0x000fe2000480705c */
[----:B------:R-:W-:-:S02]  /*a360*/  HADD2.F32 R180, -RZ, R43.H1_H1 ;  /* 0x3000002bffb47230 */ /* 0x000fc40000004100 */
[----:B------:R-:W-:Y:S01]  /*a370*/  FMUL.FTZ R43, R170, R95 ;  /* 0x0000005faa2b7220 */ /* 0x000fe20000410000 */
[----:B------:R-:W-:Y:S02]  /*a380*/  HADD2.F32 R41, -RZ, R41.H1_H1 ;  /* 0x30000029ff297230 */ /* 0x000fe40000004100 */
[-C--:B------:R-:W-:Y:S01]  /*a390*/  FFMA.FTZ R177, R177, R181.reuse, -R202 ;  /* 0x000000b5b1b17223 */ /* 0x080fe200000108ca */
[----:B------:R-:W-:Y:S01]  /*a3a0*/  FFMA.FTZ R178, R178, R181, R185 ;  /* 0x000000b5b2b27223 */ /* 0x000fe200000100b9 */
[C---:B------:R-:W-:Y:S01]  /*a3b0*/  FMUL.FTZ R95, R174.reuse, R95 ;  /* 0x0000005fae5f7220 */ /* 0x040fe20000410000 */
[-C--:B------:R-:W-:Y:S01]  /*a3c0*/  FFMA.FTZ R184, R91, R180.reuse, -R184 ;  /* 0x000000b45bb87223 */ /* 0x080fe200000108b8 */
[----:B------:R-:W-:Y:S01]  /*a3d0*/  FFMA.FTZ R179, R179, R180, R182 ;  /* 0x000000b4b3b37223 */ /* 0x000fe200000100b6 */
[-C--:B------:R-:W-:Y:S01]  /*a3e0*/  FFMA.FTZ R174, R174, R41.reuse, -R43 ;  /* 0x00000029aeae7223 */ /* 0x080fe2000001082b */
[----:B------:R-:W-:Y:S01]  /*a3f0*/  FFMA.FTZ R95, R170, R41, R95 ;  /* 0x00000029aa5f7223 */ /* 0x000fe2000001005f */
[----:B------:R-:W-:Y:S01]  /*a400*/  F2FP.SATFINITE.E4M3.F32.PACK_AB_MERGE_C R89, R55, R42, R54 ;  /* 0x0000002a3759723e */ /* 0x000fe20004807036 */
[----:B------:R-:W-:Y:S01]  /*a410*/  IMAD.MOV.U32 R92, RZ, RZ, R40 ;  /* 0x000000ffff5c7224 */ /* 0x000fe200078e0028 */
[----:B------:R-:W-:-:S02]  /*a420*/  F2FP.SATFINITE.E4M3.F32.PACK_AB_MERGE_C R177, R184, R177, RZ ;  /* 0x000000b1b8b1723e */ /* 0x000fc400048070ff */
[----:B------:R-:W-:Y:S02]  /*a430*/  F2FP.SATFINITE.E4M3.F32.PACK_AB_MERGE_C R178, R179, R178, RZ ;  /* 0x000000b2b3b2723e */ /* 0x000fe400048070ff */
[----:B------:R-:W-:Y:S02]  /*a440*/  F2FP.SATFINITE.E4M3.F32.PACK_AB_MERGE_C R91, R174, R175, R177 ;  /* 0x000000afae5b723e */ /* 0x000fe400048070b1 */
[----:B------:R-:W-:-:S07]  /*a450*/  F2FP.SATFINITE.E4M3.F32.PACK_AB_MERGE_C R95, R95, R176, R178 ;  /* 0x000000b05f5f723e */ /* 0x000fce00048070b2 */
.L_x_1403:
[----:B------:R-:W-:Y:S05]  /*a460*/  BSYNC B3 ;  /* 0x0000000000037941 */ /* 0x000fea0003800000 */
.L_x_1402:
        /* <DEDUP_REMOVED lines=9> */
[----:B--2---:R0:W-:Y:S03]  /*a500*/  @!P4 STG.E.128 desc[UR60][R42.64], R92 ;  /* 0x0000005c2a00c986 */ /* 0x0041e6000c101d3c */
.L_x_1401:
[----:B------:R-:W-:Y:S05]  /*a510*/  BSYNC B2 ;  /* 0x0000000000027941 */ /* 0x000fea0003800000 */
.L_x_1400:
        /* <DEDUP_REMOVED lines=35> */
[----:B--2---:R-:W-:Y:S01]  /*a750*/  IMAD.MOV.U32 R57, RZ, RZ, R52 ;  /* 0x000000ffff397224 */ /* 0x004fe200078e0034 */
[----:B------:R-:W-:-:S02]  /*a760*/  SHF.R.U32.HI R95, RZ, 0x8, R47 ;  /* 0x00000008ff5f7819 */ /* 0x000fc4000001162f */
[----:B------:R-:W-:Y:S02]  /*a770*/  SHF.R.U32.HI R93, RZ, 0x8, R45 ;  /* 0x00000008ff5d7819 */ /* 0x000fe4000001162d */
[----:B------:R-:W-:Y:S01]  /*a780*/  LOP3.LUT R44, R44, 0xff00, R59, 0xf8, !PT ;  /* 0x0000ff002c2c7812 */ /* 0x000fe200078ef83b */
[----:B------:R-:W-:Y:S01]  /*a790*/  IMAD.U32 R59, R94, 0x10000, RZ ;  /* 0x000100005e3b7824 */ /* 0x000fe200078e00ff */
[----:B------:R-:W-:Y:S01]  /*a7a0*/  LOP3.LUT R92, R47, 0xff0000ff, RZ, 0xc0, !PT ;  /* 0xff0000ff2f5c7812 */ /* 0x000fe200078ec0ff */
[----:B------:R-:W-:Y:S01]  /*a7b0*/  IMAD.SHL.U32 R95, R95, 0x100, RZ ;  /* 0x000001005f5f7824 */ /* 0x000fe200078e00ff */
[----:B------:R-:W-:Y:S01]  /*a7c0*/  LOP3.LUT R58, R45, 0xff0000ff, RZ, 0xc0, !PT ;  /* 0xff0000ff2d3a7812 */ /* 0x000fe200078ec0ff */
[----:B------:R-:W-:Y:S01]  /*a7d0*/  IMAD.SHL.U32 R93, R93, 0x100, RZ ;  /* 0x000001005d5d7824 */ /* 0x000fe200078e00ff */
[----:B------:R-:W-:Y:S01]  /*a7e0*/  SHF.R.U32.HI R171, RZ, 0x10, R47 ;  /* 0x00000010ffab7819 */ /* 0x000fe2000001162f */
[----:B------:R-:W-:Y:S01]  /*a7f0*/  IMAD.MOV.U32 R47, RZ, RZ, R42 ;  /* 0x000000ffff2f7224 */ /* 0x000fe200078e002a */
[----:B------:R-:W-:Y:S01]  /*a800*/  LOP3.LUT R44, R44, 0xff0000, R59, 0xf8, !PT ;  /* 0x00ff00002c2c7812 */ /* 0x000fe200078ef83b */
[----:B------:R-:W-:Y:S01]  /*a810*/  IMAD.U32 R59, R170, 0x10000, RZ ;  /* 0x00010000aa3b7824 */ /* 0x000fe200078e00ff */
[----:B------:R-:W-:Y:S01]  /*a820*/  LOP3.LUT R40, R46, 0xff00, R91, 0xf8, !PT ;  /* 0x0000ff002e287812 */ /* 0x000fe200078ef85b */
[----:B------:R-:W-:Y:S01]  /*a830*/  IMAD.U32 R171, R171, 0x10000, RZ ;  /* 0x00010000abab7824 */ /* 0x000fe200078e00ff */
[----:B------:R-:W-:-:S02]  /*a840*/  LOP3.LUT R94, R92, 0xff00, R95, 0xf8, !PT ;  /* 0x0000ff005c5e7812 */ /* 0x000fc400078ef85f */
[----:B------:R-:W-:Y:S02]  /*a850*/  LOP3.LUT R42, R58, 0xff00, R93, 0xf8, !PT ;  /* 0x0000ff003a2a7812 */ /* 0x000fe400078ef85d */
[----:B------:R-:W-:Y:S02]  /*a860*/  F2FP.F16.E4M3.UNPACK_B R92, R166.H1 ;  /* 0x000000a6ff5c723e */ /* 0x000fe400030006ff */
[----:B------:R-:W-:Y:S02]  /*a870*/  F2FP.F16.E4M3.UNPACK_B R91, R57.H1 ;  /* 0x00000039ff5b723e */ /* 0x000fe400030006ff */
[----:B------:R-:W-:Y:S01]  /*a880*/  F2FP.F16.E4M3.UNPACK_B R58, R56.H1 ;  /* 0x00000038ff3a723e */ /* 0x000fe200030006ff */
[----:B------:R-:W-:Y:S01]  /*a890*/  HADD2.F32 R95, -RZ, R92.H0_H0 ;  /* 0x2000005cff5f7230 */ /* 0x000fe20000004100 */
[----:B------:R-:W-:Y:S01]  /*a8a0*/  SHF.R.U32.HI R45, RZ, 0x10, R45 ;  /* 0x00000010ff2d7819 */ /* 0x000fe2000001162d */
[----:B------:R-:W-:Y:S01]  /*a8b0*/  HADD2.F32 R52, -RZ, R91.H0_H0 ;  /* 0x2000005bff347230 */ /* 0x000fe20000004100 */
[----:B------:R-:W-:Y:S01]  /*a8c0*/  LOP3.LUT R40, R40, 0xff0000, R59, 0xf8, !PT ;  /* 0x00ff000028287812 */ /* 0x000fe200078ef83b */
[----:B------:R-:W-:Y:S01]  /*a8d0*/  HADD2.F32 R46, -RZ, R58.H0_H0 ;  /* 0x2000003aff2e7230 */ /* 0x000fe20000004100 */
[----:B------:R-:W-:Y:S01]  /*a8e0*/  F2FP.F16.E4M3.UNPACK_B R59, R168.H1 ;  /* 0x000000a8ff3b723e */ /* 0x000fe200030006ff */
[----:B------:R-:W-:-:S02]  /*a8f0*/  IMAD.U32 R45, R45, 0x10000, RZ ;  /* 0x000100002d2d7824 */ /* 0x000fc400078e00ff */
[-C--:B------:R-:W-:Y:S01]  /*a900*/  FMUL.FTZ R173, R52, R95.reuse ;  /* 0x0000005f34ad7220 */ /* 0x080fe20000410000 */
[----:B------:R-:W-:Y:S02]  /*a910*/  HADD2.F32 R170, -RZ, R92.H1_H1 ;  /* 0x3000005cffaa7230 */ /* 0x000fe40000004100 */
[----:B------:R-:W-:Y:S01]  /*a920*/  FMUL.FTZ R95, R46, R95 ;  /* 0x0000005f2e5f7220 */ /* 0x000fe20000410000 */
[--C-:B------:R-:W-:Y:S01]  /*a930*/  HADD2.F32 R93, -RZ, R59.reuse.H0_H0 ;  /* 0x2000003bff5d7230 */ /* 0x100fe20000004100 */
[----:B------:R-:W-:Y:S02]  /*a940*/  LOP3.LUT R45, R42, 0xff0000, R45, 0xf8, !PT ;  /* 0x00ff00002a2d7812 */ /* 0x000fe400078ef82d */
[----:B------:R-:W-:Y:S01]  /*a950*/  LOP3.LUT R42, R94, 0xff0000, R171, 0xf8, !PT ;  /* 0x00ff00005e2a7812 */ /* 0x000fe200078ef8ab */
[----:B------:R-:W-:Y:S02]  /*a960*/  HADD2.F32 R94, -RZ, R59.H1_H1 ;  /* 0x3000003bff5e7230 */ /* 0x000fe40000004100 */
[-C--:B------:R-:W-:Y:S01]  /*a970*/  FFMA.FTZ R46, R46, R93.reuse, -R173 ;  /* 0x0000005d2e2e7223 */ /* 0x080fe200000108ad */
[----:B------:R-:W-:Y:S01]  /*a980*/  FFMA.FTZ R52, R52, R93, R95 ;  /* 0x0000005d34347223 */ /* 0x000fe2000001005f */
[----:B------:R-:W-:Y:S01]  /*a990*/  HADD2.F32 R93, -RZ, R91.H1_H1 ;  /* 0x3000005bff5d7230 */ /* 0x000fe20000004100 */
[----:B------:R-:W-:Y:S01]  /*a9a0*/  F2FP.F16.E4M3.UNPACK_B R166, R166 ;  /* 0x000000a6ffa6723e */ /* 0x000fe200020006ff */
[----:B------:R-:W-:Y:S01]  /*a9b0*/  HADD2.F32 R59, -RZ, R58.H1_H1 ;  /* 0x3000003aff3b7230 */ /* 0x000fe20000004100 */
[----:B------:R-:W-:-:S02]  /*a9c0*/  F2FP.F16.E4M3.UNPACK_B R92, R57 ;  /* 0x00000039ff5c723e */ /* 0x000fc400020006ff */
[----:B------:R-:W-:Y:S01]  /*a9d0*/  F2FP.F16.E4M3.UNPACK_B R91, R56 ;  /* 0x00000038ff5b723e */ /* 0x000fe200020006ff */
[----:B------:R-:W-:Y:S01]  /*a9e0*/  FMUL.FTZ R172, R93, R170 ;  /* 0x000000aa5dac7220 */ /* 0x000fe20000410000 */
[----:B------:R-:W-:Y:S01]  /*a9f0*/  F2FP.F16.E4M3.UNPACK_B R168, R168 ;  /* 0x000000a8ffa8723e */ /* 0x000fe200020006ff */
[----:B------:R-:W-:Y:S02]  /*aa00*/  HADD2.F32 R171, -RZ, R166.H0_H0 ;  /* 0x200000a6ffab7230 */ /* 0x000fe40000004100 */
[C---:B------:R-:W-:Y:S01]  /*aa10*/  FMUL.FTZ R170, R59.reuse, R170 ;  /* 0x000000aa3baa7220 */ /* 0x040fe20000410000 */
[----:B------:R-:W-:Y:S02]  /*aa20*/  HADD2.F32 R56, -RZ, R92.H0_H0 ;  /* 0x2000005cff387230 */ /* 0x000fe40000004100 */
[-C--:B------:R-:W-:Y:S01]  /*aa30*/  FFMA.FTZ R57, R59, R94.reuse, -R172 ;  /* 0x0000005e3b397223 */ /* 0x080fe200000108ac */
[----:B------:R-:W-:Y:S02]  /*aa40*/  HADD2.F32 R58, -RZ, R91.H0_H0 ;  /* 0x2000005bff3a7230 */ /* 0x000fe40000004100 */
[----:B------:R-:W-:Y:S01]  /*aa50*/  FFMA.FTZ R59, R93, R94, R170 ;  /* 0x0000005e5d3b7223 */ /* 0x000fe200000100aa */
        /* <DEDUP_REMOVED lines=9> */
[-C--:B------:R-:W-:Y:S01]  /*aaf0*/  FMUL.FTZ R92, R93, R166.reuse ;  /* 0x000000a65d5c7220 */ /* 0x080fe20000410000 */
[----:B------:R-:W-:Y:S01]  /*ab00*/  F2FP.F16.E4M3.UNPACK_B R94, R167.H1 ;  /* 0x000000a7ff5e723e */ /* 0x000fe200030006ff */
[C---:B------:R-:W-:Y:S01]  /*ab10*/  FMUL.FTZ R172, R91.reuse, R166 ;  /* 0x000000a65bac7220 */ /* 0x040fe20000410000 */
[----:B------:R-:W-:Y:S01]  /*ab20*/  F2FP.F16.E4M3.UNPACK_B R95, R54.H1 ;  /* 0x00000036ff5f723e */ /* 0x000fe200030006ff */
[-C--:B------:R-:W-:Y:S01]  /*ab30*/  FFMA.FTZ R91, R91, R168.reuse, -R92 ;  /* 0x000000a85b5b7223 */ /* 0x080fe2000001085c */
[----:B------:R-:W-:Y:S01]  /*ab40*/  F2FP.F16.E4M3.UNPACK_B R170, R169.H1 ;  /* 0x000000a9ffaa723e */ /* 0x000fe200030006ff */
[--C-:B------:R-:W-:Y:S01]  /*ab50*/  HADD2.F32 R173, -RZ, R94.reuse.H0_H0 ;  /* 0x2000005effad7230 */ /* 0x100fe20000004100 */
[----:B------:R-:W-:Y:S01]  /*ab60*/  F2FP.F16.E4M3.UNPACK_B R92, R47.H1 ;  /* 0x0000002fff5c723e */ /* 0x000fe200030006ff */
[----:B------:R-:W-:Y:S02]  /*ab70*/  HADD2.F32 R166, -RZ, R95.H0_H0 ;  /* 0x2000005fffa67230 */ /* 0x000fe40000004100 */
[----:B------:R-:W-:Y:S01]  /*ab80*/  FFMA.FTZ R93, R93, R168, R172 ;  /* 0x000000a85d5d7223 */ /* 0x000fe200000100ac */
[----:B------:R-:W-:Y:S01]  /*ab90*/  HADD2.F32 R172, -RZ, R94.H1_H1 ;  /* 0x3000005effac7230 */ /* 0x000fe20000004100 */
[----:B------:R-:W-:Y:S01]  /*aba0*/  F2FP.F16.E4M3.UNPACK_B R167, R167 ;  /* 0x000000a7ffa7723e */ /* 0x000fe200020006ff */
[----:B------:R-:W-:-:S02]  /*abb0*/  HADD2.F32 R94, -RZ, R92.H0_H0 ;  /* 0x2000005cff5e7230 */ /* 0x000fc40000004100 */
[----:B------:R-:W-:Y:S01]  /*abc0*/  FMUL.FTZ R175, R166, R173 ;  /* 0x000000ada6af7220 */ /* 0x000fe20000410000 */
[----:B------:R-:W-:Y:S01]  /*abd0*/  HADD2.F32 R171, -RZ, R170.H0_H0 ;  /* 0x200000aaffab7230 */ /* 0x000fe20000004100 */
[----:B------:R-:W-:Y:S01]  /*abe0*/  F2FP.F16.E4M3.UNPACK_B R47, R47 ;  /* 0x0000002fff2f723e */ /* 0x000fe200020006ff */
[----:B------:R-:W-:Y:S02]  /*abf0*/  HADD2.F32 R168, -RZ, R95.H1_H1 ;  /* 0x3000005fffa87230 */ /* 0x000fe40000004100 */
[C---:B------:R-:W-:Y:S01]  /*ac00*/  FMUL.FTZ R173, R94.reuse, R173 ;  /* 0x000000ad5ead7220 */ /* 0x040fe20000410000 */
[----:B------:R-:W-:Y:S02]  /*ac10*/  HADD2.F32 R95, -RZ, R92.H1_H1 ;  /* 0x3000005cff5f7230 */ /* 0x000fe40000004100 */
[----:B------:R-:W-:Y:S01]  /*ac20*/  FFMA.FTZ R92, R94, R171, -R175 ;  /* 0x000000ab5e5c7223 */ /* 0x000fe200000108af */
[----:B------:R-:W-:Y:S02]  /*ac30*/  HADD2.F32 R170, -RZ, R170.H1_H1 ;  /* 0x300000aaffaa7230 */ /* 0x000fe40000004100 */
[-C--:B------:R-:W-:Y:S01]  /*ac40*/  FMUL.FTZ R94, R168, R172.reuse ;  /* 0x000000aca85e7220 */ /* 0x080fe20000410000 */
[----:B------:R-:W-:Y:S01]  /*ac50*/  F2FP.F16.E4M3.UNPACK_B R169, R169 ;  /* 0x000000a9ffa9723e */ /* 0x000fe200020006ff */
[C---:B------:R-:W-:Y:S01]  /*ac60*/  FMUL.FTZ R177, R95.reuse, R172 ;  /* 0x000000ac5fb17220 */ /* 0x040fe20000410000 */
[----:B------:R-:W-:Y:S01]  /*ac70*/  FFMA.FTZ R173, R166, R171, R173 ;  /* 0x000000aba6ad7223 */ /* 0x000fe200000100ad */
[----:B------:R-:W-:Y:S01]  /*ac80*/  FFMA.FTZ R175, R95, R170, -R94 ;  /* 0x000000aa5faf7223 */ /* 0x000fe2000001085e */
[----:B------:R-:W-:Y:S01]  /*ac90*/  F2FP.F16.E4M3.UNPACK_B R94, R54 ;  /* 0x00000036ff5e723e */ /* 0x000fe200020006ff */
[----:B------:R-:W-:Y:S01]  /*aca0*/  FFMA.FTZ R172, R168, R170, R177 ;  /* 0x000000aaa8ac7223 */ /* 0x000fe200000100b1 */
[--C-:B------:R-:W-:Y:S01]  /*acb0*/  HADD2.F32 R168, -RZ, R167.reuse.H0_H0 ;  /* 0x200000a7ffa87230 */ /* 0x100fe20000004100 */
[----:B------:R-:W-:Y:S01]  /*acc0*/  F2FP.SATFINITE.E4M3.F32.PACK_AB_MERGE_C R46, R57, R46, RZ ;  /* 0x0000002e392e723e */ /* 0x000fe200048070ff */
[----:B------:R-:W-:Y:S01]  /*acd0*/  HADD2.F32 R167, -RZ, R167.H1_H1 ;  /* 0x300000a7ffa77230 */ /* 0x000fe20000004100 */
[----:B------:R-:W-:Y:S01]  /*ace0*/  F2FP.SATFINITE.E4M3.F32.PACK_AB_MERGE_C R52, R59, R52, RZ ;  /* 0x000000343b34723e */ /* 0x000fe200048070ff */
[--C-:B------:R-:W-:Y:S01]  /*acf0*/  HADD2.F32 R95, -RZ, R94.reuse.H0_H0 ;  /* 0x2000005eff5f7230 */ /* 0x100fe20000004100 */
[----:B------:R-:W-:Y:S01]  /*ad00*/  F2FP.F16.E4M3.UNPACK_B R59, R53 ;  /* 0x00000035ff3b723e */ /* 0x000fe200020006ff */
[----:B------:R-:W-:Y:S01]  /*ad10*/  HADD2.F32 R94, -RZ, R94.H1_H1 ;  /* 0x3000005eff5e7230 */ /* 0x000fe20000004100 */
[----:B------:R-:W-:Y:S01]  /*ad20*/  F2FP.F16.E4M3.UNPACK_B R57, R41 ;  /* 0x00000029ff39723e */ /* 0x000fe200020006ff */
[----:B------:R-:W-:-:S02]  /*ad30*/  HADD2.F32 R54, -RZ, R47.H0_H0 ;  /* 0x2000002fff367230 */ /* 0x000fc40000004100 */
[-C--:B------:R-:W-:Y:S01]  /*ad40*/  FMUL.FTZ R171, R95, R168.reuse ;  /* 0x000000a85fab7220 */ /* 0x080fe20000410000 */
[----:B------:R-:W-:Y:S02]  /*ad50*/  HADD2.F32 R166, -RZ, R169.H0_H0 ;  /* 0x200000a9ffa67230 */ /* 0x000fe40000004100 */
[-C--:B------:R-:W-:Y:S01]  /*ad60*/  FMUL.FTZ R170, R94, R167.reuse ;  /* 0x000000a75eaa7220 */ /* 0x080fe20000410000 */
[----:B------:R-:W-:Y:S02]  /*ad70*/  HADD2.F32 R47, -RZ, R47.H1_H1 ;  /* 0x3000002fff2f7230 */ /* 0x000fe40000004100 */
[C---:B------:R-:W-:Y:S01]  /*ad80*/  FMUL.FTZ R168, R54.reuse, R168 ;  /* 0x000000a836a87220 */ /* 0x040fe20000410000 */
[----:B------:R-:W-:Y:S02]  /*ad90*/  HADD2.F32 R169, -RZ, R169.H1_H1 ;  /* 0x300000a9ffa97230 */ /* 0x000fe40000004100 */
[----:B------:R-:W-:Y:S01]  /*ada0*/  FFMA.FTZ R171, R54, R166, -R171 ;  /* 0x000000a636ab7223 */ /* 0x000fe200000108ab */
[----:B------:R-:W-:Y:S01]  /*adb0*/  F2FP.SATFINITE.E4M3.F32.PACK_AB_MERGE_C R52, R93, R56, R52 ;  /* 0x000000385d34723e */ /* 0x000fe20004807034 */
[----:B------:R-:W-:Y:S01]  /*adc0*/  FMUL.FTZ R167, R47, R167 ;  /* 0x000000a72fa77220 */ /* 0x000fe20000410000 */
[----:B------:R-:W-:Y:S01]  /*add0*/  FFMA.FTZ R54, R95, R166, R168 ;  /* 0x000000a65f367223 */ /* 0x000fe200000100a8 */
[-C--:B------:R-:W-:Y:S01]  /*ade0*/  FFMA.FTZ R170, R47, R169.reuse, -R170 ;  /* 0x000000a92faa7223 */ /* 0x080fe200000108aa */
[----:B------:R-:W-:Y:S01]  /*adf0*/  F2FP.SATFINITE.E4M3.F32.PACK_AB_MERGE_C R47, R91, R58, R46 ;  /* 0x0000003a5b2f723e */ /* 0x000fe2000480702e */
[----:B------:R-:W-:Y:S01]  /*ae00*/  FFMA.FTZ R167, R94, R169, R167 ;  /* 0x000000a95ea77223 */ /* 0x000fe200000100a7 */
[----:B------:R-:W-:Y:S01]  /*ae10*/  F2FP.F16.E4M3.UNPACK_B R58, R45 ;  /* 0x0000002dff3a723e */ /* 0x000fe200020006ff */
[----:B------:R-:W-:Y:S01]  /*ae20*/  HADD2.F32 R91, -RZ, R59.H0_H0 ;  /* 0x2000003bff5b7230 */ /* 0x000fe20000004100 */
[----:B------:R-:W-:Y:S01]  /*ae30*/  F2FP.SATFINITE.E4M3.F32.PACK_AB_MERGE_C R172, R172, R173, RZ ;  /* 0x000000adacac723e */ /* 0x000fe200048070ff */
[----:B------:R-:W-:Y:S01]  /*ae40*/  HADD2.F32 R56, -RZ, R57.H0_H0 ;  /* 0x20000039ff387230 */ /* 0x000fe20000004100 */
[----:B------:R-:W-:Y:S01]  /*ae50*/  F2FP.F16.E4M3.UNPACK_B R93, R44 ;  /* 0x0000002cff5d723e */ /* 0x000fe200020006ff */
[----:B------:R-:W-:Y:S01]  /*ae60*/  HADD2.F32 R95, -RZ, R58.H0_H0 ;  /* 0x2000003aff5f7230 */ /* 0x000fe20000004100 */
[----:B------:R-:W-:-:S02]  /*ae70*/  F2FP.SATFINITE.E4M3.F32.PACK_AB_MERGE_C R92, R175, R92, RZ ;  /* 0x0000005caf5c723e */ /* 0x000fc400048070ff */
[----:B------:R-:W-:Y:S01]  /*ae80*/  F2FP.SATFINITE.E4M3.F32.PACK_AB_MERGE_C R54, R167, R54, R172 ;  /* 0x00000036a736723e */ /* 0x000fe200048070ac */
[----:B------:R-:W-:Y:S01]  /*ae90*/  HADD2.F32 R94, -RZ, R93.H0_H0 ;  /* 0x2000005dff5e7230 */ /* 0x000fe20000004100 */
[----:B------:R-:W-:Y:S01]  /*aea0*/  F2FP.SATFINITE.E4M3.F32.PACK_AB_MERGE_C R46, R170, R171, R92 ;  /* 0x000000abaa2e723e */ /* 0x000fe2000480705c */
[-C--:B------:R-:W-:Y:S01]  /*aeb0*/  FMUL.FTZ R167, R91, R95.reuse ;  /* 0x0000005f5ba77220 */ /* 0x080fe20000410000 */
[C---:B------:R-:W-:Y:S01]  /*aec0*/  FMUL.FTZ R166, R56.reuse, R95 ;  /* 0x0000005f38a67220 */ /* 0x040fe20000410000 */
[----:B------:R-:W-:Y:S01]  /*aed0*/  HADD2.F32 R92, -RZ, R59.H1_H1 ;  /* 0x3000003bff5c7230 */ /* 0x000fe20000004100 */
[----:B------:R-:W-:Y:S01]  /*aee0*/  F2FP.F16.E4M3.UNPACK_B R53, R53.H1 ;  /* 0x00000035ff35723e */ /* 0x000fe200030006ff */
[----:B------:R-:W-:Y:S02]  /*aef0*/  HADD2.F32 R95, -RZ, R58.H1_H1 ;  /* 0x3000003aff5f7230 */ /* 0x000fe40000004100 */
[----:B------:R-:W-:Y:S01]  /*af00*/  FFMA.FTZ R56, R56, R94, -R167 ;  /* 0x0000005e38387223 */ /* 0x000fe200000108a7 */
[----:B------:R-:W-:-:S02]  /*af10*/  HADD2.F32 R58, -RZ, R57.H1_H1 ;  /* 0x30000039ff3a7230 */ /* 0x000fc40000004100 */
[----:B------:R-:W-:Y:S01]  /*af20*/  FFMA.FTZ R57, R91, R94, R166 ;  /* 0x0000005e5b397223 */ /* 0x000fe200000100a6 */
[----:B------:R-:W-:Y:S02]  /*af30*/  HADD2.F32 R93, -RZ, R93.H1_H1 ;  /* 0x3000005dff5d7230 */ /* 0x000fe40000004100 */
[----:B------:R-:W-:Y:S01]  /*af40*/  FMUL.FTZ R91, R92, R95 ;  /* 0x0000005f5c5b7220 */ /* 0x000fe20000410000 */
[----:B------:R-:W-:Y:S01]  /*af50*/  F2FP.F16.E4M3.UNPACK_B R94, R45.H1 ;  /* 0x0000002dff5e723e */ /* 0x000fe200030006ff */
[C---:B------:R-:W-:Y:S01]  /*af60*/  FMUL.FTZ R95, R58.reuse, R95 ;  /* 0x0000005f3a5f7220 */ /* 0x040fe20000410000 */
[----:B------:R-:W-:Y:S01]  /*af70*/  F2FP.F16.E4M3.UNPACK_B R59, R41.H1 ;  /* 0x00000029ff3b723e */ /* 0x000fe200030006ff */
[-C--:B------:R-:W-:Y:S01]  /*af80*/  FFMA.FTZ R41, R58, R93.reuse, -R91 ;  /* 0x0000005d3a297223 */ /* 0x080fe2000001085b */
[----:B------:R-:W-:Y:S01]  /*af90*/  F2FP.F16.E4M3.UNPACK_B R44, R44.H1 ;  /* 0x0000002cff2c723e */ /* 0x000fe200030006ff */
[----:B------:R-:W-:Y:S02]  /*afa0*/  HADD2.F32 R91, -RZ, R53.H0_H0 ;  /* 0x20000035ff5b7230 */ /* 0x000fe40000004100 */
[----:B------:R-:W-:Y:S01]  /*afb0*/  FFMA.FTZ R58, R92, R93, R95 ;  /* 0x0000005d5c3a7223 */ /* 0x000fe2000001005f */
[----:B------:R-:W-:Y:S01]  /*afc0*/  HADD2.F32 R166, -RZ, R94.H0_H0 ;  /* 0x2000005effa67230 */ /* 0x000fe20000004100 */
[----:B------:R-:W-:Y:S01]  /*afd0*/  F2FP.F16.E4M3.UNPACK_B R93, R55 ;  /* 0x00000037ff5d723e */ /* 0x000fe200020006ff */
[----:B------:R-:W-:Y:S01]  /*afe0*/  HADD2.F32 R45, -RZ, R59.H0_H0 ;  /* 0x2000003bff2d7230 */ /* 0x000fe20000004100 */
[----:B------:R-:W-:Y:S01]  /*aff0*/  F2FP.F16.E4M3.UNPACK_B R171, R42.H1 ;  /* 0x0000002affab723e */ /* 0x000fe200030006ff */
[----:B------:R-:W-:-:S02]  /*b000*/  HADD2.F32 R92, -RZ, R53.H1_H1 ;  /* 0x30000035ff5c7230 */ /* 0x000fc40000004100 */
[-C--:B------:R-:W-:Y:S01]  /*b010*/  FMUL.FTZ R168, R91, R166.reuse ;  /* 0x000000a65ba87220 */ /* 0x080fe20000410000 */
[----:B------:R-:W-:Y:S02]  /*b020*/  HADD2.F32 R53, -RZ, R94.H1_H1 ;  /* 0x3000005eff357230 */ /* 0x000fe40000004100 */
[C---:B------:R-:W-:Y:S01]  /*b030*/  FMUL.FTZ R166, R45.reuse, R166 ;  /* 0x000000a62da67220 */ /* 0x040fe20000410000 */
[--C-:B------:R-:W-:Y:S01]  /*b040*/  HADD2.F32 R94, -RZ, R44.reuse.H0_H0 ;  /* 0x2000002cff5e7230 */ /* 0x100fe20000004100 */
[----:B------:R-:W-:Y:S01]  /*b050*/  F2FP.F16.E4M3.UNPACK_B R167, R40.H1 ;  /* 0x00000028ffa7723e */ /* 0x000fe200030006ff */
[----:B------:R-:W-:Y:S02]  /*b060*/  HADD2.F32 R59, -RZ, R59.H1_H1 ;  /* 0x3000003bff3b7230 */ /* 0x000fe40000004100 */
[CC--:B------:R-:W-:Y:S01]  /*b070*/  FMUL.FTZ R170, R92.reuse, R53.reuse ;  /* 0x000000355caa7220 */ /* 0x0c0fe20000410000 */
[----:B------:R-:W-:Y:S02]  /*b080*/  HADD2.F32 R95, -RZ, R44.H1_H1 ;  /* 0x3000002cff5f7230 */ /* 0x000fe40000004100 */
[-C--:B------:R-:W-:Y:S01]  /*b090*/  FFMA.FTZ R44, R45, R94.reuse, -R168 ;  /* 0x0000005e2d2c7223 */ /* 0x080fe200000108a8 */
[----:B------:R-:W-:Y:S01]  /*b0a0*/  FFMA.FTZ R45, R91, R94, R166 ;  /* 0x0000005e5b2d7223 */ /* 0x000fe200000100a6 */
[C---:B------:R-:W-:Y:S01]  /*b0b0*/  FMUL.FTZ R91, R59.reuse, R53 ;  /* 0x000000353b5b7220 */ /* 0x040fe20000410000 */
[----:B------:R-:W-:Y:S01]  /*b0c0*/  F2FP.F16.E4M3.UNPACK_B R94, R55.H1 ;  /* 0x00000037ff5e723e */ /* 0x000fe200030006ff */
[----:B------:R-:W-:Y:S01]  /*b0d0*/  FFMA.FTZ R53, R59, R95, -R170 ;  /* 0x0000005f3b357223 */ /* 0x000fe200000108aa */
[----:B------:R-:W-:Y:S01]  /*b0e0*/  F2FP.F16.E4M3.UNPACK_B R59, R43 ;  /* 0x0000002bff3b723e */ /* 0x000fe200020006ff */
[----:B------:R-:W-:Y:S01]  /*b0f0*/  FFMA.FTZ R92, R92, R95, R91 ;  /* 0x0000005f5c5c7223 */ /* 0x000fe2000001005b */
[----:B------:R-:W-:Y:S01]  /*b100*/  F2FP.F16.E4M3.UNPACK_B R170, R42 ;  /* 0x0000002affaa723e */ /* 0x000fe200020006ff */
[----:B------:R-:W-:Y:S01]  /*b110*/  HADD2.F32 R95, -RZ, R93.H0_H0 ;  /* 0x2000005dff5f7230 */ /* 0x000fe20000004100 */
[----:B------:R-:W-:Y:S01]  /*b120*/  F2FP.F16.E4M3.UNPACK_B R43, R43.H1 ;  /* 0x0000002bff2b723e */ /* 0x000fe200030006ff */
[----:B------:R-:W-:Y:S01]  /*b130*/  HADD2.F32 R55, -RZ, R59.H0_H0 ;  /* 0x2000003bff377230 */ /* 0x000fe20000004100 */
[----:B------:R-:W-:Y:S01]  /*b140*/  F2FP.F16.E4M3.UNPACK_B R166, R40 ;  /* 0x00000028ffa6723e */ /* 0x000fe200020006ff */
[----:B------:R-:W-:Y:S01]  /*b150*/  HADD2.F32 R40, -RZ, R170.H0_H0 ;  /* 0x200000aaff287230 */ /* 0x000fe20000004100 */
[----:B------:R-:W-:Y:S01]  /*b160*/  F2FP.SATFINITE.E4M3.F32.PACK_AB_MERGE_C R44, R53, R44, RZ ;  /* 0x0000002c352c723e */ /* 0x000fe200048070ff */
[----:B------:R-:W-:Y:S01]  /*b170*/  HADD2.F32 R91, -RZ, R43.H0_H0 ;  /* 0x2000002bff5b7230 */ /* 0x000fe20000004100 */
[----:B------:R-:W-:Y:S01]  /*b180*/  F2FP.SATFINITE.E4M3.F32.PACK_AB_MERGE_C R45, R92, R45, RZ ;  /* 0x0000002d5c2d723e */ /* 0x000fe200048070ff */
[----:B------:R-:W-:-:S02]  /*b190*/  HADD2.F32 R42, -RZ, R94.H0_H0 ;  /* 0x2000005eff2a7230 */ /* 0x000fc40000004100 */
[-C--:B------:R-:W-:Y:S01]  /*b1a0*/  FMUL.FTZ R174, R95, R40.reuse ;  /* 0x000000285fae7220 */ /* 0x080fe20000410000 */
[--C-:B------:R-:W-:Y:S02]  /*b1b0*/  HADD2.F32 R172, -RZ, R171.reuse.H0_H0 ;  /* 0x200000abffac7230 */ /* 0x100fe40000004100 */
[----:B------:R-:W-:Y:S01]  /*b1c0*/  FMUL.FTZ R176, R55, R40 ;  /* 0x0000002837b07220 */ /* 0x000fe20000410000 */
[----:B------:R-:W-:Y:S01]  /*b1d0*/  HADD2.F32 R168, -RZ, R166.H0_H0 ;  /* 0x200000a6ffa87230 */ /* 0x000fe20000004100 */
[----:B------:R-:W-:Y:S01]  /*b1e0*/  F2FP.SATFINITE.E4M3.F32.PACK_AB_MERGE_C R41, R41, R56, R44 ;  /* 0x000000382929723e */ /* 0x000fe2000480702c */
[----:B------:R-:W-:Y:S02]  /*b1f0*/  HADD2.F32 R94, -RZ, R94.H1_H1 ;  /* 0x3000005eff5e7230 */ /* 0x000fe40000004100 */
[----:B------:R-:W-:Y:S01]  /*b200*/  FMUL.FTZ R173, R91, R172 ;  /* 0x000000ac5bad7220 */ /* 0x000fe20000410000 */
[----:B------:R-:W-:Y:S02]  /*b210*/  HADD2.F32 R171, -RZ, R171.H1_H1 ;  /* 0x300000abffab7230 */ /* 0x000fe40000004100 */
[----:B------:R-:W-:Y:S01]  /*b220*/  FFMA.FTZ R40, R55, R168, -R174 ;  /* 0x000000a837287223 */ /* 0x000fe200000108ae */
[----:B------:R-:W-:-:S02]  /*b230*/  HADD2.F32 R43, -RZ, R43.H1_H1 ;  /* 0x3000002bff2b7230 */ /* 0x000fc40000004100 */
[----:B------:R-:W-:Y:S01]  /*b240*/  FFMA.FTZ R176, R95, R168, R176 ;  /* 0x000000a85fb07223 */ /* 0x000fe200000100b0 */
[----:B------:R-:W-:Y:S02]  /*b250*/  HADD2.F32 R169, -RZ, R167.H0_H0 ;  /* 0x200000a7ffa97230 */ /* 0x000fe40000004100 */
[----:B------:R-:W-:Y:S01]  /*b260*/  FMUL.FTZ R178, R42, R172 ;  /* 0x000000ac2ab27220 */ /* 0x000fe20000410000 */
[----:B------:R-:W-:Y:S02]  /*b270*/  HADD2.F32 R93, -RZ, R93.H1_H1 ;  /* 0x3000005dff5d7230 */ /* 0x000fe40000004100 */
        /* <DEDUP_REMOVED lines=9> */
[-C--:B------:R-:W-:Y:S01]  /*b310*/  FFMA.FTZ R43, R43, R167.reuse, -R168 ;  /* 0x000000a72b2b7223 */ /* 0x080fe200000108a8 */
[C---:B------:R-:W-:Y:S01]  /*b320*/  FMUL.FTZ R170, R59.reuse, R170 ;  /* 0x000000aa3baa7220 */ /* 0x040fe20000410000 */
[----:B------:R-:W-:Y:S01]  /*b330*/  FFMA.FTZ R94, R94, R167, R171 ;  /* 0x000000a75e5e7223 */ /* 0x000fe200000100ab */
[-C--:B------:R-:W-:Y:S01]  /*b340*/  FFMA.FTZ R59, R59, R166.reuse, -R42 ;  /* 0x000000a63b3b7223 */ /* 0x080fe2000001082a */
[----:B------:R-:W-:Y:S01]  /*b350*/  F2FP.SATFINITE.E4M3.F32.PACK_AB_MERGE_C R53, R58, R57, R45 ;  /* 0x000000393a35723e */ /* 0x000fe2000480702d */
[----:B------:R-:W-:Y:S01]  /*b360*/  FFMA.FTZ R93, R93, R166, R170 ;  /* 0x000000a65d5d7223 */ /* 0x000fe200000100aa */
[----:B------:R-:W-:Y:S01]  /*b370*/  F2FP.SATFINITE.E4M3.F32.PACK_AB_MERGE_C R43, R43, R178, RZ ;  /* 0x000000b22b2b723e */ /* 0x000fe200048070ff */
[----:B------:R-:W-:Y:S01]  /*b380*/  IMAD.MOV.U32 R42, RZ, RZ, R46 ;  /* 0x000000ffff2a7224 */ /* 0x000fe200078e002e */
[----:B------:R-:W-:-:S02]  /*b390*/  F2FP.SATFINITE.E4M3.F32.PACK_AB_MERGE_C R94, R94, R173, RZ ;  /* 0x000000ad5e5e723e */ /* 0x000fc400048070ff */
[----:B------:R-:W-:Y:S01]  /*b3a0*/  F2FP.SATFINITE.E4M3.F32.PACK_AB_MERGE_C R43, R59, R40, R43 ;  /* 0x000000283b2b723e */ /* 0x000fe2000480702b */
[----:B------:R-:W-:Y:S01]  /*b3b0*/  IMAD.MOV.U32 R40, RZ, RZ, R47 ;  /* 0x000000ffff287224 */ /* 0x000fe200078e002f */
[----:B------:R-:W-:-:S07]  /*b3c0*/  F2FP.SATFINITE.E4M3.F32.PACK_AB_MERGE_C R55, R93, R176, R94 ;  /* 0x000000b05d37723e */ /* 0x000fce000480705e */
.L_x_1407:
[----:B------:R-:W-:Y:S05]  /*b3d0*/  BSYNC B3 ;  /* 0x0000000000037941 */ /* 0x000fea0003800000 */
.L_x_1406:
        /* <DEDUP_REMOVED lines=10> */
.L_x_1405:
[----:B------:R-:W-:Y:S05]  /*b480*/  BSYNC B2 ;  /* 0x0000000000027941 */ /* 0x000fea0003800000 */
.L_x_1404:
[----:B------:R-:W-:-:S13]  /*b490*/  ISETP.NE.AND P4, PT, R33, RZ, PT ;  /* 0x000000ff2100720c */ /* 0x000fda0003f85270 */
[----:B------:R-:W-:Y:S05]  /*b4a0*/  @!P4 BRA `(.L_x_1399) ;  /* 0x0000000c00d8c947 */ /* 0x000fea0003800000 */
[C---:B------:R-:W-:Y:S01]  /*b4b0*/  ISETP.GE.AND P6, PT, R199.reuse, R117, PT ;  /* 0x00000075c700720c */ /* 0x040fe20003fc6270 */
[----:B------:R-:W-:Y:S01]  /*b4c0*/  BSSY B2, `(.L_x_1408) ;  /* 0x00000ea000027945 */ /* 0x000fe20003800000 */
[----:B---3--:R-:W-:Y:S02]  /*b4d0*/  IADD3 R53, P4, P5, R114, R134, R26 ;  /* 0x0000008672357210 */ /* 0x008fe40007d9e01a */
[----:B0-----:R-:W-:Y:S02]  /*b4e0*/  SEL R40, R118, R154, !P6 ;  /* 0x0000009a76287207 */ /* 0x001fe40007000000 */
[----:B------:R-:W-:Y:S02]  /*b4f0*/  IADD3.X R52, R0, R165, R29, P4, P5 ;  /* 0x000000a500347210 */ /* 0x000fe400027ea41d */
[----:B------:R-:W-:Y:S02]  /*b500*/  SHF.R.S32.HI R41, RZ, 0x1f, R40 ;  /* 0x0000001fff297819 */ /* 0x000fe40000011428 */
[----:B------:R-:W-:-:S02]  /*b510*/  ISETP.GE.AND P4, PT, R199, R129, PT ;  /* 0x00000081c700720c */ /* 0x000fc40003f86270 */
        /* <DEDUP_REMOVED lines=19> */
[----:B------:R-:W-:Y:S01]  /*b650*/  LOP3.LUT R59, R61, 0xff0000ff, RZ, 0xc0, !PT ;  /* 0xff0000ff3d3b7812 */ /* 0x000fe200078ec0ff */
[----:B--2---:R-:W-:Y:S01]  /*b660*/  IMAD.MOV.U32 R57, RZ, RZ, R44 ;  /* 0x000000ffff397224 */ /* 0x004fe200078e002c */
[----:B------:R-:W-:Y:S01]  /*b670*/  SHF.R.U32.HI R62, RZ, 0x8, R63 ;  /* 0x00000008ff3e7819 */ /* 0x000fe2000001163f */
[----:B------:R-:W-:Y:S01]  /*b680*/  IMAD.SHL.U32 R40, R89, 0x100, RZ ;  /* 0x0000010059287824 */ /* 0x000fe200078e00ff */
[----:B------:R-:W-:Y:S01]  /*b690*/  SHF.R.U32.HI R91, RZ, 0x10, R61 ;  /* 0x00000010ff5b7819 */ /* 0x000fe2000001163d */
[----:B------:R-:W-:Y:S01]  /*b6a0*/  IMAD.MOV.U32 R48, RZ, RZ, R41 ;  /* 0x000000ffff307224 */ /* 0x000fe200078e0029 */
[----:B------:R-:W-:Y:S02]  /*b6b0*/  SHF.R.U32.HI R58, RZ, 0x8, R49 ;  /* 0x00000008ff3a7819 */ /* 0x000fe40000011631 */
[----:B------:R-:W-:-:S02]  /*b6c0*/  SHF.R.U32.HI R56, RZ, 0x8, R51 ;  /* 0x00000008ff387819 */ /* 0x000fc40000011633 */
[----:B------:R-:W-:Y:S01]  /*b6d0*/  LOP3.LUT R59, R59, 0xff00, R40, 0xf8, !PT ;  /* 0x0000ff003b3b7812 */ /* 0x000fe200078ef828 */
[----:B------:R-:W-:Y:S01]  /*b6e0*/  IMAD.SHL.U32 R40, R62, 0x100, RZ ;  /* 0x000001003e287824 */ /* 0x000fe200078e00ff */
[----:B------:R-:W-:Y:S01]  /*b6f0*/  SHF.R.U32.HI R88, RZ, 0x10, R49 ;  /* 0x00000010ff587819 */ /* 0x000fe20000011631 */
[----:B------:R-:W-:Y:S01]  /*b700*/  IMAD.SHL.U32 R41, R58, 0x100, RZ ;  /* 0x000001003a297824 */ /* 0x000fe200078e00ff */
[----:B------:R-:W-:Y:S01]  /*b710*/  LOP3.LUT R50, R49, 0xff0000ff, RZ, 0xc0, !PT ;  /* 0xff0000ff31327812 */ /* 0x000fe200078ec0ff */
[----:B------:R-:W-:Y:S01]  /*b720*/  IMAD.MOV.U32 R49, RZ, RZ, R42 ;  /* 0x000000ffff317224 */ /* 0x000fe200078e002a */
[----:B------:R-:W-:Y:S01]  /*b730*/  SHF.R.U32.HI R90, RZ, 0x10, R63 ;  /* 0x00000010ff5a7819 */ /* 0x000fe2000001163f */
[----:B------:R-:W-:Y:S01]  /*b740*/  IMAD.U32 R42, R91, 0x10000, RZ ;  /* 0x000100005b2a7824 */ /* 0x000fe200078e00ff */
[----:B------:R-:W-:Y:S01]  /*b750*/  LOP3.LUT R61, R63, 0xff0000ff, RZ, 0xc0, !PT ;  /* 0xff0000ff3f3d7812 */ /* 0x000fe200078ec0ff */
[----:B------:R-:W-:Y:S01]  /*b760*/  IMAD.SHL.U32 R44, R56, 0x100, RZ ;  /* 0x00000100382c7824 */ /* 0x000fe200078e00ff */
[----:B------:R-:W-:-:S02]  /*b770*/  SHF.R.U32.HI R60, RZ, 0x10, R51 ;  /* 0x00000010ff3c7819 */ /* 0x000fc40000011633 */
[----:B------:R-:W-:Y:S02]  /*b780*/  LOP3.LUT R51, R51, 0xff0000ff, RZ, 0xc0, !PT ;  /* 0xff0000ff33337812 */ /* 0x000fe400078ec0ff */
[----:B------:R-:W-:Y:S02]  /*b790*/  F2FP.F16.E4M3.UNPACK_B R63, R164.H1 ;  /* 0x000000a4ff3f723e */ /* 0x000fe400030006ff */
[----:B------:R-:W-:Y:S02]  /*b7a0*/  F2FP.F16.E4M3.UNPACK_B R58, R57.H1 ;  /* 0x00000039ff3a723e */ /* 0x000fe400030006ff */
[----:B------:R-:W-:Y:S02]  /*b7b0*/  F2FP.F16.E4M3.UNPACK_B R56, R55.H1 ;  /* 0x00000037ff38723e */ /* 0x000fe400030006ff */
[----:B------:R-:W-:Y:S01]  /*b7c0*/  LOP3.LUT R61, R61, 0xff00, R40, 0xf8, !PT ;  /* 0x0000ff003d3d7812 */ /* 0x000fe200078ef828 */
[----:B------:R-:W-:Y:S01]  /*b7d0*/  IMAD.U32 R40, R90, 0x10000, RZ ;  /* 0x000100005a287824 */ /* 0x000fe200078e00ff */
[----:B------:R-:W-:-:S02]  /*b7e0*/  LOP3.LUT R42, R59, 0xff0000, R42, 0xf8, !PT ;  /* 0x00ff00003b2a7812 */ /* 0x000fc400078ef82a */
[----:B------:R-:W-:Y:S01]  /*b7f0*/  LOP3.LUT R89, R50, 0xff00, R41, 0xf8, !PT ;  /* 0x0000ff0032597812 */ /* 0x000fe200078ef829 */
[----:B------:R-:W-:Y:S01]  /*b800*/  HADD2.F32 R41, -RZ, R63.H0_H0 ;  /* 0x2000003fff297230 */ /* 0x000fe20000004100 */
[----:B------:R-:W-:Y:S01]  /*b810*/  LOP3.LUT R62, R51, 0xff00, R44, 0xf8, !PT ;  /* 0x0000ff00333e7812 */ /* 0x000fe200078ef82c */
[----:B------:R-:W-:Y:S01]  /*b820*/  HADD2.F32 R51, -RZ, R58.H0_H0 ;  /* 0x2000003aff337230 */ /* 0x000fe20000004100 */
[----:B------:R-:W-:Y:S01]  /*b830*/  F2FP.F16.E4M3.UNPACK_B R59, R162.H1 ;  /* 0x000000a2ff3b723e */ /* 0x000fe200030006ff */
[----:B------:R-:W-:Y:S01]  /*b840*/  HADD2.F32 R50, -RZ, R56.H0_H0 ;  /* 0x20000038ff327230 */ /* 0x000fe20000004100 */
[----:B------:R-:W-:Y:S01]  /*b850*/  LOP3.LUT R40, R61, 0xff0000, R40, 0xf8, !PT ;  /* 0x00ff00003d287812 */ /* 0x000fe200078ef828 */
[----:B------:R-:W-:Y:S02]  /*b860*/  IMAD.U32 R61, R60, 0x10000, RZ ;  /* 0x000100003c3d7824 */ /* 0x000fe400078e00ff */
[----:B------:R-:W-:Y:S01]  /*b870*/  FMUL.FTZ R91, R51, R41 ;  /* 0x00000029335b7220 */ /* 0x000fe20000410000 */
[----:B------:R-:W-:-:S02]  /*b880*/  IMAD.U32 R44, R88, 0x10000, RZ ;  /* 0x00010000582c7824 */ /* 0x000fc400078e00ff */
[----:B------:R-:W-:Y:S01]  /*b890*/  FMUL.FTZ R88, R50, R41 ;  /* 0x0000002932587220 */ /* 0x000fe20000410000 */
[----:B------:R-:W-:Y:S01]  /*b8a0*/  HADD2.F32 R60, -RZ, R59.H0_H0 ;  /* 0x2000003bff3c7230 */ /* 0x000fe20000004100 */
[----:B------:R-:W-:Y:S01]  /*b8b0*/  LOP3.LUT R41, R62, 0xff0000, R61, 0xf8, !PT ;  /* 0x00ff00003e297812 */ /* 0x000fe200078ef83d */
[----:B------:R-:W-:Y:S01]  /*b8c0*/  HADD2.F32 R56, -RZ, R56.H1_H1 ;  /* 0x30000038ff387230 */ /* 0x000fe20000004100 */
[----:B------:R-:W-:Y:S01]  /*b8d0*/  F2FP.F16.E4M3.UNPACK_B R164, R164 ;  /* 0x000000a4ffa4723e */ /* 0x000fe200020006ff */
        /* <DEDUP_REMOVED lines=9> */
[C---:B------:R-:W-:Y:S01]  /*b970*/  FMUL.FTZ R88, R56.reuse, R60 ;  /* 0x0000003c38587220 */ /* 0x040fe20000410000 */
[----:B------:R-:W-:Y:S01]  /*b980*/  F2FP.F16.E4M3.UNPACK_B R162, R162 ;  /* 0x000000a2ffa2723e */ /* 0x000fe200020006ff */
[----:B------:R-:W-:Y:S02]  /*b990*/  HADD2.F32 R60, -RZ, R58.H0_H0 ;  /* 0x2000003aff3c7230 */ /* 0x000fe40000004100 */
[-C--:B------:R-:W-:Y:S01]  /*b9a0*/  FFMA.FTZ R55, R56, R62.reuse, -R55 ;  /* 0x0000003e38377223 */ /* 0x080fe20000010837 */
[----:B------:R-:W-:Y:S02]  /*b9b0*/  HADD2.F32 R57, -RZ, R59.H0_H0 ;  /* 0x2000003bff397230 */ /* 0x000fe40000004100 */
[----:B------:R-:W-:Y:S01]  /*b9c0*/  FFMA.FTZ R56, R61, R62, R88 ;  /* 0x0000003e3d387223 */ /* 0x000fe20000010058 */
[----:B------:R-:W-:Y:S02]  /*b9d0*/  HADD2.F32 R61, -RZ, R162.H0_H0 ;  /* 0x200000a2ff3d7230 */ /* 0x000fe40000004100 */
[----:B------:R-:W-:Y:S01]  /*b9e0*/  FMUL.FTZ R88, R60, R63 ;  /* 0x0000003f3c587220 */ /* 0x000fe20000410000 */
[----:B------:R-:W-:-:S02]  /*b9f0*/  HADD2.F32 R164, -RZ, R164.H1_H1 ;  /* 0x300000a4ffa47230 */ /* 0x000fc40000004100 */
[----:B------:R-:W-:Y:S01]  /*ba00*/  FMUL.FTZ R63, R57, R63 ;  /* 0x0000003f393f7220 */ /* 0x000fe20000410000 */
[----:B------:R-:W-:Y:S01]  /*ba10*/  HADD2.F32 R62, -RZ, R58.H1_H1 ;  /* 0x3000003aff3e7230 */ /* 0x000fe20000004100 */
[----:B------:R-:W-:Y:S01]  /*ba20*/  F2FP.F16.E4M3.UNPACK_B R90, R163.H1 ;  /* 0x000000a3ff5a723e */ /* 0x000fe200030006ff */
[----:B------:R-:W-:Y:S02]  /*ba30*/  HADD2.F32 R59, -RZ, R59.H1_H1 ;  /* 0x3000003bff3b7230 */ /* 0x000fe40000004100 */
[-C--:B------:R-:W-:Y:S01]  /*ba40*/  FFMA.FTZ R58, R60, R61.reuse, R63 ;  /* 0x0000003d3c3a7223 */ /* 0x080fe2000001003f */
[----:B------:R-:W-:Y:S01]  /*ba50*/  F2FP.F16.E4M3.UNPACK_B R63, R46.H1 ;  /* 0x0000002eff3f723e */ /* 0x000fe200030006ff */
[----:B------:R-:W-:Y:S01]  /*ba60*/  HADD2.F32 R162, -RZ, R162.H1_H1 ;  /* 0x300000a2ffa27230 */ /* 0x000fe20000004100 */
[----:B------:R-:W-:Y:S01]  /*ba70*/  LOP3.LUT R44, R89, 0xff0000, R44, 0xf8, !PT ;  /* 0x00ff0000592c7812 */ /* 0x000fe200078ef82c */
[----:B------:R-:W-:Y:S01]  /*ba80*/  FFMA.FTZ R57, R57, R61, -R88 ;  /* 0x0000003d39397223 */ /* 0x000fe20000010858 */
[-C--:B------:R-:W-:Y:S01]  /*ba90*/  FMUL.FTZ R60, R62, R164.reuse ;  /* 0x000000a43e3c7220 */ /* 0x080fe20000410000 */
[----:B------:R-:W-:Y:S01]  /*baa0*/  FMUL.FTZ R91, R59, R164 ;  /* 0x000000a43b5b7220 */ /* 0x000fe20000410000 */
[----:B------:R-:W-:Y:S01]  /*bab0*/  F2FP.F16.E4M3.UNPACK_B R89, R161.H1 ;  /* 0x000000a1ff59723e */ /* 0x000fe200030006ff */
[----:B------:R-:W-:Y:S01]  /*bac0*/  HADD2.F32 R93, -RZ, R90.H0_H0 ;  /* 0x2000005aff5d7230 */ /* 0x000fe20000004100 */
[----:B------:R-:W-:Y:S01]  /*bad0*/  F2FP.F16.E4M3.UNPACK_B R61, R49.H1 ;  /* 0x00000031ff3d723e */ /* 0x000fe200030006ff */
[----:B------:R-:W-:-:S02]  /*bae0*/  HADD2.F32 R88, -RZ, R63.H0_H0 ;  /* 0x2000003fff587230 */ /* 0x000fc40000004100 */
[-C--:B------:R-:W-:Y:S01]  /*baf0*/  FFMA.FTZ R60, R59, R162.reuse, -R60 ;  /* 0x000000a23b3c7223 */ /* 0x080fe2000001083c */
[----:B------:R-:W-:Y:S01]  /*bb00*/  FFMA.FTZ R59, R62, R162, R91 ;  /* 0x000000a23e3b7223 */ /* 0x000fe2000001005b */
[----:B------:R-:W-:Y:S01]  /*bb10*/  HADD2.F32 R91, -RZ, R89.H0_H0 ;  /* 0x20000059ff5b7230 */ /* 0x000fe20000004100 */
[----:B------:R-:W-:Y:S01]  /*bb20*/  F2FP.F16.E4M3.UNPACK_B R163, R163 ;  /* 0x000000a3ffa3723e */ /* 0x000fe200020006ff */
[----:B------:R-:W-:Y:S02]  /*bb30*/  HADD2.F32 R62, -RZ, R61.H0_H0 ;  /* 0x2000003dff3e7230 */ /* 0x000fe40000004100 */
[----:B------:R-:W-:Y:S01]  /*bb40*/  FMUL.FTZ R95, R88, R93 ;  /* 0x0000005d585f7220 */ /* 0x000fe20000410000 */
[----:B------:R-:W-:Y:S01]  /*bb50*/  HADD2.F32 R90, -RZ, R90.H1_H1 ;  /* 0x3000005aff5a7230 */ /* 0x000fe20000004100 */
[----:B------:R-:W-:Y:S01]  /*bb60*/  F2FP.F16.E4M3.UNPACK_B R49, R49 ;  /* 0x00000031ff31723e */ /* 0x000fe200020006ff */
[----:B------:R-:W-:Y:S02]  /*bb70*/  HADD2.F32 R63, -RZ, R63.H1_H1 ;  /* 0x3000003fff3f7230 */ /* 0x000fe40000004100 */
[C---:B------:R-:W-:Y:S01]  /*bb80*/  FMUL.FTZ R93, R62.reuse, R93 ;  /* 0x0000005d3e5d7220 */ /* 0x040fe20000410000 */
[----:B------:R-:W-:Y:S01]  /*bb90*/  FFMA.FTZ R95, R62, R91, -R95 ;  /* 0x0000005b3e5f7223 */ /* 0x000fe2000001085f */
[----:B------:R-:W-:Y:S01]  /*bba0*/  HADD2.F32 R61, -RZ, R61.H1_H1 ;  /* 0x3000003dff3d7230 */ /* 0x000fe20000004100 */
[----:B------:R-:W-:Y:S01]  /*bbb0*/  F2FP.F16.E4M3.UNPACK_B R161, R161 ;  /* 0x000000a1ffa1723e */ /* 0x000fe200020006ff */
[----:B------:R-:W-:-:S02]  /*bbc0*/  HADD2.F32 R62, -RZ, R89.H1_H1 ;  /* 0x30000059ff3e7230 */ /* 0x000fc40000004100 */
[-C--:B------:R-:W-:Y:S01]  /*bbd0*/  FMUL.FTZ R92, R63, R90.reuse ;  /* 0x0000005a3f5c7220 */ /* 0x080fe20000410000 */
[--C-:B------:R-:W-:Y:S02]  /*bbe0*/  HADD2.F32 R89, -RZ, R163.reuse.H0_H0 ;  /* 0x200000a3ff597230 */ /* 0x100fe40000004100 */
[C---:B------:R-:W-:Y:S01]  /*bbf0*/  FMUL.FTZ R90, R61.reuse, R90 ;  /* 0x0000005a3d5a7220 */ /* 0x040fe20000410000 */
[----:B------:R-:W-:Y:S01]  /*bc00*/  FFMA.FTZ R93, R88, R91, R93 ;  /* 0x0000005b585d7223 */ /* 0x000fe2000001005d */
[----:B------:R-:W-:Y:S01]  /*bc10*/  FFMA.FTZ R94, R61, R62, -R92 ;  /* 0x0000003e3d5e7223 */ /* 0x000fe2000001085c */
[----:B------:R-:W-:Y:S01]  /*bc20*/  F2FP.F16.E4M3.UNPACK_B R61, R46 ;  /* 0x0000002eff3d723e */ /* 0x000fe200020006ff */
[----:B------:R-:W-:Y:S01]  /*bc30*/  FFMA.FTZ R162, R63, R62, R90 ;  /* 0x0000003e3fa27223 */ /* 0x000fe2000001005a */
[----:B------:R-:W-:Y:S01]  /*bc40*/  HADD2.F32 R90, -RZ, R163.H1_H1 ;  /* 0x300000a3ff5a7230 */ /* 0x000fe20000004100 */
[----:B------:R-:W-:Y:S01]  /*bc50*/  F2FP.SATFINITE.E4M3.F32.PACK_AB_MERGE_C R50, R55, R50, RZ ;  /* 0x000000323732723e */ /* 0x000fe200048070ff */
[----:B------:R-:W-:Y:S01]  /*bc60*/  HADD2.F32 R46, -RZ, R49.H0_H0 ;  /* 0x20000031ff2e7230 */ /* 0x000fe20000004100 */
[----:B------:R-:W-:Y:S01]  /*bc70*/  F2FP.SATFINITE.E4M3.F32.PACK_AB_MERGE_C R56, R56, R51, RZ ;  /* 0x000000333838723e */ /* 0x000fe200048070ff */
[--C-:B------:R-:W-:Y:S01]  /*bc80*/  HADD2.F32 R62, -RZ, R61.reuse.H0_H0 ;  /* 0x2000003dff3e7230 */ /* 0x100fe20000004100 */
[----:B------:R-:W-:Y:S01]  /*bc90*/  F2FP.SATFINITE.E4M3.F32.PACK_AB_MERGE_C R51, R60, R57, R50 ;  /* 0x000000393c33723e */ /* 0x000fe20004807032 */
[----:B------:R-:W-:Y:S01]  /*bca0*/  HADD2.F32 R61, -RZ, R61.H1_H1 ;  /* 0x3000003dff3d7230 */ /* 0x000fe20000004100 */
[----:B------:R-:W-:Y:S01]  /*bcb0*/  F2FP.SATFINITE.E4M3.F32.PACK_AB_MERGE_C R50, R59, R58, R56 ;  /* 0x0000003a3b32723e */ /* 0x000fe20004807038 */
[----:B------:R-:W-:-:S02]  /*bcc0*/  HADD2.F32 R49, -RZ, R49.H1_H1 ;  /* 0x30000031ff317230 */ /* 0x000fc40000004100 */
[-C--:B------:R-:W-:Y:S01]  /*bcd0*/  FMUL.FTZ R91, R62, R89.reuse ;  /* 0x000000593e5b7220 */ /* 0x080fe20000410000 */
[--C-:B------:R-:W-:Y:S02]  /*bce0*/  HADD2.F32 R63, -RZ, R161.reuse.H0_H0 ;  /* 0x200000a1ff3f7230 */ /* 0x100fe40000004100 */
[C---:B------:R-:W-:Y:S01]  /*bcf0*/  FMUL.FTZ R89, R46.reuse, R89 ;  /* 0x000000592e597220 */ /* 0x040fe20000410000 */
[----:B------:R-:W-:Y:S02]  /*bd00*/  HADD2.F32 R88, -RZ, R161.H1_H1 ;  /* 0x300000a1ff587230 */ /* 0x000fe40000004100 */
[-C--:B------:R-:W-:Y:S01]  /*bd10*/  FMUL.FTZ R92, R61, R90.reuse ;  /* 0x0000005a3d5c7220 */ /* 0x080fe20000410000 */
[----:B------:R-:W-:Y:S01]  /*bd20*/  FMUL.FTZ R90, R49, R90 ;  /* 0x0000005a315a7220 */ /* 0x000fe20000410000 */
[-C--:B------:R-:W-:Y:S01]  /*bd30*/  FFMA.FTZ R91, R46, R63.reuse, -R91 ;  /* 0x0000003f2e5b7223 */ /* 0x080fe2000001085b */
[----:B------:R-:W-:Y:S01]  /*bd40*/  FFMA.FTZ R46, R62, R63, R89 ;  /* 0x0000003f3e2e7223 */ /* 0x000fe20000010059 */
[----:B------:R-:W-:Y:S01]  /*bd50*/  F2FP.F16.E4M3.UNPACK_B R62, R44 ;  /* 0x0000002cff3e723e */ /* 0x000fe200020006ff */
[-C--:B------:R-:W-:Y:S01]  /*bd60*/  FFMA.FTZ R63, R61, R88.reuse, R90 ;  /* 0x000000583d3f7223 */ /* 0x080fe2000001005a */
[----:B------:R-:W-:Y:S01]  /*bd70*/  F2FP.F16.E4M3.UNPACK_B R61, R45 ;  /* 0x0000002dff3d723e */ /* 0x000fe200020006ff */
[----:B------:R-:W-:Y:S01]  /*bd80*/  FFMA.FTZ R92, R49, R88, -R92 ;  /* 0x00000058315c7223 */ /* 0x000fe2000001085c */
[----:B------:R-:W-:Y:S01]  /*bd90*/  F2FP.F16.E4M3.UNPACK_B R56, R48 ;  /* 0x00000030ff38723e */ /* 0x000fe200020006ff */
[----:B------:R-:W-:Y:S01]  /*bda0*/  HADD2.F32 R58, -RZ, R62.H0_H0 ;  /* 0x2000003eff3a7230 */ /* 0x000fe20000004100 */
[-C--:B------:R-:W-:Y:S01]  /*bdb0*/  F2FP.F16.E4M3.UNPACK_B R59, R42.reuse ;  /* 0x0000002aff3b723e */ /* 0x080fe200020006ff */
[----:B------:R-:W-:Y:S01]  /*bdc0*/  HADD2.F32 R57, -RZ, R61.H0_H0 ;  /* 0x2000003dff397230 */ /* 0x000fe20000004100 */
[----:B------:R-:W-:Y:S01]  /*bdd0*/  F2FP.SATFINITE.E4M3.F32.PACK_AB_MERGE_C R93, R162, R93, RZ ;  /* 0x0000005da25d723e */ /* 0x000fe200048070ff */
[----:B------:R-:W-:Y:S01]  /*bde0*/  HADD2.F32 R55, -RZ, R56.H0_H0 ;  /* 0x20000038ff377230 */ /* 0x000fe20000004100 */
[----:B------:R-:W-:Y:S01]  /*bdf0*/  F2FP.F16.E4M3.UNPACK_B R42, R42.H1 ;  /* 0x0000002aff2a723e */ /* 0x000fe200030006ff */
[----:B------:R-:W-:-:S02]  /*be00*/  HADD2.F32 R60, -RZ, R59.H0_H0 ;  /* 0x2000003bff3c7230 */ /* 0x000fc40000004100 */
[-C--:B------:R-:W-:Y:S01]  /*be10*/  FMUL.FTZ R88, R57, R58.reuse ;  /* 0x0000003a39587220 */ /* 0x080fe20000410000 */
[----:B------:R-:W-:Y:S02]  /*be20*/  HADD2.F32 R61, -RZ, R61.H1_H1 ;  /* 0x3000003dff3d7230 */ /* 0x000fe40000004100 */
[----:B------:R-:W-:Y:S01]  /*be30*/  FMUL.FTZ R90, R55, R58 ;  /* 0x0000003a375a7220 */ /* 0x000fe20000410000 */
[----:B------:R-:W-:Y:S01]  /*be40*/  HADD2.F32 R62, -RZ, R62.H1_H1 ;  /* 0x3000003eff3e7230 */ /* 0x000fe20000004100 */
[----:B------:R-:W-:Y:S01]  /*be50*/  F2FP.SATFINITE.E4M3.F32.PACK_AB_MERGE_C R46, R63, R46, R93 ;  /* 0x0000002e3f2e723e */ /* 0x000fe2000480705d */
[----:B------:R-:W-:Y:S02]  /*be60*/  HADD2.F32 R58, -RZ, R56.H1_H1 ;  /* 0x30000038ff3a7230 */ /* 0x000fe40000004100 */
[-C--:B------:R-:W-:Y:S01]  /*be70*/  FFMA.FTZ R55, R55, R60.reuse, -R88 ;  /* 0x0000003c37377223 */ /* 0x080fe20000010858 */
[----:B------:R-:W-:Y:S01]  /*be80*/  FFMA.FTZ R56, R57, R60, R90 ;  /* 0x0000003c39387223 */ /* 0x000fe2000001005a */
[----:B------:R-:W-:-:S02]  /*be90*/  HADD2.F32 R60, -RZ, R59.H1_H1 ;  /* 0x3000003bff3c7230 */ /* 0x000fc40000004100 */
[CC--:B------:R-:W-:Y:S01]  /*bea0*/  FMUL.FTZ R63, R61.reuse, R62.reuse ;  /* 0x0000003e3d3f7220 */ /* 0x0c0fe20000410000 */
[C---:B------:R-:W-:Y:S01]  /*beb0*/  FMUL.FTZ R88, R58.reuse, R62 ;  /* 0x0000003e3a587220 */ /* 0x040fe20000410000 */
[----:B------:R-:W-:Y:S02]  /*bec0*/  F2FP.F16.E4M3.UNPACK_B R59, R45.H1 ;  /* 0x0000002dff3b723e */ /* 0x000fe400030006ff */
[----:B------:R-:W-:Y:S01]  /*bed0*/  F2FP.F16.E4M3.UNPACK_B R62, R44.H1 ;  /* 0x0000002cff3e723e */ /* 0x000fe200030006ff */
[----:B------:R-:W-:Y:S01]  /*bee0*/  FFMA.FTZ R45, R61, R60, R88 ;  /* 0x0000003c3d2d7223 */ /* 0x000fe20000010058 */
[----:B------:R-:W-:Y:S01]  /*bef0*/  F2FP.F16.E4M3.UNPACK_B R57, R48.H1 ;  /* 0x00000030ff39723e */ /* 0x000fe200030006ff */
[----:B------:R-:W-:Y:S01]  /*bf00*/  FFMA.FTZ R48, R58, R60, -R63 ;  /* 0x0000003c3a307223 */ /* 0x000fe2000001083f */
[----:B------:R-:W-:Y:S01]  /*bf10*/  HADD2.F32 R58, -RZ, R59.H0_H0 ;  /* 0x2000003bff3a7230 */ /* 0x000fe20000004100 */
[----:B------:R-:W-:Y:S01]  /*bf20*/  F2FP.SATFINITE.E4M3.F32.PACK_AB_MERGE_C R49, R94, R95, RZ ;  /* 0x0000005f5e31723e */ /* 0x000fe200048070ff */
[----:B------:R-:W-:-:S02]  /*bf30*/  HADD2.F32 R63, -RZ, R62.H0_H0 ;  /* 0x2000003eff3f7230 */ /* 0x000fc40000004100 */
[----:B------:R-:W-:Y:S01]  /*bf40*/  HADD2.F32 R59, -RZ, R59.H1_H1 ;  /* 0x3000003bff3b7230 */ /* 0x000fe20000004100 */
[----:B------:R-:W-:Y:S01]  /*bf50*/  F2FP.SATFINITE.E4M3.F32.PACK_AB_MERGE_C R49, R92, R91, R49 ;  /* 0x0000005b5c31723e */ /* 0x000fe20004807031 */
[----:B------:R-:W-:Y:S02]  /*bf60*/  HADD2.F32 R62, -RZ, R62.H1_H1 ;  /* 0x3000003eff3e7230 */ /* 0x000fe40000004100 */
[----:B------:R-:W-:Y:S01]  /*bf70*/  FMUL.FTZ R89, R58, R63 ;  /* 0x0000003f3a597220 */ /* 0x000fe20000410000 */
[--C-:B------:R-:W-:Y:S02]  /*bf80*/  HADD2.F32 R44, -RZ, R57.reuse.H0_H0 ;  /* 0x20000039ff2c7230 */ /* 0x100fe40000004100 */
[----:B------:R-:W-:Y:S02]  /*bf90*/  HADD2.F32 R57, -RZ, R57.H1_H1 ;  /* 0x30000039ff397230 */ /* 0x000fe40000004100 */
[----:B------:R-:W-:Y:S01]  /*bfa0*/  FMUL.FTZ R88, R59, R62 ;  /* 0x0000003e3b587220 */ /* 0x000fe20000410000 */
[----:B------:R-:W-:-:S02]  /*bfb0*/  HADD2.F32 R61, -RZ, R42.H0_H0 ;  /* 0x2000002aff3d7230 */ /* 0x000fc40000004100 */
[C---:B------:R-:W-:Y:S01]  /*bfc0*/  FMUL.FTZ R63, R44.reuse, R63 ;  /* 0x0000003f2c3f7220 */ /* 0x040fe20000410000 */
[----:B------:R-:W-:Y:S02]  /*bfd0*/  HADD2.F32 R60, -RZ, R42.H1_H1 ;  /* 0x3000002aff3c7230 */ /* 0x000fe40000004100 */
[C---:B------:R-:W-:Y:S01]  /*bfe0*/  FMUL.FTZ R62, R57.reuse, R62 ;  /* 0x0000003e393e7220 */ /* 0x040fe20000410000 */
[----:B------:R-:W-:Y:S01]  /*bff0*/  FFMA.FTZ R42, R44, R61, -R89 ;  /* 0x0000003d2c2a7223 */ /* 0x000fe20000010859 */
[----:B------:R-:W-:Y:S01]  /*c000*/  F2FP.F16.E4M3.UNPACK_B R44, R43 ;  /* 0x0000002bff2c723e */ /* 0x000fe200020006ff */
[-C--:B------:R-:W-:Y:S01]  /*c010*/  FFMA.FTZ R93, R57, R60.reuse, -R88 ;  /* 0x0000003c395d7223 */ /* 0x080fe20000010858 */
[----:B------:R-:W-:Y:S01]  /*c020*/  F2FP.F16.E4M3.UNPACK_B R88, R41 ;  /* 0x00000029ff58723e */ /* 0x000fe200020006ff */
[----:B------:R-:W-:Y:S01]  /*c030*/  FFMA.FTZ R92, R58, R61, R63 ;  /* 0x0000003d3a5c7223 */ /* 0x000fe2000001003f */
[----:B------:R-:W-:Y:S01]  /*c040*/  F2FP.F16.E4M3.UNPACK_B R58, R47 ;  /* 0x0000002fff3a723e */ /* 0x000fe200020006ff */
[----:B------:R-:W-:Y:S01]  /*c050*/  FFMA.FTZ R95, R59, R60, R62 ;  /* 0x0000003c3b5f7223 */ /* 0x000fe2000001003e */
[----:B------:R-:W-:Y:S01]  /*c060*/  F2FP.F16.E4M3.UNPACK_B R89, R41.H1 ;  /* 0x00000029ff59723e */ /* 0x000fe200030006ff */
        /* <DEDUP_REMOVED lines=12> */
[----:B------:R-:W-:Y:S02]  /*c130*/  HADD2.F32 R57, -RZ, R43.H0_H0 ;  /* 0x2000002bff397230 */ /* 0x000fe40000004100 */
[----:B------:R-:W-:Y:S01]  /*c140*/  FMUL.FTZ R90, R40, R91 ;  /* 0x0000005b285a7220 */ /* 0x000fe20000410000 */
[----:B------:R-:W-:Y:S02]  /*c150*/  HADD2.F32 R63, -RZ, R61.H0_H0 ;  /* 0x2000003dff3f7230 */ /* 0x000fe40000004100 */
[----:B------:R-:W-:Y:S01]  /*c160*/  FFMA.FTZ R161, R60, R62, R161 ;  /* 0x0000003e3ca17223 */ /* 0x000fe200000100a1 */
[----:B------:R-:W-:-:S02]  /*c170*/  HADD2.F32 R59, -RZ, R59.H1_H1 ;  /* 0x3000003bff3b7230 */ /* 0x000fc40000004100 */
[----:B------:R-:W-:Y:S01]  /*c180*/  FMUL.FTZ R91, R57, R91 ;  /* 0x0000005b395b7220 */ /* 0x000fe20000410000 */
[----:B------:R-:W-:Y:S02]  /*c190*/  HADD2.F32 R60, -RZ, R89.H1_H1 ;  /* 0x30000059ff3c7230 */ /* 0x000fe40000004100 */
[----:B------:R-:W-:Y:S01]  /*c1a0*/  FFMA.FTZ R94, R47, R62, -R94 ;  /* 0x0000003e2f5e7223 */ /* 0x000fe2000001085e */
[----:B------:R-:W-:Y:S02]  /*c1b0*/  HADD2.F32 R43, -RZ, R43.H1_H1 ;  /* 0x3000002bff2b7230 */ /* 0x000fe40000004100 */
[----:B------:R-:W-:Y:S01]  /*c1c0*/  FFMA.FTZ R91, R40, R63, R91 ;  /* 0x0000003f285b7223 */ /* 0x000fe2000001005b */
[----:B------:R-:W-:Y:S02]  /*c1d0*/  HADD2.F32 R58, -RZ, R58.H1_H1 ;  /* 0x3000003aff3a7230 */ /* 0x000fe40000004100 */
[----:B------:R-:W-:Y:S01]  /*c1e0*/  FMUL.FTZ R62, R59, R60 ;  /* 0x0000003c3b3e7220 */ /* 0x000fe20000410000 */
[----:B------:R-:W-:-:S02]  /*c1f0*/  HADD2.F32 R47, -RZ, R88.H1_H1 ;  /* 0x30000058ff2f7230 */ /* 0x000fc40000004100 */
[----:B------:R-:W-:Y:S01]  /*c200*/  FMUL.FTZ R60, R43, R60 ;  /* 0x0000003c2b3c7220 */ /* 0x000fe20000410000 */
[----:B------:R-:W-:Y:S02]  /*c210*/  HADD2.F32 R44, -RZ, R44.H1_H1 ;  /* 0x3000002cff2c7230 */ /* 0x000fe40000004100 */
[----:B------:R-:W-:Y:S01]  /*c220*/  FFMA.FTZ R90, R57, R63, -R90 ;  /* 0x0000003f395a7223 */ /* 0x000fe2000001085a */
[----:B------:R-:W-:Y:S02]  /*c230*/  HADD2.F32 R40, -RZ, R61.H1_H1 ;  /* 0x3000003dff287230 */ /* 0x000fe40000004100 */
[-C--:B------:R-:W-:Y:S01]  /*c240*/  FMUL.FTZ R57, R58, R47.reuse ;  /* 0x0000002f3a397220 */ /* 0x080fe20000410000 */
[----:B------:R-:W-:Y:S02]  /*c250*/  HADD2.F32 R41, -RZ, R41.H1_H1 ;  /* 0x30000029ff297230 */ /* 0x000fe40000004100 */
[C---:B------:R-:W-:Y:S01]  /*c260*/  FMUL.FTZ R47, R44.reuse, R47 ;  /* 0x0000002f2c2f7220 */ /* 0x040fe20000410000 */
        /* <DEDUP_REMOVED lines=14> */
[----:B------:R-:W-:-:S07]  /*c350*/  F2FP.SATFINITE.E4M3.F32.PACK_AB_MERGE_C R47, R58, R161, R60 ;  /* 0x000000a13a2f723e */ /* 0x000fce000480703c */
.L_x_1409:
[----:B------:R-:W-:Y:S05]  /*c360*/  BSYNC B2 ;  /* 0x0000000000027941 */ /* 0x000fea0003800000 */
.L_x_1408:
        /* <DEDUP_REMOVED lines=10> */
.L_x_1399:
[----:B------:R-:W-:Y:S05]  /*c410*/  BSYNC B1 ;  /* 0x0000000000017941 */ /* 0x000fea0003800000 */
.L_x_1398:
[-C--:B0-234-:R-:W-:Y:S02]  /*c420*/  IMAD R40, R144, R130.reuse, RZ ;  /* 0x0000008290287224 */ /* 0x09dfe400078e02ff */
        /* <DEDUP_REMOVED lines=41> */
[----:B------:R-:W-:Y:S01]  /*c6c0*/  IMAD.MOV.U32 R52, RZ, RZ, R41 ;  /* 0x000000ffff347224 */ /* 0x000fe200078e0029 */
[----:B------:R-:W-:Y:S01]  /*c6d0*/  SHF.R.U32.HI R62, RZ, 0x8, R67 ;  /* 0x00000008ff3e7819 */ /* 0x000fe20000011643 */
[----:B------:R-:W-:Y:S01]  /*c6e0*/  IMAD.SHL.U32 R40, R54, 0x100, RZ ;  /* 0x0000010036287824 */ /* 0x000fe200078e00ff */
[----:B------:R-:W-:Y:S01]  /*c6f0*/  SHF.R.U32.HI R77, RZ, 0x10, R77 ;  /* 0x00000010ff4d7819 */ /* 0x000fe2000001164d */
[----:B------:R-:W-:Y:S01]  /*c700*/  IMAD.MOV.U32 R54, RZ, RZ, R42 ;  /* 0x000000ffff367224 */ /* 0x000fe200078e002a */
[----:B------:R-:W-:Y:S01]  /*c710*/  SHF.R.U32.HI R59, RZ, 0x8, R65 ;  /* 0x00000008ff3b7819 */ /* 0x000fe20000011641 */
[----:B------:R-:W-:Y:S01]  /*c720*/  IMAD.SHL.U32 R42, R62, 0x100, RZ ;  /* 0x000001003e2a7824 */ /* 0x000fe200078e00ff */
[--C-:B------:R-:W-:Y:S01]  /*c730*/  SHF.R.U32.HI R76, RZ, 0x8, R79.reuse ;  /* 0x00000008ff4c7819 */ /* 0x100fe2000001164f */
[----:B------:R-:W-:Y:S01]  /*c740*/  IMAD.U32 R41, R77, 0x10000, RZ ;  /* 0x000100004d297824 */ /* 0x000fe200078e00ff */
[----:B------:R-:W-:Y:S01]  /*c750*/  LOP3.LUT R61, R67, 0xff0000ff, RZ, 0xc0, !PT ;  /* 0xff0000ff433d7812 */ /* 0x000fe200078ec0ff */
[----:B------:R-:W-:Y:S01]  /*c760*/  IMAD.SHL.U32 R59, R59, 0x100, RZ ;  /* 0x000001003b3b7824 */ /* 0x000fe200078e00ff */
[----:B------:R-:W-:Y:S01]  /*c770*/  SHF.R.U32.HI R64, RZ, 0x10, R79 ;  /* 0x00000010ff407819 */ /* 0x000fe2000001164f */
[----:B--2---:R-:W-:Y:S01]  /*c780*/  IMAD.MOV.U32 R60, RZ, RZ, R44 ;  /* 0x000000ffff3c7224 */ /* 0x004fe200078e002c */
[----:B------:R-:W-:Y:S01]  /*c790*/  LOP3.LUT R40, R55, 0xff00, R40, 0xf8, !PT ;  /* 0x0000ff0037287812 */ /* 0x000fe200078ef828 */
[----:B------:R-:W-:Y:S01]  /*c7a0*/  IMAD.SHL.U32 R55, R76, 0x100, RZ ;  /* 0x000001004c377824 */ /* 0x000fe200078e00ff */
[----:B------:R-:W-:-:S02]  /*c7b0*/  LOP3.LUT R58, R65, 0xff0000ff, RZ, 0xc0, !PT ;  /* 0xff0000ff413a7812 */ /* 0x000fc400078ec0ff */
[----:B------:R-:W-:Y:S02]  /*c7c0*/  LOP3.LUT R56, R79, 0xff0000ff, RZ, 0xc0, !PT ;  /* 0xff0000ff4f387812 */ /* 0x000fe400078ec0ff */
[----:B------:R-:W-:Y:S02]  /*c7d0*/  SHF.R.U32.HI R63, RZ, 0x10, R65 ;  /* 0x00000010ff3f7819 */ /* 0x000fe40000011641 */
[----:B------:R-:W-:Y:S02]  /*c7e0*/  LOP3.LUT R65, R61, 0xff00, R42, 0xf8, !PT ;  /* 0x0000ff003d417812 */ /* 0x000fe400078ef82a */
[----:B------:R-:W-:Y:S01]  /*c7f0*/  LOP3.LUT R42, R40, 0xff0000, R41, 0xf8, !PT ;  /* 0x00ff0000282a7812 */ /* 0x000fe200078ef829 */
[----:B------:R-:W-:Y:S01]  /*c800*/  IMAD.U32 R40, R64, 0x10000, RZ ;  /* 0x0001000040287824 */ /* 0x000fe200078e00ff */
[----:B------:R-:W-:Y:S01]  /*c810*/  LOP3.LUT R44, R58, 0xff00, R59, 0xf8, !PT ;  /* 0x0000ff003a2c7812 */ /* 0x000fe200078ef83b */
[----:B------:R-:W-:Y:S01]  /*c820*/  IMAD.U32 R63, R63, 0x10000, RZ ;  /* 0x000100003f3f7824 */ /* 0x000fe200078e00ff */
[----:B------:R-:W-:-:S02]  /*c830*/  LOP3.LUT R55, R56, 0xff00, R55, 0xf8, !PT ;  /* 0x0000ff0038377812 */ /* 0x000fc400078ef837 */
        /* <DEDUP_REMOVED lines=11> */
[----:B------:R-:W-:Y:S01]  /*c8f0*/  LOP3.LUT R44, R44, 0xff0000, R63, 0xf8, !PT ;  /* 0x00ff00002c2c7812 */ /* 0x000fe200078ef83f */
[----:B------:R-:W-:Y:S01]  /*c900*/  FMUL.FTZ R67, R55, R41 ;  /* 0x0000002937437220 */ /* 0x000fe20000410000 */
[--C-:B------:R-:W-:Y:S01]  /*c910*/  HADD2.F32 R62, -RZ, R59.reuse.H0_H0 ;  /* 0x2000003bff3e7230 */ /* 0x100fe20000004100 */
        /* <DEDUP_REMOVED lines=11> */
[C---:B------:R-:W-:Y:S01]  /*c9d0*/  FMUL.FTZ R66, R62.reuse, R65 ;  /* 0x000000413e427220 */ /* 0x040fe20000410000 */
        /* <DEDUP_REMOVED lines=39> */
[----:B------:R-:W-:Y:S02]  /*cc50*/  HADD2.F32 R61, -RZ, R158.H0_H0 ;  /* 0x2000009eff3d7230 */ /* 0x000fe40000004100 */
[----:B------:R-:W-:Y:S01]  /*cc60*/  FFMA.FTZ R89, R57, R62, -R58 ;  /* 0x0000003e39597223 */ /* 0x000fe2000001083a */
[----:B------:R-:W-:Y:S01]  /*cc70*/  F2FP.F16.E4M3.UNPACK_B R57, R46 ;  /* 0x0000002eff39723e */ /* 0x000fe200020006ff */
[----:B------:R-:W-:Y:S01]  /*cc80*/  HADD2.F32 R46, -RZ, R54.H0_H0 ;  /* 0x20000036ff2e7230 */ /* 0x000fe20000004100 */
[----:B------:R-:W-:Y:S01]  /*cc90*/  F2FP.F16.E4M3.UNPACK_B R160, R160 ;  /* 0x000000a0ffa0723e */ /* 0x000fe200020006ff */
[----:B------:R-:W-:Y:S01]  /*cca0*/  FFMA.FTZ R91, R59, R62, R64 ;  /* 0x0000003e3b5b7223 */ /* 0x000fe20000010040 */
[----:B------:R-:W-:Y:S01]  /*ccb0*/  HADD2.F32 R158, -RZ, R158.H1_H1 ;  /* 0x3000009eff9e7230 */ /* 0x000fe20000004100 */
[----:B------:R-:W-:Y:S01]  /*ccc0*/  F2FP.SATFINITE.E4M3.F32.PACK_AB_MERGE_C R56, R67, R56, RZ ;  /* 0x000000384338723e */ /* 0x000fe200048070ff */
[--C-:B------:R-:W-:Y:S01]  /*ccd0*/  HADD2.F32 R58, -RZ, R57.reuse.H0_H0 ;  /* 0x20000039ff3a7230 */ /* 0x100fe20000004100 */
[----:B------:R-:W-:Y:S01]  /*cce0*/  F2FP.F16.E4M3.UNPACK_B R60, R44 ;  /* 0x0000002cff3c723e */ /* 0x000fe200020006ff */
[----:B------:R-:W-:Y:S01]  /*ccf0*/  HADD2.F32 R59, -RZ, R160.H0_H0 ;  /* 0x200000a0ff3b7230 */ /* 0x000fe20000004100 */
[----:B------:R-:W-:Y:S01]  /*cd00*/  F2FP.SATFINITE.E4M3.F32.PACK_AB_MERGE_C R56, R157, R66, R56 ;  /* 0x000000429d38723e */ /* 0x000fe20004807038 */
[----:B------:R-:W-:-:S02]  /*cd10*/  HADD2.F32 R57, -RZ, R57.H1_H1 ;  /* 0x30000039ff397230 */ /* 0x000fc40000004100 */
[-C--:B------:R-:W-:Y:S01]  /*cd20*/  FMUL.FTZ R63, R58, R61.reuse ;  /* 0x0000003d3a3f7220 */ /* 0x080fe20000410000 */
[----:B------:R-:W-:Y:S01]  /*cd30*/  FMUL.FTZ R61, R46, R61 ;  /* 0x0000003d2e3d7220 */ /* 0x000fe20000410000 */
[----:B------:R-:W-:Y:S01]  /*cd40*/  HADD2.F32 R54, -RZ, R54.H1_H1 ;  /* 0x30000036ff367230 */ /* 0x000fe20000004100 */
[----:B------:R-:W-:Y:S01]  /*cd50*/  F2FP.SATFINITE.E4M3.F32.PACK_AB_MERGE_C R55, R78, R55, RZ ;  /* 0x000000374e37723e */ /* 0x000fe200048070ff */
[----:B------:R-:W-:Y:S02]  /*cd60*/  HADD2.F32 R160, -RZ, R160.H1_H1 ;  /* 0x300000a0ffa07230 */ /* 0x000fe40000004100 */
[-C--:B------:R-:W-:Y:S01]  /*cd70*/  FFMA.FTZ R46, R46, R59.reuse, -R63 ;  /* 0x0000003b2e2e7223 */ /* 0x080fe2000001083f */
[----:B------:R-:W-:Y:S01]  /*cd80*/  FFMA.FTZ R62, R58, R59, R61 ;  /* 0x0000003b3a3e7223 */ /* 0x000fe2000001003d */
[-C--:B------:R-:W-:Y:S01]  /*cd90*/  FMUL.FTZ R77, R57, R158.reuse ;  /* 0x0000009e394d7220 */ /* 0x080fe20000410000 */
[----:B------:R-:W-:Y:S01]  /*cda0*/  F2FP.F16.E4M3.UNPACK_B R59, R45 ;  /* 0x0000002dff3b723e */ /* 0x000fe200020006ff */
[C---:B------:R-:W-:Y:S01]  /*cdb0*/  FMUL.FTZ R158, R54.reuse, R158 ;  /* 0x0000009e369e7220 */ /* 0x040fe20000410000 */
[----:B------:R-:W-:Y:S01]  /*cdc0*/  F2FP.F16.E4M3.UNPACK_B R58, R52 ;  /* 0x00000034ff3a723e */ /* 0x000fe200020006ff */
[----:B------:R-:W-:Y:S01]  /*cdd0*/  FFMA.FTZ R77, R54, R160, -R77 ;  /* 0x000000a0364d7223 */ /* 0x000fe2000001084d */
[----:B------:R-:W-:Y:S01]  /*cde0*/  F2FP.SATFINITE.E4M3.F32.PACK_AB_MERGE_C R54, R89, R88, RZ ;  /* 0x000000585936723e */ /* 0x000fe200048070ff */
[----:B------:R-:W-:Y:S01]  /*cdf0*/  FFMA.FTZ R79, R57, R160, R158 ;  /* 0x000000a0394f7223 */ /* 0x000fe2000001009e */
[----:B------:R-:W-:Y:S01]  /*ce00*/  HADD2.F32 R61, -RZ, R59.H0_H0 ;  /* 0x2000003bff3d7230 */ /* 0x000fe20000004100 */
[----:B------:R-:W-:Y:S01]  /*ce10*/  F2FP.F16.E4M3.UNPACK_B R63, R42 ;  /* 0x0000002aff3f723e */ /* 0x000fe200020006ff */
[----:B------:R-:W-:Y:S01]  /*ce20*/  HADD2.F32 R66, -RZ, R60.H0_H0 ;  /* 0x2000003cff427230 */ /* 0x000fe20000004100 */
[----:B------:R-:W-:Y:S01]  /*ce30*/  F2FP.SATFINITE.E4M3.F32.PACK_AB_MERGE_C R90, R91, R90, RZ ;  /* 0x0000005a5b5a723e */ /* 0x000fe200048070ff */
[----:B------:R-:W-:Y:S01]  /*ce40*/  HADD2.F32 R57, -RZ, R58.H0_H0 ;  /* 0x2000003aff397230 */ /* 0x000fe20000004100 */
[----:B------:R-:W-:Y:S01]  /*ce50*/  F2FP.SATFINITE.E4M3.F32.PACK_AB_MERGE_C R55, R76, R65, R55 ;  /* 0x000000414c37723e */ /* 0x000fe20004807037 */
[----:B------:R-:W-:Y:S01]  /*ce60*/  HADD2.F32 R64, -RZ, R63.H0_H0 ;  /* 0x2000003fff407230 */ /* 0x000fe20000004100 */
[----:B------:R-:W-:Y:S01]  /*ce70*/  F2FP.SATFINITE.E4M3.F32.PACK_AB_MERGE_C R54, R77, R46, R54 ;  /* 0x0000002e4d36723e */ /* 0x000fe20004807036 */
[----:B------:R-:W-:Y:S01]  /*ce80*/  FMUL.FTZ R76, R61, R66 ;  /* 0x000000423d4c7220 */ /* 0x000fe20000410000 */
[----:B------:R-:W-:Y:S01]  /*ce90*/  F2FP.SATFINITE.E4M3.F32.PACK_AB_MERGE_C R46, R79, R62, R90 ;  /* 0x0000003e4f2e723e */ /* 0x000fe2000480705a */
[----:B------:R-:W-:-:S02]  /*cea0*/  HADD2.F32 R62, -RZ, R59.H1_H1 ;  /* 0x3000003bff3e7230 */ /* 0x000fc40000004100 */
[----:B------:R-:W-:Y:S01]  /*ceb0*/  FMUL.FTZ R66, R57, R66 ;  /* 0x0000004239427220 */ /* 0x000fe20000410000 */
[----:B------:R-:W-:Y:S01]  /*cec0*/  HADD2.F32 R65, -RZ, R60.H1_H1 ;  /* 0x3000003cff417230 */ /* 0x000fe20000004100 */
[----:B------:R-:W-:Y:S01]  /*ced0*/  F2FP.F16.E4M3.UNPACK_B R59, R52.H1 ;  /* 0x00000034ff3b723e */ /* 0x000fe200030006ff */
[----:B------:R-:W-:Y:S02]  /*cee0*/  HADD2.F32 R60, -RZ, R58.H1_H1 ;  /* 0x3000003aff3c7230 */ /* 0x000fe40000004100 */
[-C--:B------:R-:W-:Y:S01]  /*cef0*/  FFMA.FTZ R58, R61, R64.reuse, R66 ;  /* 0x000000403d3a7223 */ /* 0x080fe20000010042 */
[----:B------:R-:W-:Y:S02]  /*cf00*/  HADD2.F32 R63, -RZ, R63.H1_H1 ;  /* 0x3000003fff3f7230 */ /* 0x000fe40000004100 */
[----:B------:R-:W-:Y:S01]  /*cf10*/  FMUL.FTZ R61, R62, R65 ;  /* 0x000000413e3d7220 */ /* 0x000fe20000410000 */
[----:B------:R-:W-:Y:S01]  /*cf20*/  F2FP.F16.E4M3.UNPACK_B R45, R45.H1 ;  /* 0x0000002dff2d723e */ /* 0x000fe200030006ff */
[C---:B------:R-:W-:Y:S01]  /*cf30*/  FMUL.FTZ R65, R60.reuse, R65 ;  /* 0x000000413c417220 */ /* 0x040fe20000410000 */
[----:B------:R-:W-:Y:S01]  /*cf40*/  FFMA.FTZ R57, R57, R64, -R76 ;  /* 0x0000004039397223 */ /* 0x000fe2000001084c */
[----:B------:R-:W-:Y:S01]  /*cf50*/  FFMA.FTZ R52, R60, R63, -R61 ;  /* 0x0000003f3c347223 */ /* 0x000fe2000001083d */
[----:B------:R-:W-:Y:S01]  /*cf60*/  F2FP.F16.E4M3.UNPACK_B R61, R44.H1 ;  /* 0x0000002cff3d723e */ /* 0x000fe200030006ff */
[----:B------:R-:W-:Y:S01]  /*cf70*/  HADD2.F32 R60, -RZ, R45.H0_H0 ;  /* 0x2000002dff3c7230 */ /* 0x000fe20000004100 */
[----:B------:R-:W-:Y:S01]  /*cf80*/  F2FP.F16.E4M3.UNPACK_B R42, R42.H1 ;  /* 0x0000002aff2a723e */ /* 0x000fe200030006ff */
[----:B------:R-:W-:-:S02]  /*cf90*/  HADD2.F32 R44, -RZ, R59.H0_H0 ;  /* 0x2000003bff2c7230 */ /* 0x000fc40000004100 */
[----:B------:R-:W-:Y:S01]  /*cfa0*/  FFMA.FTZ R77, R62, R63, R65 ;  /* 0x0000003f3e4d7223 */ /* 0x000fe20000010041 */
[----:B------:R-:W-:Y:S02]  /*cfb0*/  HADD2.F32 R45, -RZ, R45.H1_H1 ;  /* 0x3000002dff2d7230 */ /* 0x000fe40000004100 */
[----:B------:R-:W-:Y:S02]  /*cfc0*/  HADD2.F32 R64, -RZ, R61.H1_H1 ;  /* 0x3000003dff407230 */ /* 0x000fe40000004100 */
[----:B------:R-:W-:Y:S02]  /*cfd0*/  HADD2.F32 R59, -RZ, R59.H1_H1 ;  /* 0x3000003bff3b7230 */ /* 0x000fe40000004100 */
[----:B------:R-:W-:Y:S02]  /*cfe0*/  HADD2.F32 R63, -RZ, R61.H0_H0 ;  /* 0x2000003dff3f7230 */ /* 0x000fe40000004100 */
[--C-:B------:R-:W-:Y:S02]  /*cff0*/  HADD2.F32 R61, -RZ, R42.reuse.H0_H0 ;  /* 0x2000002aff3d7230 */ /* 0x100fe40000004100 */
[----:B------:R-:W-:-:S02]  /*d000*/  HADD2.F32 R62, -RZ, R42.H1_H1 ;  /* 0x3000002aff3e7230 */ /* 0x000fc40000004100 */
[-C--:B------:R-:W-:Y:S01]  /*d010*/  FMUL.FTZ R42, R45, R64.reuse ;  /* 0x000000402d2a7220 */ /* 0x080fe20000410000 */
[C---:B------:R-:W-:Y:S01]  /*d020*/  FMUL.FTZ R64, R59.reuse, R64 ;  /* 0x000000403b407220 */ /* 0x040fe20000410000 */
[-C--:B------:R-:W-:Y:S01]  /*d030*/  FMUL.FTZ R65, R60, R63.reuse ;  /* 0x0000003f3c417220 */ /* 0x080fe20000410000 */
[C---:B------:R-:W-:Y:S01]  /*d040*/  FMUL.FTZ R63, R44.reuse, R63 ;  /* 0x0000003f2c3f7220 */ /* 0x040fe20000410000 */
[-C--:B------:R-:W-:Y:S01]  /*d050*/  FFMA.FTZ R79, R59, R62.reuse, -R42 ;  /* 0x0000003e3b4f7223 */ /* 0x080fe2000001082a */
[----:B------:R-:W-:Y:S01]  /*d060*/  FFMA.FTZ R89, R45, R62, R64 ;  /* 0x0000003e2d597223 */ /* 0x000fe20000010040 */
[----:B------:R-:W-:Y:S01]  /*d070*/  F2FP.F16.E4M3.UNPACK_B R59, R47 ;  /* 0x0000002fff3b723e */ /* 0x000fe200020006ff */
[----:B------:R-:W-:Y:S01]  /*d080*/  FFMA.FTZ R76, R44, R61, -R65 ;  /* 0x0000003d2c4c7223 */ /* 0x000fe20000010841 */
[----:B------:R-:W-:Y:S01]  /*d090*/  F2FP.F16.E4M3.UNPACK_B R64, R41 ;  /* 0x00000029ff40723e */ /* 0x000fe200020006ff */
[----:B------:R-:W-:Y:S01]  /*d0a0*/  FFMA.FTZ R78, R60, R61, R63 ;  /* 0x0000003d3c4e7223 */ /* 0x000fe2000001003f */
[----:B------:R-:W-:Y:S01]  /*d0b0*/  F2FP.F16.E4M3.UNPACK_B R65, R41.H1 ;  /* 0x00000029ff41723e */ /* 0x000fe200030006ff */
[----:B------:R-:W-:Y:S01]  /*d0c0*/  HADD2.F32 R60, -RZ, R59.H0_H0 ;  /* 0x2000003bff3c7230 */ /* 0x000fe20000004100 */
[-C--:B------:R-:W-:Y:S01]  /*d0d0*/  F2FP.F16.E4M3.UNPACK_B R42, R43.reuse ;  /* 0x0000002bff2a723e */ /* 0x080fe200020006ff */
[----:B------:R-:W-:Y:S01]  /*d0e0*/  HADD2.F32 R67, -RZ, R64.H0_H0 ;  /* 0x20000040ff437230 */ /* 0x000fe20000004100 */
[-C--:B------:R-:W-:Y:S01]  /*d0f0*/  F2FP.F16.E4M3.UNPACK_B R41, R40.reuse ;  /* 0x00000028ff29723e */ /* 0x080fe200020006ff */
[----:B------:R-:W-:Y:S01]  /*d100*/  HADD2.F32 R66, -RZ, R65.H0_H0 ;  /* 0x20000041ff427230 */ /* 0x000fe20000004100 */
[----:B------:R-:W-:Y:S01]  /*d110*/  F2FP.F16.E4M3.UNPACK_B R43, R43.H1 ;  /* 0x0000002bff2b723e */ /* 0x000fe200030006ff */
        /* <DEDUP_REMOVED lines=9> */
[----:B------:R-:W-:Y:S01]  /*d1b0*/  FFMA.FTZ R91, R44, R63, -R91 ;  /* 0x0000003f2c5b7223 */ /* 0x000fe2000001085b */
[-C--:B------:R-:W-:Y:S01]  /*d1c0*/  FMUL.FTZ R93, R45, R66.reuse ;  /* 0x000000422d5d7220 */ /* 0x080fe20000410000 */
[----:B------:R-:W-:Y:S02]  /*d1d0*/  HADD2.F32 R47, -RZ, R47.H1_H1 ;  /* 0x3000002fff2f7230 */ /* 0x000fe40000004100 */
[----:B------:R-:W-:Y:S01]  /*d1e0*/  FMUL.FTZ R88, R40, R66 ;  /* 0x0000004228587220 */ /* 0x000fe20000410000 */
[----:B------:R-:W-:-:S02]  /*d1f0*/  HADD2.F32 R44, -RZ, R65.H1_H1 ;  /* 0x30000041ff2c7230 */ /* 0x000fc40000004100 */
[----:B------:R-:W-:Y:S01]  /*d200*/  FFMA.FTZ R67, R60, R63, R67 ;  /* 0x0000003f3c437223 */ /* 0x000fe20000010043 */
[----:B------:R-:W-:Y:S02]  /*d210*/  HADD2.F32 R43, -RZ, R43.H1_H1 ;  /* 0x3000002bff2b7230 */ /* 0x000fe40000004100 */
[----:B------:R-:W-:Y:S01]  /*d220*/  FFMA.FTZ R93, R40, R62, R93 ;  /* 0x0000003e285d7223 */ /* 0x000fe2000001005d */
[----:B------:R-:W-:Y:S02]  /*d230*/  HADD2.F32 R59, -RZ, R59.H1_H1 ;  /* 0x3000003bff3b7230 */ /* 0x000fe40000004100 */
[-C--:B------:R-:W-:Y:S01]  /*d240*/  FMUL.FTZ R60, R47, R44.reuse ;  /* 0x0000002c2f3c7220 */ /* 0x080fe20000410000 */
[----:B------:R-:W-:Y:S02]  /*d250*/  HADD2.F32 R64, -RZ, R64.H1_H1 ;  /* 0x30000040ff407230 */ /* 0x000fe40000004100 */
[----:B------:R-:W-:Y:S01]  /*d260*/  FMUL.FTZ R44, R43, R44 ;  /* 0x0000002c2b2c7220 */ /* 0x000fe20000410000 */
[----:B------:R-:W-:-:S02]  /*d270*/  HADD2.F32 R42, -RZ, R42.H1_H1 ;  /* 0x3000002aff2a7230 */ /* 0x000fc40000004100 */
        /* <DEDUP_REMOVED lines=12> */
[----:B------:R-:W-:-:S02]  /*d340*/  F2FP.SATFINITE.E4M3.F32.PACK_AB_MERGE_C R43, R43, R88, RZ ;  /* 0x000000582b2b723e */ /* 0x000fc400048070ff */
[----:B------:R-:W-:Y:S02]  /*d350*/  F2FP.SATFINITE.E4M3.F32.PACK_AB_MERGE_C R44, R44, R93, RZ ;  /* 0x0000005d2c2c723e */ /* 0x000fe400048070ff */
[----:B------:R-:W-:Y:S01]  /*d360*/  F2FP.SATFINITE.E4M3.F32.PACK_AB_MERGE_C R43, R42, R91, R43 ;  /* 0x0000005b2a2b723e */ /* 0x000fe2000480702b */
[----:B------:R-:W-:Y:S01]  /*d370*/  IMAD.MOV.U32 R42, RZ, RZ, R54 ;  /* 0x000000ffff2a7224 */ /* 0x000fe200078e0036 */
[----:B------:R-:W-:Y:S01]  /*d380*/  F2FP.SATFINITE.E4M3.F32.PACK_AB_MERGE_C R47, R64, R67, R44 ;  /* 0x00000043402f723e */ /* 0x000fe2000480702c */
[----:B------:R-:W-:Y:S01]  /*d390*/  IMAD.MOV.U32 R44, RZ, RZ, R56 ;  /* 0x000000ffff2c7224 */ /* 0x000fe200078e0038 */
[----:B------:R-:W-:Y:S02]  /*d3a0*/  F2FP.SATFINITE.E4M3.F32.PACK_AB_MERGE_C R41, R52, R57, R76 ;  /* 0x000000393429723e */ /* 0x000fe4000480704c */
[----:B------:R-:W-:-:S07]  /*d3b0*/  F2FP.SATFINITE.E4M3.F32.PACK_AB_MERGE_C R45, R77, R58, R78 ;  /* 0x0000003a4d2d723e */ /* 0x000fce000480704e */
.L_x_1413:
[----:B------:R-:W-:Y:S05]  /*d3c0*/  BSYNC B2 ;  /* 0x0000000000027941 */ /* 0x000fea0003800000 */
.L_x_1412:
[----:B0-----:R0:W-:Y:S04]  /*d3d0*/  STG.E.128 desc[UR60][R48.64], R40 ;  /* 0x0000002830007986 */ /* 0x0011e8000c101d3c */
[----:B--2---:R0:W-:Y:S02]  /*d3e0*/  @!P2 STG.E.128 desc[UR60][R50.64], R44 ;  /* 0x0000002c3200a986 */ /* 0x0041e4000c101d3c */
.L_x_1411:
[----:B------:R-:W-:Y:S05]  /*d3f0*/  BSYNC B1 ;  /* 0x0000000000017941 */ /* 0x000fea0003800000 */
.L_x_1410:
        /* <DEDUP_REMOVED lines=42> */
[----:B------:R-:W-:Y:S01]  /*d6a0*/  SHF.R.U32.HI R65, RZ, 0x10, R81 ;  /* 0x00000010ff417819 */ /* 0x000fe20000011651 */
[----:B------:R-:W-:Y:S01]  /*d6b0*/  IMAD.MOV.U32 R54, RZ, RZ, R46 ;  /* 0x000000ffff367224 */ /* 0x000fe200078e002e */
[----:B------:R-:W-:Y:S01]  /*d6c0*/  LOP3.LUT R55, R55, 0xff00, R40, 0xf8, !PT ;  /* 0x0000ff0037377812 */ /* 0x000fe200078ef828 */
[----:B------:R-:W-:Y:S01]  /*d6d0*/  IMAD.SHL.U32 R40, R61, 0x100, RZ ;  /* 0x000001003d287824 */ /* 0x000fe200078e00ff */
[----:B------:R-:W-:Y:S01]  /*d6e0*/  SHF.R.U32.HI R66, RZ, 0x10, R83 ;  /* 0x00000010ff427819 */ /* 0x000fe20000011653 */
[----:B------:R-:W-:Y:S01]  /*d6f0*/  IMAD.SHL.U32 R42, R60, 0x100, RZ ;  /* 0x000001003c2a7824 */ /* 0x000fe200078e00ff */
[----:B------:R-:W-:Y:S01]  /*d700*/  LOP3.LUT R57, R83, 0xff0000ff, RZ, 0xc0, !PT ;  /* 0xff0000ff53397812 */ /* 0x000fe200078ec0ff */
[----:B------:R-:W-:Y:S01]  /*d710*/  IMAD.U32 R44, R65, 0x10000, RZ ;  /* 0x00010000412c7824 */ /* 0x000fe200078e00ff */
[----:B------:R-:W-:-:S02]  /*d720*/  LOP3.LUT R63, R69, 0xff0000ff, RZ, 0xc0, !PT ;  /* 0xff0000ff453f7812 */ /* 0x000fc400078ec0ff */
[----:B------:R-:W-:Y:S02]  /*d730*/  SHF.R.U32.HI R58, RZ, 0x8, R71 ;  /* 0x00000008ff3a7819 */ /* 0x000fe40000011647 */
[----:B------:R-:W-:Y:S01]  /*d740*/  LOP3.LUT R61, R57, 0xff00, R40, 0xf8, !PT ;  /* 0x0000ff00393d7812 */ /* 0x000fe200078ef828 */
[----:B------:R-:W-:Y:S01]  /*d750*/  IMAD.U32 R40, R66, 0x10000, RZ ;  /* 0x0001000042287824 */ /* 0x000fe200078e00ff */
[----:B------:R-:W-:Y:S01]  /*d760*/  LOP3.LUT R65, R63, 0xff00, R42, 0xf8, !PT ;  /* 0x0000ff003f417812 */ /* 0x000fe200078ef82a */
[----:B------:R-:W-:Y:S01]  /*d770*/  IMAD.SHL.U32 R46, R58, 0x100, RZ ;  /* 0x000001003a2e7824 */ /* 0x000fe200078e00ff */
[----:B------:R-:W-:Y:S02]  /*d780*/  F2FP.F16.E4M3.UNPACK_B R63, R150.H1 ;  /* 0x00000096ff3f723e */ /* 0x000fe400030006ff */
[----:B------:R-:W-:Y:S02]  /*d790*/  F2FP.F16.E4M3.UNPACK_B R60, R59.H1 ;  /* 0x0000003bff3c723e */ /* 0x000fe400030006ff */
[----:B------:R-:W-:Y:S01]  /*d7a0*/  F2FP.F16.E4M3.UNPACK_B R57, R56.H1 ;  /* 0x00000038ff39723e */ /* 0x000fe200030006ff */
[----:B------:R-:W-:Y:S01]  /*d7b0*/  HADD2.F32 R42, -RZ, R63.H0_H0 ;  /* 0x2000003fff2a7230 */ /* 0x000fe20000004100 */
[----:B------:R-:W-:Y:S01]  /*d7c0*/  SHF.R.U32.HI R62, RZ, 0x10, R69 ;  /* 0x00000010ff3e7819 */ /* 0x000fe20000011645 */
[----:B------:R-:W-:Y:S01]  /*d7d0*/  HADD2.F32 R58, -RZ, R60.H0_H0 ;  /* 0x2000003cff3a7230 */ /* 0x000fe20000004100 */
[----:B------:R-:W-:-:S02]  /*d7e0*/  LOP3.LUT R67, R71, 0xff0000ff, RZ, 0xc0, !PT ;  /* 0xff0000ff47437812 */ /* 0x000fc400078ec0ff */
[----:B------:R-:W-:Y:S02]  /*d7f0*/  LOP3.LUT R40, R61, 0xff0000, R40, 0xf8, !PT ;  /* 0x00ff00003d287812 */ /* 0x000fe400078ef828 */
[----:B------:R-:W-:Y:S01]  /*d800*/  LOP3.LUT R44, R55, 0xff0000, R44, 0xf8, !PT ;  /* 0x00ff0000372c7812 */ /* 0x000fe200078ef82c */
[----:B------:R-:W-:Y:S01]  /*d810*/  HADD2.F32 R55, -RZ, R57.H0_H0 ;  /* 0x20000039ff377230 */ /* 0x000fe20000004100 */
[----:B------:R-:W-:Y:S01]  /*d820*/  F2FP.F16.E4M3.UNPACK_B R61, R152.H1 ;  /* 0x00000098ff3d723e */ /* 0x000fe200030006ff */
[-C--:B------:R-:W-:Y:S01]  /*d830*/  FMUL.FTZ R66, R58, R42.reuse ;  /* 0x0000002a3a427220 */ /* 0x080fe20000410000 */
[----:B------:R-:W-:Y:S02]  /*d840*/  SHF.R.U32.HI R64, RZ, 0x10, R71 ;  /* 0x00000010ff407819 */ /* 0x000fe40000011647 */
[----:B------:R-:W-:Y:S01]  /*d850*/  LOP3.LUT R67, R67, 0xff00, R46, 0xf8, !PT ;  /* 0x0000ff0043437812 */ /* 0x000fe200078ef82e */
[----:B------:R-:W-:Y:S02]  /*d860*/  IMAD.U32 R46, R62, 0x10000, RZ ;  /* 0x000100003e2e7824 */ /* 0x000fe400078e00ff */
[----:B------:R-:W-:Y:S01]  /*d870*/  FMUL.FTZ R69, R55, R42 ;  /* 0x0000002a37457220 */ /* 0x000fe20000410000 */
[----:B------:R-:W-:Y:S01]  /*d880*/  HADD2.F32 R62, -RZ, R61.H0_H0 ;  /* 0x2000003dff3e7230 */ /* 0x000fe20000004100 */
[----:B------:R-:W-:Y:S01]  /*d890*/  F2FP.F16.E4M3.UNPACK_B R150, R150 ;  /* 0x00000096ff96723e */ /* 0x000fe200020006ff */
[----:B------:R-:W-:Y:S01]  /*d8a0*/  IMAD.U32 R64, R64, 0x10000, RZ ;  /* 0x0001000040407824 */ /* 0x000fe200078e00ff */
[----:B------:R-:W-:-:S02]  /*d8b0*/  F2FP.F16.E4M3.UNPACK_B R59, R59 ;  /* 0x0000003bff3b723e */ /* 0x000fc400020006ff */
[-C--:B------:R-:W-:Y:S01]  /*d8c0*/  FFMA.FTZ R55, R55, R62.reuse, -R66 ;  /* 0x0000003e37377223 */ /* 0x080fe20000010842 */
[----:B------:R-:W-:Y:S01]  /*d8d0*/  FFMA.FTZ R69, R58, R62, R69 ;  /* 0x0000003e3a457223 */ /* 0x000fe20000010045 */
[----:B------:R-:W-:Y:S01]  /*d8e0*/  LOP3.LUT R42, R67, 0xff0000, R64, 0xf8, !PT ;  /* 0x00ff0000432a7812 */ /* 0x000fe200078ef840 */
[----:B------:R-:W-:Y:S01]  /*d8f0*/  HADD2.F32 R62, -RZ, R61.H1_H1 ;  /* 0x3000003dff3e7230 */ /* 0x000fe20000004100 */
[----:B------:R-:W-:Y:S01]  /*d900*/  F2FP.F16.E4M3.UNPACK_B R56, R56 ;  /* 0x00000038ff38723e */ /* 0x000fe200020006ff */
[----:B------:R-:W-:Y:S01]  /*d910*/  HADD2.F32 R64, -RZ, R63.H1_H1 ;  /* 0x3000003fff407230 */ /* 0x000fe20000004100 */
[----:B------:R-:W-:Y:S01]  /*d920*/  LOP3.LUT R46, R65, 0xff0000, R46, 0xf8, !PT ;  /* 0x00ff0000412e7812 */ /* 0x000fe200078ef82e */
[----:B------:R-:W-:Y:S01]  /*d930*/  HADD2.F32 R61, -RZ, R60.H1_H1 ;  /* 0x3000003cff3d7230 */ /* 0x000fe20000004100 */
[----:B------:R-:W-:Y:S01]  /*d940*/  F2FP.F16.E4M3.UNPACK_B R152, R152 ;  /* 0x00000098ff98723e */ /* 0x000fe200020006ff */
[----:B------:R-:W-:Y:S02]  /*d950*/  HADD2.F32 R58, -RZ, R57.H1_H1 ;  /* 0x30000039ff3a7230 */ /* 0x000fe40000004100 */
[----:B------:R-:W-:-:S02]  /*d960*/  HADD2.F32 R63, -RZ, R150.H0_H0 ;  /* 0x20000096ff3f7230 */ /* 0x000fc40000004100 */
[CC--:B------:R-:W-:Y:S01]  /*d970*/  FMUL.FTZ R65, R61.reuse, R64.reuse ;  /* 0x000000403d417220 */ /* 0x0c0fe20000410000 */
[----:B------:R-:W-:Y:S02]  /*d980*/  HADD2.F32 R60, -RZ, R59.H0_H0 ;  /* 0x2000003bff3c7230 */ /* 0x000fe40000004100 */
[C---:B------:R-:W-:Y:S01]  /*d990*/  FMUL.FTZ R64, R58.reuse, R64 ;  /* 0x000000403a407220 */ /* 0x040fe20000410000 */
[----:B------:R-:W-:Y:S02]  /*d9a0*/  HADD2.F32 R57, -RZ, R56.H0_H0 ;  /* 0x20000038ff397230 */ /* 0x000fe40000004100 */
[-C--:B------:R-:W-:Y:S01]  /*d9b0*/  FFMA.FTZ R66, R58, R62.reuse, -R65 ;  /* 0x0000003e3a427223 */ /* 0x080fe20000010841 */
[----:B------:R-:W-:Y:S02]  /*d9c0*/  HADD2.F32 R58, -RZ, R152.H0_H0 ;  /* 0x20000098ff3a7230 */ /* 0x000fe40000004100 */
[----:B------:R-:W-:Y:S01]  /*d9d0*/  FFMA.FTZ R68, R61, R62, R64 ;  /* 0x0000003e3d447223 */ /* 0x000fe20000010040 */
        /* <DEDUP_REMOVED lines=21> */
[----:B------:R-:W-:Y:S01]  /*db30*/  FMUL.FTZ R70, R60, R62 ;  /* 0x0000003e3c467220 */ /* 0x000fe20000410000 */
        /* <DEDUP_REMOVED lines=11> */
[-C--:B------:R-:W-:Y:S01]  /*dbf0*/  FFMA.FTZ R77, R56, R61.reuse, -R57 ;  /* 0x0000003d384d7223 */ /* 0x080fe20000010839 */
[----:B------:R-:W-:Y:S01]  /*dc00*/  F2FP.F16.E4M3.UNPACK_B R56, R54 ;  /* 0x00000036ff38723e */ /* 0x000fe200020006ff */
[--C-:B------:R-:W-:Y:S02]  /*dc10*/  HADD2.F32 R59, -RZ, R151.reuse.H0_H0 ;  /* 0x20000097ff3b7230 */ /* 0x100fe40000004100 */
[----:B------:R-:W-:Y:S01]  /*dc20*/  FFMA.FTZ R79, R58, R61, R63 ;  /* 0x0000003d3a4f7223 */ /* 0x000fe2000001003f */
[----:B------:R-:W-:Y:S01]  /*dc30*/  HADD2.F32 R54, -RZ, R52.H0_H0 ;  /* 0x20000034ff367230 */ /* 0x000fe20000004100 */
[----:B------:R-:W-:Y:S01]  /*dc40*/  F2FP.SATFINITE.E4M3.F32.PACK_AB_MERGE_C R55, R66, R55, RZ ;  /* 0x000000374237723e */ /* 0x000fe200048070ff */
[----:B------:R-:W-:Y:S01]  /*dc50*/  HADD2.F32 R57, -RZ, R56.H0_H0 ;  /* 0x20000038ff397230 */ /* 0x000fe20000004100 */
[----:B------:R-:W-:Y:S01]  /*dc60*/  F2FP.SATFINITE.E4M3.F32.PACK_AB_MERGE_C R68, R68, R69, RZ ;  /* 0x000000454444723e */ /* 0x000fe200048070ff */
[----:B------:R-:W-:-:S02]  /*dc70*/  HADD2.F32 R151, -RZ, R151.H1_H1 ;  /* 0x30000097ff977230 */ /* 0x000fc40000004100 */
[-C--:B------:R-:W-:Y:S01]  /*dc80*/  FMUL.FTZ R60, R54, R59.reuse ;  /* 0x0000003b363c7220 */ /* 0x080fe20000410000 */
[----:B------:R-:W-:Y:S02]  /*dc90*/  HADD2.F32 R56, -RZ, R56.H1_H1 ;  /* 0x30000038ff387230 */ /* 0x000fe40000004100 */
[----:B------:R-:W-:Y:S01]  /*dca0*/  FMUL.FTZ R61, R57, R59 ;  /* 0x0000003b393d7220 */ /* 0x000fe20000410000 */
[----:B------:R-:W-:Y:S01]  /*dcb0*/  HADD2.F32 R52, -RZ, R52.H1_H1 ;  /* 0x30000034ff347230 */ /* 0x000fe20000004100 */
[----:B------:R-:W-:Y:S01]  /*dcc0*/  F2FP.SATFINITE.E4M3.F32.PACK_AB_MERGE_C R79, R79, R62, RZ ;  /* 0x0000003e4f4f723e */ /* 0x000fe200048070ff */
[--C-:B------:R-:W-:Y:S02]  /*dcd0*/  HADD2.F32 R58, -RZ, R153.reuse.H0_H0 ;  /* 0x20000099ff3a7230 */ /* 0x100fe40000004100 */
[-C--:B------:R-:W-:Y:S01]  /*dce0*/  FMUL.FTZ R59, R56, R151.reuse ;  /* 0x00000097383b7220 */ /* 0x080fe20000410000 */
[----:B------:R-:W-:Y:S02]  /*dcf0*/  HADD2.F32 R153, -RZ, R153.H1_H1 ;  /* 0x30000099ff997230 */ /* 0x000fe40000004100 */
[C---:B------:R-:W-:Y:S01]  /*dd00*/  FMUL.FTZ R151, R52.reuse, R151 ;  /* 0x0000009734977220 */ /* 0x040fe20000410000 */
[----:B------:R-:W-:Y:S01]  /*dd10*/  F2FP.F16.E4M3.UNPACK_B R62, R46 ;  /* 0x0000002eff3e723e */ /* 0x000fe200020006ff */
[----:B------:R-:W-:Y:S01]  /*dd20*/  FFMA.FTZ R63, R57, R58, R60 ;  /* 0x0000003a393f7223 */ /* 0x000fe2000001003c */
[----:B------:R-:W-:Y:S01]  /*dd30*/  F2FP.F16.E4M3.UNPACK_B R57, R41 ;  /* 0x00000029ff39723e */ /* 0x000fe200020006ff */
[----:B------:R-:W-:Y:S01]  /*dd40*/  FFMA.FTZ R71, R52, R153, -R59 ;  /* 0x0000009934477223 */ /* 0x000fe2000001083b */
[----:B------:R-:W-:Y:S01]  /*dd50*/  F2FP.F16.E4M3.UNPACK_B R59, R45 ;  /* 0x0000002dff3b723e */ /* 0x000fe200020006ff */
[----:B------:R-:W-:Y:S01]  /*dd60*/  FFMA.FTZ R52, R56, R153, R151 ;  /* 0x0000009938347223 */ /* 0x000fe20000010097 */
[----:B------:R-:W-:Y:S01]  /*dd70*/  F2FP.SATFINITE.E4M3.F32.PACK_AB_MERGE_C R56, R67, R64, R55 ;  /* 0x000000404338723e */ /* 0x000fe20004807037 */
[----:B------:R-:W-:Y:S01]  /*dd80*/  FFMA.FTZ R54, R54, R58, -R61 ;  /* 0x0000003a36367223 */ /* 0x000fe2000001083d */
[----:B------:R-:W-:Y:S01]  /*dd90*/  F2FP.SATFINITE.E4M3.F32.PACK_AB_MERGE_C R55, R150, R65, R68 ;  /* 0x000000419637723e */ /* 0x000fe20004807044 */
[----:B------:R-:W-:Y:S01]  /*dda0*/  HADD2.F32 R60, -RZ, R59.H0_H0 ;  /* 0x2000003bff3c7230 */ /* 0x000fe20000004100 */
[----:B------:R-:W-:Y:S01]  /*ddb0*/  F2FP.F16.E4M3.UNPACK_B R61, R44 ;  /* 0x0000002cff3d723e */ /* 0x000fe200020006ff */
[----:B------:R-:W-:Y:S01]  /*ddc0*/  HADD2.F32 R65, -RZ, R62.H0_H0 ;  /* 0x2000003eff417230 */ /* 0x000fe20000004100 */
[----:B------:R-:W-:Y:S01]  /*ddd0*/  F2FP.SATFINITE.E4M3.F32.PACK_AB_MERGE_C R52, R52, R63, R79 ;  /* 0x0000003f3434723e */ /* 0x000fe2000480704f */
        /* <DEDUP_REMOVED lines=15> */
[----:B------:R-:W-:Y:S01]  /*ded0*/  FFMA.FTZ R66, R57, R60, -R64 ;  /* 0x0000003c39427223 */ /* 0x000fe20000010840 */
[----:B------:R-:W-:Y:S01]  /*dee0*/  F2FP.F16.E4M3.UNPACK_B R57, R46.H1 ;  /* 0x0000002eff39723e */ /* 0x000fe200030006ff */
[----:B------:R-:W-:Y:S01]  /*def0*/  FFMA.FTZ R68, R59, R60, R62 ;  /* 0x0000003c3b447223 */ /* 0x000fe2000001003e */
[--C-:B------:R-:W-:Y:S01]  /*df00*/  HADD2.F32 R46, -RZ, R58.reuse.H0_H0 ;  /* 0x2000003aff2e7230 */ /* 0x100fe20000004100 */
[----:B------:R-:W-:Y:S01]  /*df10*/  F2FP.SATFINITE.E4M3.F32.PACK_AB_MERGE_C R70, R77, R70, RZ ;  /* 0x000000464d46723e */ /* 0x000fe200048070ff */
[----:B------:R-:W-:Y:S01]  /*df20*/  HADD2.F32 R45, -RZ, R41.H0_H0 ;  /* 0x20000029ff2d7230 */ /* 0x000fe20000004100 */
[----:B------:R-:W-:Y:S01]  /*df30*/  F2FP.F16.E4M3.UNPACK_B R61, R42 ;  /* 0x0000002aff3d723e */ /* 0x000fe200020006ff */
[----:B------:R-:W-:Y:S01]  /*df40*/  HADD2.F32 R59, -RZ, R57.H0_H0 ;  /* 0x20000039ff3b7230 */ /* 0x000fe20000004100 */
[----:B------:R-:W-:Y:S01]  /*df50*/  F2FP.SATFINITE.E4M3.F32.PACK_AB_MERGE_C R54, R71, R54, R70 ;  /* 0x000000364736723e */ /* 0x000fe20004807046 */
[----:B------:R-:W-:-:S02]  /*df60*/  HADD2.F32 R58, -RZ, R58.H1_H1 ;  /* 0x3000003aff3a7230 */ /* 0x000fc40000004100 */
[----:B------:R-:W-:Y:S02]  /*df70*/  HADD2.F32 R60, -RZ, R57.H1_H1 ;  /* 0x30000039ff3c7230 */ /* 0x000fe40000004100 */
[-C--:B------:R-:W-:Y:S01]  /*df80*/  FMUL.FTZ R62, R46, R59.reuse ;  /* 0x0000003b2e3e7220 */ /* 0x080fe20000410000 */
[--C-:B------:R-:W-:Y:S02]  /*df90*/  HADD2.F32 R57, -RZ, R44.reuse.H0_H0 ;  /* 0x2000002cff397230 */ /* 0x100fe40000004100 */
[C---:B------:R-:W-:Y:S01]  /*dfa0*/  FMUL.FTZ R59, R45.reuse, R59 ;  /* 0x0000003b2d3b7220 */ /* 0x040fe20000410000 */
[----:B------:R-:W-:Y:S02]  /*dfb0*/  HADD2.F32 R41, -RZ, R41.H1_H1 ;  /* 0x30000029ff297230 */ /* 0x000fe40000004100 */
[-C--:B------:R-:W-:Y:S01]  /*dfc0*/  FMUL.FTZ R64, R58, R60.reuse ;  /* 0x0000003c3a407220 */ /* 0x080fe20000410000 */
[----:B------:R-:W-:Y:S02]  /*dfd0*/  HADD2.F32 R44, -RZ, R44.H1_H1 ;  /* 0x3000002cff2c7230 */ /* 0x000fe40000004100 */
[----:B------:R-:W-:Y:S01]  /*dfe0*/  FFMA.FTZ R70, R46, R57, R59 ;  /* 0x000000392e467223 */ /* 0x000fe2000001003b */
[----:B------:R-:W-:Y:S01]  /*dff0*/  F2FP.F16.E4M3.UNPACK_B R46, R47 ;  /* 0x0000002fff2e723e */ /* 0x000fe200020006ff */
[----:B------:R-:W-:Y:S01]  /*e000*/  FFMA.FTZ R69, R45, R57, -R62 ;  /* 0x000000392d457223 */ /* 0x000fe2000001083e */
[C---:B------:R-:W-:Y:S01]  /*e010*/  FMUL.FTZ R45, R41.reuse, R60 ;  /* 0x0000003c292d7220 */ /* 0x040fe20000410000 */
[----:B------:R-:W-:Y:S01]  /*e020*/  FFMA.FTZ R76, R41, R44, -R64 ;  /* 0x0000002c294c7223 */ /* 0x000fe20000010840 */
[-C--:B------:R-:W-:Y:S01]  /*e030*/  F2FP.F16.E4M3.UNPACK_B R41, R43.reuse ;  /* 0x0000002bff29723e */ /* 0x080fe200020006ff */
[----:B------:R-:W-:Y:S01]  /*e040*/  HADD2.F32 R57, -RZ, R46.H0_H0 ;  /* 0x2000002eff397230 */ /* 0x000fe20000004100 */
[----:B------:R-:W-:Y:S01]  /*e050*/  F2FP.F16.E4M3.UNPACK_B R62, R42.H1 ;  /* 0x0000002aff3e723e */ /* 0x000fe200030006ff */
[----:B------:R-:W-:Y:S01]  /*e060*/  HADD2.F32 R63, -RZ, R61.H0_H0 ;  /* 0x2000003dff3f7230 */ /* 0x000fe20000004100 */
[----:B------:R-:W-:Y:S01]  /*e070*/  F2FP.F16.E4M3.UNPACK_B R43, R43.H1 ;  /* 0x0000002bff2b723e */ /* 0x000fe200030006ff */
[----:B------:R-:W-:Y:S01]  /*e080*/  FFMA.FTZ R71, R58, R44, R45 ;  /* 0x0000002c3a477223 */ /* 0x000fe2000001002d */
        /* <DEDUP_REMOVED lines=11> */
[----:B------:R-:W-:Y:S02]  /*e140*/  HADD2.F32 R47, -RZ, R47.H1_H1 ;  /* 0x3000002fff2f7230 */ /* 0x000fe40000004100 */
[----:B------:R-:W-:Y:S01]  /*e150*/  FMUL.FTZ R63, R45, R64 ;  /* 0x000000402d3f7220 */ /* 0x000fe20000410000 */
[----:B------:R-:W-:Y:S02]  /*e160*/  HADD2.F32 R62, -RZ, R62.H1_H1 ;  /* 0x3000003eff3e7230 */ /* 0x000fe40000004100 */
[----:B------:R-:W-:Y:S01]  /*e170*/  FFMA.FTZ R77, R44, R59, -R77 ;  /* 0x0000003b2c4d7223 */ /* 0x000fe2000001084d */
[----:B------:R-:W-:-:S02]  /*e180*/  HADD2.F32 R43, -RZ, R43.H1_H1 ;  /* 0x3000002bff2b7230 */ /* 0x000fc40000004100 */
[C---:B------:R-:W-:Y:S01]  /*e190*/  FMUL.FTZ R80, R40.reuse, R64 ;  /* 0x0000004028507220 */ /* 0x040fe20000410000 */
[----:B------:R-:W-:Y:S02]  /*e1a0*/  HADD2.F32 R60, -RZ, R58.H0_H0 ;  /* 0x2000003aff3c7230 */ /* 0x000fe40000004100 */
[-C--:B------:R-:W-:Y:S01]  /*e1b0*/  FMUL.FTZ R44, R47, R62.reuse ;  /* 0x0000003e2f2c7220 */ /* 0x080fe20000410000 */
[----:B------:R-:W-:Y:S02]  /*e1c0*/  HADD2.F32 R46, -RZ, R46.H1_H1 ;  /* 0x3000002eff2e7230 */ /* 0x000fe40000004100 */
[----:B------:R-:W-:Y:S01]  /*e1d0*/  FMUL.FTZ R62, R43, R62 ;  /* 0x0000003e2b3e7220 */ /* 0x000fe20000410000 */
[----:B------:R-:W-:Y:S02]  /*e1e0*/  HADD2.F32 R61, -RZ, R61.H1_H1 ;  /* 0x3000003dff3d7230 */ /* 0x000fe40000004100 */
[----:B------:R-:W-:Y:S01]  /*e1f0*/  FFMA.FTZ R63, R40, R60, R63 ;  /* 0x0000003c283f7223 */ /* 0x000fe2000001003f */
[----:B------:R-:W-:-:S02]  /*e200*/  HADD2.F32 R58, -RZ, R58.H1_H1 ;  /* 0x3000003aff3a7230 */ /* 0x000fc40000004100 */
[----:B------:R-:W-:Y:S01]  /*e210*/  FFMA.FTZ R80, R45, R60, -R80 ;  /* 0x0000003c2d507223 */ /* 0x000fe20000010850 */
[----:B------:R-:W-:Y:S02]  /*e220*/  HADD2.F32 R41, -RZ, R41.H1_H1 ;  /* 0x30000029ff297230 */ /* 0x000fe40000004100 */
[CC--:B------:R-:W-:Y:S01]  /*e230*/  FMUL.FTZ R40, R46.reuse, R61.reuse ;  /* 0x0000003d2e287220 */ /* 0x0c0fe20000410000 */
[----:B------:R-:W-:Y:S02]  /*e240*/  HADD2.F32 R42, -RZ, R42.H1_H1 ;  /* 0x3000002aff2a7230 */ /* 0x000fe40000004100 */
[-C--:B------:R-:W-:Y:S01]  /*e250*/  FFMA.FTZ R43, R43, R58.reuse, -R44 ;  /* 0x0000003a2b2b7223 */ /* 0x080fe2000001082c */
[----:B------:R-:W-:Y:S01]  /*e260*/  FFMA.FTZ R62, R47, R58, R62 ;  /* 0x0000003a2f3e7223 */ /* 0x000fe2000001003e */
[----:B------:R-:W-:Y:S01]  /*e270*/  FMUL.FTZ R61, R41, R61 ;  /* 0x0000003d293d7220 */ /* 0x000fe20000410000 */
[----:B------:R-:W-:Y:S01]  /*e280*/  FFMA.FTZ R78, R57, R59, R78 ;  /* 0x0000003b394e7223 */ /* 0x000fe2000001004e */
[----:B------:R-:W-:Y:S01]  /*e290*/  FFMA.FTZ R40, R41, R42, -R40 ;  /* 0x0000002a29287223 */ /* 0x000fe20000010828 */
[----:B------:R-:W-:Y:S01]  /*e2a0*/  F2FP.SATFINITE.E4M3.F32.PACK_AB_MERGE_C R43, R43, R80, RZ ;  /* 0x000000502b2b723e */ /* 0x000fe200048070ff */
[----:B------:R-:W-:Y:S01]  /*e2b0*/  FFMA.FTZ R61, R46, R42, R61 ;  /* 0x0000002a2e3d7223 */ /* 0x000fe2000001003d */
[----:B------:R-:W-:Y:S01]  /*e2c0*/  F2FP.SATFINITE.E4M3.F32.PACK_AB_MERGE_C R70, R71, R70, RZ ;  /* 0x000000464746723e */ /* 0x000fe200048070ff */
[----:B------:R-:W-:Y:S01]  /*e2d0*/  IMAD.MOV.U32 R44, RZ, RZ, R55 ;  /* 0x000000ffff2c7224 */ /* 0x000fe200078e0037 */
        /* <DEDUP_REMOVED lines=8> */
.L_x_1417:
[----:B------:R-:W-:Y:S05]  /*e360*/  BSYNC B2 ;  /* 0x0000000000027941 */ /* 0x000fea0003800000 */
.L_x_1416:
[----:B0-----:R3:W-:Y:S04]  /*e370*/  STG.E.128 desc[UR60][R48.64], R40 ;  /* 0x0000002830007986 */ /* 0x0017e8000c101d3c */
[----:B--2---:R3:W-:Y:S02]  /*e380*/  @!P2 STG.E.128 desc[UR60][R50.64], R44 ;  /* 0x0000002c3200a986 */ /* 0x0047e4000c101d3c */
.L_x_1415:
[----:B------:R-:W-:Y:S05]  /*e390*/  BSYNC B1 ;  /* 0x0000000000017941 */ /* 0x000fea0003800000 */
.L_x_1414:
[----:B------:R-:W-:-:S13]  /*e3a0*/  ISETP.NE.AND P2, PT, R33, RZ, PT ;  /* 0x000000ff2100720c */ /* 0x000fda0003f45270 */
[----:B------:R-:W-:Y:S05]  /*e3b0*/  @!P2 BRA `(.L_x_1368) ;  /* 0x0000001000bca947 */ /* 0x000fea0003800000 */
[----:B------:R-:W-:Y:S01]  /*e3c0*/  ISETP.GE.AND P5, PT, R199, R117, PT ;  /* 0x00000075c700720c */ /* 0x000fe20003fa6270 */
[----:B------:R-:W-:Y:S01]  /*e3d0*/  BSSY B1, `(.L_x_1418) ;  /* 0x00000ed000017945 */ /* 0x000fe20003800000 */
[----:B0--3--:R-:W-:Y:S02]  /*e3e0*/  IADD3 R49, P2, P4, R114, R132, R26 ;  /* 0x0000008472317210 */ /* 0x009fe40007c5e01a */
[----:B------:R-:W-:Y:S02]  /*e3f0*/  SEL R154, R118, R154, !P5 ;  /* 0x0000009a769a7207 */ /* 0x000fe40006800000 */
[----:B------:R-:W-:Y:S02]  /*e400*/  IADD3.X R46, R0, R53, R29, P2, P4 ;  /* 0x00000035002e7210 */ /* 0x000fe400017e841d */
[----:B------:R-:W-:Y:S02]  /*e410*/  SHF.R.S32.HI R41, RZ, 0x1f, R154 ;  /* 0x0000001fff297819 */ /* 0x000fe4000001149a */
[----:B------:R-:W-:-:S02]  /*e420*/  IADD3 R48, P2, R49, R120, RZ ;  /* 0x0000007831307210 */ /* 0x000fc40007f5e0ff */
[----:B------:R-:W-:-:S03]  /*e430*/  LEA.HI R154, R41, R154, RZ, 0x5 ;  /* 0x0000009a299a7211 */ /* 0x000fc600078f28ff */
[----:B------:R-:W-:Y:S01]  /*e440*/  IMAD.X R49, R46, 0x1, R121, P2 ;  /* 0x000000012e317824 */ /* 0x000fe200010e0679 */
[----:B------:R-:W-:Y:S02]  /*e450*/  LEA.HI.SX32 R154, R154, R25, 0x1b ;  /* 0x000000199a9a7211 */ /* 0x000fe400078fdaff */
[----:B------:R-:W-:Y:S02]  /*e460*/  ISETP.GE.AND P2, PT, R199, R129, PT ;  /* 0x00000081c700720c */ /* 0x000fe40003f46270 */
        /* <DEDUP_REMOVED lines=16> */
[----:B--2---:R-:W-:Y:S01]  /*e570*/  IMAD.MOV.U32 R56, RZ, RZ, R44 ;  /* 0x000000ffff387224 */ /* 0x004fe200078e002c */
[----:B------:R-:W-:Y:S01]  /*e580*/  SHF.R.U32.HI R61, RZ, 0x8, R87 ;  /* 0x00000008ff3d7819 */ /* 0x000fe20000011657 */
[----:B0-----:R-:W-:Y:S01]  /*e590*/  IMAD.MOV.U32 R50, RZ, RZ, R40 ;  /* 0x000000ffff327224 */ /* 0x001fe200078e0028 */
[----:B------:R-:W-:Y:S01]  /*e5a0*/  LOP3.LUT R52, R85, 0xff0000ff, RZ, 0xc0, !PT ;  /* 0xff0000ff55347812 */ /* 0x000fe200078ec0ff */
[----:B------:R-:W-:Y:S01]  /*e5b0*/  IMAD.SHL.U32 R57, R57, 0x100, RZ ;  /* 0x0000010039397824 */ /* 0x000fe200078e00ff */
[----:B------:R-:W-:Y:S01]  /*e5c0*/  SHF.R.U32.HI R66, RZ, 0x10, R85 ;  /* 0x00000010ff427819 */ /* 0x000fe20000011655 */
[----:B------:R-:W-:Y:S01]  /*e5d0*/  IMAD.SHL.U32 R61, R61, 0x100, RZ ;  /* 0x000001003d3d7824 */ /* 0x000fe200078e00ff */
[----:B------:R-:W-:Y:S01]  /*e5e0*/  LOP3.LUT R54, R87, 0xff0000ff, RZ, 0xc0, !PT ;  /* 0xff0000ff57367812 */ /* 0x000fe200078ec0ff */
[----:B------:R-:W-:Y:S01]  /*e5f0*/  IMAD.MOV.U32 R55, RZ, RZ, R42 ;  /* 0x000000ffff377224 */ /* 0x000fe200078e002a */
[----:B------:R-:W-:Y:S01]  /*e600*/  LOP3.LUT R44, R52, 0xff00, R57, 0xf8, !PT ;  /* 0x0000ff00342c7812 */ /* 0x000fe200078ef839 */
[----:B------:R-:W-:Y:S01]  /*e610*/  IMAD.U32 R57, R66, 0x10000, RZ ;  /* 0x0001000042397824 */ /* 0x000fe200078e00ff */
[----:B------:R-:W-:Y:S01]  /*e620*/  SHF.R.U32.HI R62, RZ, 0x10, R87 ;  /* 0x00000010ff3e7819 */ /* 0x000fe20000011657 */
[----:B------:R-:W-:Y:S01]  /*e630*/  IMAD.MOV.U32 R59, RZ, RZ, R46 ;  /* 0x000000ffff3b7224 */ /* 0x000fe200078e002e */
[----:B------:R-:W-:-:S02]  /*e640*/  SHF.R.U32.HI R63, RZ, 0x8, R73 ;  /* 0x00000008ff3f7819 */ /* 0x000fc40000011649 */
[----:B------:R-:W-:Y:S02]  /*e650*/  SHF.R.U32.HI R65, RZ, 0x8, R75 ;  /* 0x00000008ff417819 */ /* 0x000fe4000001164b */
[----:B------:R-:W-:Y:S01]  /*e660*/  LOP3.LUT R40, R54, 0xff00, R61, 0xf8, !PT ;  /* 0x0000ff0036287812 */ /* 0x000fe200078ef83d */
[----:B------:R-:W-:Y:S01]  /*e670*/  IMAD.SHL.U32 R63, R63, 0x100, RZ ;  /* 0x000001003f3f7824 */ /* 0x000fe200078e00ff */
[----:B------:R-:W-:Y:S01]  /*e680*/  LOP3.LUT R44, R44, 0xff0000, R57, 0xf8, !PT ;  /* 0x00ff00002c2c7812 */ /* 0x000fe200078ef839 */
[----:B------:R-:W-:Y:S01]  /*e690*/  IMAD.SHL.U32 R65, R65, 0x100, RZ ;  /* 0x0000010041417824 */ /* 0x000fe200078e00ff */
[----:B------:R-:W-:Y:S01]  /*e6a0*/  LOP3.LUT R58, R73, 0xff0000ff, RZ, 0xc0, !PT ;  /* 0xff0000ff493a7812 */ /* 0x000fe200078ec0ff */
[----:B------:R-:W-:Y:S01]  /*e6b0*/  IMAD.U32 R61, R62, 0x10000, RZ ;  /* 0x000100003e3d7824 */ /* 0x000fe200078e00ff */
[----:B------:R-:W-:Y:S02]  /*e6c0*/  LOP3.LUT R60, R75, 0xff0000ff, RZ, 0xc0, !PT ;  /* 0xff0000ff4b3c7812 */ /* 0x000fe400078ec0ff */
[----:B------:R-:W-:-:S02]  /*e6d0*/  F2FP.F16.E4M3.UNPACK_B R62, R145.H1 ;  /* 0x00000091ff3e723e */ /* 0x000fc400030006ff */
[----:B------:R-:W-:Y:S02]  /*e6e0*/  F2FP.F16.E4M3.UNPACK_B R57, R56.H1 ;  /* 0x00000038ff39723e */ /* 0x000fe400030006ff */
[----:B------:R-:W-:Y:S02]  /*e6f0*/  F2FP.F16.E4M3.UNPACK_B R52, R50.H1 ;  /* 0x00000032ff34723e */ /* 0x000fe400030006ff */
[----:B------:R-:W-:Y:S01]  /*e700*/  LOP3.LUT R46, R58, 0xff00, R63, 0xf8, !PT ;  /* 0x0000ff003a2e7812 */ /* 0x000fe200078ef83f */
[----:B------:R-:W-:Y:S01]  /*e710*/  HADD2.F32 R63, -RZ, R62.H0_H0 ;  /* 0x2000003eff3f7230 */ /* 0x000fe20000004100 */
[----:B------:R-:W-:Y:S01]  /*e720*/  LOP3.LUT R42, R60, 0xff00, R65, 0xf8, !PT ;  /* 0x0000ff003c2a7812 */ /* 0x000fe200078ef841 */
[----:B------:R-:W-:Y:S01]  /*e730*/  HADD2.F32 R58, -RZ, R57.H0_H0 ;  /* 0x20000039ff3a7230 */ /* 0x000fe20000004100 */
[----:B------:R-:W-:Y:S01]  /*e740*/  F2FP.F16.E4M3.UNPACK_B R60, R147.H1 ;  /* 0x00000093ff3c723e */ /* 0x000fe200030006ff */
[----:B------:R-:W-:Y:S01]  /*e750*/  HADD2.F32 R54, -RZ, R52.H0_H0 ;  /* 0x20000034ff367230 */ /* 0x000fe20000004100 */
[----:B------:R-:W-:-:S02]  /*e760*/  LOP3.LUT R40, R40, 0xff0000, R61, 0xf8, !PT ;  /* 0x00ff000028287812 */ /* 0x000fc400078ef83d */
[----:B------:R-:W-:Y:S01]  /*e770*/  SHF.R.U32.HI R64, RZ, 0x10, R73 ;  /* 0x00000010ff407819 */ /* 0x000fe20000011649 */
[----:B------:R-:W-:Y:S02]  /*e780*/  HADD2.F32 R61, -RZ, R60.H0_H0 ;  /* 0x2000003cff3d7230 */ /* 0x000fe40000004100 */
[-C--:B------:R-:W-:Y:S01]  /*e790*/  FMUL.FTZ R69, R58, R63.reuse ;  /* 0x0000003f3a457220 */ /* 0x080fe20000410000 */
[----:B------:R-:W-:Y:S01]  /*e7a0*/  FMUL.FTZ R63, R54, R63 ;  /* 0x0000003f363f7220 */ /* 0x000fe20000410000 */
[----:B------:R-:W-:Y:S01]  /*e7b0*/  SHF.R.U32.HI R67, RZ, 0x10, R75 ;  /* 0x00000010ff437819 */ /* 0x000fe2000001164b */
[----:B------:R-:W-:Y:S02]  /*e7c0*/  IMAD.U32 R65, R64, 0x10000, RZ ;  /* 0x0001000040417824 */ /* 0x000fe400078e00ff */
[-C--:B------:R-:W-:Y:S01]  /*e7d0*/  FFMA.FTZ R69, R54, R61.reuse, -R69 ;  /* 0x0000003d36457223 */ /* 0x080fe20000010845 */
[----:B------:R-:W-:Y:S01]  /*e7e0*/  FFMA.FTZ R66, R58, R61, R63 ;  /* 0x0000003d3a427223 */ /* 0x000fe2000001003f */
[----:B------:R-:W-:Y:S01]  /*e7f0*/  HADD2.F32 R63, -RZ, R62.H1_H1 ;  /* 0x3000003eff3f7230 */ /* 0x000fe20000004100 */
[----:B------:R-:W-:Y:S01]  /*e800*/  F2FP.F16.E4M3.UNPACK_B R145, R145 ;  /* 0x00000091ff91723e */ /* 0x000fe200020006ff */
[----:B------:R-:W-:Y:S01]  /*e810*/  HADD2.F32 R58, -RZ, R57.H1_H1 ;  /* 0x30000039ff3a7230 */ /* 0x000fe20000004100 */
[----:B------:R-:W-:Y:S01]  /*e820*/  F2FP.F16.E4M3.UNPACK_B R56, R56 ;  /* 0x00000038ff38723e */ /* 0x000fe200020006ff */
[----:B------:R-:W-:Y:S01]  /*e830*/  HADD2.F32 R54, -RZ, R52.H1_H1 ;  /* 0x30000034ff367230 */ /* 0x000fe20000004100 */
[----:B------:R-:W-:Y:S01]  /*e840*/  F2FP.F16.E4M3.UNPACK_B R50, R50 ;  /* 0x00000032ff32723e */ /* 0x000fe200020006ff */
[----:B------:R-:W-:Y:S01]  /*e850*/  IMAD.U32 R67, R67, 0x10000, RZ ;  /* 0x0001000043437824 */ /* 0x000fe200078e00ff */
[----:B------:R-:W-:Y:S01]  /*e860*/  LOP3.LUT R46, R46, 0xff0000, R65, 0xf8, !PT ;  /* 0x00ff00002e2e7812 */ /* 0x000fe200078ef841 */
[----:B------:R-:W-:-:S02]  /*e870*/  HADD2.F32 R61, -RZ, R60.H1_H1 ;  /* 0x3000003cff3d7230 */ /* 0x000fc40000004100 */
[----:B------:R-:W-:Y:S01]  /*e880*/  FMUL.FTZ R65, R58, R63 ;  /* 0x0000003f3a417220 */ /* 0x000fe20000410000 */
[----:B------:R-:W-:Y:S01]  /*e890*/  F2FP.F16.E4M3.UNPACK_B R147, R147 ;  /* 0x00000093ff93723e */ /* 0x000fe200020006ff */
[----:B------:R-:W-:Y:S02]  /*e8a0*/  HADD2.F32 R60, -RZ, R145.H0_H0 ;  /* 0x20000091ff3c7230 */ /* 0x000fe40000004100 */
[----:B------:R-:W-:Y:S01]  /*e8b0*/  FMUL.FTZ R63, R54, R63 ;  /* 0x0000003f363f7220 */ /* 0x000fe20000410000 */
[----:B------:R-:W-:Y:S01]  /*e8c0*/  HADD2.F32 R57, -RZ, R56.H0_H0 ;  /* 0x20000038ff397230 */ /* 0x000fe20000004100 */
[----:B------:R-:W-:Y:S01]  /*e8d0*/  LOP3.LUT R42, R42, 0xff0000, R67, 0xf8, !PT ;  /* 0x00ff00002a2a7812 */ /* 0x000fe200078ef843 */
        /* <DEDUP_REMOVED lines=9> */
[-C--:B------:R-:W-:Y:S01]  /*e970*/  FFMA.FTZ R64, R57, R54.reuse, R60 ;  /* 0x0000003639407223 */ /* 0x080fe2000001003c */
[----:B------:R-:W-:Y:S02]  /*e980*/  HADD2.F32 R50, -RZ, R50.H1_H1 ;  /* 0x30000032ff327230 */ /* 0x000fe40000004100 */
[----:B------:R-:W-:Y:S01]  /*e990*/  FFMA.FTZ R62, R52, R54, -R61 ;  /* 0x00000036343e7223 */ /* 0x000fe2000001083d */
[----:B------:R-:W-:-:S02]  /*e9a0*/  HADD2.F32 R147, -RZ, R147.H1_H1 ;  /* 0x30000093ff937230 */ /* 0x000fc40000004100 */
[-C--:B------:R-:W-:Y:S01]  /*e9b0*/  FMUL.FTZ R57, R56, R145.reuse ;  /* 0x0000009138397220 */ /* 0x080fe20000410000 */
[-C--:B------:R-:W-:Y:S01]  /*e9c0*/  F2FP.F16.E4M3.UNPACK_B R52, R146.reuse.H1 ;  /* 0x00000092ff34723e */ /* 0x080fe200030006ff */
[C---:B------:R-:W-:Y:S01]  /*e9d0*/  FMUL.FTZ R145, R50.reuse, R145 ;  /* 0x0000009132917220 */ /* 0x040fe20000410000 */
[----:B------:R-:W-:Y:S01]  /*e9e0*/  F2FP.F16.E4M3.UNPACK_B R54, R59.H1 ;  /* 0x0000003bff36723e */ /* 0x000fe200030006ff */
[----:B------:R-:W-:Y:S01]  /*e9f0*/  FFMA.FTZ R65, R50, R147, -R57 ;  /* 0x0000009332417223 */ /* 0x000fe20000010839 */
[----:B------:R-:W-:Y:S01]  /*ea00*/  F2FP.F16.E4M3.UNPACK_B R50, R55.H1 ;  /* 0x00000037ff32723e */ /* 0x000fe200030006ff */
[----:B------:R-:W-:Y:S02]  /*ea10*/  HADD2.F32 R60, -RZ, R52.H0_H0 ;  /* 0x20000034ff3c7230 */ /* 0x000fe40000004100 */
[----:B------:R-:W-:Y:S01]  /*ea20*/  FFMA.FTZ R145, R56, R147, R145 ;  /* 0x0000009338917223 */ /* 0x000fe20000010091 */
[----:B------:R-:W-:Y:S01]  /*ea30*/  HADD2.F32 R57, -RZ, R54.H0_H0 ;  /* 0x20000036ff397230 */ /* 0x000fe20000004100 */
[----:B------:R-:W-:Y:S01]  /*ea40*/  F2FP.F16.E4M3.UNPACK_B R146, R146 ;  /* 0x00000092ff92723e */ /* 0x000fe200020006ff */
[----:B------:R-:W-:Y:S01]  /*ea50*/  HADD2.F32 R63, -RZ, R52.H1_H1 ;  /* 0x30000034ff3f7230 */ /* 0x000fe20000004100 */
[----:B------:R-:W-:Y:S01]  /*ea60*/  F2FP.F16.E4M3.UNPACK_B R59, R59 ;  /* 0x0000003bff3b723e */ /* 0x000fe200020006ff */
[----:B------:R-:W-:-:S02]  /*ea70*/  HADD2.F32 R52, -RZ, R50.H0_H0 ;  /* 0x20000032ff347230 */ /* 0x000fc40000004100 */
[-C--:B------:R-:W-:Y:S01]  /*ea80*/  FMUL.FTZ R61, R57, R60.reuse ;  /* 0x0000003c393d7220 */ /* 0x080fe20000410000 */
        /* <DEDUP_REMOVED lines=9> */
[----:B------:R-:W-:Y:S01]  /*eb20*/  FMUL.FTZ R63, R50, R63 ;  /* 0x0000003f323f7220 */ /* 0x000fe20000410000 */
[----:B------:R-:W-:-:S02]  /*eb30*/  HADD2.F32 R52, -RZ, R59.H0_H0 ;  /* 0x2000003bff347230 */ /* 0x000fc40000004100 */
[-C--:B------:R-:W-:Y:S01]  /*eb40*/  FFMA.FTZ R73, R50, R61.reuse, -R71 ;  /* 0x0000003d32497223 */ /* 0x080fe20000010847 */
[----:B------:R-:W-:Y:S02]  /*eb50*/  HADD2.F32 R50, -RZ, R55.H0_H0 ;  /* 0x20000037ff327230 */ /* 0x000fe40000004100 */
[----:B------:R-:W-:Y:S01]  /*eb60*/  FFMA.FTZ R75, R54, R61, R63 ;  /* 0x0000003d364b7223 */ /* 0x000fe2000001003f */
[--C-:B------:R-:W-:Y:S02]  /*eb70*/  HADD2.F32 R61, -RZ, R146.reuse.H0_H0 ;  /* 0x20000092ff3d7230 */ /* 0x100fe40000004100 */
[----:B------:R-:W-:Y:S01]  /*eb80*/  FFMA.FTZ R70, R57, R56, R70 ;  /* 0x0000003839467223 */ /* 0x000fe20000010046 */
[----:B------:R-:W-:Y:S01]  /*eb90*/  HADD2.F32 R146, -RZ, R146.H1_H1 ;  /* 0x30000092ff927230 */ /* 0x000fe20000004100 */
[----:B------:R-:W-:Y:S01]  /*eba0*/  F2FP.SATFINITE.E4M3.F32.PACK_AB_MERGE_C R73, R73, R60, RZ ;  /* 0x0000003c4949723e */ /* 0x000fe200048070ff */
[----:B------:R-:W-:Y:S02]  /*ebb0*/  HADD2.F32 R59, -RZ, R59.H1_H1 ;  /* 0x3000003bff3b7230 */ /* 0x000fe40000004100 */
[----:B------:R-:W-:Y:S01]  /*ebc0*/  FMUL.FTZ R63, R52, R61 ;  /* 0x0000003d343f7220 */ /* 0x000fe20000410000 */
[----:B------:R-:W-:-:S02]  /*ebd0*/  HADD2.F32 R57, -RZ, R148.H0_H0 ;  /* 0x20000094ff397230 */ /* 0x000fc40000004100 */
[C---:B------:R-:W-:Y:S01]  /*ebe0*/  FMUL.FTZ R61, R50.reuse, R61 ;  /* 0x0000003d323d7220 */ /* 0x040fe20000410000 */
[----:B------:R-:W-:Y:S02]  /*ebf0*/  HADD2.F32 R55, -RZ, R55.H1_H1 ;  /* 0x30000037ff377230 */ /* 0x000fe40000004100 */
[-C--:B------:R-:W-:Y:S01]  /*ec00*/  FMUL.FTZ R56, R59, R146.reuse ;  /* 0x000000923b387220 */ /* 0x080fe20000410000 */
[----:B------:R-:W-:Y:S02]  /*ec10*/  HADD2.F32 R148, -RZ, R148.H1_H1 ;  /* 0x30000094ff947230 */ /* 0x000fe40000004100 */
[-C--:B------:R-:W-:Y:S01]  /*ec20*/  FFMA.FTZ R54, R50, R57.reuse, -R63 ;  /* 0x0000003932367223 */ /* 0x080fe2000001083f */
[----:B------:R-:W-:Y:S01]  /*ec30*/  FFMA.FTZ R61, R52, R57, R61 ;  /* 0x00000039343d7223 */ /* 0x000fe2000001003d */
[C---:B------:R-:W-:Y:S01]  /*ec40*/  FMUL.FTZ R146, R55.reuse, R146 ;  /* 0x0000009237927220 */ /* 0x040fe20000410000 */
[----:B------:R-:W-:Y:S01]  /*ec50*/  F2FP.F16.E4M3.UNPACK_B R57, R45 ;  /* 0x0000002dff39723e */ /* 0x000fe200020006ff */
[----:B------:R-:W-:Y:S01]  /*ec60*/  FFMA.FTZ R71, R55, R148, -R56 ;  /* 0x0000009437477223 */ /* 0x000fe20000010838 */
[----:B------:R-:W-:Y:S01]  /*ec70*/  F2FP.F16.E4M3.UNPACK_B R60, R46 ;  /* 0x0000002eff3c723e */ /* 0x000fe200020006ff */
[----:B------:R-:W-:Y:S01]  /*ec80*/  FFMA.FTZ R146, R59, R148, R146 ;  /* 0x000000943b927223 */ /* 0x000fe20000010092 */
[----:B------:R-:W-:Y:S01]  /*ec90*/  F2FP.F16.E4M3.UNPACK_B R55, R41 ;  /* 0x00000029ff37723e */ /* 0x000fe200020006ff */
[----:B------:R-:W-:Y:S01]  /*eca0*/  HADD2.F32 R58, -RZ, R57.H0_H0 ;  /* 0x20000039ff3a7230 */ /* 0x000fe20000004100 */
[----:B------:R-:W-:Y:S01]  /*ecb0*/  F2FP.SATFINITE.E4M3.F32.PACK_AB_MERGE_C R50, R68, R69, RZ ;  /* 0x000000454432723e */ /* 0x000fe200048070ff */
[----:B------:R-:W-:Y:S01]  /*ecc0*/  HADD2.F32 R63, -RZ, R60.H0_H0 ;  /* 0x2000003cff3f7230 */ /* 0x000fe20000004100 */
[----:B------:R-:W-:Y:S01]  /*ecd0*/  F2FP.SATFINITE.E4M3.F32.PACK_AB_MERGE_C R70, R75, R70, RZ ;  /* 0x000000464b46723e */ /* 0x000fe200048070ff */
[----:B------:R-:W-:Y:S01]  /*ece0*/  HADD2.F32 R56, -RZ, R55.H0_H0 ;  /* 0x20000037ff387230 */ /* 0x000fe20000004100 */
[----:B------:R-:W-:Y:S01]  /*ecf0*/  F2FP.F16.E4M3.UNPACK_B R59, R44 ;  /* 0x0000002cff3b723e */ /* 0x000fe200020006ff */
[----:B------:R-:W-:Y:S01]  /*ed00*/  HADD2.F32 R57, -RZ, R57.H1_H1 ;  /* 0x30000039ff397230 */ /* 0x000fe20000004100 */
[----:B------:R-:W-:Y:S01]  /*ed10*/  F2FP.SATFINITE.E4M3.F32.PACK_AB_MERGE_C R50, R65, R62, R50 ;  /* 0x0000003e4132723e */ /* 0x000fe20004807032 */
[----:B------:R-:W-:Y:S01]  /*ed20*/  FMUL.FTZ R65, R58, R63 ;  /* 0x0000003f3a417220 */ /* 0x000fe20000410000 */
[----:B------:R-:W-:Y:S01]  /*ed30*/  F2FP.SATFINITE.E4M3.F32.PACK_AB_MERGE_C R146, R146, R61, R70 ;  /* 0x0000003d9292723e */ /* 0x000fe20004807046 */
[----:B------:R-:W-:-:S02]  /*ed40*/  HADD2.F32 R61, -RZ, R59.H0_H0 ;  /* 0x2000003bff3d7230 */ /* 0x000fc40000004100 */
[----:B------:R-:W-:Y:S01]  /*ed50*/  FMUL.FTZ R63, R56, R63 ;  /* 0x0000003f383f7220 */ /* 0x000fe20000410000 */
[----:B------:R-:W-:Y:S01]  /*ed60*/  HADD2.F32 R60, -RZ, R60.H1_H1 ;  /* 0x3000003cff3c7230 */ /* 0x000fe20000004100 */
[----:B------:R-:W-:Y:S01]  /*ed70*/  F2FP.SATFINITE.E4M3.F32.PACK_AB_MERGE_C R52, R67, R66, RZ ;  /* 0x000000424334723e */ /* 0x000fe200048070ff */
[----:B------:R-:W-:Y:S02]  /*ed80*/  HADD2.F32 R55, -RZ, R55.H1_H1 ;  /* 0x30000037ff377230 */ /* 0x000fe40000004100 */
[-C--:B------:R-:W-:Y:S01]  /*ed90*/  FFMA.FTZ R63, R58, R61.reuse, R63 ;  /* 0x0000003d3a3f7223 */ /* 0x080fe2000001003f */
[----:B------:R-:W-:Y:S02]  /*eda0*/  HADD2.F32 R58, -RZ, R59.H1_H1 ;  /* 0x3000003bff3a7230 */ /* 0x000fe40000004100 */
[----:B------:R-:W-:Y:S01]  /*edb0*/  FMUL.FTZ R62, R57, R60 ;  /* 0x0000003c393e7220 */ /* 0x000fe20000410000 */
[----:B------:R-:W-:Y:S01]  /*edc0*/  F2FP.SATFINITE.E4M3.F32.PACK_AB_MERGE_C R52, R145, R64, R52 ;  /* 0x000000409134723e */ /* 0x000fe20004807034 */
[----:B------:R-:W-:Y:S01]  /*edd0*/  FFMA.FTZ R65, R56, R61, -R65 ;  /* 0x0000003d38417223 */ /* 0x000fe20000010841 */
[C---:B------:R-:W-:Y:S01]  /*ede0*/  FMUL.FTZ R60, R55.reuse, R60 ;  /* 0x0000003c373c7220 */ /* 0x040fe20000410000 */
[----:B------:R-:W-:Y:S01]  /*edf0*/  FFMA.FTZ R64, R55, R58, -R62 ;  /* 0x0000003a37407223 */ /* 0x000fe2000001083e */
[----:B------:R-:W-:-:S02]  /*ee00*/  F2FP.F16.E4M3.UNPACK_B R56, R45.H1 ;  /* 0x0000002dff38723e */ /* 0x000fc400030006ff */
[----:B------:R-:W-:Y:S01]  /*ee10*/  F2FP.F16.E4M3.UNPACK_B R55, R46.H1 ;  /* 0x0000002eff37723e */ /* 0x000fe200030006ff */
[----:B------:R-:W-:Y:S01]  /*ee20*/  FFMA.FTZ R66, R57, R58, R60 ;  /* 0x0000003a39427223 */ /* 0x000fe2000001003c */
[----:B------:R-:W-:Y:S01]  /*ee30*/  F2FP.F16.E4M3.UNPACK_B R41, R41.H1 ;  /* 0x00000029ff29723e */ /* 0x000fe200030006ff */
[--C-:B------:R-:W-:Y:S01]  /*ee40*/  HADD2.F32 R46, -RZ, R56.reuse.H0_H0 ;  /* 0x20000038ff2e7230 */ /* 0x100fe20000004100 */
[----:B------:R-:W-:Y:S01]  /*ee50*/  F2FP.F16.E4M3.UNPACK_B R44, R44.H1 ;  /* 0x0000002cff2c723e */ /* 0x000fe200030006ff */
[----:B------:R-:W-:Y:S01]  /*ee60*/  HADD2.F32 R57, -RZ, R55.H0_H0 ;  /* 0x20000037ff397230 */ /* 0x000fe20000004100 */
[----:B------:R-:W-:Y:S01]  /*ee70*/  F2FP.F16.E4M3.UNPACK_B R59, R42 ;  /* 0x0000002aff3b723e */ /* 0x000fe200020006ff */
[----:B------:R-:W-:Y:S01]  /*ee80*/  HADD2.F32 R45, -RZ, R41.H0_H0 ;  /* 0x20000029ff2d7230 */ /* 0x000fe20000004100 */
[----:B------:R-:W-:Y:S01]  /*ee90*/  F2FP.SATFINITE.E4M3.F32.PACK_AB_MERGE_C R54, R71, R54, R73 ;  /* 0x000000364736723e */ /* 0x000fe20004807049 */
[----:B------:R-:W-:Y:S02]  /*eea0*/  HADD2.F32 R56, -RZ, R56.H1_H1 ;  /* 0x30000038ff387230 */ /* 0x000fe40000004100 */
[----:B------:R-:W-:Y:S01]  /*eeb0*/  FMUL.FTZ R60, R46, R57 ;  /* 0x000000392e3c7220 */ /* 0x000fe20000410000 */
[----:B------:R-:W-:-:S02]  /*eec0*/  HADD2.F32 R58, -RZ, R55.H1_H1 ;  /* 0x30000037ff3a7230 */ /* 0x000fc40000004100 */
[C---:B------:R-:W-:Y:S01]  /*eed0*/  FMUL.FTZ R57, R45.reuse, R57 ;  /* 0x000000392d397220 */ /* 0x040fe20000410000 */
[--C-:B------:R-:W-:Y:S02]  /*eee0*/  HADD2.F32 R55, -RZ, R44.reuse.H0_H0 ;  /* 0x2000002cff377230 */ /* 0x100fe40000004100 */
        /* <DEDUP_REMOVED lines=59> */
.L_x_1419:
[----:B------:R-:W-:Y:S05]  /*f2a0*/  BSYNC B1 ;  /* 0x0000000000017941 */ /* 0x000fea0003800000 */
.L_x_1418:
[----:B0-----:R0:W-:Y:S01]  /*f2b0*/  STG.E.128 desc[UR60][R48.64], R40 ;  /* 0x0000002830007986 */ /* 0x0011e2000c101d3c */
[----:B------:R-:W-:-:S13]  /*f2c0*/  ISETP.GE.AND P2, PT, R51, R149, PT ;  /* 0x000000953300720c */ /* 0x000fda0003f46270 */
[----:B------:R-:W-:Y:S05]  /*f2d0*/  @P2 BRA `(.L_x_1368) ;  /* 0x0000000000f42947 */ /* 0x000fea0003800000 */
[--C-:B0-----:R-:W-:Y:S02]  /*f2e0*/  SHF.R.S32.HI R40, RZ, 0x1f, R51.reuse ;  /* 0x0000001fff287819 */ /* 0x101fe40000011433 */
[----:B------:R-:W-:-:S04]  /*f2f0*/  IADD3 R51, P2, P4, R114, R132, R51 ;  /* 0x0000008472337210 */ /* 0x000fc80007c5e033 */
[----:B------:R-:W-:Y:S02]  /*f300*/  IADD3.X R40, R0, R53, R40, P2, P4 ;  /* 0x0000003500287210 */ /* 0x000fe400017e8428 */
[----:B------:R-:W-:-:S05]  /*f310*/  IADD3 R120, P2, R51, R120, RZ ;  /* 0x0000007833787210 */ /* 0x000fca0007f5e0ff */
[----:B------:R-:W-:-:S05]  /*f320*/  IMAD.X R121, R40, 0x1, R121, P2 ;  /* 0x0000000128797824 */ /* 0x000fca00010e0679 */
[----:B--2---:R0:W-:Y:S01]  /*f330*/  STG.E.128 desc[UR60][R120.64], R44 ;  /* 0x0000002c78007986 */ /* 0x0041e2000c101d3c */
[----:B------:R-:W-:Y:S05]  /*f340*/  BRA `(.L_x_1368) ;  /* 0x0000000000d87947 */ /* 0x000fea0003800000 */
.L_x_1335:
[----:B------:R-:W-:-:S06]  /*f350*/  UISETP.NE.AND UP0, UPT, UR53, 0x3, UPT ;  /* 0x000000033500788c */ /* 0x000fcc000bf05270 */
[----:B------:R-:W-:-:S13]  /*f360*/  PLOP3.LUT P1, PT, PT, PT, UP0, 0x80, 0x0 ;  /* 0x000000000000781c */ /* 0x000fda0003f2f008 */
[----:B------:R-:W-:Y:S05]  /*f370*/  @!P1 BRA `(.L_x_1420) ;  /* 0x0000000000049947 */ /* 0x000fea0003800000 */
[----:B------:R-:W-:Y:S01]  /*f380*/  BPT.TRAP 0x1 ;  /* 0x000000040000795c */ /* 0x000fe20000300000 */
.L_x_1420:
[----:B------:R-:W-:Y:S01]  /*f390*/  IMAD R38, R19, 0x8, R17 ;  /* 0x0000000813267824 */ /* 0x000fe200078e0211 */
[----:B------:R-:W-:Y:S01]  /*f3a0*/  SHF.L.U32 R39, R198, 0x1f, RZ ;  /* 0x0000001fc6277819 */ /* 0x000fe200000006ff */
[----:B------:R-:W-:Y:S01]  /*f3b0*/  IMAD R37, R24, -0xa0, R2 ;  /* 0xffffff6018257824 */ /* 0x000fe200078e0202 */
[----:B------:R-:W-:Y:S02]  /*f3c0*/  BSSY B1, `(.L_x_1421) ;  /* 0x0000004000017945 */ /* 0x000fe40003800000 */
[----:B------:R-:W0:Y:S02]  /*f3d0*/  SYNCS.PHASECHK.TRANS64.TRYWAIT P2, [R38+URZ+0x29890], R39 ;  /* 0x02989027260075a7 */ /* 0x000e24000804017f */
[----:B------:R-:W-:Y:S01]  /*f3e0*/  VIMNMX R37, R37, 0xa0, PT ;  /* 0x000000a025257848 */ /* 0x000fe20003fe0100 */
[----:B0-----:R-:W-:Y:S06]  /*f3f0*/  @!P2 BRA `(.L_x_1422) ;  /* 0x0000023c0040a947 */ /* 0x001fec0003800000 */
.L_x_1731:
[----:B------:R-:W-:Y:S05]  /*f400*/  BSYNC B1 ;  /* 0x0000000000017941 */ /* 0x000fea0003800000 */
.L_x_1421:
[----:B------:R-:W-:Y:S01]  /*f410*/  ISETP.GE.AND P2, PT, R191, R37, PT ;  /* 0x00000025bf00720c */ /* 0x000fe20003f46270 */
[----:B------:R-:W-:-:S12]  /*f420*/  BSSY B1, `(.L_x_1423) ;  /* 0x0000014000017945 */ /* 0x000fd80003800000 */
[----:B------:R-:W-:Y:S05]  /*f430*/  @P2 BRA `(.L_x_1424) ;  /* 0x0000000000482947 */ /* 0x000fea0003800000 */
[----:B------:R-:W-:-:S13]  /*f440*/  ISETP.NE.AND P2, PT, R31, RZ, PT ;  /* 0x000000ff1f00720c */ /* 0x000fda0003f45270 */
[----:B------:R-:W1:Y:S04]  /*f450*/  @P2 LDS.128 R40, [R47+0x1a400] ;  /* 0x01a400002f282984 */ /* 0x000e680000000c00 */
[----:B-1----:R-:W-:Y:S01]  /*f460*/  @P2 STG.E.128 desc[UR60][R48.64], R40 ;  /* 0x0000002830002986 */ /* 0x002fe2000c101d3c */
        /* <DEDUP_REMOVED lines=14> */
[----:B-1----:R1:W-:Y:S02]  /*f550*/  @P2 STG.E.128 desc[UR60][R48.64+0xa0], R40 ;  /* 0x0000a02830002986 */ /* 0x0023e4000c101d3c */
.L_x_1424:
[----:B------:R-:W-:Y:S05]  /*f560*/  BSYNC B1 ;  /* 0x0000000000017941 */ /* 0x000fea0003800000 */
.L_x_1423:
[----:B------:R-:W-:-:S13]  /*f570*/  ISETP.GE.AND P2, PT, R222, R37, PT ;  /* 0x00000025de00720c */ /* 0x000fda0003f46270 */
[----:B------:R-:W-:Y:S05]  /*f580*/  @P2 BRA `(.L_x_1368) ;  /* 0x0000000000482947 */ /* 0x000fea0003800000 */
[----:B------:R-:W-:-:S13]  /*f590*/  ISETP.NE.AND P2, PT, R31, RZ, PT ;  /* 0x000000ff1f00720c */ /* 0x000fda0003f45270 */
[----:B-1----:R-:W1:Y:S04]  /*f5a0*/  @P2 LDS.128 R40, [R47+0x1c400] ;  /* 0x01c400002f282984 */ /* 0x002e680000000c00 */
        /* <DEDUP_REMOVED lines=16> */
.L_x_1368:
[----:B------:R-:W-:Y:S05]  /*f6b0*/  BSYNC B0 ;  /* 0x0000000000007941 */ /* 0x000fea0003800000 */
.L_x_1334:
        /* <DEDUP_REMOVED lines=17> */
.L_x_1426:
[----:B------:R-:W-:Y:S05]  /*f7d0*/  BSYNC B0 ;  /* 0x0000000000007941 */ /* 0x000fea0003800000 */
.L_x_1425:
[----:B------:R-:W1:Y:S01]  /*f7e0*/  SYNCS.PHASECHK.TRANS64.TRYWAIT P1, [R38+URZ+0x298b0], R39 ;  /* 0x0298b027260075a7 */ /* 0x000e62000802017f */
[----:B------:R-:W-:Y:S01]  /*f7f0*/  ULDC UR42, c[0x0][0x310] ;  /* 0x0000c400002a7ab9 */ /* 0x000fe20000000800 */
[----:B------:R-:W-:Y:S01]  /*f800*/  ULDC.64 UR38, c[0x0][0x318] ;  /* 0x0000c60000267ab9 */ /* 0x000fe20000000a00 */
[----:B------:R-:W-:Y:S01]  /*f810*/  ULDC.64 UR40, c[0x0][0x308] ;  /* 0x0000c20000287ab9 */ /* 0x000fe20000000a00 */
[----:B------:R-:W-:Y:S01]  /*f820*/  BSSY B0, `(.L_x_1427) ;  /* 0x0000003000007945 */ /* 0x000fe20003800000 */
[----:B0-----:R-:W-:-:S03]  /*f830*/  IMAD R40, R19, 0x5000, R216 ;  /* 0x0000500013287824 */ /* 0x001fc600078e02d8 */
[----:B-1----:R-:W-:Y:S05]  /*f840*/  @!P1 BRA `(.L_x_1428) ;  /* 0x0000023800409947 */ /* 0x002fea0003800000 */
.L_x_1732:
[----:B------:R-:W-:Y:S05]  /*f850*/  BSYNC B0 ;  /* 0x0000000000007941 */ /* 0x000fea0003800000 */
.L_x_1427:
[----:B------:R-:W-:Y:S01]  /*f860*/  ISETP.GE.AND P1, PT, R191, R37, PT ;  /* 0x00000025bf00720c */ /* 0x000fe20003f26270 */
[----:B------:R-:W-:Y:S01]  /*f870*/  BSSY B0, `(.L_x_1429) ;  /* 0x000001a000007945 */ /* 0x000fe20003800000 */
[C---:B------:R-:W-:Y:S01]  /*f880*/  IMAD.IADD R48, R17.reuse, 0x1, R40 ;  /* 0x0000000111307824 */ /* 0x040fe200078e0228 */
[CC--:B------:R-:W-:Y:S01]  /*f890*/  IADD3 R49, R17.reuse, R40.reuse, R122 ;  /* 0x0000002811317210 */ /* 0x0c0fe20007ffe07a */
[----:B------:R-:W-:Y:S01]  /*f8a0*/  IMAD.WIDE R44, R24, 0xa0, R96 ;  /* 0x000000a0182c7825 */ /* 0x000fe200078e0260 */
[CC--:B------:R-:W-:Y:S02]  /*f8b0*/  IADD3 R50, R17.reuse, R40.reuse, R123 ;  /* 0x0000002811327210 */ /* 0x0c0fe40007ffe07b */
[----:B------:R-:W-:-:S06]  /*f8c0*/  IADD3 R51, R17, R40, R136 ;  /* 0x0000002811337210 */ /* 0x000fcc0007ffe088 */
[----:B------:R-:W-:Y:S05]  /*f8d0*/  @P1 BRA `(.L_x_1430) ;  /* 0x00000000004c1947 */ /* 0x000fea0003800000 */
[----:B------:R-:W-:Y:S02]  /*f8e0*/  IMAD.MOV.U32 R40, RZ, RZ, R112 ;  /* 0x000000ffff287224 */ /* 0x000fe400078e0070 */
[----:B------:R-:W-:Y:S02]  /*f8f0*/  IMAD.MOV.U32 R41, RZ, RZ, R30 ;  /* 0x000000ffff297224 */ /* 0x000fe400078e001e */
[----:B0-----:R-:W-:Y:S02]  /*f900*/  IMAD R39, R45, UR38, RZ ;  /* 0x000000262d277c24 */ /* 0x001fe4000f8e02ff */
        /* <DEDUP_REMOVED lines=16> */
.L_x_1430:
[----:B------:R-:W-:Y:S05]  /*fa10*/  BSYNC B0 ;  /* 0x0000000000007941 */ /* 0x000fea0003800000 */
.L_x_1429:
[----:B------:R-:W-:Y:S01]  /*fa20*/  ISETP.GE.AND P1, PT, R222, R37, PT ;  /* 0x00000025de00720c */ /* 0x000fe20003f26270 */
[----:B------:R-:W-:-:S12]  /*fa30*/  BSSY B0, `(.L_x_1431) ;  /* 0x0000017000007945 */ /* 0x000fd80003800000 */
[----:B------:R-:W-:Y:S05]  /*fa40*/  @P1 BRA `(.L_x_1432) ;  /* 0x0000000000541947 */ /* 0x000fea0003800000 */
[----:B------:R-:W-:Y:S01]  /*fa50*/  IADD3 R37, P1, R44, 0x80, RZ ;  /* 0x000000802c257810 */ /* 0x000fe20007f3e0ff */
[----:B-1----:R-:W-:Y:S02]  /*fa60*/  IMAD.MOV.U32 R40, RZ, RZ, R112 ;  /* 0x000000ffff287224 */ /* 0x002fe400078e0070 */
[----:B------:R-:W-:Y:S02]  /*fa70*/  IMAD.MOV.U32 R41, RZ, RZ, R30 ;  /* 0x000000ffff297224 */ /* 0x000fe400078e001e */
[----:B------:R-:W-:Y:S02]  /*fa80*/  IMAD.X R44, RZ, RZ, R45, P1 ;  /* 0x000000ffff2c7224 */ /* 0x000fe400008e062d */
[----:B------:R-:W-:-:S04]  /*fa90*/  IMAD.WIDE.U32 R40, R37, UR38, R40 ;  /* 0x0000002625287c25 */ /* 0x000fc8000f8e0028 */
[----:B------:R-:W-:-:S04]  /*faa0*/  IMAD R44, R44, UR38, RZ ;  /* 0x000000262c2c7c24 */ /* 0x000fc8000f8e02ff */
[----:B------:R-:W-:Y:S01]  /*fab0*/  IMAD R37, R37, UR39, R44 ;  /* 0x0000002725257c24 */ /* 0x000fe2000f8e022c */
[----:B------:R-:W-:-:S04]  /*fac0*/  IADD3 R44, P1, R40, UR40, RZ ;  /* 0x00000028282c7c10 */ /* 0x000fc8000ff3e0ff */
[----:B------:R-:W-:Y:S02]  /*fad0*/  IADD3.X R45, R41, UR41, R37, P1, !PT ;  /* 0x00000029292d7c10 */ /* 0x000fe40008ffe425 */
[----:B------:R-:W-:-:S13]  /*fae0*/  ISETP.GE.AND P1, PT, R22, UR42, PT ;  /* 0x0000002a16007c0c */ /* 0x000fda000bf26270 */
[----:B------:R-:W1:Y:S04]  /*faf0*/  @!P1 LDS.128 R40, [R48+0xe400] ;  /* 0x00e4000030289984 */ /* 0x000e680000000c00 */
[----:B-1----:R-:W-:Y:S01]  /*fb00*/  @!P1 STG.E.128 desc[UR60][R44.64], R40 ;  /* 0x000000282c009986 */ /* 0x002fe2000c101d3c */
        /* <DEDUP_REMOVED lines=8> */
[----:B-1----:R2:W-:Y:S02]  /*fb90*/  @!P1 STG.E.128 desc[UR60][R44.64+0x60], R40 ;  /* 0x000060282c009986 */ /* 0x0025e4000c101d3c */
.L_x_1432:
[----:B------:R-:W-:Y:S05]  /*fba0*/  BSYNC B0 ;  /* 0x0000000000007941 */ /* 0x000fea0003800000 */
.L_x_1431:
[----:B------:R-:W-:Y:S01]  /*fbb0*/  @!PT LDS RZ, [RZ] ;  /* 0x00000000fffff984 */ /* 0x000fe20000000800 */
[----:B------:R-:W-:Y:S01]  /*fbc0*/  @!PT LDS RZ, [RZ] ;  /* 0x00000000fffff984 */ /* 0x000fe20000000800 */
[----:B------:R-:W-:Y:S01]  /*fbd0*/  @!PT LDS RZ, [RZ] ;  /* 0x00000000fffff984 */ /* 0x000fe20000000800 */
[----:B------:R-:W-:Y:S01]  /*fbe0*/  @!PT LDS RZ, [RZ] ;  /* 0x00000000fffff984 */ /* 0x000fe20000000800 */
[----:B------:R3:W-:Y:S06]  /*fbf0*/  MEMBAR.ALL.CTA ;  /* 0x0000000000007992 */ /* 0x0007ec0000008000 */
[----:B---3--:R-:W3:Y:S02]  /*fc00*/  FENCE.VIEW.ASYNC.S ;  /* 0x00000000000073c6 */ /* 0x008ee40000000000 */
[----:B---3--:R3:W-:Y:S01]  /*fc10*/  BAR.SYNC.DEFER_BLOCKING R155, 0x80 ;  /* 0x0002009b0000751d */ /* 0x0087e20000010000 */
[----:B------:R-:W-:Y:S01]  /*fc20*/  LOP3.LUT P4, RZ, R16, 0x2, RZ, 0xc0, !PT ;  /* 0x0000000210ff7812 */ /* 0x000fe2000788c0ff */
[----:B------:R-:W-:-:S02]  /*fc30*/  VIADD R19, R19, 0x1 ;  /* 0x0000000113137836 */ /* 0x000fc40000000000 */
[----:B0-----:R-:W-:-:S03]  /*fc40*/  @!P2 VIADD R38, R38, 0x298c0 ;  /* 0x000298c02626a836 */ /* 0x001fc60000000000 */
[C---:B------:R-:W-:Y:S02]  /*fc50*/  ISETP.NE.AND P1, PT, R19.reuse, 0x2, PT ;  /* 0x000000021300780c */ /* 0x040fe40003f25270 */
[----:B------:R-:W-:Y:S02]  /*fc60*/  @!P2 PRMT R38, RZ, 0x654, R38 ;  /* 0x00000654ff26a816 */ /* 0x000fe40000000026 */
[----:B------:R-:W-:Y:S02]  /*fc70*/  SEL R37, RZ, 0x1, P1 ;  /* 0x00000001ff257807 */ /* 0x000fe40000800000 */
[----:B------:R-:W-:Y:S02]  /*fc80*/  SEL R19, R19, RZ, P1 ;  /* 0x000000ff13137207 */ /* 0x000fe40000800000 */
[----:B------:R-:W-:Y:S01]  /*fc90*/  LOP3.LUT R198, R198, R37, RZ, 0x3c, !PT ;  /* 0x00000025c6c67212 */ /* 0x000fe200078e3cff */
[----:B------:R3:W-:Y:S01]  /*fca0*/  @!P2 SYNCS.ARRIVE.TRANS64.RED.A1T0 RZ, [R38+URZ], RZ ;  /* 0x000000ff26ffa9a7 */ /* 0x0007e2000810043f */
[----:B------:R-:W-:Y:S05]  /*fcb0*/  @P4 BRA `(.L_x_1433) ;  /* 0xffffff2c00b04947 */ /* 0x000fea000383ffff */
[----:B------:R-:W0:Y:S01]  /*fcc0*/  S2R R39, SR_TID.X ;  /* 0x0000000000277919 */ /* 0x000e220000002100 */
[----:B------:R-:W-:Y:S02]  /*fcd0*/  PLOP3.LUT P0, PT, PT, PT, PT, 0x8, 0x0 ;  /* 0x000000000000781c */ /* 0x000fe40003f0e170 */
[----:B0-----:R-:W-:-:S04]  /*fce0*/  SHF.R.U32.HI R39, RZ, 0x7, R39 ;  /* 0x00000007ff277819 */ /* 0x001fc80000011627 */
[----:B------:R-:W-:-:S13]  /*fcf0*/  ISETP.NE.AND P4, PT, R39, 0x1, PT ;  /* 0x000000012700780c */ /* 0x000fda0003f85270 */
[----:B------:R-:W-:Y:S06]  /*fd00*/  @!P4 BAR.ARV 0x9, 0x100 ;  /* 0x024400000000cb1d */ /* 0x000fec0000002000 */
.L_x_1329:
[----:B------:R-:W0:Y:S01]  /*fd10*/  LDC R0, c[0x0][0x428] ;  /* 0x00010a00ff007b82 */ /* 0x000e220000000800 */
[----:B------:R-:W-:Y:S05]  /*fd20*/  @P0 BRA `(.L_x_1434) ;  /* 0x00000000000c0947 */ /* 0x000fea0003800000 */
[----:B------:R-:W4:Y:S01]  /*fd30*/  FENCE.VIEW.ASYNC.G ;  /* 0x00000000000073c6 */ /* 0x000f220000000100 */
[----:B------:R-:W-:Y:S05]  /*fd40*/  WARPSYNC.ALL ;  /* 0x0000000000007948 */ /* 0x000fea0003800000 */
[----:B----4-:R-:W-:Y:S06]  /*fd50*/  BAR.ARV 0xc, 0x180 ;  /* 0x0306000000007b1d */ /* 0x010fec0000002000 */
.L_x_1434:
        /* <DEDUP_REMOVED lines=8> */
[----:B------:R-:W0:Y:S06]  /*fde0*/  @P2 LDC R5, c[0x0][0x42c] ;  /* 0x00010b00ff052b82 */ /* 0x000e2c0000000800 */
[--C-:B------:R-:W-:Y:S02]  /*fdf0*/  @P0 SHF.R.S32.HI R3, RZ, 0x1f, R195.reuse ;  /* 0x0000001fff030819 */ /* 0x100fe400000114c3 */
[----:B------:R-:W4:Y:S01]  /*fe00*/  @P0 LDC.64 R10, c[0x0][0x9a8] ;  /* 0x00026a00ff0a0b82 */ /* 0x000f220000000a00 */
[----:B------:R-:W-:-:S07]  /*fe10*/  @P1 SHF.R.S32.HI R9, RZ, 0x1f, R195 ;  /* 0x0000001fff091819 */ /* 0x000fce00000114c3 */
[----:B------:R-:W1:Y:S08]  /*fe20*/  @P2 LDC R2, c[0x0][0x430] ;  /* 0x00010c00ff022b82 */ /* 0x000e700000000800 */
[----:B------:R-:W2:Y:S01]  /*fe30*/  @P1 LDC.64 R12, c[0x0][0x9b8] ;  /* 0x00026e00ff0c1b82 */ /* 0x000ea20000000a00 */
[----:B0-----:R-:W-:-:S07]  /*fe40*/  @P2 IMAD.HI.U32 R5, R194, R5, RZ ;  /* 0x00000005c2052227 */ /* 0x001fce00078e00ff */
[----:B------:R-:W0:Y:S01]  /*fe50*/  @P0 LDC.64 R14, c[0x0][0x9b0] ;  /* 0x00026c00ff0e0b82 */ /* 0x000e220000000a00 */
[----:B----4-:R-:W-:-:S04]  /*fe60*/  @P0 IMAD R0, R3, R10, RZ ;  /* 0x0000000a03000224 */ /* 0x010fc800078e02ff */
[----:B------:R-:W-:-:S03]  /*fe70*/  @P0 IMAD R11, R195, R11, R0 ;  /* 0x0000000bc30b0224 */ /* 0x000fc600078e0200 */
[----:B------:R-:W4:Y:S01]  /*fe80*/  @P1 LDC.64 R20, c[0x0][0x9c0] ;  /* 0x00027000ff141b82 */ /* 0x000f220000000a00 */
[----:B-1----:R-:W-:Y:S01]  /*fe90*/  @P2 SHF.R.U32.HI R7, RZ, R2, R5 ;  /* 0x00000002ff072219 */ /* 0x002fe20000011605 */
[----:B------:R-:W-:-:S04]  /*fea0*/  @P0 IMAD.WIDE.U32 R2, R195, R10, RZ ;  /* 0x0000000ac3020225 */ /* 0x000fc800078e00ff */
[----:B------:R-:W-:Y:S01]  /*feb0*/  @P0 IMAD.IADD R3, R3, 0x1, R11 ;  /* 0x0000000103030824 */ /* 0x000fe200078e020b */
[--C-:B------:R-:W-:Y:S01]  /*fec0*/  @P1 SHF.R.S32.HI R11, RZ, 0x1f, R7.reuse ;  /* 0x0000001fff0b1819 */ /* 0x100fe20000011407 */
[----:B--2---:R-:W-:Y:S01]  /*fed0*/  @P1 IMAD R4, R9, R12, RZ ;  /* 0x0000000c09041224 */ /* 0x004fe200078e02ff */
[----:B------:R-:W-:-:S03]  /*fee0*/  @P0 SHF.R.S32.HI R9, RZ, 0x1f, R7 ;  /* 0x0000001fff090819 */ /* 0x000fc60000011407 */
[C---:B------:R-:W-:Y:S02]  /*fef0*/  @P1 IMAD R13, R195.reuse, R13, R4 ;  /* 0x0000000dc30d1224 */ /* 0x040fe400078e0204 */
[----:B------:R-:W-:-:S04]  /*ff00*/  @P1 IMAD.WIDE.U32 R4, R195, R12, RZ ;  /* 0x0000000cc3041225 */ /* 0x000fc800078e00ff */
[----:B0-----:R-:W-:Y:S02]  /*ff10*/  @P0 IMAD R0, R9, R14, RZ ;  /* 0x0000000e09000224 */ /* 0x001fe400078e02ff */
[----:B------:R-:W-:Y:S02]  /*ff20*/  @P1 IMAD.IADD R5, R5, 0x1, R13 ;  /* 0x0000000105051824 */ /* 0x000fe400078e020d */
[----:B------:R-:W-:Y:S02]  /*ff30*/  @P0 IMAD R9, R7, R15, R0 ;  /* 0x0000000f07090224 */ /* 0x000fe400078e0200 */
[----:B----4-:R-:W-:Y:S02]  /*ff40*/  @P1 IMAD R6, R11, R20, RZ ;  /* 0x000000140b061224 */ /* 0x010fe400078e02ff */
[----:B------:R-:W-:-:S04]  /*ff50*/  @P0 IMAD.WIDE.U32 R2, R7, R14, R2 ;  /* 0x0000000e07020225 */ /* 0x000fc800078e0002 */
[C---:B------:R-:W-:Y:S02]  /*ff60*/  @P1 IMAD R11, R7.reuse, R21, R6 ;  /* 0x00000015070b1224 */ /* 0x040fe400078e0206 */
[----:B------:R-:W-:Y:S01]  /*ff70*/  @P1 IMAD.WIDE.U32 R6, R7, R20, R4 ;  /* 0x0000001407061225 */ /* 0x000fe200078e0004 */
[----:B------:R-:W-:Y:S01]  /*ff80*/  @P0 LEA R4, P3, R2, UR4, 0x2 ;  /* 0x0000000402040c11 */ /* 0x000fe2000f8610ff */
[----:B------:R-:W-:Y:S02]  /*ff90*/  ULDC UR4, c[0x0][0x988] ;  /* 0x0002620000047ab9 */ /* 0x000fe40000000800 */
[----:B------:R-:W-:Y:S01]  /*ffa0*/  @P0 IMAD.IADD R5, R3, 0x1, R9 ;  /* 0x0000000103050824 */ /* 0x000fe200078e0209 */
[----:B------:R-:W-:Y:S01]  /*ffb0*/  @P1 LEA R8, P4, R6, UR6, 0x2 ;  /* 0x0000000606081c11 */ /* 0x000fe2000f8810ff */
[----:B------:R-:W-:Y:S02]  /*ffc0*/  @P1 IMAD.IADD R3, R7, 0x1, R11 ;  /* 0x0000000107031824 */ /* 0x000fe400078e020b */
[----:B------:R-:W-:Y:S01]  /*ffd0*/  IMAD.MOV.U32 R0, RZ, RZ, 0x3f800000 ;  /* 0x3f800000ff007424 */ /* 0x000fe200078e00ff */
[----:B------:R-:W-:Y:S01]  /*ffe0*/  @P0 LEA.HI.X R5, R2, UR5, R5, 0x2, P3 ;  /* 0x0000000502050c11 */ /* 0x000fe200098f1405 */
[----:B------:R-:W0:Y:S01]  /*fff0*/  LDC.64 R10, c[0x0][0x9e0] ;  /* 0x00027800ff0a7b82 */ /* 0x000e220000000a00 */
[----:B------:R-:W-:Y:S01]  /*10000*/  @P1 LEA.HI.X R9, R6, UR7, R3, 0x2, P4 ;  /* 0x0000000706091c11 */ /* 0x000fe2000a0f1403 */
[----:B------:R-:W-:-:S04]  /*10010*/  IMAD.MOV.U32 R3, RZ, RZ, 0x3f800000 ;  /* 0x3f800000ff037424 */ /* 0x000fc800078e00ff */
[----:B------:R-:W2:Y:S02]  /*10020*/  @P1 LDG.E R0, desc[UR60][R8.64] ;  /* 0x0000003c08001981 */ /* 0x000ea4000c1e1900 */
[----:B------:R-:W1:Y:S02]  /*10030*/  @P2 LDC R7, c[0x0][0x42c] ;  /* 0x00010b00ff072b82 */ /* 0x000e640000000800 */
[----:B------:R-:W2:Y:S06]  /*10040*/  @P0 LDG.E R3, desc[UR60][R4.64] ;  /* 0x0000003c04030981 */ /* 0x000eac000c1e1900 */
[----:B------:R-:W4:Y:S01]  /*10050*/  @P2 LDC R2, c[0x0][0x430] ;  /* 0x00010c00ff022b82 */ /* 0x000f220000000800 */
[----:B------:R-:W-:-:S02]  /*10060*/  IADD3 R208, R192, 0x80, -R196 ;  /* 0x00000080c0d07810 */ /* 0x000fc40007ffe8c4 */
[----:B0-----:R-:W-:Y:S01]  /*10070*/  ISETP.GE.AND P1, PT, R11, 0x1, PT ;  /* 0x000000010b00780c */ /* 0x001fe20003f26270 */
[----:B------:R-:W-:Y:S02]  /*10080*/  IMAD.MOV.U32 R219, RZ, RZ, R194 ;  /* 0x000000ffffdb7224 */ /* 0x000fe400078e00c2 */
[----:B------:R-:W-:Y:S02]  /*10090*/  IMAD R208, R193, 0x80, R208 ;  /* 0x00000080c1d07824 */ /* 0x000fe400078e02d0 */
[----:B-1----:R-:W-:-:S05]  /*100a0*/  @P2 IMAD.HI.U32 R7, R194, R7, RZ ;  /* 0x00000007c2072227 */ /* 0x002fca00078e00ff */
[----:B----4-:R-:W-:Y:S01]  /*100b0*/  @P2 SHF.R.U32.HI R219, RZ, R2, R7 ;  /* 0x00000002ffdb2219 */ /* 0x010fe20000011607 */
[----:B--2---:R-:W-:Y:S01]  /*100c0*/  FMUL.FTZ R0, R3, R0 ;  /* 0x0000000003007220 */ /* 0x004fe20000410000 */
[----:B------:R-:W-:-:S03]  /*100d0*/  IMAD.IADD R3, R208, 0x1, R10 ;  /* 0x00000001d0037824 */ /* 0x000fc600078e020a */
[----:B------:R-:W-:Y:S01]  /*100e0*/  FMUL.FTZ R2, R0, UR4 ;  /* 0x0000000400027c20 */ /* 0x000fe20008410000 */
[----:B------:R-:W-:Y:S06]  /*100f0*/  @!P1 BRA `(.L_x_1435) ;  /* 0x0000000000489947 */ /* 0x000fec0003800000 */
        /* <DEDUP_REMOVED lines=11> */
.L_x_1437:
[----:B------:R-:W-:-:S13]  /*101b0*/  ISETP.NE.AND P0, PT, R11, 0x1, PT ;  /* 0x000000010b00780c */ /* 0x000fda0003f05270 */
[----:B------:R-:W0:Y:S02]  /*101c0*/  @P0 LDC.64 R4, c[0x0][0x9e8] ;  /* 0x00027a00ff040b82 */ /* 0x000e240000000a00 */
[----:B0-----:R-:W-:-:S05]  /*101d0*/  @P0 IMAD.HI.U32 R4, R0, R4, RZ ;  /* 0x0000000400040227 */ /* 0x001fca00078e00ff */
[----:B------:R-:W-:-:S07]  /*101e0*/  @P0 SHF.R.U32.HI R0, RZ, R5, R4 ;  /* 0x00000005ff000219 */ /* 0x000fce0000011604 */
.L_x_1438:
[----:B------:R-:W-:Y:S05]  /*101f0*/  BSYNC B0 ;  /* 0x0000000000007941 */ /* 0x000fea0003800000 */
.L_x_1436:
[----:B------:R-:W-:-:S05]  /*10200*/  IMAD R0, R0, R11, R11 ;  /* 0x0000000b00007224 */ /* 0x000fca00078e020b */
[----:B------:R-:W-:-:S07]  /*10210*/  VIMNMX R3, R3, R0, PT ;  /* 0x0000000003037248 */ /* 0x000fce0003fe0100 */
.L_x_1435:
[----:B------:R-:W-:Y:S01]  /*10220*/  VIADD R3, R3, 0x9f ;  /* 0x0000009f03037836 */ /* 0x000fe20000000000 */
[----:B------:R-:W-:Y:S01]  /*10230*/  ULDC UR4, c[0x0][0x9dc] ;  /* 0x0002770000047ab9 */ /* 0x000fe20000000800 */
[----:B------:R-:W-:Y:S02]  /*10240*/  IMAD.IADD R4, R192, 0x1, -R196 ;  /* 0x00000001c0047824 */ /* 0x000fe400078e0ac4 */
[----:B------:R-:W-:-:S04]  /*10250*/  IMAD.HI R3, R3, 0x66666667, RZ ;  /* 0x6666666703037827 */ /* 0x000fc800078e02ff */
[----:B------:R-:W-:Y:S01]  /*10260*/  IMAD R105, R193, 0x80, R4 ;  /* 0x00000080c1697824 */ /* 0x000fe200078e0204 */
[----:B------:R-:W-:-:S04]  /*10270*/  SHF.R.U32.HI R0, RZ, 0x1f, R3 ;  /* 0x0000001fff007819 */ /* 0x000fc80000011603 */
[----:B------:R-:W-:Y:S01]  /*10280*/  LEA.HI.SX32 R3, R3, R0, 0x1a ;  /* 0x0000000003037211 */ /* 0x000fe200078fd2ff */
[----:B------:R-:W-:-:S03]  /*10290*/  VIADD R0, R105, -UR4 ;  /* 0x8000000469007c36 */ /* 0x000fc60008000000 */
[----:B------:R-:W-:Y:S01]  /*102a0*/  VIMNMX R156, R156, R3, PT ;  /* 0x000000039c9c7248 */ /* 0x000fe20003fe0100 */
        /* <DEDUP_REMOVED lines=11> */
.L_x_1441:
[----:B------:R-:W-:Y:S01]  /*10360*/  ISETP.NE.AND P0, PT, R11, 0x1, PT ;  /* 0x000000010b00780c */ /* 0x000fe20003f05270 */
[----:B------:R-:W-:-:S12]  /*10370*/  IMAD.MOV.U32 R4, RZ, RZ, R105 ;  /* 0x000000ffff047224 */ /* 0x000fd800078e0069 */
[----:B------:R-:W0:Y:S02]  /*10380*/  @P0 LDC.64 R6, c[0x0][0x9e8] ;  /* 0x00027a00ff060b82 */ /* 0x000e240000000a00 */
[----:B0-----:R-:W-:-:S05]  /*10390*/  @P0 IMAD.HI.U32 R6, R105, R6, RZ ;  /* 0x0000000669060227 */ /* 0x001fca00078e00ff */
[----:B------:R-:W-:-:S07]  /*103a0*/  @P0 SHF.R.U32.HI R4, RZ, R7, R6 ;  /* 0x00000007ff040219 */ /* 0x000fce0000011606 */
.L_x_1442:
[----:B------:R-:W-:Y:S05]  /*103b0*/  BSYNC B0 ;  /* 0x0000000000007941 */ /* 0x000fea0003800000 */
.L_x_1440:
[----:B------:R-:W-:-:S05]  /*103c0*/  IMAD R3, R4, R11, RZ ;  /* 0x0000000b04037224 */ /* 0x000fca00078e02ff */
[----:B------:R-:W-:-:S07]  /*103d0*/  VIMNMX R0, R0, R3, !PT ;  /* 0x0000000300007248 */ /* 0x000fce0007fe0100 */
.L_x_1439:
[----:B------:R-:W-:Y:S01]  /*103e0*/  IMAD.HI R0, R0, 0x66666667, RZ ;  /* 0x6666666700007827 */ /* 0x000fe200078e02ff */
[----:B------:R-:W-:Y:S02]  /*103f0*/  PLOP3.LUT P0, PT, PT, PT, PT, 0x80, 0x0 ;  /* 0x000000000000781c */ /* 0x000fe40003f0f070 */
[----:B------:R-:W-:Y:S02]  /*10400*/  CS2R R88, SRZ ;  /* 0x0000000000587805 */ /* 0x000fe4000001ff00 */
[----:B------:R-:W-:Y:S02]  /*10410*/  CS2R R86, SRZ ;  /* 0x0000000000567805 */ /* 0x000fe4000001ff00 */
[----:B------:R-:W-:Y:S02]  /*10420*/  CS2R R6, SRZ ;  /* 0x0000000000067805 */ /* 0x000fe4000001ff00 */
[----:B------:R-:W-:Y:S02]  /*10430*/  SHF.R.U32.HI R3, RZ, 0x1f, R0 ;  /* 0x0000001fff037819 */ /* 0x000fe40000011600 */
[----:B------:R-:W-:-:S02]  /*10440*/  CS2R R84, SRZ ;  /* 0x0000000000547805 */ /* 0x000fc4000001ff00 */
[----:B------:R-:W-:Y:S02]  /*10450*/  CS2R R8, SRZ ;  /* 0x0000000000087805 */ /* 0x000fe4000001ff00 */
[----:B------:R-:W-:Y:S02]  /*10460*/  CS2R R4, SRZ ;  /* 0x0000000000047805 */ /* 0x000fe4000001ff00 */
[----:B------:R-:W-:Y:S02]  /*10470*/  LEA.HI.SX32 R3, R0, R3, 0x1a ;  /* 0x0000000300037211 */ /* 0x000fe400078fd2ff */
[----:B------:R-:W-:Y:S02]  /*10480*/  CS2R R78, SRZ ;  /* 0x00000000004e7805 */ /* 0x000fe4000001ff00 */
[----:B------:R-:W-:Y:S02]  /*10490*/  CS2R R76, SRZ ;  /* 0x00000000004c7805 */ /* 0x000fe4000001ff00 */
[----:B------:R-:W-:-:S02]  /*104a0*/  CS2R R10, SRZ ;  /* 0x00000000000a7805 */ /* 0x000fc4000001ff00 */
[----:B------:R-:W-:Y:S02]  /*104b0*/  VIMNMX R209, RZ, R3, !PT ;  /* 0x00000003ffd17248 */ /* 0x000fe40007fe0100 */
[----:B------:R-:W-:Y:S02]  /*104c0*/  CS2R R70, SRZ ;  /* 0x0000000000467805 */ /* 0x000fe4000001ff00 */
[----:B------:R-:W-:Y:S02]  /*104d0*/  CS2R R12, SRZ ;  /* 0x00000000000c7805 */ /* 0x000fe4000001ff00 */
[----:B------:R-:W-:Y:S02]  /*104e0*/  CS2R R68, SRZ ;  /* 0x0000000000447805 */ /* 0x000fe4000001ff00 */
[----:B------:R-:W-:Y:S02]  /*104f0*/  ISETP.GT.AND P1, PT, R156, R209, PT ;  /* 0x000000d19c00720c */ /* 0x000fe40003f24270 */
        /* <DEDUP_REMOVED lines=13> */
[----:B---3--:R-:W-:Y:S01]  /*105d0*/  CS2R R38, SRZ ;  /* 0x0000000000267805 */ /* 0x008fe2000001ff00 */
[----:B------:R-:W-:Y:S01]  /*105e0*/  IMAD.MOV.U32 R34, RZ, RZ, RZ ;  /* 0x000000ffff227224 */ /* 0x000fe200078e00ff */
[----:B------:R-:W-:Y:S02]  /*105f0*/  CS2R R36, SRZ ;  /* 0x0000000000247805 */ /* 0x000fe4000001ff00 */
[----:B------:R-:W-:Y:S02]  /*10600*/  CS2R R90, SRZ ;  /* 0x00000000005a7805 */ /* 0x000fe4000001ff00 */
[----:B------:R-:W-:Y:S02]  /*10610*/  CS2R R40, SRZ ;  /* 0x0000000000287805 */ /* 0x000fe4000001ff00 */
[----:B------:R-:W-:Y:S02]  /*10620*/  CS2R R48, SRZ ;  /* 0x0000000000307805 */ /* 0x000fe4000001ff00 */
[----:B------:R-:W-:Y:S01]  /*10630*/  CS2R R92, SRZ ;  /* 0x00000000005c7805 */ /* 0x000fe2000001ff00 */
[----:B------:R-:W-:Y:S01]  /*10640*/  IMAD.MOV.U32 R57, RZ, RZ, RZ ;  /* 0x000000ffff397224 */ /* 0x000fe200078e00ff */
[----:B------:R-:W-:Y:S01]  /*10650*/  CS2R R94, SRZ ;  /* 0x00000000005e7805 */ /* 0x000fe2000001ff00 */
[----:B------:R-:W-:Y:S06]  /*10660*/  @!P1 BRA `(.L_x_1443) ;  /* 0x0000019400c89947 */ /* 0x000fec0003800000 */
[----:B------:R-:W-:-:S03]  /*10670*/  UMOV UR4, 0xffffffff ;  /* 0xffffffff00047882 */ /* 0x000fc60000000000 */
[----:B------:R-:W-:Y:S05]  /*10680*/  BRA.DIV UR4, `(.L_x_1444) ;  /* 0x0000022a04c47947 */ /* 0x000fea000b800000 */
[----:B------:R0:W1:Y:S02]  /*10690*/  SHFL.IDX PT, R194, R229, RZ, 0x1f ;  /* 0x00001fffe5c27589 */ /* 0x00006400000e0000 */
.L_x_1735:
[----:B-1----:R-:W-:Y:S01]  /*106a0*/  LEA.HI R0, R194, R194, RZ, 0x1 ;  /* 0x000000c2c2007211 */ /* 0x002fe200078f08ff */
[----:B------:R-:W-:-:S03]  /*106b0*/  ULOP3.LUT UP0, URZ, UR52, 0x9f, URZ, 0xc0, !UPT ;  /* 0x0000009f343f7892 */ /* 0x000fc6000f80c03f */
[----:B------:R-:W-:-:S03]  /*106c0*/  LOP3.LUT R3, R0, 0x3e, RZ, 0xc0, !PT ;  /* 0x0000003e00037812 */ /* 0x000fc600078ec0ff */
[----:B------:R-:W-:Y:S02]  /*106d0*/  PLOP3.LUT P0, PT, PT, PT, UP0, 0x80, 0x0 ;  /* 0x000000000000781c */ /* 0x000fe40003f0f008 */
[----:B------:R-:W-:-:S05]  /*106e0*/  IMAD.IADD R3, R194, 0x1, -R3 ;  /* 0x00000001c2037824 */ /* 0x000fca00078e0a03 */
        /* <DEDUP_REMOVED lines=19> */
[----:B0-2--5:R-:W-:Y:S05]  /*10820*/  CALL.ABS.NOINC R14 ;  /* 0x000000000e007343 */ /* 0x025fea0003c00000 */
.L_x_1445:
        /* <DEDUP_REMOVED lines=13> */
.L_x_1449:
[----:B--2---:R2:W3:Y:S02]  /*10900*/  SYNCS.PHASECHK.TRANS64.TRYWAIT P0, [R17+URZ+0x29800], R0 ;  /* 0x02980000110075a7 */ /* 0x0044e4000800017f */
[----:B---3--:R-:W-:Y:S05]  /*10910*/  @!P0 NANOSLEEP.SYNCS 0x989680 ;  /* 0x009896800000895d */ /* 0x008fea0003900000 */
[----:B------:R-:W3:Y:S02]  /*10920*/  @!P0 SYNCS.PHASECHK.TRANS64 P0, [R17+URZ+0x29800], R0 ;  /* 0x02980000110085a7 */ /* 0x000ee4000800007f */
[----:B---3--:R-:W-:Y:S05]  /*10930*/  @!P0 BRA `(.L_x_1449) ;  /* 0xfffffffc00f08947 */ /* 0x008fea000383ffff */
.L_x_1448:
[----:B------:R-:W-:Y:S05]  /*10940*/  BSYNC B0 ;  /* 0x0000000000007941 */ /* 0x000fea0003800000 */
.L_x_1447:
[----:B------:R-:W-:Y:S05]  /*10950*/  BRA `(.L_x_1450) ;  /* 0x0000006c00f07947 */ /* 0x000fea0003800000 */
.L_x_1446:
[----:B------:R-:W-:Y:S01]  /*10960*/  ULOP3.LUT UP0, URZ, UR52, 0x1bf, URZ, 0xc0, !UPT ;  /* 0x000001bf343f7892 */ /* 0x000fe2000f80c03f */
[----:B-----5:R-:W-:Y:S01]  /*10970*/  SHF.R.S32.HI R0, RZ, 0x1f, R143 ;  /* 0x0000001fff007819 */ /* 0x020fe2000001148f */
[----:B------:R-:W-:Y:S01]  /*10980*/  ULDC.64 UR4, c[0x0][0x3d8] ;  /* 0x0000f60000047ab9 */ /* 0x000fe20000000a00 */
[----:B------:R-:W-:Y:S01]  /*10990*/  ULDC.64 UR6, c[0x0][0x3e8] ;  /* 0x0000fa0000067ab9 */ /* 0x000fe20000000a00 */
[----:B------:R-:W-:Y:S01]  /*109a0*/  IMAD.WIDE.U32 R46, R143, UR4, RZ ;  /* 0x000000048f2e7c25 */ /* 0x000fe2000f8e00ff */
[----:B------:R-:W-:Y:S02]  /*109b0*/  SHF.R.S32.HI R50, RZ, 0x1f, R23 ;  /* 0x0000001fff327819 */ /* 0x000fe40000011417 */
[----:B------:R-:W-:Y:S01]  /*109c0*/  PLOP3.LUT P0, PT, PT, PT, UP0, 0x80, 0x0 ;  /* 0x000000000000781c */ /* 0x000fe20003f0f008 */
[C---:B------:R-:W-:Y:S01]  /*109d0*/  IMAD R4, R0.reuse, UR4, RZ ;  /* 0x0000000400047c24 */ /* 0x040fe2000f8e02ff */
[----:B------:R-:W-:Y:S01]  /*109e0*/  SHF.R.S32.HI R59, RZ, 0x1f, R22 ;  /* 0x0000001fff3b7819 */ /* 0x000fe20000011416 */
[----:B------:R-:W-:-:S02]  /*109f0*/  IMAD R0, R0, UR6, RZ ;  /* 0x0000000600007c24 */ /* 0x000fc4000f8e02ff */
[C---:B------:R-:W-:Y:S02]  /*10a00*/  IMAD R53, R143.reuse, UR5, R4 ;  /* 0x000000058f357c24 */ /* 0x040fe4000f8e0204 */
[C---:B------:R-:W-:Y:S02]  /*10a10*/  IMAD R51, R143.reuse, UR7, R0 ;  /* 0x000000078f337c24 */ /* 0x040fe4000f8e0200 */
[----:B------:R-:W-:-:S04]  /*10a20*/  IMAD.WIDE.U32 R48, R143, UR6, RZ ;  /* 0x000000068f307c25 */ /* 0x000fc8000f8e00ff */
[----:B------:R-:W-:Y:S02]  /*10a30*/  IMAD.IADD R53, R53, 0x1, R47 ;  /* 0x0000000135357824 */ /* 0x000fe400078e022f */
        /* <DEDUP_REMOVED lines=17> */
[----:B0-2---:R-:W-:Y:S05]  /*10b50*/  CALL.ABS.NOINC R14 ;  /* 0x000000000e007343 */ /* 0x005fea0003c00000 */
.L_x_1451:
[----:B------:R-:W1:Y:S01]  /*10b60*/  LDC.64 R12, c[0x0][0x3d8] ;  /* 0x0000f600ff0c7b82 */ /* 0x000e620000000a00 */
[----:B------:R-:W-:Y:S01]  /*10b70*/  SHF.R.S32.HI R3, RZ, 0x1f, R193 ;  /* 0x0000001fff037819 */ /* 0x000fe200000114c1 */
[----:B------:R-:W-:Y:S01]  /*10b80*/  ULDC.U8 UR4, c[0x0][0x3f0] ;  /* 0x0000fc0000047ab9 */ /* 0x000fe20000000000 */
[----:B------:R-:W-:Y:S01]  /*10b90*/  BSSY B0, `(.L_x_1452) ;  /* 0x00006d0000007945 */ /* 0x000fe20003800000 */
[----:B------:R-:W-:-:S04]  /*10ba0*/  ISETP.NE.AND P0, PT, RZ, UR4, PT ;  /* 0x00000004ff007c0c */ /* 0x000fc8000bf05270 */
[----:B------:R-:W2:Y:S01]  /*10bb0*/  LDC.64 R10, c[0x0][0x3e8] ;  /* 0x0000fa00ff0a7b82 */ /* 0x000ea20000000a00 */
[-C--:B-1----:R-:W-:Y:S02]  /*10bc0*/  IMAD R0, R3, R12.reuse, RZ ;  /* 0x0000000c03007224 */ /* 0x082fe400078e02ff */
[----:B------:R-:W-:-:S04]  /*10bd0*/  IMAD.WIDE.U32 R4, R193, R12, RZ ;  /* 0x0000000cc1047225 */ /* 0x000fc800078e00ff */
[----:B------:R-:W-:Y:S02]  /*10be0*/  IMAD.SHL.U32 R55, R4, 0x80, RZ ;  /* 0x0000008004377824 */ /* 0x000fe400078e00ff */
[-C--:B--2---:R-:W-:Y:S02]  /*10bf0*/  IMAD R8, R3, R10.reuse, RZ ;  /* 0x0000000a03087224 */ /* 0x084fe400078e02ff */
[C---:B------:R-:W-:Y:S02]  /*10c00*/  IMAD R3, R193.reuse, R13, R0 ;  /* 0x0000000dc1037224 */ /* 0x040fe400078e0200 */
[----:B------:R-:W-:-:S04]  /*10c10*/  IMAD.WIDE.U32 R6, R193, R10, RZ ;  /* 0x0000000ac1067225 */ /* 0x000fc800078e00ff */
[----:B------:R-:W-:Y:S02]  /*10c20*/  IMAD R9, R193, R11, R8 ;  /* 0x0000000bc1097224 */ /* 0x000fe400078e0208 */
[----:B------:R-:W-:Y:S02]  /*10c30*/  IMAD.IADD R5, R5, 0x1, R3 ;  /* 0x0000000105057824 */ /* 0x000fe400078e0203 */
[----:B------:R-:W-:Y:S02]  /*10c40*/  IMAD R0, R193, -0x80, R196 ;  /* 0xffffff80c1007824 */ /* 0x000fe400078e02c4 */
[----:B------:R-:W-:Y:S01]  /*10c50*/  IMAD.IADD R3, R7, 0x1, R9 ;  /* 0x0000000107037824 */ /* 0x000fe200078e0209 */
[----:B------:R-:W-:Y:S01]  /*10c60*/  SHF.L.U64.HI R52, R4, 0x7, R5 ;  /* 0x0000000704347819 */ /* 0x000fe20000010205 */
[----:B------:R-:W-:Y:S01]  /*10c70*/  IMAD.SHL.U32 R57, R6, 0x80, RZ ;  /* 0x0000008006397824 */ /* 0x000fe200078e00ff */
[----:B------:R-:W-:Y:S02]  /*10c80*/  VIMNMX R4, R0, 0x80, PT ;  /* 0x0000008000047848 */ /* 0x000fe40003fe0100 */
[----:B------:R-:W-:Y:S01]  /*10c90*/  SHF.L.U64.HI R54, R6, 0x7, R3 ;  /* 0x0000000706367819 */ /* 0x000fe20000010203 */
[----:B------:R-:W-:Y:S06]  /*10ca0*/  @!P0 BRA `(.L_x_1453) ;  /* 0x0000003400808947 */ /* 0x000fec0003800000 */
[----:B------:R-:W1:Y:S01]  /*10cb0*/  LDC R0, c[0x0][0x428] ;  /* 0x00010a00ff007b82 */ /* 0x000e620000000800 */
[----:B------:R-:W-:Y:S01]  /*10cc0*/  ISETP.GE.AND P0, PT, R191, R4, PT ;  /* 0x00000004bf00720c */ /* 0x000fe20003f06270 */
[----:B------:R-:W-:Y:S01]  /*10cd0*/  IMAD R3, R193, 0x80, R191 ;  /* 0x00000080c1037824 */ /* 0x000fe200078e02bf */
[----:B------:R-:W-:Y:S01]  /*10ce0*/  BSSY B1, `(.L_x_1454) ;  /* 0x0000050000017945 */ /* 0x000fe20003800000 */
        /* <DEDUP_REMOVED lines=12> */
[----:B------:R-:W-:Y:S02]  /*10db0*/  IMAD.MOV.U32 R4, RZ, RZ, R46 ;  /* 0x000000ffff047224 */ /* 0x000fe400078e002e */
[----:B------:R-:W-:Y:S02]  /*10dc0*/  IMAD.MOV.U32 R6, RZ, RZ, R48 ;  /* 0x000000ffff067224 */ /* 0x000fe400078e0030 */
[----:B------:R-:W-:Y:S01]  /*10dd0*/  IMAD.MOV.U32 R7, RZ, RZ, R51 ;  /* 0x000000ffff077224 */ /* 0x000fe200078e0033 */
[----:B-1----:R-:W-:-:S13]  /*10de0*/  ISETP.NE.AND P1, PT, R0, 0x1, PT ;  /* 0x000000010000780c */ /* 0x002fda0003f25270 */
[----:B------:R-:W1:Y:S08]  /*10df0*/  @P1 LDC R0, c[0x0][0x42c] ;  /* 0x00010b00ff001b82 */ /* 0x000e700000000800 */
[----:B------:R-:W2:Y:S01]  /*10e00*/  @P1 LDC R5, c[0x0][0x430] ;  /* 0x00010c00ff051b82 */ /* 0x000ea20000000800 */
[----:B-1----:R-:W-:-:S05]  /*10e10*/  @P1 IMAD.HI.U32 R0, R3, R0, RZ ;  /* 0x0000000003001227 */ /* 0x002fca00078e00ff */
[----:B--2---:R-:W-:Y:S01]  /*10e20*/  @P1 SHF.R.U32.HI R3, RZ, R5, R0 ;  /* 0x00000005ff031219 */ /* 0x004fe20000011600 */
[----:B------:R-:W-:-:S03]  /*10e30*/  IMAD.MOV.U32 R5, RZ, RZ, R53 ;  /* 0x000000ffff057224 */ /* 0x000fc600078e0035 */
[----:B------:R-:W-:Y:S01]  /*10e40*/  SHF.R.S32.HI R45, RZ, 0x1f, R3 ;  /* 0x0000001fff2d7819 */ /* 0x000fe20000011403 */
[----:B------:R-:W-:Y:S06]  /*10e50*/  @P0 BRA `(.L_x_1455) ;  /* 0x0000000000e00947 */ /* 0x000fec0003800000 */
[-C--:B------:R-:W-:Y:S01]  /*10e60*/  IMAD R0, R221, R12.reuse, RZ ;  /* 0x0000000cdd007224 */ /* 0x080fe200078e02ff */
[----:B------:R-:W-:Y:S01]  /*10e70*/  ULDC UR4, c[0x0][0x3d4] ;  /* 0x0000f50000047ab9 */ /* 0x000fe20000000800 */
[----:B------:R-:W-:Y:S01]  /*10e80*/  IMAD.MOV.U32 R8, RZ, RZ, R23 ;  /* 0x000000ffff087224 */ /* 0x000fe200078e0017 */
[----:B------:R-:W-:Y:S01]  /*10e90*/  ULDC.64 UR6, c[0x0][0x3c8] ;  /* 0x0000f20000067ab9 */ /* 0x000fe20000000a00 */
[----:B------:R-:W-:Y:S01]  /*10ea0*/  IMAD.MOV.U32 R9, RZ, RZ, R50 ;  /* 0x000000ffff097224 */ /* 0x000fe200078e0032 */
[----:B------:R-:W-:Y:S01]  /*10eb0*/  ULDC.64 UR8, c[0x0][0x3e0] ;  /* 0x0000f80000087ab9 */ /* 0x000fe20000000a00 */
[C---:B------:R-:W-:Y:S01]  /*10ec0*/  IMAD R21, R191.reuse, R13, R0 ;  /* 0x0000000dbf157224 */ /* 0x040fe200078e0200 */
[----:B------:R-:W-:Y:S01]  /*10ed0*/  CS2R R42, SRZ ;  /* 0x00000000002a7805 */ /* 0x000fe2000001ff00 */
[----:B------:R-:W-:Y:S01]  /*10ee0*/  IMAD.WIDE.U32 R14, R191, R12, R8 ;  /* 0x0000000cbf0e7225 */ /* 0x000fe200078e0008 */
[----:B------:R-:W-:-:S03]  /*10ef0*/  CS2R R40, SRZ ;  /* 0x0000000000287805 */ /* 0x000fc6000001ff00 */
[----:B------:R-:W-:Y:S01]  /*10f00*/  IMAD R0, R221, R10, RZ ;  /* 0x0000000add007224 */ /* 0x000fe200078e02ff */
[----:B------:R-:W-:Y:S01]  /*10f10*/  IADD3 R14, P2, P5, R55, R46, R14 ;  /* 0x0000002e370e7210 */ /* 0x000fe20007d5e00e */
[----:B------:R-:W-:Y:S02]  /*10f20*/  IMAD.IADD R21, R15, 0x1, R21 ;  /* 0x000000010f157824 */ /* 0x000fe400078e0215 */
[----:B------:R-:W-:-:S04]  /*10f30*/  IMAD.WIDE.U32 R8, R191, R10, R8 ;  /* 0x0000000abf087225 */ /* 0x000fc800078e0008 */
[----:B------:R-:W-:Y:S01]  /*10f40*/  IMAD R15, R191, R11, R0 ;  /* 0x0000000bbf0f7224 */ /* 0x000fe200078e0200 */
[----:B------:R-:W-:Y:S01]  /*10f50*/  IADD3 R46, P3, P4, R57, R48, R8 ;  /* 0x00000030392e7210 */ /* 0x000fe20007c7e008 */
[----:B------:R-:W-:Y:S02]  /*10f60*/  VIADD R8, R23, 0x10 ;  /* 0x0000001017087836 */ /* 0x000fe40000000000 */
[----:B------:R-:W-:Y:S02]  /*10f70*/  IMAD.IADD R0, R9, 0x1, R15 ;  /* 0x0000000109007824 */ /* 0x000fe400078e020f */
[C---:B------:R-:W-:Y:S01]  /*10f80*/  VIADD R20, R23.reuse, 0x20 ;  /* 0x0000002017147836 */ /* 0x040fe20000000000 */
[----:B------:R-:W-:Y:S01]  /*10f90*/  ISETP.GE.AND P1, PT, R8, UR4, PT ;  /* 0x0000000408007c0c */ /* 0x000fe2000bf26270 */
[C---:B------:R-:W-:Y:S01]  /*10fa0*/  VIADD R9, R23.reuse, 0x30 ;  /* 0x0000003017097836 */ /* 0x040fe20000000000 */
[----:B------:R-:W-:Y:S02]  /*10fb0*/  IADD3.X R0, R54, R51, R0, P3, P4 ;  /* 0x0000003336007210 */ /* 0x000fe40001fe8400 */
[----:B------:R-:W-:-:S02]  /*10fc0*/  ISETP.GE.AND P4, PT, R23, UR4, PT ;  /* 0x0000000417007c0c */ /* 0x000fc4000bf86270 */
[----:B------:R-:W-:Y:S02]  /*10fd0*/  IADD3.X R8, R52, R53, R21, P2, P5 ;  /* 0x0000003534087210 */ /* 0x000fe400017ea415 */
[----:B------:R-:W-:Y:S02]  /*10fe0*/  IADD3 R14, P3, R14, UR6, RZ ;  /* 0x000000060e0e7c10 */ /* 0x000fe4000ff7e0ff */
[----:B------:R-:W-:Y:S02]  /*10ff0*/  IADD3 R46, P5, R46, UR8, RZ ;  /* 0x000000082e2e7c10 */ /* 0x000fe4000ffbe0ff */
[----:B------:R-:W-:Y:S01]  /*11000*/  ISETP.GE.AND P2, PT, R20, UR4, PT ;  /* 0x0000000414007c0c */ /* 0x000fe2000bf46270 */
[C---:B------:R-:W-:Y:S01]  /*11010*/  VIADD R20, R23.reuse, 0x40 ;  /* 0x0000004017147836 */ /* 0x040fe20000000000 */
[----:B------:R-:W-:Y:S02]  /*11020*/  IADD3.X R15, R8, UR7, RZ, P3, !PT ;  /* 0x00000007080f7c10 */ /* 0x000fe40009ffe4ff */
[----:B------:R-:W-:Y:S01]  /*11030*/  IADD3.X R47, R0, UR9, RZ, P5, !PT ;  /* 0x00000009002f7c10 */ /* 0x000fe2000affe4ff */
[----:B------:R-:W-:Y:S01]  /*11040*/  VIADD R0, R23, 0x50 ;  /* 0x0000005017007836 */ /* 0x000fe20000000000 */
[----:B------:R-:W-:Y:S01]  /*11050*/  ISETP.GE.AND P3, PT, R9, UR4, PT ;  /* 0x0000000409007c0c */ /* 0x000fe2000bf66270 */
[----:B------:R1:W5:Y:S01]  /*11060*/  @!P4 LDG.E.64 R42, desc[UR60][R14.64] ;  /* 0x0000003c0e2ac981 */ /* 0x000362000c1e1b00 */
[----:B------:R-:W-:-:S03]  /*11070*/  ISETP.GE.AND P5, PT, R20, UR4, PT ;  /* 0x0000000414007c0c */ /* 0x000fc6000bfa6270 */
[----:B------:R1:W5:Y:S01]  /*11080*/  @!P4 LDG.E.64 R40, desc[UR60][R46.64] ;  /* 0x0000003c2e28c981 */ /* 0x000362000c1e1b00 */
[----:B------:R-:W-:Y:S02]  /*11090*/  ISETP.GE.AND P4, PT, R0, UR4, PT ;  /* 0x0000000400007c0c */ /* 0x000fe4000bf86270 */
        /* <DEDUP_REMOVED lines=20> */
.L_x_1455:
[----:B------:R-:W-:Y:S05]  /*111e0*/  BSYNC B1 ;  /* 0x0000000000017941 */ /* 0x000fea0003800000 */
.L_x_1454:
[----:B------:R-:W-:Y:S01]  /*111f0*/  IMAD R0, R45, R12, RZ ;  /* 0x0000000c2d007224 */ /* 0x000fe200078e02ff */
[----:B------:R-:W-:Y:S01]  /*11200*/  ULDC.64 UR4, c[0x0][0x3c8] ;  /* 0x0000f20000047ab9 */ /* 0x000fe20000000a00 */
[----:B------:R-:W-:Y:S01]  /*11210*/  IMAD.WIDE.U32 R6, R3, R10, R6 ;  /* 0x0000000a03067225 */ /* 0x000fe200078e0006 */
[----:B------:R-:W-:-:S03]  /*11220*/  ULDC.64 UR6, c[0x0][0x3e0] ;  /* 0x0000f80000067ab9 */ /* 0x000fc60000000a00 */
[----:B------:R-:W-:-:S04]  /*11230*/  IMAD.WIDE.U32 R4, R3, R12, R4 ;  /* 0x0000000c03047225 */ /* 0x000fc800078e0004 */
[----:B------:R-:W-:Y:S01]  /*11240*/  IMAD R10, R45, R10, RZ ;  /* 0x0000000a2d0a7224 */ /* 0x000fe200078e02ff */
[----:B------:R-:W-:Y:S01]  /*11250*/  IADD3 R4, P1, R4, UR4, RZ ;  /* 0x0000000404047c10 */ /* 0x000fe2000ff3e0ff */
[C---:B------:R-:W-:Y:S01]  /*11260*/  IMAD R13, R3.reuse, R13, R0 ;  /* 0x0000000d030d7224 */ /* 0x040fe200078e0200 */
[----:B------:R-:W-:Y:S01]  /*11270*/  IADD3 R0, P2, R6, UR6, RZ ;  /* 0x0000000606007c10 */ /* 0x000fe2000ff5e0ff */
[----:B------:R-:W-:Y:S01]  /*11280*/  IMAD R3, R3, R11, R10 ;  /* 0x0000000b03037224 */ /* 0x000fe200078e020a */
[----:B------:R-:W-:Y:S02]  /*11290*/  UMOV UR4, 0xffffffff ;  /* 0xffffffff00047882 */ /* 0x000fe40000000000 */
[----:B------:R-:W-:Y:S02]  /*112a0*/  IADD3.X R13, R5, UR5, R13, P1, !PT ;  /* 0x00000005050d7c10 */ /* 0x000fe40008ffe40d */
[----:B------:R-:W-:Y:S01]  /*112b0*/  IADD3.X R3, R7, UR7, R3, P2, !PT ;  /* 0x0000000707037c10 */ /* 0x000fe200097fe403 */
[----:B------:R-:W-:Y:S06]  /*112c0*/  BRA.DIV UR4, `(.L_x_1456) ;  /* 0x0000021e04e07947 */ /* 0x000fec000b800000 */
.L_x_1738:
[----:B------:R-:W-:-:S03]  /*112d0*/  UMOV UR4, 0xffffffff ;  /* 0xffffffff00047882 */ /* 0x000fc60000000000 */
[----:B------:R-:W-:Y:S05]  /*112e0*/  BRA.DIV UR4, `(.L_x_1457) ;  /* 0x0000021e04fc7947 */ /* 0x000fea000b800000 */
.L_x_1741:
[----:B------:R-:W-:-:S03]  /*112f0*/  UMOV UR4, 0xffffffff ;  /* 0xffffffff00047882 */ /* 0x000fc60000000000 */
[----:B------:R-:W-:Y:S05]  /*11300*/  BRA.DIV UR4, `(.L_x_1458) ;  /* 0x00000222041c7947 */ /* 0x000fea000b800000 */
.L_x_1744:
[----:B------:R-:W-:-:S03]  /*11310*/  UMOV UR4, 0xffffffff ;  /* 0xffffffff00047882 */ /* 0x000fc60000000000 */
[----:B------:R-:W-:Y:S05]  /*11320*/  BRA.DIV UR4, `(.L_x_1459) ;  /* 0x00000222043c7947 */ /* 0x000fea000b800000 */
.L_x_1747:
        /* <DEDUP_REMOVED lines=8> */
.L_x_1748:
[----:B------:R-:W-:Y:S05]  /*113b0*/  BSYNC B1 ;  /* 0x0000000000017941 */ /* 0x000fea0003800000 */
.L_x_1460:
[----:B------:R-:W-:Y:S05]  /*113c0*/  @P0 BRA `(.L_x_1462) ;  /* 0x0000006400300947 */ /* 0x000fea0003800000 */
[----:B--2---:R-:W2:Y:S01]  /*113d0*/  LDC R0, c[0x0][0x3d4] ;  /* 0x0000f500ff007b82 */ /* 0x004ea20000000800 */
[C---:B------:R-:W-:Y:S01]  /*113e0*/  VIADD R3, R23.reuse, 0x10 ;  /* 0x0000001017037836 */ /* 0x040fe20000000000 */
[----:B------:R-:W-:Y:S01]  /*113f0*/  BSSY B1, `(.L_x_1463) ;  /* 0x0000083000017945 */ /* 0x000fe20003800000 */
[C---:B------:R-:W-:Y:S02]  /*11400*/  VIADD R5, R23.reuse, 0x20 ;  /* 0x0000002017057836 */ /* 0x040fe40000000000 */
[C---:B------:R-:W-:Y:S01]  /*11410*/  VIADD R7, R23.reuse, 0x30 ;  /* 0x0000003017077836 */ /* 0x040fe20000000000 */
[-C--:B--2---:R-:W-:Y:S02]  /*11420*/  ISETP.GE.AND P0, PT, R23, R0.reuse, PT ;  /* 0x000000001700720c */ /* 0x084fe40003f06270 */
[-C--:B------:R-:W-:Y:S01]  /*11430*/  ISETP.GE.AND P1, PT, R3, R0.reuse, PT ;  /* 0x000000000300720c */ /* 0x080fe20003f26270 */
[----:B------:R-:W-:Y:S01]  /*11440*/  VIADD R3, R23, 0x40 ;  /* 0x0000004017037836 */ /* 0x000fe20000000000 */
[-C--:B------:R-:W-:Y:S01]  /*11450*/  ISETP.GE.AND P2, PT, R5, R0.reuse, PT ;  /* 0x000000000500720c */ /* 0x080fe20003f46270 */
[----:B------:R-:W-:Y:S01]  /*11460*/  VIADD R5, R23, 0x50 ;  /* 0x0000005017057836 */ /* 0x000fe20000000000 */
[----:B------:R-:W-:-:S02]  /*11470*/  ISETP.GE.AND P3, PT, R7, R0, PT ;  /* 0x000000000700720c */ /* 0x000fc40003f66270 */
[-C--:B------:R-:W-:Y:S02]  /*11480*/  ISETP.GE.AND P4, PT, R3, R0.reuse, PT ;  /* 0x000000000300720c */ /* 0x080fe40003f86270 */
[----:B------:R-:W-:Y:S01]  /*11490*/  ISETP.GE.AND P5, PT, R5, R0, PT ;  /* 0x000000000500720c */ /* 0x000fe20003fa6270 */
[----:B------:R-:W-:Y:S02]  /*114a0*/  IMAD.IADD R0, R17, 0x1, R214 ;  /* 0x0000000111007824 */ /* 0x000fe400078e02d6 */
[----:B------:R-:W-:Y:S10]  /*114b0*/  @P0 BRA `(.L_x_1464) ;  /* 0x0000000400d80947 */ /* 0x000ff40003800000 */
[----:B------:R-:W2:Y:S01]  /*114c0*/  LDS.128 R4, [R0+0x14400] ;  /* 0x0144000000047984 */ /* 0x000ea20000000c00 */
[----:B-----5:R-:W-:Y:S02]  /*114d0*/  SHF.R.U32.HI R3, RZ, 0x8, R42 ;  /* 0x00000008ff037819 */ /* 0x020fe4000001162a */
[----:B------:R-:W-:Y:S02]  /*114e0*/  SHF.R.U32.HI R11, RZ, 0x8, R43 ;  /* 0x00000008ff0b7819 */ /* 0x000fe4000001162b */
[----:B------:R-:W-:Y:S02]  /*114f0*/  LOP3.LUT R10, R42, 0xff, RZ, 0xc0, !PT ;  /* 0x000000ff2a0a7812 */ /* 0x000fe400078ec0ff */
[----:B------:R-:W-:Y:S02]  /*11500*/  LOP3.LUT R3, R3, 0xff, RZ, 0xc0, !PT ;  /* 0x000000ff03037812 */ /* 0x000fe400078ec0ff */
[----:B------:R-:W-:Y:S02]  /*11510*/  LOP3.LUT R12, R43, 0xff, RZ, 0xc0, !PT ;  /* 0x000000ff2b0c7812 */ /* 0x000fe400078ec0ff */
[----:B------:R-:W-:-:S02]  /*11520*/  LOP3.LUT R11, R11, 0xff, RZ, 0xc0, !PT ;  /* 0x000000ff0b0b7812 */ /* 0x000fc400078ec0ff */
[----:B------:R-:W-:Y:S02]  /*11530*/  PRMT R3, R3, 0x7604, R10 ;  /* 0x0000760403037816 */ /* 0x000fe4000000000a */
[----:B-1----:R-:W-:Y:S02]  /*11540*/  SHF.R.U32.HI R46, RZ, 0x10, R43 ;  /* 0x00000010ff2e7819 */ /* 0x002fe4000001162b */
        /* <DEDUP_REMOVED lines=109> */
.L_x_1464:
[----:B------:R-:W-:Y:S05]  /*11c20*/  BSYNC B1 ;  /* 0x0000000000017941 */ /* 0x000fea0003800000 */
.L_x_1463:
        /* <DEDUP_REMOVED lines=13> */
[----:B-1----:R-:W-:Y:S02]  /*11d00*/  LOP3.LUT R15, R13, 0xff, RZ, 0xc0, !PT ;  /* 0x000000ff0d0f7812 */ /* 0x002fe400078ec0ff */
        /* <DEDUP_REMOVED lines=31> */
[CC--:B------:R-:W-:Y:S01]  /*11f00*/  FMUL.FTZ R42, R10.reuse, R40.reuse ;  /* 0x000000280a2a7220 */ /* 0x0c0fe20000410000 */
[----:B------:R-:W-:Y:S01]  /*11f10*/  F2FP.F16.E4M3.UNPACK_B R7, R5 ;  /* 0x00000005ff07723e */ /* 0x000fe200020006ff */
[----:B------:R-:W-:Y:S01]  /*11f20*/  FMUL.FTZ R45, R10, R37 ;  /* 0x000000250a2d7220 */ /* 0x000fe20000410000 */
        /* <DEDUP_REMOVED lines=26> */
[CC--:B------:R-:W-:Y:S01]  /*120d0*/  FMUL.FTZ R40, R6.reuse, R41.reuse ;  /* 0x0000002906287220 */ /* 0x0c0fe20000410000 */
        /* <DEDUP_REMOVED lines=10> */
[----:B------:R-:W-:Y:S01]  /*12180*/  HADD2.F32 R6, -RZ, R4.H1_H1 ;  /* 0x30000004ff067230 */ /* 0x000fe20000004100 */
[----:B------:R-:W-:Y:S01]  /*12190*/  F2FP.SATFINITE.E4M3.F32.PACK_AB_MERGE_C R43, R46, R43, RZ ;  /* 0x0000002b2e2b723e */ /* 0x000fe200048070ff */
[----:B------:R-:W-:-:S02]  /*121a0*/  HADD2.F32 R12, -RZ, R11.H1_H1 ;  /* 0x3000000bff0c7230 */ /* 0x000fc40000004100 */
[----:B------:R-:W-:Y:S02]  /*121b0*/  HADD2.F32 R5, -RZ, R4.H0_H0 ;  /* 0x20000004ff057230 */ /* 0x000fe40000004100 */
[C---:B------:R-:W-:Y:S01]  /*121c0*/  FMUL.FTZ R36, R6.reuse, R15 ;  /* 0x0000000f06247220 */ /* 0x040fe20000410000 */
[----:B------:R-:W-:Y:S02]  /*121d0*/  HADD2.F32 R4, -RZ, R3.H1_H1 ;  /* 0x30000003ff047230 */ /* 0x000fe40000004100 */
[-C--:B------:R-:W-:Y:S01]  /*121e0*/  FMUL.FTZ R40, R6, R12.reuse ;  /* 0x0000000c06287220 */ /* 0x080fe20000410000 */
[----:B------:R-:W-:Y:S02]  /*121f0*/  HADD2.F32 R11, -RZ, R11.H0_H0 ;  /* 0x2000000bff0b7230 */ /* 0x000fe40000004100 */
[C---:B------:R-:W-:Y:S01]  /*12200*/  FFMA.FTZ R36, R5.reuse, R12, -R36 ;  /* 0x0000000c05247223 */ /* 0x040fe20000010824 */
[----:B------:R-:W-:Y:S02]  /*12210*/  HADD2.F32 R3, -RZ, R3.H0_H0 ;  /* 0x20000003ff037230 */ /* 0x000fe40000004100 */
[C---:B------:R-:W-:Y:S01]  /*12220*/  FMUL.FTZ R6, R4.reuse, R13 ;  /* 0x0000000d04067220 */ /* 0x040fe20000410000 */
[----:B------:R-:W-:Y:S01]  /*12230*/  FFMA.FTZ R15, R5, R15, R40 ;  /* 0x0000000f050f7223 */ /* 0x000fe20000010028 */
[----:B------:R-:W-:Y:S01]  /*12240*/  FMUL.FTZ R4, R4, R11 ;  /* 0x0000000b04047220 */ /* 0x000fe20000410000 */
[----:B------:R-:W-:-:S02]  /*12250*/  HADD2.F32 R5, -RZ, R14.H1_H1 ;  /* 0x3000000eff057230 */ /* 0x000fc40000004100 */
[C---:B------:R-:W-:Y:S01]  /*12260*/  FFMA.FTZ R12, R3.reuse, R11, -R6 ;  /* 0x0000000b030c7223 */ /* 0x040fe20000010806 */
[----:B------:R-:W-:Y:S02]  /*12270*/  HADD2.F32 R11, -RZ, R38.H1_H1 ;  /* 0x30000026ff0b7230 */ /* 0x000fe40000004100 */
[----:B------:R-:W-:Y:S01]  /*12280*/  FFMA.FTZ R13, R3, R13, R4 ;  /* 0x0000000d030d7223 */ /* 0x000fe20000010004 */
[----:B------:R-:W-:Y:S02]  /*12290*/  HADD2.F32 R4, -RZ, R10.H1_H1 ;  /* 0x3000000aff047230 */ /* 0x000fe40000004100 */
[----:B------:R-:W-:Y:S02]  /*122a0*/  HADD2.F32 R38, -RZ, R38.H0_H0 ;  /* 0x20000026ff267230 */ /* 0x000fe40000004100 */
[----:B------:R-:W-:Y:S02]  /*122b0*/  HADD2.F32 R3, -RZ, R7.H1_H1 ;  /* 0x30000007ff037230 */ /* 0x000fe40000004100 */
[----:B------:R-:W-:Y:S01]  /*122c0*/  FMUL.FTZ R37, R4, R11 ;  /* 0x0000000b04257220 */ /* 0x000fe20000410000 */
[----:B------:R-:W-:-:S02]  /*122d0*/  HADD2.F32 R14, -RZ, R14.H0_H0 ;  /* 0x2000000eff0e7230 */ /* 0x000fc40000004100 */
        /* <DEDUP_REMOVED lines=12> */
[----:B------:R-:W-:Y:S02]  /*123a0*/  F2FP.SATFINITE.E4M3.F32.PACK_AB_MERGE_C R6, R39, R42, R43 ;  /* 0x0000002a2706723e */ /* 0x000fe4000480702b */
[----:B------:R-:W-:Y:S02]  /*123b0*/  F2FP.SATFINITE.E4M3.F32.PACK_AB_MERGE_C R7, R48, R45, R7 ;  /* 0x0000002d3007723e */ /* 0x000fe40004807007 */
[----:B------:R-:W-:Y:S02]  /*123c0*/  F2FP.SATFINITE.E4M3.F32.PACK_AB_MERGE_C R4, R13, R12, R4 ;  /* 0x0000000c0d04723e */ /* 0x000fe40004807004 */
[----:B------:R-:W-:-:S05]  /*123d0*/  F2FP.SATFINITE.E4M3.F32.PACK_AB_MERGE_C R5, R38, R5, R37 ;  /* 0x000000052605723e */ /* 0x000fca0004807025 */
[----:B------:R3:W-:Y:S02]  /*123e0*/  STS.128 [R224], R4 ;  /* 0x00000004e0007388 */ /* 0x0007e40000000c00 */
.L_x_1466:
[----:B------:R-:W-:Y:S05]  /*123f0*/  BSYNC B1 ;  /* 0x0000000000017941 */ /* 0x000fea0003800000 */
.L_x_1465:
[----:B------:R-:W-:Y:S04]  /*12400*/  BSSY B1, `(.L_x_1467) ;  /* 0x0000078000017945 */ /* 0x000fe80003800000 */
[----:B------:R-:W-:Y:S05]  /*12410*/  @P2 BRA `(.L_x_1468) ;  /* 0x0000000400d82947 */ /* 0x000fea0003800000 */
[----:B--23--:R-:W2:Y:S01]  /*12420*/  LDS.128 R4, [R0+0x16400] ;  /* 0x0164000000047984 */ /* 0x00cea20000000c00 */
[----:B-----5:R-:W-:Y:S02]  /*12430*/  SHF.R.U32.HI R3, RZ, 0x8, R32 ;  /* 0x00000008ff037819 */ /* 0x020fe40000011620 */
[----:B------:R-:W-:Y:S02]  /*12440*/  SHF.R.U32.HI R11, RZ, 0x8, R33 ;  /* 0x00000008ff0b7819 */ /* 0x000fe40000011621 */
[----:B------:R-:W-:Y:S02]  /*12450*/  LOP3.LUT R10, R32, 0xff, RZ, 0xc0, !PT ;  /* 0x000000ff200a7812 */ /* 0x000fe400078ec0ff */
[----:B------:R-:W-:Y:S02]  /*12460*/  LOP3.LUT R3, R3, 0xff, RZ, 0xc0, !PT ;  /* 0x000000ff03037812 */ /* 0x000fe400078ec0ff */
[----:B------:R-:W-:Y:S02]  /*12470*/  LOP3.LUT R12, R33, 0xff, RZ, 0xc0, !PT ;  /* 0x000000ff210c7812 */ /* 0x000fe400078ec0ff */
[----:B------:R-:W-:-:S02]  /*12480*/  LOP3.LUT R11, R11, 0xff, RZ, 0xc0, !PT ;  /* 0x000000ff0b0b7812 */ /* 0x000fc400078ec0ff */
[----:B------:R-:W-:Y:S02]  /*12490*/  PRMT R3, R3, 0x7604, R10 ;  /* 0x0000760403037816 */ /* 0x000fe4000000000a */
[----:B------:R-:W-:Y:S02]  /*124a0*/  SHF.R.U32.HI R36, RZ, 0x10, R33 ;  /* 0x00000010ff247819 */ /* 0x000fe40000011621 */
[--C-:B-1----:R-:W-:Y:S02]  /*124b0*/  SHF.R.U32.HI R14, RZ, 0x8, R35.reuse ;  /* 0x00000008ff0e7819 */ /* 0x102fe40000011623 */
        /* <DEDUP_REMOVED lines=107> */
[----:B------:R4:W-:Y:S02]  /*12b70*/  STS.128 [R0+0x16400], R4 ;  /* 0x0164000400007388 */ /* 0x0009e40000000c00 */
.L_x_1468:
[----:B------:R-:W-:Y:S05]  /*12b80*/  BSYNC B1 ;  /* 0x0000000000017941 */ /* 0x000fea0003800000 */
.L_x_1467:
        /* <DEDUP_REMOVED lines=124> */
.L_x_1470:
[----:B------:R-:W-:Y:S05]  /*13350*/  BSYNC B1 ;  /* 0x0000000000017941 */ /* 0x000fea0003800000 */
.L_x_1469:
[----:B------:R-:W-:Y:S04]  /*13360*/  BSSY B1, `(.L_x_1471) ;  /* 0x0000078000017945 */ /* 0x000fe80003800000 */
[----:B------:R-:W-:Y:S05]  /*13370*/  @P4 BRA `(.L_x_1472) ;  /* 0x0000000400d84947 */ /* 0x000fea0003800000 */
[----:B-1234-:R-:W1:Y:S01]  /*13380*/  LDS.128 R4, [R0+0x18400] ;  /* 0x0184000000047984 */ /* 0x01ee620000000c00 */
        /* <DEDUP_REMOVED lines=28> */
[----:B-1----:R-:W-:Y:S02]  /*13550*/  F2FP.F16.E4M3.UNPACK_B R3, R6.H1 ;  /* 0x00000006ff03723e */ /* 0x002fe400030006ff */
        /* <DEDUP_REMOVED lines=88> */
.L_x_1472:
[----:B------:R-:W-:Y:S05]  /*13ae0*/  BSYNC B1 ;  /* 0x0000000000017941 */ /* 0x000fea0003800000 */
.L_x_1471:
[----:B------:R-:W-:Y:S05]  /*13af0*/  @P5 BRA `(.L_x_1462) ;  /* 0x0000003c00645947 */ /* 0x000fea0003800000 */
[----:B-1234-:R-:W1:Y:S01]  /*13b00*/  LDS.128 R4, [R224+0x4000] ;  /* 0x00400000e0047984 */ /* 0x01ee620000000c00 */
[----:B-----5:R-:W-:Y:S02]  /*13b10*/  SHF.R.U32.HI R15, RZ, 0x8, R21 ;  /* 0x00000008ff0f7819 */ /* 0x020fe40000011615 */
[----:B------:R-:W-:Y:S02]  /*13b20*/  SHF.R.U32.HI R11, RZ, 0x8, R9 ;  /* 0x00000008ff0b7819 */ /* 0x000fe40000011609 */
[----:B------:R-:W-:Y:S02]  /*13b30*/  SHF.R.U32.HI R13, RZ, 0x8, R20 ;  /* 0x00000008ff0d7819 */ /* 0x000fe40000011614 */
[----:B------:R-:W-:Y:S02]  /*13b40*/  LOP3.LUT R14, R21, 0xff, RZ, 0xc0, !PT ;  /* 0x000000ff150e7812 */ /* 0x000fe400078ec0ff */
[----:B------:R-:W-:Y:S02]  /*13b50*/  LOP3.LUT R15, R15, 0xff, RZ, 0xc0, !PT ;  /* 0x000000ff0f0f7812 */ /* 0x000fe400078ec0ff */
[----:B------:R-:W-:-:S02]  /*13b60*/  LOP3.LUT R10, R9, 0xff, RZ, 0xc0, !PT ;  /* 0x000000ff090a7812 */ /* 0x000fc400078ec0ff */
[----:B------:R-:W-:Y:S02]  /*13b70*/  LOP3.LUT R11, R11, 0xff, RZ, 0xc0, !PT ;  /* 0x000000ff0b0b7812 */ /* 0x000fe400078ec0ff */
[----:B------:R-:W-:Y:S02]  /*13b80*/  SHF.R.U32.HI R3, RZ, 0x8, R8 ;  /* 0x00000008ff037819 */ /* 0x000fe40000011608 */
[----:B------:R-:W-:Y:S02]  /*13b90*/  LOP3.LUT R12, R20, 0xff, RZ, 0xc0, !PT ;  /* 0x000000ff140c7812 */ /* 0x000fe400078ec0ff */
[----:B------:R-:W-:Y:S02]  /*13ba0*/  LOP3.LUT R13, R13, 0xff, RZ, 0xc0, !PT ;  /* 0x000000ff0d0d7812 */ /* 0x000fe400078ec0ff */
[----:B------:R-:W-:Y:S02]  /*13bb0*/  PRMT R15, R15, 0x7604, R14 ;  /* 0x000076040f0f7816 */ /* 0x000fe4000000000e */
[----:B------:R-:W-:-:S02]  /*13bc0*/  PRMT R11, R11, 0x7604, R10 ;  /* 0x000076040b0b7816 */ /* 0x000fc4000000000a */
[----:B------:R-:W-:Y:S02]  /*13bd0*/  SHF.R.U32.HI R14, RZ, 0x10, R21 ;  /* 0x00000010ff0e7819 */ /* 0x000fe40000011615 */
[----:B------:R-:W-:Y:S02]  /*13be0*/  SHF.R.U32.HI R10, RZ, 0x10, R9 ;  /* 0x00000010ff0a7819 */ /* 0x000fe40000011609 */
[----:B------:R-:W-:Y:S02]  /*13bf0*/  LOP3.LUT R0, R8, 0xff, RZ, 0xc0, !PT ;  /* 0x000000ff08007812 */ /* 0x000fe400078ec0ff */
[----:B------:R-:W-:Y:S02]  /*13c00*/  LOP3.LUT R3, R3, 0xff, RZ, 0xc0, !PT ;  /* 0x000000ff03037812 */ /* 0x000fe400078ec0ff */
[----:B------:R-:W-:Y:S02]  /*13c10*/  PRMT R13, R13, 0x7604, R12 ;  /* 0x000076040d0d7816 */ /* 0x000fe4000000000c */
[----:B------:R-:W-:-:S02]  /*13c20*/  SHF.R.U32.HI R12, RZ, 0x10, R20 ;  /* 0x00000010ff0c7819 */ /* 0x000fc40000011614 */
[----:B------:R-:W-:Y:S02]  /*13c30*/  LOP3.LUT R14, R14, 0xff, RZ, 0xc0, !PT ;  /* 0x000000ff0e0e7812 */ /* 0x000fe400078ec0ff */
[----:B------:R-:W-:Y:S02]  /*13c40*/  LOP3.LUT R10, R10, 0xff, RZ, 0xc0, !PT ;  /* 0x000000ff0a0a7812 */ /* 0x000fe400078ec0ff */
[----:B------:R-:W-:Y:S02]  /*13c50*/  PRMT R3, R3, 0x7604, R0 ;  /* 0x0000760403037816 */ /* 0x000fe40000000000 */
[----:B------:R-:W-:Y:S02]  /*13c60*/  SHF.R.U32.HI R0, RZ, 0x10, R8 ;  /* 0x00000010ff007819 */ /* 0x000fe40000011608 */
[----:B------:R-:W-:Y:S02]  /*13c70*/  LOP3.LUT R12, R12, 0xff, RZ, 0xc0, !PT ;  /* 0x000000ff0c0c7812 */ /* 0x000fe400078ec0ff */
[----:B------:R-:W-:-:S02]  /*13c80*/  PRMT R25, R14, 0x7054, R15 ;  /* 0x000070540e197816 */ /* 0x000fc4000000000f */
[----:B------:R-:W-:Y:S02]  /*13c90*/  PRMT R11, R10, 0x7054, R11 ;  /* 0x000070540a0b7816 */ /* 0x000fe4000000000b */
[----:B------:R-:W-:Y:S02]  /*13ca0*/  LOP3.LUT R0, R0, 0xff, RZ, 0xc0, !PT ;  /* 0x000000ff00007812 */ /* 0x000fe400078ec0ff */
[----:B------:R-:W-:Y:S02]  /*13cb0*/  PRMT R15, R12, 0x7054, R13 ;  /* 0x000070540c0f7816 */ /* 0x000fe4000000000d */
[----:B------:R-:W-:Y:S02]  /*13cc0*/  LOP3.LUT R25, R25, 0xff000000, R21, 0xf8, !PT ;  /* 0xff00000019197812 */ /* 0x000fe400078ef815 */
[----:B------:R-:W-:Y:S02]  /*13cd0*/  LOP3.LUT R13, R11, 0xff000000, R9, 0xf8, !PT ;  /* 0xff0000000b0d7812 */ /* 0x000fe400078ef809 */
[----:B------:R-:W-:-:S02]  /*13ce0*/  PRMT R3, R0, 0x7054, R3 ;  /* 0x0000705400037816 */ /* 0x000fc40000000003 */
[-C--:B-1----:R-:W-:Y:S02]  /*13cf0*/  F2FP.F16.E4M3.UNPACK_B R0, R6.reuse.H1 ;  /* 0x00000006ff00723e */ /* 0x082fe400030006ff */
[----:B------:R-:W-:Y:S02]  /*13d00*/  F2FP.F16.E4M3.UNPACK_B R21, R25 ;  /* 0x00000019ff15723e */ /* 0x000fe400020006ff */
[----:B------:R-:W-:Y:S01]  /*13d10*/  F2FP.F16.E4M3.UNPACK_B R14, R13 ;  /* 0x0000000dff0e723e */ /* 0x000fe200020006ff */
[----:B------:R-:W-:Y:S01]  /*13d20*/  HADD2.F32 R9, -RZ, R0.H1_H1 ;  /* 0x30000000ff097230 */ /* 0x000fe20000004100 */
[----:B------:R-:W-:Y:S01]  /*13d30*/  LOP3.LUT R20, R15, 0xff000000, R20, 0xf8, !PT ;  /* 0xff0000000f147812 */ /* 0x000fe200078ef814 */
[----:B------:R-:W-:Y:S01]  /*13d40*/  HADD2.F32 R24, -RZ, R21.H1_H1 ;  /* 0x30000015ff187230 */ /* 0x000fe20000004100 */
[----:B------:R-:W-:Y:S01]  /*13d50*/  LOP3.LUT R12, R3, 0xff000000, R8, 0xf8, !PT ;  /* 0xff000000030c7812 */ /* 0x000fe200078ef808 */
[----:B------:R-:W-:Y:S01]  /*13d60*/  HADD2.F32 R15, -RZ, R14.H1_H1 ;  /* 0x3000000eff0f7230 */ /* 0x000fe20000004100 */
[----:B------:R-:W-:Y:S01]  /*13d70*/  F2FP.F16.E4M3.UNPACK_B R3, R6 ;  /* 0x00000006ff03723e */ /* 0x000fe200020006ff */
[----:B------:R-:W-:-:S02]  /*13d80*/  HADD2.F32 R8, -RZ, R0.H0_H0 ;  /* 0x20000000ff087230 */ /* 0x000fc40000004100 */
[CC--:B------:R-:W-:Y:S01]  /*13d90*/  FMUL.FTZ R27, R9.reuse, R24.reuse ;  /* 0x00000018091b7220 */ /* 0x0c0fe20000410000 */
[----:B------:R-:W-:Y:S01]  /*13da0*/  F2FP.F16.E4M3.UNPACK_B R10, R7 ;  /* 0x00000007ff0a723e */ /* 0x000fe200020006ff */
[----:B------:R-:W-:Y:S01]  /*13db0*/  FMUL.FTZ R9, R9, R15 ;  /* 0x0000000f09097220 */ /* 0x000fe20000410000 */
[----:B------:R-:W-:Y:S01]  /*13dc0*/  F2FP.F16.E4M3.UNPACK_B R11, R7.H1 ;  /* 0x00000007ff0b723e */ /* 0x000fe200030006ff */
[C---:B------:R-:W-:Y:S01]  /*13dd0*/  FFMA.FTZ R27, R8.reuse, R15, -R27 ;  /* 0x0000000f081b7223 */ /* 0x040fe2000001081b */
[-C--:B------:R-:W-:Y:S01]  /*13de0*/  F2FP.F16.E4M3.UNPACK_B R6, R5.reuse ;  /* 0x00000005ff06723e */ /* 0x080fe200020006ff */
[----:B------:R-:W-:Y:S01]  /*13df0*/  FFMA.FTZ R26, R8, R24, R9 ;  /* 0x00000018081a7223 */ /* 0x000fe20000010009 */
[----:B------:R-:W-:Y:S01]  /*13e00*/  F2FP.F16.E4M3.UNPACK_B R7, R5.H1 ;  /* 0x00000005ff07723e */ /* 0x000fe200030006ff */
[----:B------:R-:W-:Y:S01]  /*13e10*/  HADD2.F32 R8, -RZ, R21.H0_H0 ;  /* 0x20000015ff087230 */ /* 0x000fe20000004100 */
[----:B------:R-:W-:Y:S01]  /*13e20*/  F2FP.F16.E4M3.UNPACK_B R25, R25.H1 ;  /* 0x00000019ff19723e */ /* 0x000fe200030006ff */
[--C-:B------:R-:W-:Y:S01]  /*13e30*/  HADD2.F32 R5, -RZ, R3.reuse.H1_H1 ;  /* 0x30000003ff057230 */ /* 0x100fe20000004100 */
[----:B------:R-:W-:Y:S01]  /*13e40*/  F2FP.F16.E4M3.UNPACK_B R13, R13.H1 ;  /* 0x0000000dff0d723e */ /* 0x000fe200030006ff */
[----:B------:R-:W-:Y:S01]  /*13e50*/  HADD2.F32 R14, -RZ, R14.H0_H0 ;  /* 0x2000000eff0e7230 */ /* 0x000fe20000004100 */
[----:B------:R-:W-:Y:S01]  /*13e60*/  F2FP.F16.E4M3.UNPACK_B R0, R4 ;  /* 0x00000004ff00723e */ /* 0x000fe200020006ff */
[----:B------:R-:W-:-:S02]  /*13e70*/  HADD2.F32 R3, -RZ, R3.H0_H0 ;  /* 0x20000003ff037230 */ /* 0x000fc40000004100 */
[C---:B------:R-:W-:Y:S01]  /*13e80*/  FMUL.FTZ R24, R5.reuse, R8 ;  /* 0x0000000805187220 */ /* 0x040fe20000410000 */
[----:B------:R-:W-:Y:S02]  /*13e90*/  HADD2.F32 R9, -RZ, R25.H0_H0 ;  /* 0x20000019ff097230 */ /* 0x000fe40000004100 */
[-C--:B------:R-:W-:Y:S01]  /*13ea0*/  FMUL.FTZ R15, R5, R14.reuse ;  /* 0x0000000e050f7220 */ /* 0x080fe20000410000 */
[--C-:B------:R-:W-:Y:S02]  /*13eb0*/  HADD2.F32 R5, -RZ, R10.reuse.H1_H1 ;  /* 0x3000000aff057230 */ /* 0x100fe40000004100 */
[C---:B------:R-:W-:Y:S01]  /*13ec0*/  FFMA.FTZ R24, R3.reuse, R14, -R24 ;  /* 0x0000000e03187223 */ /* 0x040fe20000010818 */
[----:B------:R-:W-:Y:S02]  /*13ed0*/  HADD2.F32 R10, -RZ, R10.H0_H0 ;  /* 0x2000000aff0a7230 */ /* 0x000fe40000004100 */
[----:B------:R-:W-:Y:S01]  /*13ee0*/  FFMA.FTZ R21, R3, R8, R15 ;  /* 0x0000000803157223 */ /* 0x000fe2000001000f */
[----:B------:R-:W-:-:S02]  /*13ef0*/  HADD2.F32 R8, -RZ, R13.H0_H0 ;  /* 0x2000000dff087230 */ /* 0x000fc40000004100 */
[CC--:B------:R-:W-:Y:S01]  /*13f00*/  FMUL.FTZ R15, R5.reuse, R9.reuse ;  /* 0x00000009050f7220 */ /* 0x0c0fe20000410000 */
[----:B------:R-:W-:Y:S01]  /*13f10*/  HADD2.F32 R14, -RZ, R25.H1_H1 ;  /* 0x30000019ff0e7230 */ /* 0x000fe20000004100 */
[----:B------:R-:W-:Y:S01]  /*13f20*/  F2FP.F16.E4M3.UNPACK_B R4, R4.H1 ;  /* 0x00000004ff04723e */ /* 0x000fe200030006ff */
[----:B------:R-:W-:Y:S02]  /*13f30*/  HADD2.F32 R3, -RZ, R11.H1_H1 ;  /* 0x3000000bff037230 */ /* 0x000fe40000004100 */
[-C--:B------:R-:W-:Y:S01]  /*13f40*/  FMUL.FTZ R5, R5, R8.reuse ;  /* 0x0000000805057220 */ /* 0x080fe20000410000 */
[C---:B------:R-:W-:Y:S01]  /*13f50*/  FFMA.FTZ R25, R10.reuse, R8, -R15 ;  /* 0x000000080a197223 */ /* 0x040fe2000001080f */
[----:B------:R-:W-:Y:S02]  /*13f60*/  HADD2.F32 R8, -RZ, R13.H1_H1 ;  /* 0x3000000dff087230 */ /* 0x000fe40000004100 */
[----:B------:R-:W-:Y:S02]  /*13f70*/  HADD2.F32 R11, -RZ, R11.H0_H0 ;  /* 0x2000000bff0b7230 */ /* 0x000fe40000004100 */
[C---:B------:R-:W-:Y:S01]  /*13f80*/  FMUL.FTZ R30, R3.reuse, R14 ;  /* 0x0000000e031e7220 */ /* 0x040fe20000410000 */
[----:B------:R-:W-:Y:S01]  /*13f90*/  FFMA.FTZ R28, R10, R9, R5 ;  /* 0x000000090a1c7223 */ /* 0x000fe20000010005 */
[----:B------:R-:W-:Y:S01]  /*13fa0*/  F2FP.F16.E4M3.UNPACK_B R9, R20 ;  /* 0x00000014ff09723e */ /* 0x000fe200020006ff */
[-C--:B------:R-:W-:Y:S01]  /*13fb0*/  FMUL.FTZ R10, R3, R8.reuse ;  /* 0x00000008030a7220 */ /* 0x080fe20000410000 */
[----:B------:R-:W-:Y:S01]  /*13fc0*/  FFMA.FTZ R30, R11, R8, -R30 ;  /* 0x000000080b1e7223 */ /* 0x000fe2000001081e */
[----:B------:R-:W-:Y:S01]  /*13fd0*/  F2FP.F16.E4M3.UNPACK_B R8, R12 ;  /* 0x0000000cff08723e */ /* 0x000fe200020006ff */
[----:B------:R-:W-:-:S02]  /*13fe0*/  HADD2.F32 R5, -RZ, R4.H1_H1 ;  /* 0x30000004ff057230 */ /* 0x000fc40000004100 */
[----:B------:R-:W-:Y:S01]  /*13ff0*/  FFMA.FTZ R29, R11, R14, R10 ;  /* 0x0000000e0b1d7223 */ /* 0x000fe2000001000a */
[--C-:B------:R-:W-:Y:S01]  /*14000*/  HADD2.F32 R13, -RZ, R9.reuse.H1_H1 ;  /* 0x30000009ff0d7230 */ /* 0x100fe20000004100 */
[----:B------:R-:W-:Y:S01]  /*14010*/  F2FP.F16.E4M3.UNPACK_B R12, R12.H1 ;  /* 0x0000000cff0c723e */ /* 0x000fe200030006ff */
[----:B------:R-:W-:Y:S01]  /*14020*/  HADD2.F32 R10, -RZ, R9.H0_H0 ;  /* 0x20000009ff0a7230 */ /* 0x000fe20000004100 */
[----:B------:R-:W-:Y:S01]  /*14030*/  F2FP.F16.E4M3.UNPACK_B R20, R20.H1 ;  /* 0x00000014ff14723e */ /* 0x000fe200030006ff */
[----:B------:R-:W-:Y:S02]  /*14040*/  HADD2.F32 R9, -RZ, R8.H1_H1 ;  /* 0x30000008ff097230 */ /* 0x000fe40000004100 */
[----:B------:R-:W-:Y:S01]  /*14050*/  FMUL.FTZ R11, R5, R13 ;  /* 0x0000000d050b7220 */ /* 0x000fe20000410000 */
[----:B------:R-:W-:Y:S02]  /*14060*/  HADD2.F32 R3, -RZ, R0.H1_H1 ;  /* 0x30000000ff037230 */ /* 0x000fe40000004100 */
        /* <DEDUP_REMOVED lines=10> */
[----:B------:R-:W-:-:S02]  /*14110*/  HADD2.F32 R4, -RZ, R12.H1_H1 ;  /* 0x3000000cff047230 */ /* 0x000fc40000004100 */
[--C-:B------:R-:W-:Y:S02]  /*14120*/  HADD2.F32 R3, -RZ, R7.reuse.H1_H1 ;  /* 0x30000007ff037230 */ /* 0x100fe40000004100 */
[--C-:B------:R-:W-:Y:S02]  /*14130*/  HADD2.F32 R8, -RZ, R20.reuse.H1_H1 ;  /* 0x30000014ff087230 */ /* 0x100fe40000004100 */
[----:B------:R-:W-:Y:S02]  /*14140*/  HADD2.F32 R9, -RZ, R20.H0_H0 ;  /* 0x20000014ff097230 */ /* 0x000fe40000004100 */
[C---:B------:R-:W-:Y:S01]  /*14150*/  FMUL.FTZ R13, R3.reuse, R4 ;  /* 0x00000004030d7220 */ /* 0x040fe20000410000 */
[----:B------:R-:W-:Y:S02]  /*14160*/  HADD2.F32 R0, -RZ, R6.H1_H1 ;  /* 0x30000006ff007230 */ /* 0x000fe40000004100 */
[----:B------:R-:W-:Y:S02]  /*14170*/  HADD2.F32 R5, -RZ, R12.H0_H0 ;  /* 0x2000000cff057230 */ /* 0x000fe40000004100 */
[----:B------:R-:W-:Y:S01]  /*14180*/  FMUL.FTZ R12, R3, R8 ;  /* 0x00000008030c7220 */ /* 0x000fe20000410000 */
[----:B------:R-:W-:-:S02]  /*14190*/  HADD2.F32 R7, -RZ, R7.H0_H0 ;  /* 0x20000007ff077230 */ /* 0x000fc40000004100 */
[C---:B------:R-:W-:Y:S01]  /*141a0*/  FMUL.FTZ R3, R0.reuse, R9 ;  /* 0x0000000900037220 */ /* 0x040fe20000410000 */
[----:B------:R-:W-:Y:S02]  /*141b0*/  HADD2.F32 R6, -RZ, R6.H0_H0 ;  /* 0x20000006ff067230 */ /* 0x000fe40000004100 */
[-C--:B------:R-:W-:Y:S01]  /*141c0*/  FMUL.FTZ R0, R0, R5.reuse ;  /* 0x0000000500007220 */ /* 0x080fe20000410000 */
[C---:B------:R-:W-:Y:S01]  /*141d0*/  FFMA.FTZ R12, R7.reuse, R4, -R12 ;  /* 0x00000004070c7223 */ /* 0x040fe2000001080c */
[----:B------:R-:W-:Y:S01]  /*141e0*/  FFMA.FTZ R13, R7, R8, R13 ;  /* 0x00000008070d7223 */ /* 0x000fe2000001000d */
[C---:B------:R-:W-:Y:S01]  /*141f0*/  FFMA.FTZ R5, R6.reuse, R5, -R3 ;  /* 0x0000000506057223 */ /* 0x040fe20000010803 */
[----:B------:R-:W-:Y:S01]  /*14200*/  FFMA.FTZ R0, R6, R9, R0 ;  /* 0x0000000906007223 */ /* 0x000fe20000010000 */
[----:B------:R-:W-:Y:S02]  /*14210*/  F2FP.SATFINITE.E4M3.F32.PACK_AB_MERGE_C R6, R26, R27, RZ ;  /* 0x0000001b1a06723e */ /* 0x000fe400048070ff */
[----:B------:R-:W-:-:S02]  /*14220*/  F2FP.SATFINITE.E4M3.F32.PACK_AB_MERGE_C R7, R29, R30, RZ ;  /* 0x0000001e1d07723e */ /* 0x000fc400048070ff */
[----:B------:R-:W-:Y:S02]  /*14230*/  F2FP.SATFINITE.E4M3.F32.PACK_AB_MERGE_C R4, R15, R14, RZ ;  /* 0x0000000e0f04723e */ /* 0x000fe400048070ff */
[----:B------:R-:W-:Y:S02]  /*14240*/  F2FP.SATFINITE.E4M3.F32.PACK_AB_MERGE_C R12, R13, R12, RZ ;  /* 0x0000000c0d0c723e */ /* 0x000fe400048070ff */
[----:B------:R-:W-:Y:S02]  /*14250*/  F2FP.SATFINITE.E4M3.F32.PACK_AB_MERGE_C R6, R21, R24, R6 ;  /* 0x000000181506723e */ /* 0x000fe40004807006 */
[----:B------:R-:W-:Y:S02]  /*14260*/  F2FP.SATFINITE.E4M3.F32.PACK_AB_MERGE_C R7, R28, R25, R7 ;  /* 0x000000191c07723e */ /* 0x000fe40004807007 */
[----:B------:R-:W-:Y:S02]  /*14270*/  F2FP.SATFINITE.E4M3.F32.PACK_AB_MERGE_C R4, R10, R11, R4 ;  /* 0x0000000b0a04723e */ /* 0x000fe40004807004 */
[----:B------:R-:W-:-:S05]  /*14280*/  F2FP.SATFINITE.E4M3.F32.PACK_AB_MERGE_C R5, R0, R5, R12 ;  /* 0x000000050005723e */ /* 0x000fca000480700c */
[----:B------:R1:W-:Y:S01]  /*14290*/  STS.128 [R224+0x4000], R4 ;  /* 0x00400004e0007388 */ /* 0x0003e20000000c00 */
[----:B------:R-:W-:Y:S05]  /*142a0*/  BRA `(.L_x_1462) ;  /* 0x0000003400787947 */ /* 0x000fea0003800000 */
.L_x_1453:
[----:B------:R-:W1:Y:S01]  /*142b0*/  LDC R0, c[0x0][0x428] ;  /* 0x00010a00ff007b82 */ /* 0x000e620000000800 */
[----:B------:R-:W-:Y:S01]  /*142c0*/  ISETP.GE.AND P0, PT, R191, R4, PT ;  /* 0x00000004bf00720c */ /* 0x000fe20003f06270 */
[----:B------:R-:W-:Y:S01]  /*142d0*/  IMAD R3, R193, 0x80, R191 ;  /* 0x00000080c1037824 */ /* 0x000fe200078e02bf */
[----:B------:R-:W-:Y:S01]  /*142e0*/  BSSY B1, `(.L_x_1473) ;  /* 0x0000041000017945 */ /* 0x000fe20003800000 */
[----:B------:R-:W-:Y:S01]  /*142f0*/  IMAD.MOV.U32 R20, RZ, RZ, R46 ;  /* 0x000000ffff147224 */ /* 0x000fe200078e002e */
[----:B------:R-:W-:Y:S01]  /*14300*/  CS2R R40, SRZ ;  /* 0x0000000000287805 */ /* 0x000fe2000001ff00 */
[----:B------:R-:W-:Y:S01]  /*14310*/  IMAD.MOV.U32 R21, RZ, RZ, R53 ;  /* 0x000000ffff157224 */ /* 0x000fe200078e0035 */
[----:B------:R-:W-:Y:S01]  /*14320*/  CS2R R42, SRZ ;  /* 0x00000000002a7805 */ /* 0x000fe2000001ff00 */
[----:B------:R-:W-:Y:S01]  /*14330*/  IMAD.MOV.U32 R50, RZ, RZ, R48 ;  /* 0x000000ffff327224 */ /* 0x000fe200078e0030 */
        /* <DEDUP_REMOVED lines=9> */
[----:B-1----:R-:W-:-:S13]  /*143d0*/  ISETP.NE.AND P1, PT, R0, 0x1, PT ;  /* 0x000000010000780c */ /* 0x002fda0003f25270 */
[----:B------:R-:W1:Y:S08]  /*143e0*/  @P1 LDC R0, c[0x0][0x42c] ;  /* 0x00010b00ff001b82 */ /* 0x000e700000000800 */
[----:B------:R-:W2:Y:S01]  /*143f0*/  @P1 LDC R5, c[0x0][0x430] ;  /* 0x00010c00ff051b82 */ /* 0x000ea20000000800 */
[----:B-1----:R-:W-:-:S05]  /*14400*/  @P1 IMAD.HI.U32 R0, R3, R0, RZ ;  /* 0x0000000003001227 */ /* 0x002fca00078e00ff */
[----:B--2---:R-:W-:Y:S02]  /*14410*/  @P1 SHF.R.U32.HI R3, RZ, R5, R0 ;  /* 0x00000005ff031219 */ /* 0x004fe40000011600 */
[----:B------:R-:W-:Y:S02]  /*14420*/  CS2R R4, SRZ ;  /* 0x0000000000047805 */ /* 0x000fe4000001ff00 */
[----:B------:R-:W-:Y:S01]  /*14430*/  SHF.R.S32.HI R45, RZ, 0x1f, R3 ;  /* 0x0000001fff2d7819 */ /* 0x000fe20000011403 */
[----:B------:R-:W-:Y:S06]  /*14440*/  @P0 BRA `(.L_x_1474) ;  /* 0x0000000000a80947 */ /* 0x000fec0003800000 */
[C---:B------:R-:W-:Y:S01]  /*14450*/  IMAD R0, R221.reuse, R12, RZ ;  /* 0x0000000cdd007224 */ /* 0x040fe200078e02ff */
[----:B------:R-:W-:Y:S01]  /*14460*/  ULDC.64 UR4, c[0x0][0x3c8] ;  /* 0x0000f20000047ab9 */ /* 0x000fe20000000a00 */
[----:B------:R-:W-:Y:S01]  /*14470*/  IMAD.MOV.U32 R4, RZ, RZ, R22 ;  /* 0x000000ffff047224 */ /* 0x000fe200078e0016 */
[----:B------:R-:W-:Y:S01]  /*14480*/  ULDC.64 UR6, c[0x0][0x3e0] ;  /* 0x0000f80000067ab9 */ /* 0x000fe20000000a00 */
[----:B------:R-:W-:Y:S01]  /*14490*/  IMAD.MOV.U32 R5, RZ, RZ, R59 ;  /* 0x000000ffff057224 */ /* 0x000fe200078e003b */
[----:B------:R-:W-:Y:S01]  /*144a0*/  CS2R R28, SRZ ;  /* 0x00000000001c7805 */ /* 0x000fe2000001ff00 */
[----:B------:R-:W-:Y:S01]  /*144b0*/  IMAD R8, R221, R10, RZ ;  /* 0x0000000add087224 */ /* 0x000fe200078e02ff */
[----:B------:R-:W-:Y:S01]  /*144c0*/  CS2R R30, SRZ ;  /* 0x00000000001e7805 */ /* 0x000fe2000001ff00 */
[----:B------:R-:W-:Y:S01]  /*144d0*/  IMAD.WIDE.U32 R6, R191, R12, R4 ;  /* 0x0000000cbf067225 */ /* 0x000fe200078e0004 */
[----:B------:R-:W-:Y:S02]  /*144e0*/  CS2R R24, SRZ ;  /* 0x0000000000187805 */ /* 0x000fe4000001ff00 */
[----:B------:R-:W-:-:S02]  /*144f0*/  CS2R R26, SRZ ;  /* 0x00000000001a7805 */ /* 0x000fc4000001ff00 */
[----:B------:R-:W-:Y:S01]  /*14500*/  CS2R R40, SRZ ;  /* 0x0000000000287805 */ /* 0x000fe2000001ff00 */
[C---:B------:R-:W-:Y:S01]  /*14510*/  IMAD R9, R191.reuse, R13, R0 ;  /* 0x0000000dbf097224 */ /* 0x040fe200078e0200 */
[----:B------:R-:W-:Y:S01]  /*14520*/  CS2R R42, SRZ ;  /* 0x00000000002a7805 */ /* 0x000fe2000001ff00 */
[C---:B------:R-:W-:Y:S01]  /*14530*/  IMAD.WIDE.U32 R4, R191.reuse, R10, R4 ;  /* 0x0000000abf047225 */ /* 0x040fe200078e0004 */
[----:B------:R-:W-:Y:S02]  /*14540*/  CS2R R36, SRZ ;  /* 0x0000000000247805 */ /* 0x000fe4000001ff00 */
[----:B------:R-:W-:Y:S02]  /*14550*/  CS2R R38, SRZ ;  /* 0x0000000000267805 */ /* 0x000fe4000001ff00 */
[----:B------:R-:W-:Y:S01]  /*14560*/  CS2R R32, SRZ ;  /* 0x0000000000207805 */ /* 0x000fe2000001ff00 */
[----:B------:R-:W-:Y:S01]  /*14570*/  IMAD R15, R191, R11, R8 ;  /* 0x0000000bbf0f7224 */ /* 0x000fe200078e0208 */
[----:B------:R-:W-:Y:S01]  /*14580*/  IADD3 R8, P1, P2, R55, R46, R6 ;  /* 0x0000002e37087210 */ /* 0x000fe20007a3e006 */
[----:B------:R-:W-:Y:S01]  /*14590*/  IMAD.IADD R9, R9, 0x1, R7 ;  /* 0x0000000109097824 */ /* 0x000fe200078e0207 */
[----:B------:R-:W-:Y:S01]  /*145a0*/  IADD3 R14, P3, P4, R57, R48, R4 ;  /* 0x00000030390e7210 */ /* 0x000fe20007c7e004 */
[----:B------:R-:W-:Y:S01]  /*145b0*/  IMAD.IADD R0, R15, 0x1, R5 ;  /* 0x000000010f007824 */ /* 0x000fe200078e0205 */
[----:B------:R-:W-:-:S02]  /*145c0*/  CS2R R6, SRZ ;  /* 0x0000000000067805 */ /* 0x000fc4000001ff00 */
[----:B------:R-:W-:Y:S02]  /*145d0*/  CS2R R34, SRZ ;  /* 0x0000000000227805 */ /* 0x000fe4000001ff00 */
[----:B------:R-:W-:Y:S02]  /*145e0*/  IADD3.X R4, R52, R53, R9, P1, P2 ;  /* 0x0000003534047210 */ /* 0x000fe40000fe4409 */
[----:B------:R-:W-:Y:S01]  /*145f0*/  IADD3 R8, P1, R8, UR4, RZ ;  /* 0x0000000408087c10 */ /* 0x000fe2000ff3e0ff */
[----:B------:R-:W-:Y:S01]  /*14600*/  ULDC UR4, c[0x0][0x3d4] ;  /* 0x0000f50000047ab9 */ /* 0x000fe20000000800 */
[----:B------:R-:W-:Y:S02]  /*14610*/  IADD3.X R0, R54, R51, R0, P3, P4 ;  /* 0x0000003336007210 */ /* 0x000fe40001fe8400 */
[----:B------:R-:W-:Y:S02]  /*14620*/  IADD3 R14, P2, R14, UR6, RZ ;  /* 0x000000060e0e7c10 */ /* 0x000fe4000ff5e0ff */
[----:B------:R-:W-:-:S02]  /*14630*/  IADD3.X R9, R4, UR5, RZ, P1, !PT ;  /* 0x0000000504097c10 */ /* 0x000fc40008ffe4ff */
[----:B------:R-:W-:Y:S02]  /*14640*/  CS2R R4, SRZ ;  /* 0x0000000000047805 */ /* 0x000fe4000001ff00 */
[----:B------:R-:W-:Y:S02]  /*14650*/  IADD3.X R15, R0, UR7, RZ, P2, !PT ;  /* 0x00000007000f7c10 */ /* 0x000fe400097fe4ff */
[----:B------:R-:W-:Y:S02]  /*14660*/  ISETP.GE.AND P1, PT, R22, UR4, PT ;  /* 0x0000000416007c0c */ /* 0x000fe4000bf26270 */
[----:B------:R-:W-:Y:S02]  /*14670*/  ISETP.GE.AND P2, PT, R197, UR4, PT ;  /* 0x00000004c5007c0c */ /* 0x000fe4000bf46270 */
[----:B------:R-:W-:-:S09]  /*14680*/  ISETP.GE.AND P3, PT, R199, UR4, PT ;  /* 0x00000004c7007c0c */ /* 0x000fd2000bf66270 */
[----:B------:R1:W5:Y:S04]  /*14690*/  @!P1 LDG.E.128 R28, desc[UR60][R8.64] ;  /* 0x0000003c081c9981 */ /* 0x000368000c1e1d00 */
[----:B------:R1:W5:Y:S04]  /*146a0*/  @!P2 LDG.E.128 R24, desc[UR60][R8.64+0x20] ;  /* 0x0000203c0818a981 */ /* 0x000368000c1e1d00 */
[----:B------:R1:W5:Y:S04]  /*146b0*/  @!P3 LDG.E.128 R4, desc[UR60][R8.64+0x40] ;  /* 0x0000403c0804b981 */ /* 0x000368000c1e1d00 */
[----:B------:R1:W5:Y:S04]  /*146c0*/  @!P1 LDG.E.128 R40, desc[UR60][R14.64] ;  /* 0x0000003c0e289981 */ /* 0x000368000c1e1d00 */
[----:B------:R1:W5:Y:S04]  /*146d0*/  @!P2 LDG.E.128 R36, desc[UR60][R14.64+0x20] ;  /* 0x0000203c0e24a981 */ /* 0x000368000c1e1d00 */
[----:B------:R1:W5:Y:S02]  /*146e0*/  @!P3 LDG.E.128 R32, desc[UR60][R14.64+0x40] ;  /* 0x0000403c0e20b981 */ /* 0x000364000c1e1d00 */
.L_x_1474:
[----:B------:R-:W-:Y:S05]  /*146f0*/  BSYNC B1 ;  /* 0x0000000000017941 */ /* 0x000fea0003800000 */
.L_x_1473:
[----:B------:R-:W-:Y:S01]  /*14700*/  IMAD R0, R45, R12, RZ ;  /* 0x0000000c2d007224 */ /* 0x000fe200078e02ff */
[----:B------:R-:W-:Y:S01]  /*14710*/  ULDC.64 UR4, c[0x0][0x3c8] ;  /* 0x0000f20000047ab9 */ /* 0x000fe20000000a00 */
[----:B-1----:R-:W-:Y:S01]  /*14720*/  IMAD.WIDE.U32 R14, R3, R10, R50 ;  /* 0x0000000a030e7225 */ /* 0x002fe200078e0032 */
        /* <DEDUP_REMOVED lines=11> */
.L_x_1751:
[----:B------:R-:W-:-:S03]  /*147e0*/  UMOV UR4, 0xffffffff ;  /* 0xffffffff00047882 */ /* 0x000fc60000000000 */
[----:B------:R-:W-:Y:S05]  /*147f0*/  BRA.DIV UR4, `(.L_x_1476) ;  /* 0x000001ee04687947 */ /* 0x000fea000b800000 */
.L_x_1754:
[----:B------:R-:W-:-:S03]  /*14800*/  UMOV UR4, 0xffffffff ;  /* 0xffffffff00047882 */ /* 0x000fc60000000000 */
[----:B------:R-:W-:Y:S05]  /*14810*/  BRA.DIV UR4, `(.L_x_1477) ;  /* 0x000001ee04887947 */ /* 0x000fea000b800000 */
.L_x_1757:
[----:B------:R-:W-:-:S03]  /*14820*/  UMOV UR4, 0xffffffff ;  /* 0xffffffff00047882 */ /* 0x000fc60000000000 */
[----:B------:R-:W-:Y:S05]  /*14830*/  BRA.DIV UR4, `(.L_x_1478) ;  /* 0x000001ee04a87947 */ /* 0x000fea000b800000 */
.L_x_1760:
[----:B------:R-:W-:Y:S01]  /*14840*/  ULEA.HI UR4, UR43, UR43, URZ, 0x1 ;  /* 0x0000002b2b047291 */ /* 0x000fe2000f8f083f */
[----:B------:R-:W-:Y:S03]  /*14850*/  BSSY B1, `(.L_x_1479) ;  /* 0x0000007000017945 */ /* 0x000fe60003800000 */
[----:B------:R-:W-:-:S04]  /*14860*/  ULOP3.LUT UR4, UR4, 0xfffffffe, URZ, 0xc0, !UPT ;  /* 0xfffffffe04047892 */ /* 0x000fc8000f8ec03f */
[----:B------:R-:W-:-:S06]  /*14870*/  UIADD3 UR4, UR43, -UR4, URZ ;  /* 0x800000042b047290 */ /* 0x000fcc000fffe03f */
[----:B------:R-:W-:-:S05]  /*14880*/  IMAD.U32 R0, RZ, RZ, UR4 ;  /* 0x00000004ff007e24 */ /* 0x000fca000f8e00ff */
[----:B------:R-:W-:-:S04]  /*14890*/  SHF.L.U32 R0, R0, 0x1f, RZ ;  /* 0x0000001f00007819 */ /* 0x000fc800000006ff */
[----:B------:R-:W1:Y:S02]  /*148a0*/  SYNCS.PHASECHK.TRANS64.TRYWAIT P1, [R17+URZ+0x29800], R0 ;  /* 0x02980000110075a7 */ /* 0x000e64000802017f */
[----:B-1----:R-:W-:Y:S05]  /*148b0*/  @!P1 BRA `(.L_x_1480) ;  /* 0x000001ec00b09947 */ /* 0x002fea0003800000 */
.L_x_1761:
[----:B------:R-:W-:Y:S05]  /*148c0*/  BSYNC B1 ;  /* 0x0000000000017941 */ /* 0x000fea0003800000 */
.L_x_1479:
[----:B------:R-:W-:Y:S05]  /*148d0*/  @P0 BRA `(.L_x_1462) ;  /* 0x0000002c00ec0947 */ /* 0x000fea0003800000 */
[----:B-1----:R-:W1:Y:S01]  /*148e0*/  LDC R0, c[0x0][0x3d4] ;  /* 0x0000f500ff007b82 */ /* 0x002e620000000800 */
[----:B------:R-:W-:Y:S01]  /*148f0*/  BSSY B1, `(.L_x_1481) ;  /* 0x00000fb000017945 */ /* 0x000fe20003800000 */
[-C--:B-1----:R-:W-:Y:S02]  /*14900*/  ISETP.GE.AND P0, PT, R22, R0.reuse, PT ;  /* 0x000000001600720c */ /* 0x082fe40003f06270 */
        /* <DEDUP_REMOVED lines=24> */
[----:B------:R-:W-:Y:S02]  /*14a90*/  PRMT R20, R10, 0x7604, R11 ;  /* 0x000076040a147816 */ /* 0x000fe4000000000b */
[----:B------:R-:W-:Y:S02]  /*14aa0*/  IADD3 R12, R3, R205, R12 ;  /* 0x000000cd030c7210 */ /* 0x000fe40007ffe00c */
[----:B------:R-:W-:Y:S02]  /*14ab0*/  SHF.R.U32.HI R10, RZ, 0x8, R40 ;  /* 0x00000008ff0a7819 */ /* 0x000fe40000011628 */
[----:B------:R-:W-:Y:S01]  /*14ac0*/  LOP3.LUT R13, R40, 0xff, RZ, 0xc0, !PT ;  /* 0x000000ff280d7812 */ /* 0x000fe200078ec0ff */
[----:B------:R-:W-:Y:S01]  /*14ad0*/  IMAD.IADD R3, R17, 0x1, R12 ;  /* 0x0000000111037824 */ /* 0x000fe200078e020c */
[----:B------:R-:W-:Y:S02]  /*14ae0*/  LOP3.LUT R10, R10, 0xff, RZ, 0xc0, !PT ;  /* 0x000000ff0a0a7812 */ /* 0x000fe400078ec0ff */
[----:B------:R-:W-:-:S02]  /*14af0*/  LOP3.LUT R11, R31, 0xff, RZ, 0xc0, !PT ;  /* 0x000000ff1f0b7812 */ /* 0x000fc400078ec0ff */
[----:B------:R-:W-:Y:S02]  /*14b00*/  PRMT R53, R10, 0x7604, R13 ;  /* 0x000076040a357816 */ /* 0x000fe4000000000d */
[----:B------:R-:W1:Y:S01]  /*14b10*/  LDS.128 R12, [R3+0x14400] ;  /* 0x01440000030c7984 */ /* 0x000e620000000c00 */
[----:B------:R-:W-:Y:S02]  /*14b20*/  PRMT R46, R8, 0x7604, R11 ;  /* 0x00007604082e7816 */ /* 0x000fe4000000000b */
[----:B------:R-:W-:Y:S01]  /*14b30*/  SHF.R.U32.HI R49, RZ, 0x8, R42 ;  /* 0x00000008ff317819 */ /* 0x000fe2000001162a */
[----:B------:R-:W2:Y:S01]  /*14b40*/  LDS.128 R8, [R228+0x14400] ;  /* 0x01440000e4087984 */ /* 0x000ea20000000c00 */
[----:B------:R-:W-:Y:S02]  /*14b50*/  SHF.R.U32.HI R45, RZ, 0x8, R41 ;  /* 0x00000008ff2d7819 */ /* 0x000fe40000011629 */
[----:B------:R-:W-:Y:S02]  /*14b60*/  LOP3.LUT R50, R42, 0xff, RZ, 0xc0, !PT ;  /* 0x000000ff2a327812 */ /* 0x000fe400078ec0ff */
[----:B------:R-:W-:-:S02]  /*14b70*/  LOP3.LUT R49, R49, 0xff, RZ, 0xc0, !PT ;  /* 0x000000ff31317812 */ /* 0x000fc400078ec0ff */
[----:B------:R-:W-:Y:S02]  /*14b80*/  LOP3.LUT R48, R41, 0xff, RZ, 0xc0, !PT ;  /* 0x000000ff29307812 */ /* 0x000fe400078ec0ff */
[----:B------:R-:W-:Y:S02]  /*14b90*/  LOP3.LUT R45, R45, 0xff, RZ, 0xc0, !PT ;  /* 0x000000ff2d2d7812 */ /* 0x000fe400078ec0ff */
[----:B------:R-:W-:Y:S02]  /*14ba0*/  PRMT R57, R49, 0x7604, R50 ;  /* 0x0000760431397816 */ /* 0x000fe40000000032 */
[----:B------:R-:W-:Y:S02]  /*14bb0*/  PRMT R48, R45, 0x7604, R48 ;  /* 0x000076042d307816 */ /* 0x000fe40000000030 */
[----:B------:R-:W-:Y:S02]  /*14bc0*/  SHF.R.U32.HI R49, RZ, 0x10, R31 ;  /* 0x00000010ff317819 */ /* 0x000fe4000001161f */
[----:B------:R-:W-:-:S02]  /*14bd0*/  SHF.R.U32.HI R55, RZ, 0x10, R41 ;  /* 0x00000010ff377819 */ /* 0x000fc40000011629 */
[----:B------:R-:W-:Y:S01]  /*14be0*/  SHF.R.U32.HI R51, RZ, 0x8, R43 ;  /* 0x00000008ff337819 */ /* 0x000fe2000001162b */
[----:B------:R-:W-:Y:S01]  /*14bf0*/  IMAD.U32 R49, R49, 0x10000, RZ ;  /* 0x0001000031317824 */ /* 0x000fe200078e00ff */
[----:B------:R-:W-:Y:S01]  /*14c00*/  SHF.R.U32.HI R45, RZ, 0x10, R29 ;  /* 0x00000010ff2d7819 */ /* 0x000fe2000001161d */
[----:B------:R-:W-:Y:S01]  /*14c10*/  IMAD.U32 R55, R55, 0x10000, RZ ;  /* 0x0001000037377824 */ /* 0x000fe200078e00ff */
[----:B------:R-:W-:Y:S02]  /*14c20*/  LOP3.LUT R52, R43, 0xff, RZ, 0xc0, !PT ;  /* 0x000000ff2b347812 */ /* 0x000fe400078ec0ff */
[----:B------:R-:W-:Y:S01]  /*14c30*/  LOP3.LUT R51, R51, 0xff, RZ, 0xc0, !PT ;  /* 0x000000ff33337812 */ /* 0x000fe200078ec0ff */
[----:B------:R-:W-:Y:S01]  /*14c40*/  IMAD.U32 R45, R45, 0x10000, RZ ;  /* 0x000100002d2d7824 */ /* 0x000fe200078e00ff */
[----:B------:R-:W-:Y:S02]  /*14c50*/  SHF.R.U32.HI R59, RZ, 0x10, R43 ;  /* 0x00000010ff3b7819 */ /* 0x000fe4000001162b */
[----:B------:R-:W-:-:S02]  /*14c60*/  LOP3.LUT R21, R21, 0xff0000, R28, 0xf8, !PT ;  /* 0x00ff000015157812 */ /* 0x000fc400078ef81c */
[----:B------:R-:W-:Y:S01]  /*14c70*/  PRMT R52, R51, 0x7604, R52 ;  /* 0x0000760433347816 */ /* 0x000fe20000000034 */
[----:B------:R-:W-:Y:S01]  /*14c80*/  IMAD.U32 R59, R59, 0x10000, RZ ;  /* 0x000100003b3b7824 */ /* 0x000fe200078e00ff */
[----:B------:R-:W-:Y:S02]  /*14c90*/  LOP3.LUT R51, R46, 0xff0000, R49, 0xf8, !PT ;  /* 0x00ff00002e337812 */ /* 0x000fe400078ef831 */
[----:B------:R-:W-:Y:S02]  /*14ca0*/  LOP3.LUT R55, R48, 0xff0000, R55, 0xf8, !PT ;  /* 0x00ff000030377812 */ /* 0x000fe400078ef837 */
[----:B------:R-:W-:Y:S02]  /*14cb0*/  LOP3.LUT R45, R20, 0xff0000, R45, 0xf8, !PT ;  /* 0x00ff0000142d7812 */ /* 0x000fe400078ef82d */
[----:B------:R-:W-:Y:S02]  /*14cc0*/  LOP3.LUT R49, R47, 0xff0000, R30, 0xf8, !PT ;  /* 0x00ff00002f317812 */ /* 0x000fe400078ef81e */
[----:B------:R-:W-:-:S02]  /*14cd0*/  LOP3.LUT R47, R21, 0xff000000, R28, 0xf8, !PT ;  /* 0xff000000152f7812 */ /* 0x000fc400078ef81c */
[--C-:B------:R-:W-:Y:S02]  /*14ce0*/  LOP3.LUT R21, R53, 0xff0000, R40.reuse, 0xf8, !PT ;  /* 0x00ff000035157812 */ /* 0x100fe400078ef828 */
[----:B------:R-:W-:Y:S02]  /*14cf0*/  LOP3.LUT R55, R55, 0xff000000, R41, 0xf8, !PT ;  /* 0xff00000037377812 */ /* 0x000fe400078ef829 */
[----:B------:R-:W-:Y:S02]  /*14d00*/  LOP3.LUT R48, R45, 0xff000000, R29, 0xf8, !PT ;  /* 0xff0000002d307812 */ /* 0x000fe400078ef81d */
[----:B------:R-:W-:Y:S02]  /*14d10*/  LOP3.LUT R59, R52, 0xff0000, R59, 0xf8, !PT ;  /* 0x00ff0000343b7812 */ /* 0x000fe400078ef83b */
[----:B------:R-:W-:Y:S02]  /*14d20*/  LOP3.LUT R53, R51, 0xff000000, R31, 0xf8, !PT ;  /* 0xff00000033357812 */ /* 0x000fe400078ef81f */
[----:B------:R-:W-:-:S02]  /*14d30*/  LOP3.LUT R54, R21, 0xff000000, R40, 0xf8, !PT ;  /* 0xff00000015367812 */ /* 0x000fc400078ef828 */
[----:B------:R-:W-:Y:S02]  /*14d40*/  LOP3.LUT R52, R49, 0xff000000, R30, 0xf8, !PT ;  /* 0xff00000031347812 */ /* 0x000fe400078ef81e */
[----:B------:R-:W-:Y:S02]  /*14d50*/  F2FP.F16.E4M3.UNPACK_B R51, R55 ;  /* 0x00000037ff33723e */ /* 0x000fe400020006ff */
[----:B-1----:R-:W-:Y:S02]  /*14d60*/  F2FP.F16.E4M3.UNPACK_B R40, R13 ;  /* 0x0000000dff28723e */ /* 0x002fe400020006ff */
[----:B------:R-:W-:Y:S01]  /*14d70*/  F2FP.F16.E4M3.UNPACK_B R49, R48 ;  /* 0x00000030ff31723e */ /* 0x000fe200020006ff */
[----:B------:R-:W-:Y:S01]  /*14d80*/  HADD2.F32 R56, -RZ, R51.H0_H0 ;  /* 0x20000033ff387230 */ /* 0x000fe20000004100 */
[-C--:B--2---:R-:W-:Y:S02]  /*14d90*/  F2FP.F16.E4M3.UNPACK_B R20, R9.reuse ;  /* 0x00000009ff14723e */ /* 0x084fe400020006ff */
[----:B------:R-:W-:Y:S01]  /*14da0*/  F2FP.F16.E4M3.UNPACK_B R21, R9.H1 ;  /* 0x00000009ff15723e */ /* 0x000fe200030006ff */
[--C-:B------:R-:W-:Y:S01]  /*14db0*/  HADD2.F32 R9, -RZ, R40.reuse.H0_H0 ;  /* 0x20000028ff097230 */ /* 0x100fe20000004100 */
[--C-:B------:R-:W-:Y:S01]  /*14dc0*/  LOP3.LUT R57, R57, 0xff0000, R42.reuse, 0xf8, !PT ;  /* 0x00ff000039397812 */ /* 0x100fe200078ef82a */
[----:B------:R-:W-:Y:S01]  /*14dd0*/  HADD2.F32 R50, -RZ, R49.H0_H0 ;  /* 0x20000031ff327230 */ /* 0x000fe20000004100 */
[-C--:B------:R-:W-:Y:S01]  /*14de0*/  F2FP.F16.E4M3.UNPACK_B R28, R10.reuse ;  /* 0x0000000aff1c723e */ /* 0x080fe200020006ff */
[----:B------:R-:W-:Y:S01]  /*14df0*/  HADD2.F32 R40, -RZ, R40.H1_H1 ;  /* 0x30000028ff287230 */ /* 0x000fe20000004100 */
[----:B------:R-:W-:Y:S01]  /*14e00*/  F2FP.F16.E4M3.UNPACK_B R29, R10.H1 ;  /* 0x0000000aff1d723e */ /* 0x000fe200030006ff */
[----:B------:R-:W-:Y:S01]  /*14e10*/  HADD2.F32 R10, -RZ, R20.H0_H0 ;  /* 0x20000014ff0a7230 */ /* 0x000fe20000004100 */
[----:B------:R-:W-:Y:S01]  /*14e20*/  F2FP.F16.E4M3.UNPACK_B R41, R13.H1 ;  /* 0x0000000dff29723e */ /* 0x000fe200030006ff */
[----:B------:R-:W-:Y:S01]  /*14e30*/  FMUL.FTZ R13, R9, R56 ;  /* 0x00000038090d7220 */ /* 0x000fe20000410000 */
[----:B------:R-:W-:Y:S01]  /*14e40*/  LOP3.LUT R58, R57, 0xff000000, R42, 0xf8, !PT ;  /* 0xff000000393a7812 */ /* 0x000fe200078ef82a */
[-C--:B------:R-:W-:Y:S01]  /*14e50*/  FMUL.FTZ R57, R9, R50.reuse ;  /* 0x0000003209397220 */ /* 0x080fe20000410000 */
[----:B------:R-:W-:Y:S01]  /*14e60*/  F2FP.F16.E4M3.UNPACK_B R55, R55.H1 ;  /* 0x00000037ff37723e */ /* 0x000fe200030006ff */
[C---:B------:R-:W-:Y:S01]  /*14e70*/  FFMA.FTZ R9, R10.reuse, R50, -R13 ;  /* 0x000000320a097223 */ /* 0x040fe2000001080d */
[----:B------:R-:W-:Y:S01]  /*14e80*/  F2FP.F16.E4M3.UNPACK_B R48, R48.H1 ;  /* 0x00000030ff30723e */ /* 0x000fe200030006ff */
[----:B------:R-:W-:Y:S01]  /*14e90*/  FFMA.FTZ R13, R10, R56, R57 ;  /* 0x000000380a0d7223 */ /* 0x000fe20000010039 */
[----:B------:R-:W-:Y:S01]  /*14ea0*/  HADD2.F32 R57, -RZ, R51.H1_H1 ;  /* 0x30000033ff397230 */ /* 0x000fe20000004100 */
[----:B------:R-:W-:Y:S01]  /*14eb0*/  LOP3.LUT R60, R59, 0xff000000, R43, 0xf8, !PT ;  /* 0xff0000003b3c7812 */ /* 0x000fe200078ef82b */
[----:B------:R-:W-:Y:S01]  /*14ec0*/  HADD2.F32 R49, -RZ, R49.H1_H1 ;  /* 0x30000031ff317230 */ /* 0x000fe20000004100 */
[-C--:B------:R-:W-:Y:S01]  /*14ed0*/  F2FP.F16.E4M3.UNPACK_B R42, R14.reuse ;  /* 0x0000000eff2a723e */ /* 0x080fe200020006ff */
[----:B------:R-:W-:Y:S01]  /*14ee0*/  HADD2.F32 R59, -RZ, R55.H0_H0 ;  /* 0x20000037ff3b7230 */ /* 0x000fe20000004100 */
[----:B------:R-:W-:Y:S01]  /*14ef0*/  F2FP.F16.E4M3.UNPACK_B R43, R14.H1 ;  /* 0x0000000eff2b723e */ /* 0x000fe200030006ff */
[----:B------:R-:W-:-:S02]  /*14f00*/  HADD2.F32 R14, -RZ, R41.H0_H0 ;  /* 0x20000029ff0e7230 */ /* 0x000fc40000004100 */
[C---:B------:R-:W-:Y:S01]  /*14f10*/  FMUL.FTZ R61, R40.reuse, R57 ;  /* 0x00000039283d7220 */ /* 0x040fe20000410000 */
[----:B------:R-:W-:Y:S02]  /*14f20*/  HADD2.F32 R20, -RZ, R20.H1_H1 ;  /* 0x30000014ff147230 */ /* 0x000fe40000004100 */
[----:B------:R-:W-:Y:S01]  /*14f30*/  FMUL.FTZ R40, R40, R49 ;  /* 0x0000003128287220 */ /* 0x000fe20000410000 */
[----:B------:R-:W-:Y:S02]  /*14f40*/  HADD2.F32 R51, -RZ, R48.H0_H0 ;  /* 0x20000030ff337230 */ /* 0x000fe40000004100 */
[----:B------:R-:W-:Y:S01]  /*14f50*/  FMUL.FTZ R63, R14, R59 ;  /* 0x0000003b0e3f7220 */ /* 0x000fe20000410000 */
[----:B------:R-:W-:Y:S01]  /*14f60*/  HADD2.F32 R10, -RZ, R21.H0_H0 ;  /* 0x20000015ff0a7230 */ /* 0x000fe20000004100 */
[----:B------:R-:W-:Y:S01]  /*14f70*/  F2FP.F16.E4M3.UNPACK_B R45, R15 ;  /* 0x0000000fff2d723e */ /* 0x000fe200020006ff */
[----:B------:R-:W-:Y:S01]  /*14f80*/  FFMA.FTZ R56, R20, R49, -R61 ;  /* 0x0000003114387223 */ /* 0x000fe2000001083d */
[----:B------:R-:W-:Y:S01]  /*14f90*/  FMUL.FTZ R14, R14, R51 ;  /* 0x000000330e0e7220 */ /* 0x000fe20000410000 */
[----:B------:R-:W-:Y:S01]  /*14fa0*/  FFMA.FTZ R62, R20, R57, R40 ;  /* 0x00000039143e7223 */ /* 0x000fe20000010028 */
[-C--:B------:R-:W-:Y:S01]  /*14fb0*/  F2FP.F16.E4M3.UNPACK_B R50, R60.reuse ;  /* 0x0000003cff32723e */ /* 0x080fe200020006ff */
[C---:B------:R-:W-:Y:S01]  /*14fc0*/  FFMA.FTZ R63, R10.reuse, R51, -R63 ;  /* 0x000000330a3f7223 */ /* 0x040fe2000001083f */
[----:B------:R-:W-:Y:S01]  /*14fd0*/  F2FP.F16.E4M3.UNPACK_B R20, R53 ;  /* 0x00000035ff14723e */ /* 0x000fe200020006ff */
[----:B------:R-:W-:Y:S01]  /*14fe0*/  FFMA.FTZ R59, R10, R59, R14 ;  /* 0x0000003b0a3b7223 */ /* 0x000fe2000001000e */
[----:B------:R-:W-:Y:S01]  /*14ff0*/  F2FP.F16.E4M3.UNPACK_B R30, R11 ;  /* 0x0000000bff1e723e */ /* 0x000fe200020006ff */
[----:B------:R-:W-:Y:S01]  /*15000*/  HADD2.F32 R40, -RZ, R55.H1_H1 ;  /* 0x30000037ff287230 */ /* 0x000fe20000004100 */
[----:B------:R-:W-:Y:S01]  /*15010*/  F2FP.F16.E4M3.UNPACK_B R46, R15.H1 ;  /* 0x0000000fff2e723e */ /* 0x000fe200030006ff */
[----:B------:R-:W-:Y:S01]  /*15020*/  HADD2.F32 R41, -RZ, R41.H1_H1 ;  /* 0x30000029ff297230 */ /* 0x000fe20000004100 */
[----:B------:R-:W-:Y:S01]  /*15030*/  F2FP.F16.E4M3.UNPACK_B R60, R60.H1 ;  /* 0x0000003cff3c723e */ /* 0x000fe200030006ff */
[----:B------:R-:W-:Y:S01]  /*15040*/  HADD2.F32 R51, -RZ, R50.H0_H0 ;  /* 0x20000032ff337230 */ /* 0x000fe20000004100 */
[----:B------:R-:W-:Y:S01]  /*15050*/  F2FP.F16.E4M3.UNPACK_B R53, R53.H1 ;  /* 0x00000035ff35723e */ /* 0x000fe200030006ff */
        /* <DEDUP_REMOVED lines=20> */
[----:B------:R-:W-:Y:S01]  /*151a0*/  FMUL.FTZ R45, R45, R20 ;  /* 0x000000142d2d7220 */ /* 0x000fe20000410000 */
[----:B------:R-:W-:Y:S01]  /*151b0*/  HADD2.F32 R14, -RZ, R46.H0_H0 ;  /* 0x2000002eff0e7230 */ /* 0x000fe20000004100 */
[----:B------:R-:W-:Y:S01]  /*151c0*/  F2FP.F16.E4M3.UNPACK_B R15, R12 ;  /* 0x0000000cff0f723e */ /* 0x000fe200020006ff */
[----:B------:R-:W-:Y:S02]  /*151d0*/  HADD2.F32 R21, -RZ, R53.H0_H0 ;  /* 0x20000035ff157230 */ /* 0x000fe40000004100 */
[----:B------:R-:W-:Y:S01]  /*151e0*/  FFMA.FTZ R66, R30, R20, -R49 ;  /* 0x000000141e427223 */ /* 0x000fe20000010831 */
[----:B------:R-:W-:Y:S02]  /*151f0*/  HADD2.F32 R10, -RZ, R31.H0_H0 ;  /* 0x2000001fff0a7230 */ /* 0x000fe40000004100 */
[----:B------:R-:W-:Y:S01]  /*15200*/  FMUL.FTZ R51, R14, R41 ;  /* 0x000000290e337220 */ /* 0x000fe20000410000 */
[----:B------:R-:W-:Y:S01]  /*15210*/  FFMA.FTZ R68, R30, R50, R45 ;  /* 0x000000321e447223 */ /* 0x000fe2000001002d */
[----:B------:R-:W-:Y:S01]  /*15220*/  F2FP.F16.E4M3.UNPACK_B R12, R12.H1 ;  /* 0x0000000cff0c723e */ /* 0x000fe200030006ff */
[-C--:B------:R-:W-:Y:S01]  /*15230*/  FMUL.FTZ R14, R14, R21.reuse ;  /* 0x000000150e0e7220 */ /* 0x080fe20000410000 */
[----:B------:R-:W-:Y:S01]  /*15240*/  F2FP.F16.E4M3.UNPACK_B R30, R54.H1 ;  /* 0x00000036ff1e723e */ /* 0x000fe200030006ff */
[C---:B------:R-:W-:Y:S01]  /*15250*/  FFMA.FTZ R61, R10.reuse, R21, -R51 ;  /* 0x000000150a3d7223 */ /* 0x040fe20000010833 */
[----:B------:R-:W-:Y:S01]  /*15260*/  F2FP.F16.E4M3.UNPACK_B R20, R47.H1 ;  /* 0x0000002fff14723e */ /* 0x000fe200030006ff */
[----:B------:R-:W-:Y:S01]  /*15270*/  FFMA.FTZ R65, R10, R41, R14 ;  /* 0x000000290a417223 */ /* 0x000fe2000001000e */
[-C--:B------:R-:W-:Y:S01]  /*15280*/  F2FP.F16.E4M3.UNPACK_B R11, R8.reuse ;  /* 0x00000008ff0b723e */ /* 0x080fe200020006ff */
[----:B------:R-:W-:Y:S01]  /*15290*/  HADD2.F32 R41, -RZ, R30.H0_H0 ;  /* 0x2000001eff297230 */ /* 0x000fe20000004100 */
[----:B------:R-:W-:Y:S01]  /*152a0*/  F2FP.F16.E4M3.UNPACK_B R8, R8.H1 ;  /* 0x00000008ff08723e */ /* 0x000fe200030006ff */
[----:B------:R-:W-:Y:S01]  /*152b0*/  HADD2.F32 R14, -RZ, R12.H0_H0 ;  /* 0x2000000cff0e7230 */ /* 0x000fe20000004100 */
[----:B------:R-:W-:Y:S01]  /*152c0*/  F2FP.F16.E4M3.UNPACK_B R54, R54 ;  /* 0x00000036ff36723e */ /* 0x000fe200020006ff */
[----:B------:R-:W-:Y:S01]  /*152d0*/  HADD2.F32 R21, -RZ, R20.H0_H0 ;  /* 0x20000014ff157230 */ /* 0x000fe20000004100 */
[----:B------:R-:W-:Y:S01]  /*152e0*/  F2FP.F16.E4M3.UNPACK_B R47, R47 ;  /* 0x0000002fff2f723e */ /* 0x000fe200020006ff */
[----:B------:R-:W-:-:S02]  /*152f0*/  HADD2.F32 R53, -RZ, R53.H1_H1 ;  /* 0x30000035ff357230 */ /* 0x000fc40000004100 */
[C---:B------:R-:W-:Y:S01]  /*15300*/  FMUL.FTZ R45, R14.reuse, R41 ;  /* 0x000000290e2d7220 */ /* 0x040fe20000410000 */
[----:B------:R-:W-:Y:S02]  /*15310*/  HADD2.F32 R60, -RZ, R60.H1_H1 ;  /* 0x3000003cff3c7230 */ /* 0x000fe40000004100 */
[----:B------:R-:W-:Y:S01]  /*15320*/  FMUL.FTZ R14, R14, R21 ;  /* 0x000000150e0e7220 */ /* 0x000fe20000410000 */
[----:B------:R-:W-:Y:S01]  /*15330*/  HADD2.F32 R46, -RZ, R46.H1_H1 ;  /* 0x3000002eff2e7230 */ /* 0x000fe20000004100 */
[----:B------:R-:W-:Y:S01]  /*15340*/  F2FP.SATFINITE.E4M3.F32.PACK_AB_MERGE_C R63, R64, R63, RZ ;  /* 0x0000003f403f723e */ /* 0x000fe200048070ff */
[----:B------:R-:W-:Y:S01]  /*15350*/  HADD2.F32 R10, -RZ, R8.H0_H0 ;  /* 0x20000008ff0a7230 */ /* 0x000fe20000004100 */
[----:B------:R-:W-:Y:S01]  /*15360*/  F2FP.SATFINITE.E4M3.F32.PACK_AB_MERGE_C R48, R48, R59, RZ ;  /* 0x0000003b3030723e */ /* 0x000fe200048070ff */
[----:B------:R-:W-:Y:S02]  /*15370*/  HADD2.F32 R31, -RZ, R31.H1_H1 ;  /* 0x3000001fff1f7230 */ /* 0x000fe40000004100 */
[C---:B------:R-:W-:Y:S01]  /*15380*/  FMUL.FTZ R40, R46.reuse, R60 ;  /* 0x0000003c2e287220 */ /* 0x040fe20000410000 */
[----:B------:R-:W-:Y:S01]  /*15390*/  FMUL.FTZ R49, R46, R53 ;  /* 0x000000352e317220 */ /* 0x000fe20000410000 */
[----:B------:R-:W-:Y:S01]  /*153a0*/  FFMA.FTZ R46, R10, R41, R14 ;  /* 0x000000290a2e7223 */ /* 0x000fe2000001000e */
[----:B------:R-:W-:-:S02]  /*153b0*/  HADD2.F32 R41, -RZ, R30.H1_H1 ;  /* 0x3000001eff297230 */ /* 0x000fc40000004100 */
[C---:B------:R-:W-:Y:S01]  /*153c0*/  FFMA.FTZ R70, R31.reuse, R53, -R40 ;  /* 0x000000351f467223 */ /* 0x040fe20000010828 */
[----:B------:R-:W-:Y:S02]  /*153d0*/  HADD2.F32 R12, -RZ, R12.H1_H1 ;  /* 0x3000000cff0c7230 */ /* 0x000fe40000004100 */
[----:B------:R-:W-:Y:S01]  /*153e0*/  FFMA.FTZ R40, R10, R21, -R45 ;  /* 0x000000150a287223 */ /* 0x000fe2000001082d */
[----:B------:R-:W-:Y:S02]  /*153f0*/  HADD2.F32 R21, -RZ, R20.H1_H1 ;  /* 0x30000014ff157230 */ /* 0x000fe40000004100 */
        /* <DEDUP_REMOVED lines=10> */
[----:B------:R-:W-:Y:S01]  /*154a0*/  FMUL.FTZ R41, R10, R31 ;  /* 0x0000001f0a297220 */ /* 0x000fe20000410000 */
[----:B------:R-:W-:-:S02]  /*154b0*/  HADD2.F32 R54, -RZ, R54.H1_H1 ;  /* 0x30000036ff367230 */ /* 0x000fc40000004100 */
[-C--:B------:R-:W-:Y:S01]  /*154c0*/  FMUL.FTZ R45, R10, R21.reuse ;  /* 0x000000150a2d7220 */ /* 0x080fe20000410000 */
[----:B------:R-:W-:Y:S02]  /*154d0*/  HADD2.F32 R15, -RZ, R15.H1_H1 ;  /* 0x3000000fff0f7230 */ /* 0x000fe40000004100 */
[C---:B------:R-:W-:Y:S01]  /*154e0*/  FFMA.FTZ R41, R8.reuse, R21, -R41 ;  /* 0x0000001508297223 */ /* 0x040fe20000010829 */
[----:B------:R-:W-:Y:S02]  /*154f0*/  HADD2.F32 R10, -RZ, R47.H1_H1 ;  /* 0x3000002fff0a7230 */ /* 0x000fe40000004100 */
[----:B------:R-:W-:Y:S01]  /*15500*/  FFMA.FTZ R45, R8, R31, R45 ;  /* 0x0000001f082d7223 */ /* 0x000fe2000001002d */
[----:B------:R-:W-:Y:S01]  /*15510*/  HADD2.F32 R11, -RZ, R11.H1_H1 ;  /* 0x3000000bff0b7230 */ /* 0x000fe20000004100 */
[----:B------:R-:W-:Y:S01]  /*15520*/  F2FP.F16.E4M3.UNPACK_B R14, R58.H1 ;  /* 0x0000003aff0e723e */ /* 0x000fe200030006ff */
[C---:B------:R-:W-:Y:S01]  /*15530*/  FMUL.FTZ R12, R15.reuse, R54 ;  /* 0x000000360f0c7220 */ /* 0x040fe20000410000 */
[----:B------:R-:W-:Y:S01]  /*15540*/  F2FP.F16.E4M3.UNPACK_B R8, R52.H1 ;  /* 0x00000034ff08723e */ /* 0x000fe200030006ff */
[----:B------:R-:W-:Y:S01]  /*15550*/  FMUL.FTZ R21, R15, R10 ;  /* 0x0000000a0f157220 */ /* 0x000fe20000410000 */
[----:B------:R-:W-:Y:S01]  /*15560*/  F2FP.F16.E4M3.UNPACK_B R52, R52 ;  /* 0x00000034ff34723e */ /* 0x000fe200020006ff */
[----:B------:R-:W-:Y:S01]  /*15570*/  FFMA.FTZ R20, R11, R10, -R12 ;  /* 0x0000000a0b147223 */ /* 0x000fe2000001080c */
[----:B------:R-:W-:-:S02]  /*15580*/  HADD2.F32 R15, -RZ, R14.H0_H0 ;  /* 0x2000000eff0f7230 */ /* 0x000fc40000004100 */
[----:B------:R-:W-:Y:S01]  /*15590*/  FFMA.FTZ R54, R11, R54, R21 ;  /* 0x000000360b367223 */ /* 0x000fe20000010015 */
[--C-:B------:R-:W-:Y:S01]  /*155a0*/  HADD2.F32 R10, -RZ, R43.reuse.H0_H0 ;  /* 0x2000002bff0a7230 */ /* 0x100fe20000004100 */
[----:B------:R-:W-:Y:S01]  /*155b0*/  F2FP.F16.E4M3.UNPACK_B R58, R58 ;  /* 0x0000003aff3a723e */ /* 0x000fe200020006ff */
[----:B------:R-:W-:Y:S01]  /*155c0*/  HADD2.F32 R11, -RZ, R8.H0_H0 ;  /* 0x20000008ff0b7230 */ /* 0x000fe20000004100 */
[----:B------:R-:W-:Y:S01]  /*155d0*/  F2FP.SATFINITE.E4M3.F32.PACK_AB_MERGE_C R9, R56, R9, R63 ;  /* 0x000000093809723e */ /* 0x000fe2000480703f */
[----:B------:R-:W-:Y:S02]  /*155e0*/  HADD2.F32 R14, -RZ, R14.H1_H1 ;  /* 0x3000000eff0e7230 */ /* 0x000fe40000004100 */
[C---:B------:R-:W-:Y:S01]  /*155f0*/  FMUL.FTZ R21, R10.reuse, R15 ;  /* 0x0000000f0a157220 */ /* 0x040fe20000410000 */
[----:B------:R-:W-:Y:S02]  /*15600*/  HADD2.F32 R43, -RZ, R43.H1_H1 ;  /* 0x3000002bff2b7230 */ /* 0x000fe40000004100 */
[----:B------:R-:W-:Y:S01]  /*15610*/  FMUL.FTZ R31, R10, R11 ;  /* 0x0000000b0a1f7220 */ /* 0x000fe20000410000 */
[----:B------:R-:W-:Y:S01]  /*15620*/  HADD2.F32 R12, -RZ, R8.H1_H1 ;  /* 0x30000008ff0c7230 */ /* 0x000fe20000004100 */
[----:B------:R-:W-:Y:S01]  /*15630*/  F2FP.SATFINITE.E4M3.F32.PACK_AB_MERGE_C R13, R62, R13, R48 ;  /* 0x0000000d3e0d723e */ /* 0x000fe20004807030 */
[----:B------:R-:W-:-:S02]  /*15640*/  HADD2.F32 R8, -RZ, R29.H0_H0 ;  /* 0x2000001dff087230 */ /* 0x000fc40000004100 */
[C---:B------:R-:W-:Y:S01]  /*15650*/  FMUL.FTZ R10, R43.reuse, R14 ;  /* 0x0000000e2b0a7220 */ /* 0x040fe20000410000 */
[----:B------:R-:W-:Y:S02]  /*15660*/  HADD2.F32 R29, -RZ, R29.H1_H1 ;  /* 0x3000001dff1d7230 */ /* 0x000fe40000004100 */
[-C--:B------:R-:W-:Y:S01]  /*15670*/  FMUL.FTZ R43, R43, R12.reuse ;  /* 0x0000000c2b2b7220 */ /* 0x080fe20000410000 */
[C---:B------:R-:W-:Y:S01]  /*15680*/  FFMA.FTZ R30, R8.reuse, R11, -R21 ;  /* 0x0000000b081e7223 */ /* 0x040fe20000010815 */
[----:B------:R-:W-:Y:S01]  /*15690*/  FFMA.FTZ R47, R8, R15, R31 ;  /* 0x0000000f082f7223 */ /* 0x000fe2000001001f */
[C---:B------:R-:W-:Y:S01]  /*156a0*/  FFMA.FTZ R53, R29.reuse, R12, -R10 ;  /* 0x0000000c1d357223 */ /* 0x040fe2000001080a */
[----:B------:R-:W-:Y:S01]  /*156b0*/  FFMA.FTZ R50, R29, R14, R43 ;  /* 0x0000000e1d327223 */ /* 0x000fe2000001002b */
[----:B------:R-:W-:Y:S02]  /*156c0*/  HADD2.F32 R10, -RZ, R42.H0_H0 ;  /* 0x2000002aff0a7230 */ /* 0x000fe40000004100 */
[----:B------:R-:W-:Y:S01]  /*156d0*/  HADD2.F32 R11, -RZ, R52.H0_H0 ;  /* 0x20000034ff0b7230 */ /* 0x000fe20000004100 */
[----:B------:R-:W-:Y:S01]  /*156e0*/  F2FP.SATFINITE.E4M3.F32.PACK_AB_MERGE_C R30, R53, R30, RZ ;  /* 0x0000001e351e723e */ /* 0x000fe200048070ff */
[--C-:B------:R-:W-:Y:S01]  /*156f0*/  HADD2.F32 R21, -RZ, R58.reuse.H0_H0 ;  /* 0x2000003aff157230 */ /* 0x100fe20000004100 */
[----:B------:R-:W-:Y:S01]  /*15700*/  F2FP.SATFINITE.E4M3.F32.PACK_AB_MERGE_C R47, R50, R47, RZ ;  /* 0x0000002f322f723e */ /* 0x000fe200048070ff */
[----:B------:R-:W-:-:S02]  /*15710*/  HADD2.F32 R29, -RZ, R58.H1_H1 ;  /* 0x3000003aff1d7230 */ /* 0x000fc40000004100 */
[C---:B------:R-:W-:Y:S01]  /*15720*/  FMUL.FTZ R12, R10.reuse, R11 ;  /* 0x0000000b0a0c7220 */ /* 0x040fe20000410000 */
[----:B------:R-:W-:Y:S02]  /*15730*/  HADD2.F32 R42, -RZ, R42.H1_H1 ;  /* 0x3000002aff2a7230 */ /* 0x000fe40000004100 */
[----:B------:R-:W-:Y:S01]  /*15740*/  FMUL.FTZ R31, R10, R21 ;  /* 0x000000150a1f7220 */ /* 0x000fe20000410000 */
[----:B------:R-:W-:Y:S02]  /*15750*/  HADD2.F32 R15, -RZ, R52.H1_H1 ;  /* 0x30000034ff0f7230 */ /* 0x000fe40000004100 */
        /* <DEDUP_REMOVED lines=15> */
[----:B------:R-:W-:Y:S02]  /*15850*/  F2FP.SATFINITE.E4M3.F32.PACK_AB_MERGE_C R15, R68, R57, R15 ;  /* 0x00000039440f723e */ /* 0x000fe4000480700f */
[----:B------:R-:W-:Y:S01]  /*15860*/  F2FP.SATFINITE.E4M3.F32.PACK_AB_MERGE_C R12, R54, R45, R12 ;  /* 0x0000002d360c723e */ /* 0x000fe2000480700c */
[----:B------:R1:W-:Y:S01]  /*15870*/  STS.128 [R228+0x14400], R8 ;  /* 0x01440008e4007388 */ /* 0x0003e20000000c00 */
[----:B------:R-:W-:-:S05]  /*15880*/  F2FP.SATFINITE.E4M3.F32.PACK_AB_MERGE_C R14, R29, R14, R47 ;  /* 0x0000000e1d0e723e */ /* 0x000fca000480702f */
[----:B------:R1:W-:Y:S02]  /*15890*/  STS.128 [R3+0x14400], R12 ;  /* 0x0144000c03007388 */ /* 0x0003e40000000c00 */
.L_x_1482:
[----:B------:R-:W-:Y:S05]  /*158a0*/  BSYNC B1 ;  /* 0x0000000000017941 */ /* 0x000fea0003800000 */
.L_x_1481:
[----:B------:R-:W-:Y:S04]  /*158b0*/  BSSY B1, `(.L_x_1483) ;  /* 0x0000103000017945 */ /* 0x000fe80003800000 */
[----:B------:R-:W-:Y:S05]  /*158c0*/  @P1 BRA `(.L_x_1484) ;  /* 0x0000001000041947 */ /* 0x000fea0003800000 */
[----:B-1----:R-:W-:Y:S02]  /*158d0*/  SHF.R.S32.HI R8, RZ, 0x1f, R197 ;  /* 0x0000001fff087819 */ /* 0x002fe400000114c5 */
[----:B-----5:R-:W-:Y:S02]  /*158e0*/  SHF.R.U32.HI R3, RZ, 0x8, R24 ;  /* 0x00000008ff037819 */ /* 0x020fe40000011618 */
[----:B------:R-:W-:Y:S02]  /*158f0*/  LEA.HI R9, R8, R197, RZ, 0x4 ;  /* 0x000000c508097211 */ /* 0x000fe400078f20ff */
[----:B------:R-:W-:Y:S02]  /*15900*/  LOP3.LUT R8, R24, 0xff, RZ, 0xc0, !PT ;  /* 0x000000ff18087812 */ /* 0x000fe400078ec0ff */
[----:B------:R-:W-:Y:S02]  /*15910*/  SHF.R.S32.HI R13, RZ, 0x4, R9 ;  /* 0x00000004ff0d7819 */ /* 0x000fe40000011409 */
[----:B------:R-:W-:-:S02]  /*15920*/  LOP3.LUT R9, R3, 0xff, RZ, 0xc0, !PT ;  /* 0x000000ff03097812 */ /* 0x000fc400078ec0ff */
[----:B------:R-:W-:Y:S02]  /*15930*/  LEA.HI R3, R0, R13, RZ, 0x1c ;  /* 0x0000000d00037211 */ /* 0x000fe400078fe0ff */
[----:B------:R-:W-:Y:S02]  /*15940*/  PRMT R21, R9, 0x7604, R8 ;  /* 0x0000760409157816 */ /* 0x000fe40000000008 */
[----:B------:R-:W-:Y:S02]  /*15950*/  SHF.R.S32.HI R8, RZ, 0x1f, R3 ;  /* 0x0000001fff087819 */ /* 0x000fe40000011403 */
[----:B------:R-:W-:Y:S02]  /*15960*/  SHF.R.U32.HI R15, RZ, 0x8, R36 ;  /* 0x00000008ff0f7819 */ /* 0x000fe40000011624 */
[----:B------:R-:W-:Y:S01]  /*15970*/  LEA.HI R9, R8, R3, RZ, 0x2 ;  /* 0x0000000308097211 */ /* 0x000fe200078f10ff */
[----:B------:R-:W-:Y:S01]  /*15980*/  IMAD.SHL.U32 R8, R3, 0x10, RZ ;  /* 0x0000001003087824 */ /* 0x000fe200078e00ff */
[----:B------:R-:W-:-:S02]  /*15990*/  SHF.R.U32.HI R13, RZ, 0x8, R27 ;  /* 0x00000008ff0d7819 */ /* 0x000fc4000001161b */
[----:B------:R-:W-:Y:S01]  /*159a0*/  LOP3.LUT R14, R36, 0xff, RZ, 0xc0, !PT ;  /* 0x000000ff240e7812 */ /* 0x000fe200078ec0ff */
[----:B------:R-:W-:Y:S01]  /*159b0*/  IMAD.SHL.U32 R9, R9, 0x800, RZ ;  /* 0x0000080009097824 */ /* 0x000fe200078e00ff */
[----:B------:R-:W-:Y:S02]  /*159c0*/  LOP3.LUT R3, R201, 0x30, R8, 0xf8, !PT ;  /* 0x00000030c9037812 */ /* 0x000fe400078ef808 */
[----:B------:R-:W-:Y:S02]  /*159d0*/  LOP3.LUT R15, R15, 0xff, RZ, 0xc0, !PT ;  /* 0x000000ff0f0f7812 */ /* 0x000fe400078ec0ff */
[----:B------:R-:W-:Y:S02]  /*159e0*/  LOP3.LUT R12, R27, 0xff, RZ, 0xc0, !PT ;  /* 0x000000ff1b0c7812 */ /* 0x000fe400078ec0ff */
[----:B------:R-:W-:Y:S02]  /*159f0*/  LOP3.LUT R13, R13, 0xff, RZ, 0xc0, !PT ;  /* 0x000000ff0d0d7812 */ /* 0x000fe400078ec0ff */
[----:B------:R-:W-:-:S02]  /*15a00*/  SHF.R.U32.HI R11, RZ, 0x8, R25 ;  /* 0x00000008ff0b7819 */ /* 0x000fc40000011619 */
[----:B------:R-:W-:Y:S02]  /*15a10*/  LOP3.LUT R3, R3, R204, RZ, 0x3c, !PT ;  /* 0x000000cc03037212 */ /* 0x000fe400078e3cff */
[----:B------:R-:W-:Y:S02]  /*15a20*/  LOP3.LUT R8, R9, 0xffffe000, RZ, 0xc0, !PT ;  /* 0xffffe00009087812 */ /* 0x000fe400078ec0ff */
[----:B------:R-:W-:Y:S02]  /*15a30*/  PRMT R45, R15, 0x7604, R14 ;  /* 0x000076040f2d7816 */ /* 0x000fe4000000000e */
[----:B------:R-:W-:Y:S02]  /*15a40*/  SHF.R.U32.HI R14, RZ, 0x8, R37 ;  /* 0x00000008ff0e7819 */ /* 0x000fe40000011625 */
[----:B------:R-:W-:Y:S02]  /*15a50*/  PRMT R41, R13, 0x7604, R12 ;  /* 0x000076040d297816 */ /* 0x000fe4000000000c */
[----:B------:R-:W-:-:S02]  /*15a60*/  LOP3.LUT R10, R25, 0xff, RZ, 0xc0, !PT ;  /* 0x000000ff190a7812 */ /* 0x000fc400078ec0ff */
[----:B------:R-:W-:Y:S02]  /*15a70*/  LOP3.LUT R11, R11, 0xff, RZ, 0xc0, !PT ;  /* 0x000000ff0b0b7812 */ /* 0x000fe400078ec0ff */
[----:B------:R-:W-:Y:S02]  /*15a80*/  IADD3 R12, R3, R205, R8 ;  /* 0x000000cd030c7210 */ /* 0x000fe40007ffe008 */
[----:B------:R-:W-:Y:S02]  /*15a90*/  SHF.R.U32.HI R15, RZ, 0x8, R38 ;  /* 0x00000008ff0f7819 */ /* 0x000fe40000011626 */
[----:B------:R-:W-:Y:S02]  /*15aa0*/  LOP3.LUT R3, R37, 0xff, RZ, 0xc0, !PT ;  /* 0x000000ff25037812 */ /* 0x000fe400078ec0ff */
[----:B------:R-:W-:Y:S02]  /*15ab0*/  LOP3.LUT R14, R14, 0xff, RZ, 0xc0, !PT ;  /* 0x000000ff0e0e7812 */ /* 0x000fe400078ec0ff */
[----:B------:R-:W-:-:S02]  /*15ac0*/  SHF.R.U32.HI R28, RZ, 0x8, R39 ;  /* 0x00000008ff1c7819 */ /* 0x000fc40000011627 */
[----:B------:R-:W-:Y:S02]  /*15ad0*/  PRMT R29, R11, 0x7604, R10 ;  /* 0x000076040b1d7816 */ /* 0x000fe4000000000a */
[----:B------:R-:W-:Y:S02]  /*15ae0*/  LOP3.LUT R20, R15, 0xff, RZ, 0xc0, !PT ;  /* 0x000000ff0f147812 */ /* 0x000fe400078ec0ff */
[----:B------:R-:W-:Y:S02]  /*15af0*/  SHF.R.U32.HI R11, RZ, 0x8, R26 ;  /* 0x00000008ff0b7819 */ /* 0x000fe4000001161a */
[----:B------:R-:W-:Y:S02]  /*15b00*/  LOP3.LUT R13, R38, 0xff, RZ, 0xc0, !PT ;  /* 0x000000ff260d7812 */ /* 0x000fe400078ec0ff */
[----:B------:R-:W-:Y:S02]  /*15b10*/  LOP3.LUT R15, R39, 0xff, RZ, 0xc0, !PT ;  /* 0x000000ff270f7812 */ /* 0x000fe400078ec0ff */
[----:B------:R-:W-:Y:S01]  /*15b20*/  PRMT R47, R14, 0x7604, R3 ;  /* 0x000076040e2f7816 */ /* 0x000fe20000000003 */
[----:B------:R-:W-:Y:S01]  /*15b30*/  IMAD.IADD R3, R17, 0x1, R12 ;  /* 0x0000000111037824 */ /* 0x000fe200078e020c */
[----:B------:R-:W-:-:S02]  /*15b40*/  LOP3.LUT R28, R28, 0xff, RZ, 0xc0, !PT ;  /* 0x000000ff1c1c7812 */ /* 0x000fc400078ec0ff */
[----:B------:R-:W-:Y:S02]  /*15b50*/  LOP3.LUT R10, R26, 0xff, RZ, 0xc0, !PT ;  /* 0x000000ff1a0a7812 */ /* 0x000fe400078ec0ff */
[----:B------:R-:W-:Y:S02]  /*15b60*/  LOP3.LUT R11, R11, 0xff, RZ, 0xc0, !PT ;  /* 0x000000ff0b0b7812 */ /* 0x000fe400078ec0ff */
[----:B------:R-:W-:Y:S02]  /*15b70*/  PRMT R49, R20, 0x7604, R13 ;  /* 0x0000760414317816 */ /* 0x000fe4000000000d */
[----:B------:R-:W-:Y:S02]  /*15b80*/  PRMT R51, R28, 0x7604, R15 ;  /* 0x000076041c337816 */ /* 0x000fe4000000000f */
[----:B------:R-:W1:Y:S01]  /*15b90*/  LDS.128 R12, [R3+0x14400] ;  /* 0x01440000030c7984 */ /* 0x000e620000000c00 */
[----:B------:R-:W-:Y:S02]  /*15ba0*/  PRMT R31, R11, 0x7604, R10 ;  /* 0x000076040b1f7816 */ /* 0x000fe4000000000a */
[----:B------:R-:W-:Y:S01]  /*15bb0*/  SHF.R.U32.HI R28, RZ, 0x10, R25 ;  /* 0x00000010ff1c7819 */ /* 0x000fe20000011619 */
[----:B------:R-:W2:Y:S01]  /*15bc0*/  LDS.128 R8, [R227+0x14400] ;  /* 0x01440000e3087984 */ /* 0x000ea20000000c00 */
[----:B------:R-:W-:-:S02]  /*15bd0*/  SHF.R.U32.HI R20, RZ, 0x10, R24 ;  /* 0x00000010ff147819 */ /* 0x000fc40000011618 */
[----:B------:R-:W-:Y:S02]  /*15be0*/  SHF.R.U32.HI R30, RZ, 0x10, R26 ;  /* 0x00000010ff1e7819 */ /* 0x000fe4000001161a */
[----:B------:R-:W-:Y:S02]  /*15bf0*/  LOP3.LUT R28, R28, 0xff, RZ, 0xc0, !PT ;  /* 0x000000ff1c1c7812 */ /* 0x000fe400078ec0ff */
[----:B------:R-:W-:Y:S02]  /*15c00*/  LOP3.LUT R20, R20, 0xff, RZ, 0xc0, !PT ;  /* 0x000000ff14147812 */ /* 0x000fe400078ec0ff */
[----:B------:R-:W-:Y:S02]  /*15c10*/  LOP3.LUT R30, R30, 0xff, RZ, 0xc0, !PT ;  /* 0x000000ff1e1e7812 */ /* 0x000fe400078ec0ff */
[----:B------:R-:W-:Y:S02]  /*15c20*/  SHF.R.U32.HI R40, RZ, 0x10, R27 ;  /* 0x00000010ff287819 */ /* 0x000fe4000001161b */
[----:B------:R-:W-:-:S02]  /*15c30*/  PRMT R29, R28, 0x7054, R29 ;  /* 0x000070541c1d7816 */ /* 0x000fc4000000001d */
[----:B------:R-:W-:Y:S02]  /*15c40*/  SHF.R.U32.HI R28, RZ, 0x10, R37 ;  /* 0x00000010ff1c7819 */ /* 0x000fe40000011625 */
[----:B------:R-:W-:Y:S02]  /*15c50*/  PRMT R21, R20, 0x7054, R21 ;  /* 0x0000705414157816 */ /* 0x000fe40000000015 */
[----:B------:R-:W-:Y:S02]  /*15c60*/  PRMT R31, R30, 0x7054, R31 ;  /* 0x000070541e1f7816 */ /* 0x000fe4000000001f */
[----:B------:R-:W-:Y:S02]  /*15c70*/  SHF.R.U32.HI R20, RZ, 0x10, R36 ;  /* 0x00000010ff147819 */ /* 0x000fe40000011624 */
[----:B------:R-:W-:Y:S02]  /*15c80*/  LOP3.LUT R40, R40, 0xff, RZ, 0xc0, !PT ;  /* 0x000000ff28287812 */ /* 0x000fe400078ec0ff */
[----:B------:R-:W-:-:S02]  /*15c90*/  SHF.R.U32.HI R30, RZ, 0x10, R38 ;  /* 0x00000010ff1e7819 */ /* 0x000fc40000011626 */
[----:B------:R-:W-:Y:S02]  /*15ca0*/  LOP3.LUT R28, R28, 0xff, RZ, 0xc0, !PT ;  /* 0x000000ff1c1c7812 */ /* 0x000fe400078ec0ff */
[----:B------:R-:W-:Y:S02]  /*15cb0*/  LOP3.LUT R20, R20, 0xff, RZ, 0xc0, !PT ;  /* 0x000000ff14147812 */ /* 0x000fe400078ec0ff */
[----:B------:R-:W-:Y:S02]  /*15cc0*/  PRMT R43, R40, 0x7054, R41 ;  /* 0x00007054282b7816 */ /* 0x000fe40000000029 */
[----:B------:R-:W-:Y:S02]  /*15cd0*/  LOP3.LUT R30, R30, 0xff, RZ, 0xc0, !PT ;  /* 0x000000ff1e1e7812 */ /* 0x000fe400078ec0ff */
[----:B------:R-:W-:Y:S02]  /*15ce0*/  SHF.R.U32.HI R40, RZ, 0x10, R39 ;  /* 0x00000010ff287819 */ /* 0x000fe40000011627 */
[----:B------:R-:W-:-:S02]  /*15cf0*/  PRMT R47, R28, 0x7054, R47 ;  /* 0x000070541c2f7816 */ /* 0x000fc4000000002f */
[----:B------:R-:W-:Y:S02]  /*15d00*/  PRMT R45, R20, 0x7054, R45 ;  /* 0x00007054142d7816 */ /* 0x000fe4000000002d */
[----:B------:R-:W-:Y:S02]  /*15d10*/  PRMT R49, R30, 0x7054, R49 ;  /* 0x000070541e317816 */ /* 0x000fe40000000031 */
[----:B------:R-:W-:Y:S02]  /*15d20*/  LOP3.LUT R41, R29, 0xff000000, R25, 0xf8, !PT ;  /* 0xff0000001d297812 */ /* 0x000fe400078ef819 */
[----:B------:R-:W-:Y:S02]  /*15d30*/  LOP3.LUT R40, R40, 0xff, RZ, 0xc0, !PT ;  /* 0x000000ff28287812 */ /* 0x000fe400078ec0ff */
[----:B------:R-:W-:Y:S02]  /*15d40*/  LOP3.LUT R47, R47, 0xff000000, R37, 0xf8, !PT ;  /* 0xff0000002f2f7812 */ /* 0x000fe400078ef825 */
[----:B------:R-:W-:-:S02]  /*15d50*/  LOP3.LUT R43, R43, 0xff000000, R27, 0xf8, !PT ;  /* 0xff0000002b2b7812 */ /* 0x000fc400078ef81b */
[----:B------:R-:W-:Y:S02]  /*15d60*/  LOP3.LUT R45, R45, 0xff000000, R36, 0xf8, !PT ;  /* 0xff0000002d2d7812 */ /* 0x000fe400078ef824 */
[----:B------:R-:W-:Y:S02]  /*15d70*/  LOP3.LUT R49, R49, 0xff000000, R38, 0xf8, !PT ;  /* 0xff00000031317812 */ /* 0x000fe400078ef826 */
[----:B------:R-:W-:Y:S02]  /*15d80*/  F2FP.F16.E4M3.UNPACK_B R36, R41 ;  /* 0x00000029ff24723e */ /* 0x000fe400020006ff */
[----:B-1----:R-:W-:Y:S02]  /*15d90*/  F2FP.F16.E4M3.UNPACK_B R27, R13 ;  /* 0x0000000dff1b723e */ /* 0x002fe400020006ff */
[----:B------:R-:W-:Y:S01]  /*15da0*/  PRMT R51, R40, 0x7054, R51 ;  /* 0x0000705428337816 */ /* 0x000fe20000000033 */
[----:B------:R-:W-:Y:S01]  /*15db0*/  HADD2.F32 R37, -RZ, R36.H0_H0 ;  /* 0x20000024ff257230 */ /* 0x000fe20000004100 */
[----:B------:R-:W-:Y:S01]  /*15dc0*/  F2FP.F16.E4M3.UNPACK_B R38, R47 ;  /* 0x0000002fff26723e */ /* 0x000fe200020006ff */
[--C-:B------:R-:W-:Y:S01]  /*15dd0*/  HADD2.F32 R29, -RZ, R27.reuse.H0_H0 ;  /* 0x2000001bff1d7230 */ /* 0x100fe20000004100 */
[----:B--2---:R-:W-:Y:S01]  /*15de0*/  F2FP.F16.E4M3.UNPACK_B R20, R9 ;  /* 0x00000009ff14723e */ /* 0x004fe200020006ff */
[----:B------:R-:W-:Y:S01]  /*15df0*/  HADD2.F32 R27, -RZ, R27.H1_H1 ;  /* 0x3000001bff1b7230 */ /* 0x000fe20000004100 */
[----:B------:R-:W-:Y:S01]  /*15e00*/  LOP3.LUT R51, R51, 0xff000000, R39, 0xf8, !PT ;  /* 0xff00000033337812 */ /* 0x000fe200078ef827 */
[--C-:B------:R-:W-:Y:S01]  /*15e10*/  HADD2.F32 R39, -RZ, R38.reuse.H0_H0 ;  /* 0x20000026ff277230 */ /* 0x100fe20000004100 */
[----:B------:R-:W-:Y:S01]  /*15e20*/  LOP3.LUT R42, R31, 0xff000000, R26, 0xf8, !PT ;  /* 0xff0000001f2a7812 */ /* 0x000fe200078ef81a */
[----:B------:R-:W-:Y:S01]  /*15e30*/  FMUL.FTZ R46, R29, R37 ;  /* 0x000000251d2e7220 */ /* 0x000fe20000410000 */
[----:B------:R-:W-:Y:S01]  /*15e40*/  LOP3.LUT R40, R21, 0xff000000, R24, 0xf8, !PT ;  /* 0xff00000015287812 */ /* 0x000fe200078ef818 */
[----:B------:R-:W-:Y:S01]  /*15e50*/  HADD2.F32 R38, -RZ, R38.H1_H1 ;  /* 0x30000026ff267230 */ /* 0x000fe20000004100 */
[----:B------:R-:W-:Y:S01]  /*15e60*/  F2FP.F16.E4M3.UNPACK_B R25, R11 ;  /* 0x0000000bff19723e */ /* 0x000fe200020006ff */
[----:B------:R-:W-:Y:S01]  /*15e70*/  FMUL.FTZ R53, R29, R39 ;  /* 0x000000271d357220 */ /* 0x000fe20000410000 */
[----:B------:R-:W-:Y:S01]  /*15e80*/  F2FP.F16.E4M3.UNPACK_B R26, R11.H1 ;  /* 0x0000000bff1a723e */ /* 0x000fe200030006ff */
[----:B------:R-:W-:Y:S01]  /*15e90*/  HADD2.F32 R36, -RZ, R36.H1_H1 ;  /* 0x30000024ff247230 */ /* 0x000fe20000004100 */
[----:B------:R-:W-:Y:S01]  /*15ea0*/  F2FP.F16.E4M3.UNPACK_B R11, R10 ;  /* 0x0000000aff0b723e */ /* 0x000fe200020006ff */
[C---:B------:R-:W-:Y:S01]  /*15eb0*/  FMUL.FTZ R55, R27.reuse, R38 ;  /* 0x000000261b377220 */ /* 0x040fe20000410000 */
[----:B------:R-:W-:Y:S01]  /*15ec0*/  F2FP.F16.E4M3.UNPACK_B R24, R10.H1 ;  /* 0x0000000aff18723e */ /* 0x000fe200030006ff */
[--C-:B------:R-:W-:Y:S01]  /*15ed0*/  HADD2.F32 R10, -RZ, R20.reuse.H0_H0 ;  /* 0x20000014ff0a7230 */ /* 0x100fe20000004100 */
[----:B------:R-:W-:Y:S01]  /*15ee0*/  F2FP.F16.E4M3.UNPACK_B R28, R13.H1 ;  /* 0x0000000dff1c723e */ /* 0x000fe200030006ff */
[----:B------:R-:W-:Y:S01]  /*15ef0*/  HADD2.F32 R20, -RZ, R20.H1_H1 ;  /* 0x30000014ff147230 */ /* 0x000fe20000004100 */
[----:B------:R-:W-:Y:S01]  /*15f00*/  F2FP.F16.E4M3.UNPACK_B R47, R47.H1 ;  /* 0x0000002fff2f723e */ /* 0x000fe200030006ff */
[----:B------:R-:W-:Y:S01]  /*15f10*/  FMUL.FTZ R27, R27, R36 ;  /* 0x000000241b1b7220 */ /* 0x000fe20000410000 */
[----:B------:R-:W-:Y:S01]  /*15f20*/  F2FP.F16.E4M3.UNPACK_B R41, R41.H1 ;  /* 0x00000029ff29723e */ /* 0x000fe200030006ff */
[C---:B------:R-:W-:Y:S01]  /*15f30*/  FFMA.FTZ R46, R10.reuse, R39, R46 ;  /* 0x000000270a2e7223 */ /* 0x040fe2000001002e */
[----:B------:R-:W-:Y:S01]  /*15f40*/  F2FP.F16.E4M3.UNPACK_B R30, R15 ;  /* 0x0000000fff1e723e */ /* 0x000fe200020006ff */
[----:B------:R-:W-:Y:S01]  /*15f50*/  FFMA.FTZ R53, R10, R37, -R53 ;  /* 0x000000250a357223 */ /* 0x000fe20000010835 */
[----:B------:R-:W-:Y:S01]  /*15f60*/  F2FP.F16.E4M3.UNPACK_B R31, R15.H1 ;  /* 0x0000000fff1f723e */ /* 0x000fe200030006ff */
[----:B------:R-:W-:Y:S01]  /*15f70*/  HADD2.F32 R39, -RZ, R47.H0_H0 ;  /* 0x2000002fff277230 */ /* 0x000fe20000004100 */
[-C--:B------:R-:W-:Y:S01]  /*15f80*/  F2FP.F16.E4M3.UNPACK_B R15, R14.reuse ;  /* 0x0000000eff0f723e */ /* 0x080fe200020006ff */
[----:B------:R-:W-:Y:S01]  /*15f90*/  HADD2.F32 R37, -RZ, R41.H0_H0 ;  /* 0x20000029ff257230 */ /* 0x000fe20000004100 */
[----:B------:R-:W-:Y:S01]  /*15fa0*/  F2FP.F16.E4M3.UNPACK_B R29, R14.H1 ;  /* 0x0000000eff1d723e */ /* 0x000fe200030006ff */
[----:B------:R-:W-:Y:S01]  /*15fb0*/  HADD2.F32 R14, -RZ, R28.H0_H0 ;  /* 0x2000001cff0e7230 */ /* 0x000fe20000004100 */
[----:B------:R-:W-:Y:S01]  /*15fc0*/  F2FP.F16.E4M3.UNPACK_B R21, R9.H1 ;  /* 0x00000009ff15723e */ /* 0x000fe200030006ff */
[C---:B------:R-:W-:Y:S01]  /*15fd0*/  FFMA.FTZ R48, R20.reuse, R36, -R55 ;  /* 0x0000002414307223 */ /* 0x040fe20000010837 */
[----:B------:R-:W-:Y:S01]  /*15fe0*/  FFMA.FTZ R55, R20, R38, R27 ;  /* 0x0000002614377223 */ /* 0x000fe2000001001b */
[----:B------:R-:W-:Y:S01]  /*15ff0*/  F2FP.F16.E4M3.UNPACK_B R36, R51 ;  /* 0x00000033ff24723e */ /* 0x000fe200020006ff */
[----:B------:R-:W-:Y:S01]  /*16000*/  FMUL.FTZ R57, R14, R39 ;  /* 0x000000270e397220 */ /* 0x000fe20000410000 */
[----:B------:R-:W-:-:S02]  /*16010*/  HADD2.F32 R10, -RZ, R21.H0_H0 ;  /* 0x20000015ff0a7230 */ /* 0x000fc40000004100 */
[----:B------:R-:W-:Y:S01]  /*16020*/  FMUL.FTZ R14, R14, R37 ;  /* 0x000000250e0e7220 */ /* 0x000fe20000410000 */
[----:B------:R-:W-:Y:S01]  /*16030*/  F2FP.F16.E4M3.UNPACK_B R20, R43 ;  /* 0x0000002bff14723e */ /* 0x000fe200020006ff */
[----:B------:R-:W-:Y:S01]  /*16040*/  HADD2.F32 R47, -RZ, R47.H1_H1 ;  /* 0x3000002fff2f7230 */ /* 0x000fe20000004100 */
[----:B------:R-:W-:Y:S01]  /*16050*/  F2FP.F16.E4M3.UNPACK_B R51, R51.H1 ;  /* 0x00000033ff33723e */ /* 0x000fe200030006ff */
[C---:B------:R-:W-:Y:S01]  /*16060*/  FFMA.FTZ R57, R10.reuse, R37, -R57 ;  /* 0x000000250a397223 */ /* 0x040fe20000010839 */
[----:B------:R-:W-:Y:S01]  /*16070*/  FFMA.FTZ R38, R10, R39, R14 ;  /* 0x000000270a267223 */ /* 0x000fe2000001000e */
[----:B------:R-:W-:Y:S01]  /*16080*/  HADD2.F32 R37, -RZ, R36.H0_H0 ;  /* 0x20000024ff257230 */ /* 0x000fe20000004100 */
[----:B------:R-:W-:Y:S01]  /*16090*/  F2FP.F16.E4M3.UNPACK_B R43, R43.H1 ;  /* 0x0000002bff2b723e */ /* 0x000fe200030006ff */
[----:B------:R-:W-:Y:S01]  /*160a0*/  HADD2.F32 R14, -RZ, R30.H0_H0 ;  /* 0x2000001eff0e7230 */ /* 0x000fe20000004100 */
[-C--:B------:R-:W-:Y:S01]  /*160b0*/  F2FP.F16.E4M3.UNPACK_B R13, R12.reuse ;  /* 0x0000000cff0d723e */ /* 0x080fe200020006ff */
[----:B------:R-:W-:Y:S01]  /*160c0*/  HADD2.F32 R28, -RZ, R28.H1_H1 ;  /* 0x3000001cff1c7230 */ /* 0x000fe20000004100 */
[----:B------:R-:W-:Y:S01]  /*160d0*/  F2FP.F16.E4M3.UNPACK_B R12, R12.H1 ;  /* 0x0000000cff0c723e */ /* 0x000fe200030006ff */
[----:B------:R-:W-:-:S02]  /*160e0*/  HADD2.F32 R27, -RZ, R20.H0_H0 ;  /* 0x20000014ff1b7230 */ /* 0x000fc40000004100 */
[----:B------:R-:W-:Y:S01]  /*160f0*/  FMUL.FTZ R39, R14, R37 ;  /* 0x000000250e277220 */ /* 0x000fe20000410000 */
[----:B------:R-:W-:Y:S02]  /*16100*/  HADD2.F32 R41, -RZ, R41.H1_H1 ;  /* 0x30000029ff297230 */ /* 0x000fe40000004100 */
[----:B------:R-:W-:Y:S01]  /*16110*/  FMUL.FTZ R50, R28, R47 ;  /* 0x0000002f1c327220 */ /* 0x000fe20000410000 */
[----:B------:R-:W-:Y:S02]  /*16120*/  HADD2.F32 R10, -RZ, R25.H0_H0 ;  /* 0x20000019ff0a7230 */ /* 0x000fe40000004100 */
[----:B------:R-:W-:Y:S01]  /*16130*/  FMUL.FTZ R14, R14, R27 ;  /* 0x0000001b0e0e7220 */ /* 0x000fe20000410000 */
[----:B------:R-:W-:Y:S02]  /*16140*/  HADD2.F32 R21, -RZ, R21.H1_H1 ;  /* 0x30000015ff157230 */ /* 0x000fe40000004100 */
        /* <DEDUP_REMOVED lines=8> */
[----:B------:R-:W-:Y:S01]  /*161d0*/  HADD2.F32 R25, -RZ, R25.H1_H1 ;  /* 0x30000019ff197230 */ /* 0x000fe20000004100 */
[----:B------:R-:W-:Y:S01]  /*161e0*/  F2FP.F16.E4M3.UNPACK_B R9, R8 ;  /* 0x00000008ff09723e */ /* 0x000fe200020006ff */
[----:B------:R-:W-:-:S02]  /*161f0*/  HADD2.F32 R27, -RZ, R51.H0_H0 ;  /* 0x20000033ff1b7230 */ /* 0x000fc40000004100 */
[C---:B------:R-:W-:Y:S01]  /*16200*/  FMUL.FTZ R28, R30.reuse, R36 ;  /* 0x000000241e1c7220 */ /* 0x040fe20000410000 */
[----:B------:R-:W-:Y:S02]  /*16210*/  HADD2.F32 R14, -RZ, R31.H0_H0 ;  /* 0x2000001fff0e7230 */ /* 0x000fe40000004100 */
[-C--:B------:R-:W-:Y:S01]  /*16220*/  FMUL.FTZ R37, R30, R20.reuse ;  /* 0x000000141e257220 */ /* 0x080fe20000410000 */
[--C-:B------:R-:W-:Y:S02]  /*16230*/  HADD2.F32 R21, -RZ, R43.reuse.H0_H0 ;  /* 0x2000002bff157230 */ /* 0x100fe40000004100 */
[C---:B------:R-:W-:Y:S01]  /*16240*/  FFMA.FTZ R59, R25.reuse, R20, -R28 ;  /* 0x00000014193b7223 */ /* 0x040fe2000001081c */
[----:B------:R-:W-:Y:S02]  /*16250*/  HADD2.F32 R10, -RZ, R26.H0_H0 ;  /* 0x2000001aff0a7230 */ /* 0x000fe40000004100 */
[C---:B------:R-:W-:Y:S01]  /*16260*/  FMUL.FTZ R39, R14.reuse, R27 ;  /* 0x0000001b0e277220 */ /* 0x040fe20000410000 */
[----:B------:R-:W-:Y:S01]  /*16270*/  FFMA.FTZ R61, R25, R36, R37 ;  /* 0x00000024193d7223 */ /* 0x000fe20000010025 */
[----:B------:R-:W-:Y:S01]  /*16280*/  FMUL.FTZ R14, R14, R21 ;  /* 0x000000150e0e7220 */ /* 0x000fe20000410000 */
[----:B------:R-:W-:Y:S01]  /*16290*/  F2FP.F16.E4M3.UNPACK_B R25, R45.H1 ;  /* 0x0000002dff19723e */ /* 0x000fe200030006ff */
[----:B------:R-:W-:Y:S01]  /*162a0*/  HADD2.F32 R43, -RZ, R43.H1_H1 ;  /* 0x3000002bff2b7230 */ /* 0x000fe20000004100 */
[----:B------:R-:W-:Y:S01]  /*162b0*/  F2FP.F16.E4M3.UNPACK_B R20, R40.H1 ;  /* 0x00000028ff14723e */ /* 0x000fe200030006ff */
[----:B------:R-:W-:Y:S01]  /*162c0*/  FFMA.FTZ R58, R10, R27, R14 ;  /* 0x0000001b0a3a7223 */ /* 0x000fe2000001000e */
        /* <DEDUP_REMOVED lines=33> */
[----:B------:R-:W-:Y:S01]  /*164e0*/  FMUL.FTZ R31, R10, R21 ;  /* 0x000000150a1f7220 */ /* 0x000fe20000410000 */
        /* <DEDUP_REMOVED lines=24> */
[--C-:B------:R-:W-:Y:S02]  /*16670*/  HADD2.F32 R10, -RZ, R42.reuse.H0_H0 ;  /* 0x2000002aff0a7230 */ /* 0x100fe40000004100 */
[C---:B------:R-:W-:Y:S01]  /*16680*/  FMUL.FTZ R9, R29.reuse, R14 ;  /* 0x0000000e1d097220 */ /* 0x040fe20000410000 */
[-C--:B------:R-:W-:Y:S01]  /*16690*/  FMUL.FTZ R21, R29, R12.reuse ;  /* 0x0000000c1d157220 */ /* 0x080fe20000410000 */
[----:B------:R-:W-:Y:S02]  /*166a0*/  HADD2.F32 R42, -RZ, R42.H1_H1 ;  /* 0x3000002aff2a7230 */ /* 0x000fe40000004100 */
[----:B------:R-:W-:Y:S01]  /*166b0*/  FFMA.FTZ R29, R8, R13, R25 ;  /* 0x0000000d081d7223 */ /* 0x000fe20000010019 */
[C---:B------:R-:W-:Y:S01]  /*166c0*/  FFMA.FTZ R41, R24.reuse, R12, -R9 ;  /* 0x0000000c18297223 */ /* 0x040fe20000010809 */
[----:B------:R-:W-:Y:S01]  /*166d0*/  FFMA.FTZ R36, R24, R14, R21 ;  /* 0x0000000e18247223 */ /* 0x000fe20000010015 */
[----:B------:R-:W-:-:S02]  /*166e0*/  HADD2.F32 R9, -RZ, R15.H0_H0 ;  /* 0x2000000fff097230 */ /* 0x000fc40000004100 */
[--C-:B------:R-:W-:Y:S01]  /*166f0*/  HADD2.F32 R12, -RZ, R49.reuse.H0_H0 ;  /* 0x20000031ff0c7230 */ /* 0x100fe20000004100 */
[----:B------:R-:W-:Y:S01]  /*16700*/  F2FP.SATFINITE.E4M3.F32.PACK_AB_MERGE_C R30, R41, R30, RZ ;  /* 0x0000001e291e723e */ /* 0x000fe200048070ff */
[----:B------:R-:W-:Y:S01]  /*16710*/  HADD2.F32 R14, -RZ, R49.H1_H1 ;  /* 0x30000031ff0e7230 */ /* 0x000fe20000004100 */
[----:B------:R-:W-:Y:S01]  /*16720*/  F2FP.SATFINITE.E4M3.F32.PACK_AB_MERGE_C R29, R36, R29, RZ ;  /* 0x0000001d241d723e */ /* 0x000fe200048070ff */
[----:B------:R-:W-:Y:S02]  /*16730*/  HADD2.F32 R15, -RZ, R15.H1_H1 ;  /* 0x3000000fff0f7230 */ /* 0x000fe40000004100 */
[C---:B------:R-:W-:Y:S01]  /*16740*/  FMUL.FTZ R13, R9.reuse, R12 ;  /* 0x0000000c090d7220 */ /* 0x040fe20000410000 */
[--C-:B------:R-:W-:Y:S02]  /*16750*/  HADD2.F32 R8, -RZ, R11.reuse.H0_H0 ;  /* 0x2000000bff087230 */ /* 0x100fe40000004100 */
[----:B------:R-:W-:Y:S01]  /*16760*/  FMUL.FTZ R9, R9, R10 ;  /* 0x0000000a09097220 */ /* 0x000fe20000410000 */
[----:B------:R-:W-:-:S02]  /*16770*/  HADD2.F32 R11, -RZ, R11.H1_H1 ;  /* 0x3000000bff0b7230 */ /* 0x000fc40000004100 */
[C---:B------:R-:W-:Y:S01]  /*16780*/  FMUL.FTZ R24, R15.reuse, R14 ;  /* 0x0000000e0f187220 */ /* 0x040fe20000410000 */
[----:B------:R-:W-:Y:S01]  /*16790*/  FMUL.FTZ R15, R15, R42 ;  /* 0x0000002a0f0f7220 */ /* 0x000fe20000410000 */
        /* <DEDUP_REMOVED lines=14> */
[----:B------:R-:W-:Y:S02]  /*16880*/  F2FP.SATFINITE.E4M3.F32.PACK_AB_MERGE_C R13, R55, R46, R13 ;  /* 0x0000002e370d723e */ /* 0x000fe4000480700d */
[----:B------:R-:W-:Y:S01]  /*16890*/  F2FP.SATFINITE.E4M3.F32.PACK_AB_MERGE_C R15, R61, R54, R15 ;  /* 0x000000363d0f723e */ /* 0x000fe2000480700f */
[----:B------:R2:W-:Y:S01]  /*168a0*/  STS.128 [R227+0x14400], R8 ;  /* 0x01440008e3007388 */ /* 0x0005e20000000c00 */
[----:B------:R-:W-:Y:S02]  /*168b0*/  F2FP.SATFINITE.E4M3.F32.PACK_AB_MERGE_C R12, R20, R31, R12 ;  /* 0x0000001f140c723e */ /* 0x000fe4000480700c */
[----:B------:R-:W-:-:S05]  /*168c0*/  F2FP.SATFINITE.E4M3.F32.PACK_AB_MERGE_C R14, R14, R21, R29 ;  /* 0x000000150e0e723e */ /* 0x000fca000480701d */
[----:B------:R2:W-:Y:S02]  /*168d0*/  STS.128 [R3+0x14400], R12 ;  /* 0x0144000c03007388 */ /* 0x0005e40000000c00 */
.L_x_1484:
[----:B------:R-:W-:Y:S05]  /*168e0*/  BSYNC B1 ;  /* 0x0000000000017941 */ /* 0x000fea0003800000 */
.L_x_1483:
[----:B------:R-:W-:Y:S05]  /*168f0*/  @P2 BRA `(.L_x_1462) ;  /* 0x0000000c00e42947 */ /* 0x000fea0003800000 */
[----:B-12---:R-:W-:Y:S02]  /*16900*/  SHF.R.S32.HI R8, RZ, 0x1f, R199 ;  /* 0x0000001fff087819 */ /* 0x006fe400000114c7 */
        /* <DEDUP_REMOVED lines=16> */
[----:B------:R-:W-:Y:S02]  /*16a10*/  LOP3.LUT R3, R3, R204, RZ, 0x3c, !PT ;  /* 0x000000cc03037212 */ /* 0x000fe400078e3cff */
[----:B------:R-:W-:Y:S02]  /*16a20*/  LOP3.LUT R0, R8, 0xffffe000, RZ, 0xc0, !PT ;  /* 0xffffe00008007812 */ /* 0x000fe400078ec0ff */
[----:B------:R-:W-:-:S02]  /*16a30*/  LOP3.LUT R10, R5, 0xff, RZ, 0xc0, !PT ;  /* 0x000000ff050a7812 */ /* 0x000fc400078ec0ff */
[----:B------:R-:W-:Y:S02]  /*16a40*/  LOP3.LUT R9, R9, 0xff, RZ, 0xc0, !PT ;  /* 0x000000ff09097812 */ /* 0x000fe400078ec0ff */
[----:B------:R-:W-:Y:S02]  /*16a50*/  PRMT R25, R11, 0x7604, R12 ;  /* 0x000076040b197816 */ /* 0x000fe4000000000c */
[----:B------:R-:W-:Y:S02]  /*16a60*/  IADD3 R0, R3, R205, R0 ;  /* 0x000000cd03007210 */ /* 0x000fe40007ffe000 */
[----:B------:R-:W-:Y:S02]  /*16a70*/  SHF.R.U32.HI R11, RZ, 0x8, R32 ;  /* 0x00000008ff0b7819 */ /* 0x000fe40000011620 */
[----:B------:R-:W-:Y:S01]  /*16a80*/  PRMT R20, R9, 0x7604, R10 ;  /* 0x0000760409147816 */ /* 0x000fe2000000000a */
[----:B------:R-:W-:Y:S01]  /*16a90*/  IMAD.IADD R0, R17, 0x1, R0 ;  /* 0x0000000111007824 */ /* 0x000fe200078e0200 */
[----:B------:R-:W-:-:S02]  /*16aa0*/  SHF.R.U32.HI R9, RZ, 0x8, R7 ;  /* 0x00000008ff097819 */ /* 0x000fc40000011607 */
[----:B------:R-:W-:Y:S02]  /*16ab0*/  LOP3.LUT R12, R32, 0xff, RZ, 0xc0, !PT ;  /* 0x000000ff200c7812 */ /* 0x000fe400078ec0ff */
[----:B------:R-:W-:Y:S02]  /*16ac0*/  LOP3.LUT R11, R11, 0xff, RZ, 0xc0, !PT ;  /* 0x000000ff0b0b7812 */ /* 0x000fe400078ec0ff */
[----:B------:R-:W-:Y:S02]  /*16ad0*/  LOP3.LUT R10, R7, 0xff, RZ, 0xc0, !PT ;  /* 0x000000ff070a7812 */ /* 0x000fe400078ec0ff */
[----:B------:R-:W-:Y:S02]  /*16ae0*/  LOP3.LUT R9, R9, 0xff, RZ, 0xc0, !PT ;  /* 0x000000ff09097812 */ /* 0x000fe400078ec0ff */
[----:B------:R-:W-:Y:S02]  /*16af0*/  PRMT R31, R11, 0x7604, R12 ;  /* 0x000076040b1f7816 */ /* 0x000fe4000000000c */
[----:B------:R-:W1:Y:S01]  /*16b00*/  LDS.128 R12, [R0+0x14400] ;  /* 0x01440000000c7984 */ /* 0x000e620000000c00 */
[----:B------:R-:W-:-:S02]  /*16b10*/  PRMT R24, R9, 0x7604, R10 ;  /* 0x0000760409187816 */ /* 0x000fc4000000000a */
[----:B------:R-:W-:Y:S01]  /*16b20*/  SHF.R.U32.HI R3, RZ, 0x8, R33 ;  /* 0x00000008ff037819 */ /* 0x000fe20000011621 */
[----:B------:R-:W2:Y:S01]  /*16b30*/  LDS.128 R8, [R226+0x14400] ;  /* 0x01440000e2087984 */ /* 0x000ea20000000c00 */
[----:B------:R-:W-:Y:S02]  /*16b40*/  SHF.R.U32.HI R27, RZ, 0x8, R34 ;  /* 0x00000008ff1b7819 */ /* 0x000fe40000011622 */
[----:B------:R-:W-:Y:S02]  /*16b50*/  LOP3.LUT R26, R33, 0xff, RZ, 0xc0, !PT ;  /* 0x000000ff211a7812 */ /* 0x000fe400078ec0ff */
[----:B------:R-:W-:Y:S02]  /*16b60*/  LOP3.LUT R3, R3, 0xff, RZ, 0xc0, !PT ;  /* 0x000000ff03037812 */ /* 0x000fe400078ec0ff */
[----:B------:R-:W-:Y:S02]  /*16b70*/  LOP3.LUT R28, R34, 0xff, RZ, 0xc0, !PT ;  /* 0x000000ff221c7812 */ /* 0x000fe400078ec0ff */
[----:B------:R-:W-:-:S02]  /*16b80*/  LOP3.LUT R27, R27, 0xff, RZ, 0xc0, !PT ;  /* 0x000000ff1b1b7812 */ /* 0x000fc400078ec0ff */
[----:B------:R-:W-:Y:S02]  /*16b90*/  PRMT R26, R3, 0x7604, R26 ;  /* 0x00007604031a7816 */ /* 0x000fe4000000001a */
[----:B------:R-:W-:Y:S02]  /*16ba0*/  SHF.R.U32.HI R3, RZ, 0x10, R5 ;  /* 0x00000010ff037819 */ /* 0x000fe40000011605 */
[----:B------:R-:W-:Y:S02]  /*16bb0*/  SHF.R.U32.HI R37, RZ, 0x10, R33 ;  /* 0x00000010ff257819 */ /* 0x000fe40000011621 */
[----:B------:R-:W-:Y:S01]  /*16bc0*/  PRMT R39, R27, 0x7604, R28 ;  /* 0x000076041b277816 */ /* 0x000fe2000000001c */
[----:B------:R-:W-:Y:S01]  /*16bd0*/  IMAD.U32 R3, R3, 0x10000, RZ ;  /* 0x0001000003037824 */ /* 0x000fe200078e00ff */
[----:B------:R-:W-:Y:S01]  /*16be0*/  SHF.R.U32.HI R27, RZ, 0x10, R7 ;  /* 0x00000010ff1b7819 */ /* 0x000fe20000011607 */
[----:B------:R-:W-:Y:S01]  /*16bf0*/  IMAD.U32 R37, R37, 0x10000, RZ ;  /* 0x0001000025257824 */ /* 0x000fe200078e00ff */
[----:B------:R-:W-:-:S02]  /*16c00*/  SHF.R.U32.HI R29, RZ, 0x8, R35 ;  /* 0x00000008ff1d7819 */ /* 0x000fc40000011623 */
[----:B------:R-:W-:Y:S01]  /*16c10*/  LOP3.LUT R30, R35, 0xff, RZ, 0xc0, !PT ;  /* 0x000000ff231e7812 */ /* 0x000fe200078ec0ff */
[----:B------:R-:W-:Y:S01]  /*16c20*/  IMAD.U32 R27, R27, 0x10000, RZ ;  /* 0x000100001b1b7824 */ /* 0x000fe200078e00ff */
[----:B------:R-:W-:Y:S02]  /*16c30*/  LOP3.LUT R29, R29, 0xff, RZ, 0xc0, !PT ;  /* 0x000000ff1d1d7812 */ /* 0x000fe400078ec0ff */
[----:B------:R-:W-:Y:S02]  /*16c40*/  LOP3.LUT R3, R20, 0xff0000, R3, 0xf8, !PT ;  /* 0x00ff000014037812 */ /* 0x000fe400078ef803 */
[----:B------:R-:W-:Y:S02]  /*16c50*/  LOP3.LUT R37, R26, 0xff0000, R37, 0xf8, !PT ;  /* 0x00ff00001a257812 */ /* 0x000fe400078ef825 */
[----:B------:R-:W-:Y:S02]  /*16c60*/  PRMT R30, R29, 0x7604, R30 ;  /* 0x000076041d1e7816 */ /* 0x000fe4000000001e */
[----:B------:R-:W-:-:S02]  /*16c70*/  SHF.R.U32.HI R41, RZ, 0x10, R35 ;  /* 0x00000010ff297819 */ /* 0x000fc40000011623 */
[----:B------:R-:W-:Y:S02]  /*16c80*/  LOP3.LUT R29, R24, 0xff0000, R27, 0xf8, !PT ;  /* 0x00ff0000181d7812 */ /* 0x000fe400078ef81b */
[----:B------:R-:W-:Y:S01]  /*16c90*/  LOP3.LUT R28, R3, 0xff000000, R5, 0xf8, !PT ;  /* 0xff000000031c7812 */ /* 0x000fe200078ef805 */
[----:B------:R-:W-:Y:S01]  /*16ca0*/  IMAD.U32 R41, R41, 0x10000, RZ ;  /* 0x0001000029297824 */ /* 0x000fe200078e00ff */
[----:B------:R-:W-:Y:S02]  /*16cb0*/  LOP3.LUT R37, R37, 0xff000000, R33, 0xf8, !PT ;  /* 0xff00000025257812 */ /* 0x000fe400078ef821 */
[----:B------:R-:W-:Y:S02]  /*16cc0*/  LOP3.LUT R21, R21, 0xff0000, R4, 0xf8, !PT ;  /* 0x00ff000015157812 */ /* 0x000fe400078ef804 */
[----:B------:R-:W-:Y:S02]  /*16cd0*/  LOP3.LUT R36, R29, 0xff000000, R7, 0xf8, !PT ;  /* 0xff0000001d247812 */ /* 0x000fe400078ef807 */
[----:B------:R-:W-:-:S02]  /*16ce0*/  LOP3.LUT R39, R39, 0xff0000, R34, 0xf8, !PT ;  /* 0x00ff000027277812 */ /* 0x000fc400078ef822 */
[----:B------:R-:W-:Y:S02]  /*16cf0*/  F2FP.F16.E4M3.UNPACK_B R29, R28 ;  /* 0x0000001cff1d723e */ /* 0x000fe400020006ff */
[----:B------:R-:W-:Y:S02]  /*16d00*/  F2FP.F16.E4M3.UNPACK_B R33, R37 ;  /* 0x00000025ff21723e */ /* 0x000fe400020006ff */
[----:B-1----:R-:W-:Y:S02]  /*16d10*/  F2FP.F16.E4M3.UNPACK_B R20, R13 ;  /* 0x0000000dff14723e */ /* 0x002fe400020006ff */
[----:B------:R-:W-:Y:S02]  /*16d20*/  LOP3.LUT R27, R21, 0xff000000, R4, 0xf8, !PT ;  /* 0xff000000151b7812 */ /* 0x000fe400078ef804 */
[----:B------:R-:W-:Y:S01]  /*16d30*/  LOP3.LUT R41, R30, 0xff0000, R41, 0xf8, !PT ;  /* 0x00ff00001e297812 */ /* 0x000fe200078ef829 */
[----:B------:R-:W-:Y:S01]  /*16d40*/  HADD2.F32 R30, -RZ, R29.H0_H0 ;  /* 0x2000001dff1e7230 */ /* 0x000fe20000004100 */
[----:B------:R-:W-:Y:S01]  /*16d50*/  LOP3.LUT R39, R39, 0xff000000, R34, 0xf8, !PT ;  /* 0xff00000027277812 */ /* 0x000fe200078ef822 */
[--C-:B------:R-:W-:Y:S01]  /*16d60*/  HADD2.F32 R34, -RZ, R33.reuse.H0_H0 ;  /* 0x20000021ff227230 */ /* 0x100fe20000004100 */
[----:B--2---:R-:W-:Y:S01]  /*16d70*/  F2FP.F16.E4M3.UNPACK_B R4, R9 ;  /* 0x00000009ff04723e */ /* 0x004fe200020006ff */
[----:B------:R-:W-:Y:S01]  /*16d80*/  HADD2.F32 R24, -RZ, R20.H0_H0 ;  /* 0x20000014ff187230 */ /* 0x000fe20000004100 */
[----:B------:R-:W-:Y:S01]  /*16d90*/  LOP3.LUT R25, R25, 0xff0000, R6, 0xf8, !PT ;  /* 0x00ff000019197812 */ /* 0x000fe200078ef806 */
[----:B------:R-:W-:Y:S01]  /*16da0*/  HADD2.F32 R33, -RZ, R33.H1_H1 ;  /* 0x30000021ff217230 */ /* 0x000fe20000004100 */
[----:B------:R-:W-:Y:S01]  /*16db0*/  LOP3.LUT R41, R41, 0xff000000, R35, 0xf8, !PT ;  /* 0xff00000029297812 */ /* 0x000fe200078ef823 */
[----:B------:R-:W-:Y:S01]  /*16dc0*/  HADD2.F32 R5, -RZ, R4.H0_H0 ;  /* 0x20000004ff057230 */ /* 0x000fe20000004100 */
[----:B------:R-:W-:Y:S01]  /*16dd0*/  F2FP.F16.E4M3.UNPACK_B R21, R13.H1 ;  /* 0x0000000dff15723e */ /* 0x000fe200030006ff */
[C---:B------:R-:W-:Y:S01]  /*16de0*/  FMUL.FTZ R38, R24.reuse, R34 ;  /* 0x0000002218267220 */ /* 0x040fe20000410000 */
[----:B------:R-:W-:Y:S01]  /*16df0*/  FMUL.FTZ R35, R24, R30 ;  /* 0x0000001e18237220 */ /* 0x000fe20000410000 */
[----:B------:R-:W-:Y:S01]  /*16e00*/  F2FP.F16.E4M3.UNPACK_B R37, R37.H1 ;  /* 0x00000025ff25723e */ /* 0x000fe200030006ff */
[----:B------:R-:W-:Y:S01]  /*16e10*/  HADD2.F32 R20, -RZ, R20.H1_H1 ;  /* 0x30000014ff147230 */ /* 0x000fe20000004100 */
[----:B------:R-:W-:Y:S01]  /*16e20*/  F2FP.F16.E4M3.UNPACK_B R28, R28.H1 ;  /* 0x0000001cff1c723e */ /* 0x000fe200030006ff */
[----:B------:R-:W-:Y:S01]  /*16e30*/  FFMA.FTZ R38, R5, R30, -R38 ;  /* 0x0000001e05267223 */ /* 0x000fe20000010826 */
[----:B------:R-:W-:Y:S01]  /*16e40*/  LOP3.LUT R3, R31, 0xff0000, R32, 0xf8, !PT ;  /* 0x00ff00001f037812 */ /* 0x000fe200078ef820 */
[----:B------:R-:W-:Y:S01]  /*16e50*/  FFMA.FTZ R35, R5, R34, R35 ;  /* 0x0000002205237223 */ /* 0x000fe20000010023 */
[----:B------:R-:W-:Y:S01]  /*16e60*/  LOP3.LUT R31, R25, 0xff000000, R6, 0xf8, !PT ;  /* 0xff000000191f7812 */ /* 0x000fe200078ef806 */
[----:B------:R-:W-:Y:S01]  /*16e70*/  HADD2.F32 R29, -RZ, R29.H1_H1 ;  /* 0x3000001dff1d7230 */ /* 0x000fe20000004100 */
[-C--:B------:R-:W-:Y:S01]  /*16e80*/  F2FP.F16.E4M3.UNPACK_B R25, R15.reuse ;  /* 0x0000000fff19723e */ /* 0x080fe200020006ff */
[----:B------:R-:W-:Y:S01]  /*16e90*/  HADD2.F32 R4, -RZ, R4.H1_H1 ;  /* 0x30000004ff047230 */ /* 0x000fe20000004100 */
[----:B------:R-:W-:Y:S01]  /*16ea0*/  F2FP.F16.E4M3.UNPACK_B R26, R15.H1 ;  /* 0x0000000fff1a723e */ /* 0x000fe200030006ff */
[----:B------:R-:W-:Y:S01]  /*16eb0*/  HADD2.F32 R34, -RZ, R37.H0_H0 ;  /* 0x20000025ff227230 */ /* 0x000fe20000004100 */
[----:B------:R-:W-:Y:S01]  /*16ec0*/  F2FP.F16.E4M3.UNPACK_B R9, R9.H1 ;  /* 0x00000009ff09723e */ /* 0x000fe200030006ff */
[----:B------:R-:W-:Y:S01]  /*16ed0*/  HADD2.F32 R30, -RZ, R28.H0_H0 ;  /* 0x2000001cff1e7230 */ /* 0x000fe20000004100 */
[-C--:B------:R-:W-:Y:S01]  /*16ee0*/  F2FP.F16.E4M3.UNPACK_B R15, R14.reuse ;  /* 0x0000000eff0f723e */ /* 0x080fe200020006ff */
[----:B------:R-:W-:Y:S01]  /*16ef0*/  FMUL.FTZ R43, R20, R33 ;  /* 0x00000021142b7220 */ /* 0x000fe20000410000 */
[----:B------:R-:W-:Y:S01]  /*16f00*/  F2FP.F16.E4M3.UNPACK_B R24, R14.H1 ;  /* 0x0000000eff18723e */ /* 0x000fe200030006ff */
[----:B------:R-:W-:-:S02]  /*16f10*/  HADD2.F32 R14, -RZ, R21.H0_H0 ;  /* 0x20000015ff0e7230 */ /* 0x000fc40000004100 */
[-C--:B------:R-:W-:Y:S01]  /*16f20*/  FMUL.FTZ R20, R20, R29.reuse ;  /* 0x0000001d14147220 */ /* 0x080fe20000410000 */
[----:B------:R-:W-:Y:S02]  /*16f30*/  HADD2.F32 R5, -RZ, R9.H0_H0 ;  /* 0x20000009ff057230 */ /* 0x000fe40000004100 */
[----:B------:R-:W-:Y:S01]  /*16f40*/  FFMA.FTZ R43, R4, R29, -R43 ;  /* 0x0000001d042b7223 */ /* 0x000fe2000001082b */
[----:B------:R-:W-:Y:S01]  /*16f50*/  F2FP.F16.E4M3.UNPACK_B R29, R41 ;  /* 0x00000029ff1d723e */ /* 0x000fe200020006ff */
[C---:B------:R-:W-:Y:S01]  /*16f60*/  FMUL.FTZ R42, R14.reuse, R34 ;  /* 0x000000220e2a7220 */ /* 0x040fe20000410000 */
[-C--:B------:R-:W-:Y:S01]  /*16f70*/  FMUL.FTZ R45, R14, R30.reuse ;  /* 0x0000001e0e2d7220 */ /* 0x080fe20000410000 */
[----:B------:R-:W-:Y:S01]  /*16f80*/  F2FP.F16.E4M3.UNPACK_B R7, R11 ;  /* 0x0000000bff07723e */ /* 0x000fe200020006ff */
[----:B------:R-:W-:Y:S01]  /*16f90*/  FFMA.FTZ R40, R4, R33, R20 ;  /* 0x0000002104287223 */ /* 0x000fe20000010014 */
[C---:B------:R-:W-:Y:S01]  /*16fa0*/  FFMA.FTZ R42, R5.reuse, R30, -R42 ;  /* 0x0000001e052a7223 */ /* 0x040fe2000001082a */
[----:B------:R-:W-:Y:S01]  /*16fb0*/  FFMA.FTZ R45, R5, R34, R45 ;  /* 0x00000022052d7223 */ /* 0x000fe2000001002d */
        /* <DEDUP_REMOVED lines=8> */
[C---:B------:R-:W-:Y:S01]  /*17040*/  FMUL.FTZ R47, R5.reuse, R33 ;  /* 0x00000021052f7220 */ /* 0x040fe20000410000 */
[----:B------:R-:W-:Y:S02]  /*17050*/  HADD2.F32 R30, -RZ, R37.H1_H1 ;  /* 0x30000025ff1e7230 */ /* 0x000fe40000004100 */
[-C--:B------:R-:W-:Y:S01]  /*17060*/  FMUL.FTZ R46, R5, R20.reuse ;  /* 0x00000014052e7220 */ /* 0x080fe20000410000 */
[----:B------:R-:W-:Y:S02]  /*17070*/  HADD2.F32 R21, -RZ, R21.H1_H1 ;  /* 0x30000015ff157230 */ /* 0x000fe40000004100 */
[----:B------:R-:W-:Y:S01]  /*17080*/  FFMA.FTZ R47, R4, R20, -R47 ;  /* 0x00000014042f7223 */ /* 0x000fe2000001082f */
[----:B------:R-:W-:Y:S01]  /*17090*/  HADD2.F32 R28, -RZ, R28.H1_H1 ;  /* 0x3000001cff1c7230 */ /* 0x000fe20000004100 */
[----:B------:R-:W-:Y:S01]  /*170a0*/  LOP3.LUT R32, R3, 0xff000000, R32, 0xf8, !PT ;  /* 0xff00000003207812 */ /* 0x000fe200078ef820 */
[----:B------:R-:W-:Y:S02]  /*170b0*/  HADD2.F32 R9, -RZ, R9.H1_H1 ;  /* 0x30000009ff097230 */ /* 0x000fe40000004100 */
[----:B------:R-:W-:Y:S01]  /*170c0*/  FMUL.FTZ R34, R21, R30 ;  /* 0x0000001e15227220 */ /* 0x000fe20000410000 */
[----:B------:R-:W-:-:S02]  /*170d0*/  HADD2.F32 R20, -RZ, R29.H1_H1 ;  /* 0x3000001dff147230 */ /* 0x000fc40000004100 */
[-C--:B------:R-:W-:Y:S01]  /*170e0*/  FMUL.FTZ R21, R21, R28.reuse ;  /* 0x0000001c15157220 */ /* 0x080fe20000410000 */
[----:B------:R-:W-:Y:S02]  /*170f0*/  HADD2.F32 R25, -RZ, R25.H1_H1 ;  /* 0x30000019ff197230 */ /* 0x000fe40000004100 */
[C---:B------:R-:W-:Y:S01]  /*17100*/  FFMA.FTZ R37, R9.reuse, R28, -R34 ;  /* 0x0000001c09257223 */ /* 0x040fe20000010822 */
[----:B------:R-:W-:Y:S02]  /*17110*/  HADD2.F32 R14, -RZ, R14.H1_H1 ;  /* 0x3000000eff0e7230 */ /* 0x000fe40000004100 */
[----:B------:R-:W-:Y:S01]  /*17120*/  FFMA.FTZ R30, R9, R30, R21 ;  /* 0x0000001e091e7223 */ /* 0x000fe20000010015 */
[----:B------:R-:W-:Y:S02]  /*17130*/  HADD2.F32 R7, -RZ, R7.H1_H1 ;  /* 0x30000007ff077230 */ /* 0x000fe40000004100 */
[----:B------:R-:W-:Y:S01]  /*17140*/  FMUL.FTZ R28, R25, R20 ;  /* 0x00000014191c7220 */ /* 0x000fe20000410000 */
[----:B------:R-:W-:-:S02]  /*17150*/  HADD2.F32 R21, -RZ, R41.H0_H0 ;  /* 0x20000029ff157230 */ /* 0x000fc40000004100 */
[----:B------:R-:W-:Y:S01]  /*17160*/  FMUL.FTZ R25, R25, R14 ;  /* 0x0000000e19197220 */ /* 0x000fe20000410000 */
[----:B------:R-:W-:Y:S01]  /*17170*/  HADD2.F32 R5, -RZ, R26.H0_H0 ;  /* 0x2000001aff057230 */ /* 0x000fe20000004100 */
[----:B------:R-:W-:Y:S01]  /*17180*/  F2FP.F16.E4M3.UNPACK_B R13, R12 ;  /* 0x0000000cff0d723e */ /* 0x000fe200020006ff */
[----:B------:R-:W-:Y:S01]  /*17190*/  FFMA.FTZ R46, R4, R33, R46 ;  /* 0x00000021042e7223 */ /* 0x000fe2000001002e */
[----:B------:R-:W-:Y:S02]  /*171a0*/  HADD2.F32 R9, -RZ, R36.H0_H0 ;  /* 0x20000024ff097230 */ /* 0x000fe40000004100 */
[C---:B------:R-:W-:Y:S01]  /*171b0*/  FFMA.FTZ R34, R7.reuse, R14, -R28 ;  /* 0x0000000e07227223 */ /* 0x040fe2000001081c */
[----:B------:R-:W-:Y:S01]  /*171c0*/  HADD2.F32 R41, -RZ, R41.H1_H1 ;  /* 0x30000029ff297230 */ /* 0x000fe20000004100 */
[----:B------:R-:W-:Y:S01]  /*171d0*/  F2FP.F16.E4M3.UNPACK_B R12, R12.H1 ;  /* 0x0000000cff0c723e */ /* 0x000fe200030006ff */
[----:B------:R-:W-:Y:S02]  /*171e0*/  HADD2.F32 R26, -RZ, R26.H1_H1 ;  /* 0x3000001aff1a7230 */ /* 0x000fe40000004100 */
[----:B------:R-:W-:Y:S01]  /*171f0*/  FFMA.FTZ R33, R7, R20, R25 ;  /* 0x0000001407217223 */ /* 0x000fe20000010019 */
[----:B------:R-:W-:Y:S01]  /*17200*/  HADD2.F32 R4, -RZ, R11.H0_H0 ;  /* 0x2000000bff047230 */ /* 0x000fe20000004100 */
[----:B------:R-:W-:Y:S01]  /*17210*/  F2FP.F16.E4M3.UNPACK_B R14, R32.H1 ;  /* 0x00000020ff0e723e */ /* 0x000fe200030006ff */
[----:B------:R-:W-:-:S02]  /*17220*/  HADD2.F32 R36, -RZ, R36.H1_H1 ;  /* 0x30000024ff247230 */ /* 0x000fc40000004100 */
[C---:B------:R-:W-:Y:S01]  /*17230*/  FMUL.FTZ R29, R5.reuse, R21 ;  /* 0x00000015051d7220 */ /* 0x040fe20000410000 */
[----:B------:R-:W-:Y:S01]  /*17240*/  F2FP.F16.E4M3.UNPACK_B R7, R27.H1 ;  /* 0x0000001bff07723e */ /* 0x000fe200030006ff */
[----:B------:R-:W-:Y:S01]  /*17250*/  FMUL.FTZ R50, R5, R9 ;  /* 0x0000000905327220 */ /* 0x000fe20000410000 */
[-C--:B------:R-:W-:Y:S01]  /*17260*/  F2FP.F16.E4M3.UNPACK_B R3, R8.reuse ;  /* 0x00000008ff03723e */ /* 0x080fe200020006ff */
[----:B------:R-:W-:Y:S01]  /*17270*/  HADD2.F32 R11, -RZ, R11.H1_H1 ;  /* 0x3000000bff0b7230 */ /* 0x000fe20000004100 */
[----:B------:R-:W-:Y:S01]  /*17280*/  F2FP.F16.E4M3.UNPACK_B R8, R8.H1 ;  /* 0x00000008ff08723e */ /* 0x000fe200030006ff */
[----:B------:R-:W-:Y:S01]  /*17290*/  FMUL.FTZ R28, R26, R41 ;  /* 0x000000291a1c7220 */ /* 0x000fe20000410000 */
[----:B------:R-:W-:Y:S01]  /*172a0*/  FFMA.FTZ R48, R4, R9, -R29 ;  /* 0x0000000904307223 */ /* 0x000fe2000001081d */
[----:B------:R-:W-:Y:S02]  /*172b0*/  HADD2.F32 R20, -RZ, R14.H0_H0 ;  /* 0x2000000eff147230 */ /* 0x000fe40000004100 */
[----:B------:R-:W-:Y:S01]  /*172c0*/  FMUL.FTZ R26, R26, R36 ;  /* 0x000000241a1a7220 */ /* 0x000fe20000410000 */
[----:B------:R-:W-:-:S02]  /*172d0*/  HADD2.F32 R5, -RZ, R12.H0_H0 ;  /* 0x2000000cff057230 */ /* 0x000fc40000004100 */
[----:B------:R-:W-:Y:S01]  /*172e0*/  FFMA.FTZ R50, R4, R21, R50 ;  /* 0x0000001504327223 */ /* 0x000fe20000010032 */
[--C-:B------:R-:W-:Y:S02]  /*172f0*/  HADD2.F32 R9, -RZ, R7.reuse.H0_H0 ;  /* 0x20000007ff097230 */ /* 0x100fe40000004100 */
[C---:B------:R-:W-:Y:S01]  /*17300*/  FFMA.FTZ R49, R11.reuse, R36, -R28 ;  /* 0x000000240b317223 */ /* 0x040fe2000001081c */
[----:B------:R-:W-:Y:S02]  /*17310*/  HADD2.F32 R4, -RZ, R8.H0_H0 ;  /* 0x20000008ff047230 */ /* 0x000fe40000004100 */
[----:B------:R-:W-:Y:S01]  /*17320*/  FFMA.FTZ R41, R11, R41, R26 ;  /* 0x000000290b297223 */ /* 0x000fe2000001001a */
[C---:B------:R-:W-:Y:S01]  /*17330*/  FMUL.FTZ R21, R5.reuse, R20 ;  /* 0x0000001405157220 */ /* 0x040fe20000410000 */
[----:B------:R-:W-:Y:S02]  /*17340*/  HADD2.F32 R11, -RZ, R14.H1_H1 ;  /* 0x3000000eff0b7230 */ /* 0x000fe40000004100 */
[----:B------:R-:W-:Y:S01]  /*17350*/  FMUL.FTZ R5, R5, R9 ;  /* 0x0000000905057220 */ /* 0x000fe20000410000 */
[----:B------:R-:W-:Y:S01]  /*17360*/  HADD2.F32 R12, -RZ, R12.H1_H1 ;  /* 0x3000000cff0c7230 */ /* 0x000fe20000004100 */
[----:B------:R-:W-:Y:S01]  /*17370*/  F2FP.F16.E4M3.UNPACK_B R32, R32 ;  /* 0x00000020ff20723e */ /* 0x000fe200020006ff */
[----:B------:R-:W-:-:S02]  /*17380*/  HADD2.F32 R7, -RZ, R7.H1_H1 ;  /* 0x30000007ff077230 */ /* 0x000fc40000004100 */
[C---:B------:R-:W-:Y:S01]  /*17390*/  FFMA.FTZ R25, R4.reuse, R9, -R21 ;  /* 0x0000000904197223 */ /* 0x040fe20000010815 */
[----:B------:R-:W-:Y:S02]  /*173a0*/  HADD2.F32 R8, -RZ, R8.H1_H1 ;  /* 0x30000008ff087230 */ /* 0x000fe40000004100 */
[----:B------:R-:W-:Y:S01]  /*173b0*/  FFMA.FTZ R26, R4, R20, R5 ;  /* 0x00000014041a7223 */ /* 0x000fe20000010005 */
[----:B------:R-:W-:Y:S01]  /*173c0*/  F2FP.F16.E4M3.UNPACK_B R27, R27 ;  /* 0x0000001bff1b723e */ /* 0x000fe200020006ff */
[C---:B------:R-:W-:Y:S01]  /*173d0*/  FMUL.FTZ R21, R12.reuse, R11 ;  /* 0x0000000b0c157220 */ /* 0x040fe20000410000 */
[-C--:B------:R-:W-:Y:S01]  /*173e0*/  FMUL.FTZ R12, R12, R7.reuse ;  /* 0x000000070c0c7220 */ /* 0x080fe20000410000 */
[----:B------:R-:W-:Y:S01]  /*173f0*/  HADD2.F32 R9, -RZ, R32.H0_H0 ;  /* 0x20000020ff097230 */ /* 0x000fe20000004100 */
[-C--:B------:R-:W-:Y:S01]  /*17400*/  F2FP.F16.E4M3.UNPACK_B R6, R10.reuse ;  /* 0x0000000aff06723e */ /* 0x080fe200020006ff */
[----:B------:R-:W-:Y:S02]  /*17410*/  HADD2.F32 R5, -RZ, R13.H0_H0 ;  /* 0x2000000dff057230 */ /* 0x000fe40000004100 */
[C---:B------:R-:W-:Y:S01]  /*17420*/  FFMA.FTZ R28, R8.reuse, R7, -R21 ;  /* 0x00000007081c7223 */ /* 0x040fe20000010815 */
[----:B------:R-:W-:Y:S01]  /*17430*/  FFMA.FTZ R29, R8, R11, R12 ;  /* 0x0000000b081d7223 */ /* 0x000fe2000001000c */
[----:B------:R-:W-:Y:S01]  /*17440*/  HADD2.F32 R7, -RZ, R27.H0_H0 ;  /* 0x2000001bff077230 */ /* 0x000fe20000004100 */
[----:B------:R-:W-:Y:S01]  /*17450*/  F2FP.F16.E4M3.UNPACK_B R10, R10.H1 ;  /* 0x0000000aff0a723e */ /* 0x000fe200030006ff */
[----:B------:R-:W-:-:S02]  /*17460*/  HADD2.F32 R4, -RZ, R3.H0_H0 ;  /* 0x20000003ff047230 */ /* 0x000fc40000004100 */
[C---:B------:R-:W-:Y:S01]  /*17470*/  FMUL.FTZ R11, R5.reuse, R9 ;  /* 0x00000009050b7220 */ /* 0x040fe20000410000 */
[----:B------:R-:W-:Y:S02]  /*17480*/  HADD2.F32 R32, -RZ, R32.H1_H1 ;  /* 0x30000020ff207230 */ /* 0x000fe40000004100 */
[-C--:B------:R-:W-:Y:S01]  /*17490*/  FMUL.FTZ R5, R5, R7.reuse ;  /* 0x0000000705057220 */ /* 0x080fe20000410000 */
[----:B------:R-:W-:Y:S02]  /*174a0*/  HADD2.F32 R13, -RZ, R13.H1_H1 ;  /* 0x3000000dff0d7230 */ /* 0x000fe40000004100 */
[C---:B------:R-:W-:Y:S01]  /*174b0*/  FFMA.FTZ R12, R4.reuse, R7, -R11 ;  /* 0x00000007040c7223 */ /* 0x040fe2000001080b */
[----:B------:R-:W-:Y:S01]  /*174c0*/  HADD2.F32 R8, -RZ, R27.H1_H1 ;  /* 0x3000001bff087230 */ /* 0x000fe20000004100 */
[----:B------:R-:W-:Y:S01]  /*174d0*/  F2FP.F16.E4M3.UNPACK_B R11, R39.H1 ;  /* 0x00000027ff0b723e */ /* 0x000fe200030006ff */
[----:B------:R-:W-:Y:S02]  /*174e0*/  HADD2.F32 R3, -RZ, R3.H1_H1 ;  /* 0x30000003ff037230 */ /* 0x000fe40000004100 */
[C---:B------:R-:W-:Y:S01]  /*174f0*/  FMUL.FTZ R20, R13.reuse, R32 ;  /* 0x000000200d147220 */ /* 0x040fe20000410000 */
[----:B------:R-:W-:Y:S01]  /*17500*/  FFMA.FTZ R14, R4, R9, R5 ;  /* 0x00000009040e7223 */ /* 0x000fe20000010005 */
[-C--:B------:R-:W-:Y:S01]  /*17510*/  FMUL.FTZ R7, R13, R8.reuse ;  /* 0x000000080d077220 */ /* 0x080fe20000410000 */
[----:B------:R-:W-:Y:S01]  /*17520*/  F2FP.F16.E4M3.UNPACK_B R5, R31.H1 ;  /* 0x0000001fff05723e */ /* 0x000fe200030006ff */
[----:B------:R-:W-:Y:S01]  /*17530*/  FFMA.FTZ R13, R3, R8, -R20 ;  /* 0x00000008030d7223 */ /* 0x000fe20000010814 */
        /* <DEDUP_REMOVED lines=11> */
[----:B------:R-:W-:Y:S01]  /*175f0*/  FFMA.FTZ R27, R3, R7, -R20 ;  /* 0x00000007031b7223 */ /* 0x000fe20000010814 */
[----:B------:R-:W-:Y:S01]  /*17600*/  HADD2.F32 R5, -RZ, R5.H1_H1 ;  /* 0x30000005ff057230 */ /* 0x000fe20000004100 */
[----:B------:R-:W-:Y:S01]  /*17610*/  F2FP.SATFINITE.E4M3.F32.PACK_AB_MERGE_C R48, R49, R48, RZ ;  /* 0x000000303130723e */ /* 0x000fe200048070ff */
[----:B------:R-:W-:Y:S02]  /*17620*/  HADD2.F32 R10, -RZ, R10.H1_H1 ;  /* 0x3000000aff0a7230 */ /* 0x000fe40000004100 */
[C---:B------:R-:W-:Y:S01]  /*17630*/  FMUL.FTZ R7, R24.reuse, R11 ;  /* 0x0000000b18077220 */ /* 0x040fe20000410000 */
[-C--:B------:R-:W-:Y:S01]  /*17640*/  FMUL.FTZ R20, R24, R5.reuse ;  /* 0x0000000518147220 */ /* 0x080fe20000410000 */
[----:B------:R-:W-:Y:S02]  /*17650*/  FFMA.FTZ R24, R3, R8, R4 ;  /* 0x0000000803187223 */ /* 0x000fe40000010004 */
[----:B------:R-:W-:Y:S01]  /*17660*/  FFMA.FTZ R32, R10, R5, -R7 ;  /* 0x000000050a207223 */ /* 0x000fe20000010807 */
[----:B------:R-:W-:-:S02]  /*17670*/  HADD2.F32 R7, -RZ, R39.H0_H0 ;  /* 0x20000027ff077230 */ /* 0x000fc40000004100 */
[----:B------:R-:W-:Y:S01]  /*17680*/  FFMA.FTZ R11, R10, R11, R20 ;  /* 0x0000000b0a0b7223 */ /* 0x000fe20000010014 */
[----:B------:R-:W-:Y:S02]  /*17690*/  HADD2.F32 R4, -RZ, R15.H0_H0 ;  /* 0x2000000fff047230 */ /* 0x000fe40000004100 */
[----:B------:R-:W-:Y:S01]  /*176a0*/  HADD2.F32 R5, -RZ, R31.H0_H0 ;  /* 0x2000001fff057230 */ /* 0x000fe20000004100 */
[----:B------:R-:W-:Y:S01]  /*176b0*/  F2FP.SATFINITE.E4M3.F32.PACK_AB_MERGE_C R27, R32, R27, RZ ;  /* 0x0000001b201b723e */ /* 0x000fe200048070ff */
[----:B------:R-:W-:Y:S02]  /*176c0*/  HADD2.F32 R39, -RZ, R39.H1_H1 ;  /* 0x30000027ff277230 */ /* 0x000fe40000004100 */
[C---:B------:R-:W-:Y:S01]  /*176d0*/  FMUL.FTZ R8, R4.reuse, R7 ;  /* 0x0000000704087220 */ /* 0x040fe20000410000 */
[----:B------:R-:W-:Y:S02]  /*176e0*/  HADD2.F32 R15, -RZ, R15.H1_H1 ;  /* 0x3000000fff0f7230 */ /* 0x000fe40000004100 */
[----:B------:R-:W-:Y:S01]  /*176f0*/  FMUL.FTZ R4, R4, R5 ;  /* 0x0000000504047220 */ /* 0x000fe20000410000 */
[----:B------:R-:W-:Y:S01]  /*17700*/  HADD2.F32 R31, -RZ, R31.H1_H1 ;  /* 0x3000001fff1f7230 */ /* 0x000fe20000004100 */
[----:B------:R-:W-:Y:S01]  /*17710*/  F2FP.SATFINITE.E4M3.F32.PACK_AB_MERGE_C R24, R11, R24, RZ ;  /* 0x000000180b18723e */ /* 0x000fe200048070ff */
[----:B------:R-:W-:-:S02]  /*17720*/  HADD2.F32 R3, -RZ, R6.H0_H0 ;  /* 0x20000006ff037230 */ /* 0x000fc40000004100 */
[C---:B------:R-:W-:Y:S01]  /*17730*/  FMUL.FTZ R9, R15.reuse, R39 ;  /* 0x000000270f097220 */ /* 0x040fe20000410000 */
[----:B------:R-:W-:Y:S02]  /*17740*/  HADD2.F32 R6, -RZ, R6.H1_H1 ;  /* 0x30000006ff067230 */ /* 0x000fe40000004100 */
[----:B------:R-:W-:Y:S01]  /*17750*/  FMUL.FTZ R20, R15, R31 ;  /* 0x0000001f0f147220 */ /* 0x000fe20000410000 */
[----:B------:R-:W-:Y:S01]  /*17760*/  F2FP.SATFINITE.E4M3.F32.PACK_AB_MERGE_C R11, R34, R47, R48 ;  /* 0x0000002f220b723e */ /* 0x000fe20004807030 */
        /* <DEDUP_REMOVED lines=15> */
[----:B------:R-:W-:Y:S02]  /*17860*/  F2FP.SATFINITE.E4M3.F32.PACK_AB_MERGE_C R4, R21, R14, R4 ;  /* 0x0000000e1504723e */ /* 0x000fe40004807004 */
[----:B------:R-:W-:-:S05]  /*17870*/  F2FP.SATFINITE.E4M3.F32.PACK_AB_MERGE_C R6, R6, R3, R24 ;  /* 0x000000030606723e */ /* 0x000fca0004807018 */
[----:B------:R3:W-:Y:S02]  /*17880*/  STS.128 [R0+0x14400], R4 ;  /* 0x0144000400007388 */ /* 0x0007e40000000c00 */
.L_x_1462:
[----:B------:R-:W-:Y:S05]  /*17890*/  BSYNC B0 ;  /* 0x0000000000007941 */ /* 0x000fea0003800000 */
.L_x_1452:
        /* <DEDUP_REMOVED lines=8> */
.L_x_1450:
[----:B------:R-:W-:Y:S01]  /*17920*/  IMAD.U32 R220, RZ, RZ, UR53 ;  /* 0x00000035ffdc7e24 */ /* 0x000fe2000f8e00ff */
[----:B------:R-:W-:-:S04]  /*17930*/  LOP3.LUT R18, R18, 0xfffffff7, RZ, 0xc0, !PT ;  /* 0xfffffff712127812 */ /* 0x000fc800078ec0ff */
[----:B------:R-:W-:-:S13]  /*17940*/  ISETP.NE.AND P0, PT, R220, 0x3, PT ;  /* 0x00000003dc00780c */ /* 0x000fda0003f05270 */
[----:B------:R-:W-:Y:S01]  /*17950*/  @P0 LOP3.LUT R18, R18, 0x8, RZ, 0xfc, !PT ;  /* 0x0000000812120812 */ /* 0x000fe200078efcff */
[----:B------:R-:W-:Y:S06]  /*17960*/  @!P0 BRA `(.L_x_1485) ;  /* 0x0000000000048947 */ /* 0x000fec0003800000 */
[----:B------:R-:W-:Y:S01]  /*17970*/  BPT.TRAP 0x1 ;  /* 0x000000040000795c */ /* 0x000fe20000300000 */
.L_x_1485:
[----:B-12---:R-:W-:Y:S01]  /*17980*/  IMAD R3, R190, 0x8, R17 ;  /* 0x00000008be037824 */ /* 0x006fe200078e0211 */
[----:B---34-:R-:W-:-:S04]  /*17990*/  SHF.L.U32 R0, R189, 0x1f, RZ ;  /* 0x0000001fbd007819 */ /* 0x018fc800000006ff */
[----:B------:R1:W2:Y:S01]  /*179a0*/  SYNCS.PHASECHK.TRANS64.TRYWAIT P1, [R3+URZ+0x29830], R0 ;  /* 0x02983000030075a7 */ /* 0x0002a2000802017f */
[----:B------:R-:W-:Y:S05]  /*179b0*/  @!P0 BRA `(.L_x_1486) ;  /* 0x0000000000048947 */ /* 0x000fea0003800000 */
[----:B------:R-:W-:Y:S01]  /*179c0*/  BPT.TRAP 0x1 ;  /* 0x000000040000795c */ /* 0x000fe20000300000 */
.L_x_1486:
[----:B-----5:R-:W3:Y:S02]  /*179d0*/  S2R R4, SR_TID.X ;  /* 0x0000000000047919 */ /* 0x020ee40000002100 */
[----:B---3--:R-:W-:-:S04]  /*179e0*/  LOP3.LUT R4, R4, 0x7f, RZ, 0xc0, !PT ;  /* 0x0000007f04047812 */ /* 0x008fc800078ec0ff */
[----:B------:R-:W-:Y:S01]  /*179f0*/  ISETP.NE.AND P0, PT, R4, RZ, PT ;  /* 0x000000ff0400720c */ /* 0x000fe20003f05270 */
[----:B--2---:R-:W-:-:S12]  /*17a00*/  @P1 BRA `(.L_x_1487) ;  /* 0x0000000000081947 */ /* 0x004fd80003800000 */
[----:B------:R-:W2:Y:S02]  /*17a10*/  SYNCS.PHASECHK.TRANS64.TRYWAIT P1, [R3+URZ+0x29830], R0 ;  /* 0x02983000030075a7 */ /* 0x000ea4000802017f */
[----:B--2---:R-:W-:Y:S05]  /*17a20*/  @!P1 BRA `(.L_x_1488) ;  /* 0x000001bc00689947 */ /* 0x004fea0003800000 */
.L_x_1487:
        /* <DEDUP_REMOVED lines=11> */
[----:B------:R-:W-:Y:S01]  /*17ae0*/  IMAD.MOV.U32 R11, RZ, RZ, -0x7fffffe0 ;  /* 0x80000020ff0b7424 */ /* 0x000fe200078e00ff */
[----:B------:R-:W-:Y:S01]  /*17af0*/  R2UR UR11, R7 ;  /* 0x00000000070b72ca */ /* 0x000fe200000e0000 */
[----:B------:R-:W-:Y:S01]  /*17b00*/  UMOV UR13, UR5 ;  /* 0x00000005000d7c82 */ /* 0x000fe20008000000 */
[----:B------:R-:W-:Y:S01]  /*17b10*/  LOP3.LUT R9, R0, 0x10000, RZ, 0xfc, !PT ;  /* 0x0001000000097812 */ /* 0x000fe200078efcff */
[----:B------:R-:W-:Y:S01]  /*17b20*/  ULOP3.LUT UR4, UR4, 0x10000, URZ, 0xfc, !UPT ;  /* 0x0001000004047892 */ /* 0x000fe2000f8efc3f */
[----:B------:R-:W-:Y:S01]  /*17b30*/  R2UR UR15, R11 ;  /* 0x000000000b0f72ca */ /* 0x000fe200000e0000 */
[----:B------:R-:W-:Y:S01]  /*17b40*/  UMOV UR17, UR5 ;  /* 0x0000000500117c82 */ /* 0x000fe20008000000 */
[----:B------:R-:W-:Y:S01]  /*17b50*/  R2UR UR19, R7 ;  /* 0x00000000071372ca */ /* 0x000fe200000e0000 */
[----:B------:R-:W-:Y:S01]  /*17b60*/  IMAD R4, R190, 0x780, R9 ;  /* 0x00000780be047824 */ /* 0x000fe200078e0209 */
[----:B------:R-:W-:Y:S01]  /*17b70*/  R2UR UR23, R11 ;  /* 0x000000000b1772ca */ /* 0x000fe200000e0000 */
[----:B------:R-:W-:Y:S01]  /*17b80*/  UMOV UR21, UR5 ;  /* 0x0000000500157c82 */ /* 0x000fe20008000000 */
[----:B------:R-:W-:Y:S01]  /*17b90*/  UMOV UR8, UR4 ;  /* 0x0000000400087c82 */ /* 0x000fe20008000000 */
[C---:B------:R-:W-:Y:S01]  /*17ba0*/  VIADD R6, R4.reuse, 0x80 ;  /* 0x0000008004067836 */ /* 0x040fe20000000000 */
[C---:B------:R-:W-:Y:S01]  /*17bb0*/  R2UR UR6, R4.reuse ;  /* 0x00000000040672ca */ /* 0x040fe200000e0000 */
[----:B------:R-:W-:Y:S01]  /*17bc0*/  VIADD R10, R4, 0x100 ;  /* 0x00000100040a7836 */ /* 0x000fe20000000000 */
[----:B------:R-:W-:Y:S01]  /*17bd0*/  UMOV UR12, UR4 ;  /* 0x00000004000c7c82 */ /* 0x000fe20008000000 */
[----:B------:R-:W-:Y:S01]  /*17be0*/  UMOV UR16, UR4 ;  /* 0x0000000400107c82 */ /* 0x000fe20008000000 */
[----:B------:R-:W-:Y:S01]  /*17bf0*/  R2UR UR10, R6 ;  /* 0x00000000060a72ca */ /* 0x000fe200000e0000 */
[----:B------:R-:W-:Y:S01]  /*17c00*/  VIADD R6, R4, 0x180 ;  /* 0x0000018004067836 */ /* 0x000fe20000000000 */
[----:B------:R-:W-:Y:S01]  /*17c10*/  R2UR UR14, R10 ;  /* 0x000000000a0e72ca */ /* 0x000fe200000e0000 */
[----:B------:R-:W-:Y:S01]  /*17c20*/  VIADD R10, R4, 0x200 ;  /* 0x00000200040a7836 */ /* 0x000fe20000000000 */
[----:B------:R-:W-:Y:S01]  /*17c30*/  UMOV UR20, UR4 ;  /* 0x0000000400147c82 */ /* 0x000fe20008000000 */
[----:B------:R-:W-:Y:S01]  /*17c40*/  IMAD.MOV.U32 R7, RZ, RZ, -0x7fffffe0 ;  /* 0x80000020ff077424 */ /* 0x000fe200078e00ff */
[----:B------:R-:W-:Y:S01]  /*17c50*/  R2UR UR18, R6 ;  /* 0x00000000061272ca */ /* 0x000fe200000e0000 */
[----:B------:R-:W-:Y:S01]  /*17c60*/  VIADD R6, R4, 0x2 ;  /* 0x0000000204067836 */ /* 0x000fe20000000000 */
[----:B------:R-:W-:Y:S01]  /*17c70*/  R2UR UR22, R10 ;  /* 0x000000000a1672ca */ /* 0x000fe200000e0000 */
[----:B------:R-:W-:Y:S01]  /*17c80*/  QGMMA.64x32x32.F32.E4M3.E4M3 R88, gdesc[UR4], RZ, !UPT, gsb0 ;  /* 0x00600000045879f3 */ /* 0x000fe2000c0008ff */
[----:B------:R-:W-:Y:S01]  /*17c90*/  R2UR UR27, R7 ;  /* 0x00000000071b72ca */ /* 0x000fe200000e0000 */
[----:B------:R-:W-:Y:S01]  /*17ca0*/  UIADD3 UR24, UR4, 0x2, URZ ;  /* 0x0000000204187890 */ /* 0x000fe2000fffe03f */
[----:B------:R-:W-:Y:S01]  /*17cb0*/  R2UR UR26, R6 ;  /* 0x00000000061a72ca */ /* 0x000fe200000e0000 */
[----:B------:R-:W-:Y:S01]  /*17cc0*/  UMOV UR25, 0x80000020 ;  /* 0x8000002000197882 */ /* 0x000fe20000000000 */
[----:B------:R-:W-:Y:S01]  /*17cd0*/  VIADD R10, R4, 0x82 ;  /* 0x00000082040a7836 */ /* 0x000fe20000000000 */
[----:B------:R-:W-:Y:S01]  /*17ce0*/  ULDC UR6, c[0x0][0x9dc] ;  /* 0x0002770000067ab9 */ /* 0x000fe20000000800 */
[----:B------:R-:W-:Y:S01]  /*17cf0*/  IMAD.MOV.U32 R11, RZ, RZ, -0x7fffffe0 ;  /* 0x80000020ff0b7424 */ /* 0x000fe200078e00ff */
[----:B------:R-:W-:Y:S01]  /*17d00*/  LOP3.LUT R18, R18, 0xffffffef, RZ, 0xc0, !PT ;  /* 0xffffffef12127812 */ /* 0x000fe200078ec0ff */
[----:B------:R-:W-:-:S02]  /*17d10*/  VIADD R12, R4, 0x102 ;  /* 0x00000102040c7836 */ /* 0x000fc40000000000 */
[----:B------:R-:W-:Y:S02]  /*17d20*/  IMAD.MOV.U32 R13, RZ, RZ, -0x7fffffe0 ;  /* 0x80000020ff0d7424 */ /* 0x000fe400078e00ff */
[----:B------:R-:W-:Y:S02]  /*17d30*/  VIADD R6, R4, 0x182 ;  /* 0x0000018204067836 */ /* 0x000fe40000000000 */
[----:B------:R-:W-:Y:S02]  /*17d40*/  IMAD.MOV.U32 R7, RZ, RZ, -0x7fffffe0 ;  /* 0x80000020ff077424 */ /* 0x000fe400078e00ff */
[----:B------:R-:W-:Y:S02]  /*17d50*/  IMAD.MOV.U32 R5, RZ, RZ, -0x7fffffe0 ;  /* 0x80000020ff057424 */ /* 0x000fe400078e00ff */
[----:B------:R-:W-:Y:S02]  /*17d60*/  IMAD.MOV.U32 R125, RZ, RZ, -0xa0 ;  /* 0xffffff60ff7d7424 */ /* 0x000fe400078e00ff */
[----:B------:R-:W-:Y:S01]  /*17d70*/  @!P0 VIADD R0, R3, 0x29840 ;  /* 0x0002984003008836 */ /* 0x000fe20000000000 */
[----:B------:R-:W-:Y:S01]  /*17d80*/  R2UR UR51, R5 ;  /* 0x00000000053372ca */ /* 0x000fe200000e0000 */
[----:B------:R-:W-:-:S02]  /*17d90*/  IMAD R125, R156, R125, 0xa0 ;  /* 0x000000a09c7d7424 */ /* 0x000fc400078e027d */
[----:B------:R-:W-:Y:S01]  /*17da0*/  IMAD.U32 R8, RZ, RZ, UR6 ;  /* 0x00000006ff087e24 */ /* 0x000fe2000f8e00ff */
[----:B------:R-:W-:Y:S01]  /*17db0*/  @!P0 PRMT R0, RZ, 0x654, R0 ;  /* 0x00000654ff008816 */ /* 0x000fe20000000000 */
[----:B------:R-:W-:-:S05]  /*17dc0*/  IMAD.IADD R3, R192, 0x1, R125 ;  /* 0x00000001c0037824 */ /* 0x000fca00078e027d */
[----:B------:R-:W-:Y:S01]  /*17dd0*/  IADD3 R5, -R196, 0x1, R3 ;  /* 0x00000001c4057810 */ /* 0x000fe20007ffe103 */
        /* <DEDUP_REMOVED lines=61> */
[----:B------:R-:W-:Y:S01]  /*181b0*/  R2UR UR31, R11 ;  /* 0x000000000b1f72ca */ /* 0x000fe200000e0000 */
        /* <DEDUP_REMOVED lines=119> */
[C---:B------:R-:W-:Y:S01]  /*18930*/  VIADD R6, R4.reuse, 0x682 ;  /* 0x0000068204067836 */ /* 0x040fe20000000000 */
[----:B------:R-:W-:Y:S01]  /*18940*/  UMOV UR49, UR21 ;  /* 0x0000001500317c82 */ /* 0x000fe20008000000 */
[----:B------:R-:W-:Y:S02]  /*18950*/  IMAD.MOV.U32 R7, RZ, RZ, -0x7fffffe0 ;  /* 0x80000020ff077424 */ /* 0x000fe400078e00ff */
[----:B------:R-:W-:Y:S01]  /*18960*/  VIADD R4, R4, 0x702 ;  /* 0x0000070204047836 */ /* 0x000fe20000000000 */
[----:B------:R-:W-:-:S04]  /*18970*/  UMOV UR48, UR20 ;  /* 0x0000001400307c82 */ /* 0x000fc80008000000 */
[----:B------:R-:W-:Y:S01]  /*18980*/  R2UR UR50, R4 ;  /* 0x00000000043272ca */ /* 0x000fe200000e0000 */
[----:B------:R-:W-:Y:S02]  /*18990*/  WARPGROUP.DEPBAR.LE gsb0, 0x0 ;  /* 0x00008000000079c5 */ /* 0x000fe40000010000 */
[----:B------:R-:W-:-:S06]  /*189a0*/  WARPGROUP.ARRIVE ;  /* 0x00000000000079c5 */ /* 0x000fcc0000000000 */
[----:B------:R-:W-:Y:S01]  /*189b0*/  QGMMA.64x32x32.F32.E4M3.E4M3 R56, gdesc[UR28], R56, gsb0 ;  /* 0x006000001c3879f3 */ /* 0x000fe20008000838 */
[----:B------:R-:W-:Y:S01]  /*189c0*/  R2UR UR30, R10 ;  /* 0x000000000a1e72ca */ /* 0x000fe200000e0000 */
[----:B------:R-:W-:Y:S01]  /*189d0*/  UMOV UR28, UR20 ;  /* 0x00000014001c7c82 */ /* 0x000fe20008000000 */
[----:B------:R-:W-:Y:S01]  /*189e0*/  R2UR UR31, R11 ;  /* 0x000000000b1f72ca */ /* 0x000fe200000e0000 */
[----:B------:R-:W-:Y:S01]  /*189f0*/  UMOV UR29, UR21 ;  /* 0x00000015001d7c82 */ /* 0x000fe20008000000 */
[----:B------:R-:W1:Y:S02]  /*18a00*/  LDC.64 R10, c[0x0][0x9e0] ;  /* 0x00027800ff0a7b82 */ /* 0x000e640000000a00 */
[----:B-1----:R-:W-:-:S13]  /*18a10*/  ISETP.GE.AND P1, PT, R11, 0x1, PT ;  /* 0x000000010b00780c */ /* 0x002fda0003f26270 */
[----:B------:R-:W-:Y:S01]  /*18a20*/  @P1 LOP3.LUT R18, R18, 0x10, RZ, 0xfc, !PT ;  /* 0x0000001012121812 */ /* 0x000fe200078efcff */
[----:B------:R-:W-:Y:S02]  /*18a30*/  WARPGROUP.DEPBAR.LE gsb0, 0x0 ;  /* 0x00008000000079c5 */ /* 0x000fe40000010000 */
[----:B------:R-:W-:-:S06]  /*18a40*/  WARPGROUP.ARRIVE ;  /* 0x00000000000079c5 */ /* 0x000fcc0000000000 */
[----:B------:R-:W-:Y:S01]  /*18a50*/  QGMMA.64x32x32.F32.E4M3.E4M3 R40, gdesc[UR32], R40, gsb0 ;  /* 0x00600000202879f3 */ /* 0x000fe20008000828 */
[----:B------:R-:W-:Y:S01]  /*18a60*/  R2UR UR34, R12 ;  /* 0x000000000c2272ca */ /* 0x000fe200000e0000 */
[----:B------:R-:W-:Y:S01]  /*18a70*/  UMOV UR32, UR20 ;  /* 0x0000001400207c82 */ /* 0x000fe20008000000 */
[----:B------:R-:W-:Y:S01]  /*18a80*/  R2UR UR35, R13 ;  /* 0x000000000d2372ca */ /* 0x000fe200000e0000 */
[----:B------:R-:W-:Y:S01]  /*18a90*/  UMOV UR33, UR21 ;  /* 0x0000001500217c82 */ /* 0x000fe20008000000 */
[----:B------:R-:W-:Y:S01]  /*18aa0*/  IMAD R12, R200, -0x2, R125 ;  /* 0xfffffffec80c7824 */ /* 0x000fe200078e027d */
[----:B------:R-:W-:Y:S02]  /*18ab0*/  WARPGROUP.DEPBAR.LE gsb0, 0x0 ;  /* 0x00008000000079c5 */ /* 0x000fe40000010000 */
[----:B------:R-:W-:-:S06]  /*18ac0*/  WARPGROUP.ARRIVE ;  /* 0x00000000000079c5 */ /* 0x000fcc0000000000 */
[----:B------:R-:W-:Y:S01]  /*18ad0*/  QGMMA.64x32x32.F32.E4M3.E4M3 R24, gdesc[UR44], R24, gsb0 ;  /* 0x006000002c1879f3 */ /* 0x000fe20008000818 */
[----:B------:R-:W-:Y:S01]  /*18ae0*/  R2UR UR46, R6 ;  /* 0x00000000062e72ca */ /* 0x000fe200000e0000 */
[----:B------:R-:W-:Y:S01]  /*18af0*/  UMOV UR44, UR20 ;  /* 0x00000014002c7c82 */ /* 0x000fe20008000000 */
[----:B------:R-:W-:Y:S01]  /*18b00*/  R2UR UR47, R7 ;  /* 0x00000000072f72ca */ /* 0x000fe200000e0000 */
[----:B------:R-:W-:Y:S01]  /*18b10*/  UMOV UR45, UR21 ;  /* 0x00000015002d7c82 */ /* 0x000fe20008000000 */
[C---:B------:R-:W-:Y:S02]  /*18b20*/  IMAD R7, R200.reuse, -0x2, R5 ;  /* 0xfffffffec8077824 */ /* 0x040fe400078e0205 */
[----:B------:R-:W-:Y:S02]  /*18b30*/  IMAD R5, R193, 0x80, R211 ;  /* 0x00000080c1057824 */ /* 0x000fe400078e02d3 */
[----:B------:R-:W-:Y:S02]  /*18b40*/  IMAD R6, R200, -0x2, R3 ;  /* 0xfffffffec8067824 */ /* 0x000fe400078e0203 */
[----:B------:R-:W-:Y:S01]  /*18b50*/  IMAD.IADD R127, R7, 0x1, R10 ;  /* 0x00000001077f7824 */ /* 0x000fe200078e020a */
[----:B------:R-:W-:-:S02]  /*18b60*/  WARPGROUP.DEPBAR.LE gsb0, 0x0 ;  /* 0x00008000000079c5 */ /* 0x000fc40000010000 */
        /* <DEDUP_REMOVED lines=15> */
[----:B------:R1:W-:Y:S02]  /*18c60*/  @!P0 SYNCS.ARRIVE.TRANS64.RED.A1T0 RZ, [R0+URZ], RZ ;  /* 0x000000ff00ff89a7 */ /* 0x0003e4000810043f */
[----:B-1----:R-:W-:-:S05]  /*18c70*/  LOP3.LUT R0, RZ, R8, RZ, 0x33, !PT ;  /* 0x00000008ff007212 */ /* 0x002fca00078e33ff */
[----:B------:R-:W-:Y:S01]  /*18c80*/  IMAD.IADD R20, R7, 0x1, R0 ;  /* 0x0000000107147824 */ /* 0x000fe200078e0200 */
[----:B------:R-:W-:-:S03]  /*18c90*/  VIADDMNMX R0, R5, R127, R6, PT ;  /* 0x0000007f05007246 */ /* 0x000fc60003800106 */
[----:B------:R-:W-:Y:S01]  /*18ca0*/  IMAD.IADD R3, R20, 0x1, R5 ;  /* 0x0000000114037824 */ /* 0x000fe200078e0205 */
[----:B------:R-:W-:Y:S06]  /*18cb0*/  @!P1 BRA `(.L_x_1489) ;  /* 0x00000000004c9947 */ /* 0x000fec0003800000 */
[----:B------:R-:W-:Y:S01]  /*18cc0*/  IADD3 R7, -R196, R192, R5 ;  /* 0x000000c0c4077210 */ /* 0x000fe20007ffe105 */
[----:B------:R-:W-:Y:S03]  /*18cd0*/  BSSY B0, `(.L_x_1490) ;  /* 0x000000e000007945 */ /* 0x000fe60003800000 */
        /* <DEDUP_REMOVED lines=9> */
.L_x_1491:
[----:B------:R-:W-:-:S13]  /*18d70*/  ISETP.NE.AND P1, PT, R11, 0x1, PT ;  /* 0x000000010b00780c */ /* 0x000fda0003f25270 */
[----:B------:R-:W1:Y:S02]  /*18d80*/  @P1 LDC.64 R14, c[0x0][0x9e8] ;  /* 0x00027a00ff0e1b82 */ /* 0x000e640000000a00 */
[----:B-1----:R-:W-:-:S05]  /*18d90*/  @P1 IMAD.HI.U32 R4, R7, R14, RZ ;  /* 0x0000000e07041227 */ /* 0x002fca00078e00ff */
[----:B------:R-:W-:-:S07]  /*18da0*/  @P1 SHF.R.U32.HI R7, RZ, R15, R4 ;  /* 0x0000000fff071219 */ /* 0x000fce0000011604 */
.L_x_1492:
[----:B------:R-:W-:Y:S05]  /*18db0*/  BSYNC B0 ;  /* 0x0000000000007941 */ /* 0x000fea0003800000 */
.L_x_1490:
[----:B------:R-:W-:-:S05]  /*18dc0*/  IMAD R4, R7, R11, R12 ;  /* 0x0000000b07047224 */ /* 0x000fca00078e020c */
[----:B------:R-:W-:Y:S02]  /*18dd0*/  VIMNMX R3, R3, R4, !PT ;  /* 0x0000000403037248 */ /* 0x000fe40007fe0100 */
[----:B------:R-:W-:-:S07]  /*18de0*/  VIADDMNMX R0, R4, R11, R0, PT ;  /* 0x0000000b04007246 */ /* 0x000fce0003800100 */
.L_x_1489:
[C---:B------:R-:W-:Y:S02]  /*18df0*/  ISETP.GE.AND P1, PT, R125.reuse, 0x2, PT ;  /* 0x000000027d00780c */ /* 0x040fe40003f26270 */
[----:B------:R-:W-:Y:S02]  /*18e00*/  ISETP.GE.AND P2, PT, R125, 0x9, PT ;  /* 0x000000097d00780c */ /* 0x000fe40003f46270 */
[----:B------:R-:W-:Y:S02]  /*18e10*/  P2R R110, PR, RZ, 0x2 ;  /* 0x00000002ff6e7803 */ /* 0x000fe40000000000 */
[----:B------:R-:W-:Y:S02]  /*18e20*/  ISETP.GT.AND P1, PT, R3, 0x1, !P1 ;  /* 0x000000010300780c */ /* 0x000fe40004f24270 */
[----:B------:R-:W-:Y:S02]  /*18e30*/  P2R R104, PR, RZ, 0x4 ;  /* 0x00000004ff687803 */ /* 0x000fe40000000000 */
[----:B------:R-:W-:-:S02]  /*18e40*/  ISETP.LT.OR P1, PT, R0, 0x2, P1 ;  /* 0x000000020000780c */ /* 0x000fc40000f21670 */
[----:B------:R-:W-:Y:S02]  /*18e50*/  ISETP.GE.AND P4, PT, R125, 0x29, PT ;  /* 0x000000297d00780c */ /* 0x000fe40003f86270 */
[----:B------:R-:W-:Y:S02]  /*18e60*/  FSEL R157, R89, -INF , !P1 ;  /* 0xff800000599d7808 */ /* 0x000fe40004800000 */
[----:B------:R-:W-:Y:S02]  /*18e70*/  ISETP.GT.AND P1, PT, R3, 0x8, !P2 ;  /* 0x000000080300780c */ /* 0x000fe40005724270 */
[----:B------:R-:W-:Y:S02]  /*18e80*/  ISETP.GE.AND P2, PT, R125, 0xa, PT ;  /* 0x0000000a7d00780c */ /* 0x000fe40003f46270 */
[----:B------:R-:W-:Y:S02]  /*18e90*/  ISETP.LT.OR P1, PT, R0, 0x9, P1 ;  /* 0x000000090000780c */ /* 0x000fe40000f21670 */
[----:B------:R-:W-:-:S02]  /*18ea0*/  IADD3 R4, R20, 0x8, R5 ;  /* 0x0000000814047810 */ /* 0x000fc40007ffe005 */
        /* <DEDUP_REMOVED lines=9> */
[----:B------:R-:W-:Y:S02]  /*18f40*/  ISETP.GE.AND P2, PT, R125, 0x12, PT ;  /* 0x000000127d00780c */ /* 0x000fe40003f46270 */
[----:B------:R-:W-:Y:S02]  /*18f50*/  FSEL R149, R96, -INF , !P1 ;  /* 0xff80000060957808 */ /* 0x000fe40004800000 */
[----:B------:R-:W-:-:S02]  /*18f60*/  ISETP.GT.AND P1, PT, R3, 0x11, !P2 ;  /* 0x000000110300780c */ /* 0x000fc40005724270 */
[----:B------:R-:W-:Y:S02]  /*18f70*/  P2R R96, PR, RZ, 0x4 ;  /* 0x00000004ff607803 */ /* 0x000fe40000000000 */
[----:B------:R-:W-:Y:S02]  /*18f80*/  ISETP.LT.OR P1, PT, R0, 0x12, P1 ;  /* 0x000000120000780c */ /* 0x000fe40000f21670 */
[----:B------:R-:W-:Y:S02]  /*18f90*/  ISETP.GE.AND P2, PT, R125, 0x19, PT ;  /* 0x000000197d00780c */ /* 0x000fe40003f46270 */
[----:B------:R-:W-:Y:S02]  /*18fa0*/  FSEL R153, R97, -INF , !P1 ;  /* 0xff80000061997808 */ /* 0x000fe40004800000 */
[----:B------:R-:W-:Y:S02]  /*18fb0*/  ISETP.GT.AND P1, PT, R3, 0x18, !P2 ;  /* 0x000000180300780c */ /* 0x000fe40005724270 */
[----:B------:R-:W-:-:S02]  /*18fc0*/  P2R R108, PR, RZ, 0x4 ;  /* 0x00000004ff6c7803 */ /* 0x000fc40000000000 */
[----:B------:R-:W-:Y:S02]  /*18fd0*/  ISETP.LT.OR P1, PT, R0, 0x19, P1 ;  /* 0x000000190000780c */ /* 0x000fe40000f21670 */
[----:B------:R-:W-:Y:S02]  /*18fe0*/  ISETP.GE.AND P2, PT, R125, 0x1a, PT ;  /* 0x0000001a7d00780c */ /* 0x000fe40003f46270 */
[----:B------:R-:W-:Y:S02]  /*18ff0*/  FSEL R151, R100, -INF , !P1 ;  /* 0xff80000064977808 */ /* 0x000fe40004800000 */
[----:B------:R-:W-:Y:S02]  /*19000*/  ISETP.GT.AND P1, PT, R3, 0x19, !P2 ;  /* 0x000000190300780c */ /* 0x000fe40005724270 */
[----:B------:R-:W-:Y:S02]  /*19010*/  P2R R100, PR, RZ, 0x4 ;  /* 0x00000004ff647803 */ /* 0x000fe40000000000 */
[----:B------:R-:W-:-:S04]  /*19020*/  ISETP.LT.OR P1, PT, R0, 0x1a, P1 ;  /* 0x0000001a0000780c */ /* 0x000fc80000f21670 */
[----:B------:R-:W-:Y:S02]  /*19030*/  FSEL R145, R101, -INF , !P1 ;  /* 0xff80000065917808 */ /* 0x000fe40004800000 */
[----:B------:R-:W-:-:S04]  /*19040*/  ISETP.GE.AND P1, PT, R125, 0x21, PT ;  /* 0x000000217d00780c */ /* 0x000fc80003f26270 */
[----:B------:R-:W-:-:S04]  /*19050*/  ISETP.GT.AND P2, PT, R3, 0x20, !P1 ;  /* 0x000000200300780c */ /* 0x000fc80004f44270 */
[----:B------:R-:W-:-:S04]  /*19060*/  ISETP.LT.OR P2, PT, R0, 0x21, P2 ;  /* 0x000000210000780c */ /* 0x000fc80001741670 */
[----:B------:R-:W-:Y:S02]  /*19070*/  FSEL R123, R72, -INF , !P2 ;  /* 0xff800000487b7808 */ /* 0x000fe40005000000 */
[----:B------:R-:W-:Y:S02]  /*19080*/  ISETP.GE.AND P2, PT, R125, 0x22, PT ;  /* 0x000000227d00780c */ /* 0x000fe40003f46270 */
[----:B------:R-:W-:Y:S02]  /*19090*/  P2R R72, PR, RZ, 0x10 ;  /* 0x00000010ff487803 */ /* 0x000fe40000000000 */
[----:B------:R-:W-:-:S04]  /*190a0*/  ISETP.GT.AND P3, PT, R3, 0x21, !P2 ;  /* 0x000000210300780c */ /* 0x000fc80005764270 */
[----:B------:R-:W-:-:S04]  /*190b0*/  ISETP.LT.OR P3, PT, R0, 0x22, P3 ;  /* 0x000000220000780c */ /* 0x000fc80001f61670 */
[----:B------:R-:W-:Y:S02]  /*190c0*/  FSEL R115, R73, -INF , !P3 ;  /* 0xff80000049737808 */ /* 0x000fe40005800000 */
[----:B------:R-:W-:Y:S02]  /*190d0*/  ISETP.GT.AND P3, PT, R3, 0x28, !P4 ;  /* 0x000000280300780c */ /* 0x000fe40006764270 */
[----:B------:R-:W-:Y:S02]  /*190e0*/  ISETP.GE.AND P4, PT, R125, 0x2a, PT ;  /* 0x0000002a7d00780c */ /* 0x000fe40003f86270 */
[----:B------:R-:W-:-:S04]  /*190f0*/  ISETP.LT.OR P3, PT, R0, 0x29, P3 ;  /* 0x000000290000780c */ /* 0x000fc80001f61670 */
        /* <DEDUP_REMOVED lines=148> */
[----:B------:R-:W-:Y:S02]  /*19a40*/  ISETP.GE.AND P6, PT, R11, 0x1, PT ;  /* 0x000000010b00780c */ /* 0x000fe40003fc6270 */
[----:B------:R-:W-:-:S11]  /*19a50*/  VIADDMNMX R0, R0, R127, R6, PT ;  /* 0x0000007f00007246 */ /* 0x000fd60003800106 */
[----:B------:R-:W-:Y:S05]  /*19a60*/  @!P6 BRA `(.L_x_1493) ;  /* 0x000000000050e947 */ /* 0x000fea0003800000 */
[----:B------:R-:W-:Y:S01]  /*19a70*/  IADD3 R3, R192, 0x8, R5 ;  /* 0x00000008c0037810 */ /* 0x000fe20007ffe005 */
[----:B------:R-:W-:Y:S04]  /*19a80*/  BSSY B0, `(.L_x_1494) ;  /* 0x000000f000007945 */ /* 0x000fe80003800000 */
[----:B------:R-:W-:-:S05]  /*19a90*/  IMAD.IADD R3, R3, 0x1, -R196 ;  /* 0x0000000103037824 */ /* 0x000fca00078e0ac4 */
        /* <DEDUP_REMOVED lines=9> */
.L_x_1495:
[----:B------:R-:W-:-:S13]  /*19b30*/  ISETP.NE.AND P6, PT, R11, 0x1, PT ;  /* 0x000000010b00780c */ /* 0x000fda0003fc5270 */
[----:B------:R-:W1:Y:S02]  /*19b40*/  @P6 LDC.64 R6, c[0x0][0x9e8] ;  /* 0x00027a00ff066b82 */ /* 0x000e640000000a00 */
[----:B-1----:R-:W-:-:S05]  /*19b50*/  @P6 IMAD.HI.U32 R6, R3, R6, RZ ;  /* 0x0000000603066227 */ /* 0x002fca00078e00ff */
[----:B------:R-:W-:-:S07]  /*19b60*/  @P6 SHF.R.U32.HI R3, RZ, R7, R6 ;  /* 0x00000007ff036219 */ /* 0x000fce0000011606 */
.L_x_1496:
[----:B------:R-:W-:Y:S05]  /*19b70*/  BSYNC B0 ;  /* 0x0000000000007941 */ /* 0x000fea0003800000 */
.L_x_1494:
[----:B------:R-:W-:-:S05]  /*19b80*/  IMAD R3, R3, R11, R12 ;  /* 0x0000000b03037224 */ /* 0x000fca00078e020c */
[----:B------:R-:W-:Y:S02]  /*19b90*/  VIMNMX R4, R4, R3, !PT ;  /* 0x0000000304047248 */ /* 0x000fe40007fe0100 */
[----:B------:R-:W-:-:S07]  /*19ba0*/  VIADDMNMX R0, R3, R11, R0, PT ;  /* 0x0000000b03007246 */ /* 0x000fce0003800100 */
.L_x_1493:
[----:B------:R-:W-:Y:S01]  /*19bb0*/  ISETP.GT.AND P1, PT, R4, 0x20, !P1 ;  /* 0x000000200400780c */ /* 0x000fe20004f24270 */
[----:B------:R-:W-:Y:S01]  /*19bc0*/  IMAD.IADD R10, R105, 0x1, R10 ;  /* 0x00000001690a7824 */ /* 0x000fe200078e020a */
[----:B------:R-:W-:Y:S02]  /*19bd0*/  ISETP.NE.AND P6, PT, R72, RZ, PT ;  /* 0x000000ff4800720c */ /* 0x000fe40003fc5270 */
[----:B------:R-:W-:Y:S02]  /*19be0*/  ISETP.LT.OR P1, PT, R0, 0x21, P1 ;  /* 0x000000210000780c */ /* 0x000fe40000f21670 */
[----:B------:R-:W-:Y:S02]  /*19bf0*/  ISETP.GT.AND P2, PT, R4, 0x21, !P2 ;  /* 0x000000210400780c */ /* 0x000fe40005744270 */
[----:B------:R-:W-:Y:S02]  /*19c00*/  FSEL R143, R74, -INF , !P1 ;  /* 0xff8000004a8f7808 */ /* 0x000fe40004800000 */
[----:B------:R-:W-:-:S02]  /*19c10*/  ISETP.GT.AND P1, PT, R4, 0x28, !P6 ;  /* 0x000000280400780c */ /* 0x000fc40007724270 */
[C---:B------:R-:W-:Y:S02]  /*19c20*/  ISETP.LT.OR P2, PT, R0.reuse, 0x22, P2 ;  /* 0x000000220000780c */ /* 0x040fe40001741670 */
[----:B------:R-:W-:Y:S02]  /*19c30*/  ISETP.LT.OR P1, PT, R0, 0x29, P1 ;  /* 0x000000290000780c */ /* 0x000fe40000f21670 */
[----:B------:R-:W-:Y:S02]  /*19c40*/  FSEL R135, R75, -INF , !P2 ;  /* 0xff8000004b877808 */ /* 0x000fe40005000000 */
[----:B------:R-:W-:Y:S02]  /*19c50*/  FSEL R133, R78, -INF , !P1 ;  /* 0xff8000004e857808 */ /* 0x000fe40004800000 */
[----:B------:R-:W-:Y:S02]  /*19c60*/  ISETP.NE.AND P1, PT, R76, RZ, PT ;  /* 0x000000ff4c00720c */ /* 0x000fe40003f25270 */
[----:B------:R-:W-:-:S02]  /*19c70*/  ISETP.NE.AND P2, PT, R120, RZ, PT ;  /* 0x000000ff7800720c */ /* 0x000fc40003f45270 */
        /* <DEDUP_REMOVED lines=99> */
[----:B------:R-:W-:Y:S01]  /*1a2b0*/  ISETP.NE.AND P1, PT, R126, RZ, PT ;  /* 0x000000ff7e00720c */ /* 0x000fe20003f25270 */
[----:B------:R-:W1:Y:S01]  /*1a2c0*/  SHFL.BFLY PT, R3, R6, 0x2, 0x1f ;  /* 0x0c401f0006037f89 */ /* 0x000e6200000e0000 */
[C---:B------:R-:W-:Y:S02]  /*1a2d0*/  ISETP.GT.AND P5, PT, R4.reuse, RZ, !P5 ;  /* 0x000000ff0400720c */ /* 0x040fe40006fa4270 */
[----:B------:R-:W-:-:S02]  /*1a2e0*/  ISETP.GT.AND P1, PT, R4, 0x68, !P1 ;  /* 0x000000680400780c */ /* 0x000fc40004f24270 */
[C---:B------:R-:W-:Y:S02]  /*1a2f0*/  ISETP.LT.OR P5, PT, R0.reuse, 0x1, P5 ;  /* 0x000000010000780c */ /* 0x040fe40002fa1670 */
[----:B------:R-:W-:Y:S02]  /*1a300*/  ISETP.LT.OR P1, PT, R0, 0x69, P1 ;  /* 0x000000690000780c */ /* 0x000fe40000f21670 */
[----:B------:R-:W-:Y:S02]  /*1a310*/  FSEL R90, R90, -INF , !P5 ;  /* 0xff8000005a5a7808 */ /* 0x000fe40006800000 */
[----:B------:R-:W-:Y:S02]  /*1a320*/  FSEL R7, R46, -INF , !P1 ;  /* 0xff8000002e077808 */ /* 0x000fe40004800000 */
[----:B------:R-:W-:Y:S02]  /*1a330*/  ISETP.NE.AND P1, PT, R44, RZ, PT ;  /* 0x000000ff2c00720c */ /* 0x000fe40003f25270 */
[----:B------:R-:W-:-:S02]  /*1a340*/  ISETP.NE.AND P5, PT, R24, RZ, PT ;  /* 0x000000ff1800720c */ /* 0x000fc40003fa5270 */
[C---:B------:R-:W-:Y:S02]  /*1a350*/  ISETP.GT.AND P1, PT, R4.reuse, 0x69, !P1 ;  /* 0x000000690400780c */ /* 0x040fe40004f24270 */
[----:B------:R-:W-:Y:S02]  /*1a360*/  ISETP.GT.AND P3, PT, R4, 0x91, !P3 ;  /* 0x000000910400780c */ /* 0x000fe40005f64270 */
[----:B------:R-:W-:Y:S02]  /*1a370*/  ISETP.LT.OR P1, PT, R0, 0x6a, P1 ;  /* 0x0000006a0000780c */ /* 0x000fe40000f21670 */
[----:B------:R-:W-:Y:S02]  /*1a380*/  ISETP.GT.AND P4, PT, R4, 0x98, !P4 ;  /* 0x000000980400780c */ /* 0x000fe40006784270 */
[----:B------:R-:W-:Y:S02]  /*1a390*/  FSEL R47, R47, -INF , !P1 ;  /* 0xff8000002f2f7808 */ /* 0x000fe40004800000 */
[----:B------:R-:W-:-:S02]  /*1a3a0*/  ISETP.NE.AND P1, PT, R128, RZ, PT ;  /* 0x000000ff8000720c */ /* 0x000fc40003f25270 */
[----:B-1----:R-:W-:Y:S02]  /*1a3b0*/  FMNMX.FTZ R12, R6, R3, !PT ;  /* 0x00000003060c7209 */ /* 0x002fe40007810000 */
[----:B------:R-:W-:Y:S02]  /*1a3c0*/  ISETP.GT.AND P1, PT, R4, 0x70, !P1 ;  /* 0x000000700400780c */ /* 0x000fe40004f24270 */
[C---:B------:R-:W-:Y:S01]  /*1a3d0*/  ISETP.LT.OR P3, PT, R0.reuse, 0x92, P3 ;  /* 0x000000920000780c */ /* 0x040fe20001f61670 */
[----:B------:R-:W1:Y:S01]  /*1a3e0*/  SHFL.BFLY PT, R3, R12, 0x1, 0x1f ;  /* 0x0c201f000c037f89 */ /* 0x000e6200000e0000 */
[C---:B------:R-:W-:Y:S02]  /*1a3f0*/  ISETP.LT.OR P1, PT, R0.reuse, 0x71, P1 ;  /* 0x000000710000780c */ /* 0x040fe40000f21670 */
[----:B------:R-:W-:Y:S02]  /*1a400*/  ISETP.LT.OR P4, PT, R0, 0x99, P4 ;  /* 0x000000990000780c */ /* 0x000fe40002781670 */
[----:B------:R-:W-:-:S02]  /*1a410*/  FSEL R159, R50, -INF , !P1 ;  /* 0xff800000329f7808 */ /* 0x000fc40004800000 */
[----:B------:R-:W-:Y:S02]  /*1a420*/  ISETP.NE.AND P1, PT, R48, RZ, PT ;  /* 0x000000ff3000720c */ /* 0x000fe40003f25270 */
[----:B------:R-:W-:Y:S02]  /*1a430*/  FSEL R35, R35, -INF , !P3 ;  /* 0xff80000023237808 */ /* 0x000fe40005800000 */
[----:B------:R-:W-:-:S04]  /*1a440*/  ISETP.GT.AND P1, PT, R4, 0x71, !P1 ;  /* 0x000000710400780c */ /* 0x000fc80004f24270 */
[----:B------:R-:W-:-:S04]  /*1a450*/  ISETP.LT.OR P1, PT, R0, 0x72, P1 ;  /* 0x000000720000780c */ /* 0x000fc80000f21670 */
[----:B------:R-:W-:Y:S02]  /*1a460*/  FSEL R51, R51, -INF , !P1 ;  /* 0xff80000033337808 */ /* 0x000fe40004800000 */
[----:B------:R-:W-:Y:S02]  /*1a470*/  ISETP.NE.AND P1, PT, R130, RZ, PT ;  /* 0x000000ff8200720c */ /* 0x000fe40003f25270 */
[----:B-1----:R-:W-:Y:S02]  /*1a480*/  FMNMX.FTZ R3, R12, R3, !PT ;  /* 0x000000030c037209 */ /* 0x002fe40007810000 */
[----:B------:R-:W-:-:S03]  /*1a490*/  ISETP.GT.AND P1, PT, R4, 0x78, !P1 ;  /* 0x000000780400780c */ /* 0x000fc60004f24270 */
[----:B------:R-:W-:Y:S01]  /*1a4a0*/  FFMA.FTZ R173, R2, R3, -8 ;  /* 0xc100000002ad7423 */ /* 0x000fe20000010003 */
[----:B------:R-:W-:-:S04]  /*1a4b0*/  ISETP.LT.OR P1, PT, R0, 0x79, P1 ;  /* 0x000000790000780c */ /* 0x000fc80000f21670 */
[----:B------:R-:W-:Y:S02]  /*1a4c0*/  FSEL R43, R54, -INF , !P1 ;  /* 0xff800000362b7808 */ /* 0x000fe40004800000 */
[----:B------:R-:W-:Y:S02]  /*1a4d0*/  ISETP.GT.AND P1, PT, R4, 0x79, !P2 ;  /* 0x000000790400780c */ /* 0x000fe40005724270 */
[----:B------:R-:W-:Y:S02]  /*1a4e0*/  ISETP.NE.AND P2, PT, R134, RZ, PT ;  /* 0x000000ff8600720c */ /* 0x000fe40003f45270 */
[----:B------:R-:W-:-:S04]  /*1a4f0*/  ISETP.LT.OR P1, PT, R0, 0x7a, P1 ;  /* 0x0000007a0000780c */ /* 0x000fc80000f21670 */
[----:B------:R-:W-:Y:S02]  /*1a500*/  FSEL R55, R55, -INF , !P1 ;  /* 0xff80000037377808 */ /* 0x000fe40004800000 */
[----:B------:R-:W-:Y:S02]  /*1a510*/  ISETP.GT.AND P1, PT, R4, 0x1, !P6 ;  /* 0x000000010400780c */ /* 0x000fe40007724270 */
[----:B------:R-:W-:Y:S02]  /*1a520*/  ISETP.NE.AND P6, PT, R28, RZ, PT ;  /* 0x000000ff1c00720c */ /* 0x000fe40003fc5270 */
[----:B------:R-:W-:-:S04]  /*1a530*/  ISETP.LT.OR P1, PT, R0, 0x2, P1 ;  /* 0x000000020000780c */ /* 0x000fc80000f21670 */
[----:B------:R-:W-:Y:S02]  /*1a540*/  FSEL R167, R91, -INF , !P1 ;  /* 0xff8000005ba77808 */ /* 0x000fe40004800000 */
[----:B------:R-:W-:Y:S02]  /*1a550*/  ISETP.NE.AND P1, PT, R104, RZ, PT ;  /* 0x000000ff6800720c */ /* 0x000fe40003f25270 */
[----:B------:R-:W-:Y:S02]  /*1a560*/  FMNMX.FTZ R24, R90, R167, !PT ;  /* 0x000000a75a187209 */ /* 0x000fe40007810000 */
        /* <DEDUP_REMOVED lines=27> */
[----:B------:R-:W-:Y:S02]  /*1a720*/  FMNMX.FTZ R26, R165, R24, !PT ;  /* 0x00000018a51a7209 */ /* 0x000fe40007810000 */
[----:B------:R-:W-:Y:S02]  /*1a730*/  ISETP.GT.AND P1, PT, R4, 0x81, !P5 ;  /* 0x000000810400780c */ /* 0x000fe40006f24270 */
[----:B------:R-:W-:Y:S02]  /*1a740*/  FMNMX.FTZ R26, R161, R26, !PT ;  /* 0x0000001aa11a7209 */ /* 0x000fe40007810000 */
[----:B------:R-:W-:Y:S02]  /*1a750*/  ISETP.LT.OR P1, PT, R0, 0x82, P1 ;  /* 0x000000820000780c */ /* 0x000fe40000f21670 */
[----:B------:R-:W-:-:S02]  /*1a760*/  FMNMX.FTZ R26, R169, R26, !PT ;  /* 0x0000001aa91a7209 */ /* 0x000fc40007810000 */
        /* <DEDUP_REMOVED lines=13> */
[----:B------:R-:W-:Y:S02]  /*1a840*/  FSETP.NEU.FTZ.AND P1, PT, R3, -INF , PT ;  /* 0xff8000000300780b */ /* 0x000fe40003f3d000 */
[----:B------:R-:W-:Y:S02]  /*1a850*/  FMNMX.FTZ R30, R79, R30, !PT ;  /* 0x0000001e4f1e7209 */ /* 0x000fe40007810000 */
[----:B------:R-:W-:Y:S02]  /*1a860*/  FSEL R173, R173, RZ, P1 ;  /* 0x000000ffadad7208 */ /* 0x000fe40000800000 */
[----:B------:R-:W-:Y:S02]  /*1a870*/  FMNMX.FTZ R30, R141, R30, !PT ;  /* 0x0000001e8d1e7209 */ /* 0x000fe40007810000 */
[----:B------:R-:W-:Y:S01]  /*1a880*/  ISETP.NE.AND P6, PT, R136, RZ, PT ;  /* 0x000000ff8800720c */ /* 0x000fe20003fc5270 */
[C-C-:B------:R-:W-:Y:S01]  /*1a890*/  FFMA.FTZ R32, R2.reuse, R89, -R173.reuse ;  /* 0x0000005902207223 */ /* 0x140fe200000108ad */
[----:B------:R-:W-:Y:S01]  /*1a8a0*/  FMNMX.FTZ R30, R131, R30, !PT ;  /* 0x0000001e831e7209 */ /* 0x000fe20007810000 */
[--C-:B------:R-:W-:Y:S01]  /*1a8b0*/  FFMA.FTZ R36, R2, R81, -R173.reuse ;  /* 0x0000005102247223 */ /* 0x100fe200000108ad */
[----:B------:R-:W-:Y:S01]  /*1a8c0*/  ISETP.GT.AND P1, PT, R4, 0x90, !P6 ;  /* 0x000000900400780c */ /* 0x000fe20007724270 */
[----:B------:R1:W-:Y:S01]  /*1a8d0*/  MUFU.EX2 R26, R32 ;  /* 0x00000020001a7308 */ /* 0x0003e20000000800 */
[----:B------:R-:W-:-:S01]  /*1a8e0*/  FFMA.FTZ R42, R2, R77, -R173 ;  /* 0x0000004d022a7223 */ /* 0x000fc200000108ad */
[----:B------:R-:W-:Y:S01]  /*1a8f0*/  ISETP.NE.AND P6, PT, R14, RZ, PT ;  /* 0x000000ff0e00720c */ /* 0x000fe20003fc5270 */
[----:B------:R-:W-:-:S01]  /*1a900*/  FFMA.FTZ R93, R2, R93, -R173 ;  /* 0x0000005d025d7223 */ /* 0x000fc200000108ad */
[----:B------:R-:W-:Y:S01]  /*1a910*/  ISETP.LT.OR P1, PT, R0, 0x91, P1 ;  /* 0x000000910000780c */ /* 0x000fe20000f21670 */
[----:B------:R-:W-:-:S01]  /*1a920*/  FFMA.FTZ R157, R2, R157, -R173 ;  /* 0x0000009d029d7223 */ /* 0x000fc200000108ad */
[C-C-:B------:R-:W-:Y:S01]  /*1a930*/  FFMA.FTZ R88, R2.reuse, R88, -R173.reuse ;  /* 0x0000005802587223 */ /* 0x140fe200000108ad */
[----:B------:R-:W-:-:S01]  /*1a940*/  FFMA.FTZ R12, R2, R155, -R173 ;  /* 0x0000009b020c7223 */ /* 0x000fc200000108ad */
[----:B------:R-:W-:Y:S01]  /*1a950*/  FSEL R171, R34, -INF , !P1 ;  /* 0xff80000022ab7808 */ /* 0x000fe20004800000 */
[----:B------:R-:W-:-:S01]  /*1a960*/  FFMA.FTZ R147, R2, R147, -R173 ;  /* 0x0000009302937223 */ /* 0x000fc200000108ad */
[----:B-1----:R-:W-:Y:S01]  /*1a970*/  FMNMX.FTZ R32, R129, R30, !PT ;  /* 0x0000001e81207209 */ /* 0x002fe20007810000 */
[----:B------:R-:W-:Y:S01]  /*1a980*/  MUFU.EX2 R6, R88 ;  /* 0x0000005800067308 */ /* 0x000fe20000000800 */
[----:B------:R-:W-:Y:S01]  /*1a990*/  ISETP.GT.AND P1, PT, R4, 0x99, !P6 ;  /* 0x000000990400780c */ /* 0x000fe20007724270 */
[C-C-:B------:R-:W-:Y:S01]  /*1a9a0*/  FFMA.FTZ R14, R2.reuse, R149, -R173.reuse ;  /* 0x00000095020e7223 */ /* 0x140fe200000108ad */
[----:B------:R-:W-:Y:S01]  /*1a9b0*/  FMNMX.FTZ R32, R87, R32, !PT ;  /* 0x0000002057207209 */ /* 0x000fe20007810000 */
[--C-:B------:R-:W-:Y:S01]  /*1a9c0*/  FFMA.FTZ R48, R2, R29, -R173.reuse ;  /* 0x0000001d02307223 */ /* 0x100fe200000108ad */
[----:B------:R-:W-:Y:S01]  /*1a9d0*/  ISETP.LT.OR P1, PT, R0, 0x9a, P1 ;  /* 0x0000009a0000780c */ /* 0x000fe20000f21670 */
[C-C-:B------:R-:W-:Y:S01]  /*1a9e0*/  FFMA.FTZ R149, R2.reuse, R153, -R173.reuse ;  /* 0x0000009902957223 */ /* 0x140fe200000108ad */
[----:B------:R-:W-:Y:S01]  /*1a9f0*/  FMNMX.FTZ R32, R139, R32, !PT ;  /* 0x000000208b207209 */ /* 0x000fe20007810000 */
[----:B------:R1:W-:Y:S01]  /*1aa00*/  MUFU.EX2 R30, R36 ;  /* 0x00000024001e7308 */ /* 0x0003e20000000800 */
[----:B------:R-:W-:Y:S01]  /*1aa10*/  FSEL R39, R39, -INF , !P1 ;  /* 0xff80000027277808 */ /* 0x000fe20004800000 */
[C-C-:B------:R-:W-:Y:S01]  /*1aa20*/  FFMA.FTZ R50, R2.reuse, R33, -R173.reuse ;  /* 0x0000002102327223 */ /* 0x140fe200000108ad */
[----:B------:R-:W-:Y:S01]  /*1aa30*/  FMNMX.FTZ R32, R127, R32, !PT ;  /* 0x000000207f207209 */ /* 0x000fe20007810000 */
[C-C-:B------:R-:W-:Y:S01]  /*1aa40*/  FFMA.FTZ R20, R2.reuse, R151, -R173.reuse ;  /* 0x0000009702147223 */ /* 0x140fe200000108ad */
[----:B------:R-:W-:-:S01]  /*1aa50*/  FFMA.FTZ R145, R2, R145, -R173 ;  /* 0x0000009102917223 */ /* 0x000fc200000108ad */
[C-C-:B------:R-:W-:Y:S01]  /*1aa60*/  FFMA.FTZ R52, R2.reuse, R37, -R173.reuse ;  /* 0x0000002502347223 */ /* 0x140fe200000108ad */
[----:B------:R-:W-:Y:S01]  /*1aa70*/  FMNMX.FTZ R34, R125, R32, !PT ;  /* 0x000000207d227209 */ /* 0x000fe20007810000 */
[----:B------:R-:W-:Y:S01]  /*1aa80*/  MUFU.EX2 R157, R157 ;  /* 0x0000009d009d7308 */ /* 0x000fe20000000800 */
[----:B------:R-:W-:-:S01]  /*1aa90*/  FFMA.FTZ R44, R2, R85, -R173 ;  /* 0x00000055022c7223 */ /* 0x000fc200000108ad */
        /* <DEDUP_REMOVED lines=13> */
[----:B-1----:R-:W-:Y:S01]  /*1ab70*/  FMNMX.FTZ R36, R59, R34, !PT ;  /* 0x000000223b247209 */ /* 0x002fe20007810000 */
[----:B------:R-:W1:Y:S01]  /*1ab80*/  MUFU.EX2 R147, R147 ;  /* 0x0000009300937308 */ /* 0x000e620000000800 */
[----:B------:R-:W-:-:S01]  /*1ab90*/  FFMA.FTZ R77, R2, R109, -R173 ;  /* 0x0000006d024d7223 */ /* 0x000fc200000108ad */
[C-C-:B------:R-:W-:Y:S01]  /*1aba0*/  FFMA.FTZ R85, R2.reuse, R97, -R173.reuse ;  /* 0x0000006102557223 */ /* 0x140fe200000108ad */
[----:B------:R-:W-:Y:S01]  /*1abb0*/  FMNMX.FTZ R36, R71, R36, !PT ;  /* 0x0000002447247209 */ /* 0x000fe20007810000 */
[C-C-:B------:R-:W-:Y:S01]  /*1abc0*/  FFMA.FTZ R73, R2.reuse, R73, -R173.reuse ;  /* 0x0000004902497223 */ /* 0x140fe200000108ad */
[----:B------:R-:W-:-:S01]  /*1abd0*/  FFMA.FTZ R45, R2, R45, -R173 ;  /* 0x0000002d022d7223 */ /* 0x000fc200000108ad */
[C-C-:B------:R-:W-:Y:S01]  /*1abe0*/  FFMA.FTZ R121, R2.reuse, R121, -R173.reuse ;  /* 0x0000007902797223 */ /* 0x140fe200000108ad */
[----:B------:R-:W-:Y:S01]  /*1abf0*/  FMNMX.FTZ R36, R75, R36, !PT ;  /* 0x000000244b247209 */ /* 0x000fe20007810000 */
[----:B------:R2:W-:Y:S01]  /*1ac00*/  MUFU.EX2 R34, R42 ;  /* 0x0000002a00227308 */ /* 0x0005e20000000800 */
        /* <DEDUP_REMOVED lines=8> */
[----:B-1----:R-:W-:Y:S01]  /*1ac90*/  F2FP.SATFINITE.E4M3.F32.PACK_AB_MERGE_C R184, R147, R12, RZ ;  /* 0x0000000c93b8723e */ /* 0x002fe200048070ff */
[----:B------:R-:W-:Y:S01]  /*1aca0*/  FFMA.FTZ R25, R2, R25, -R173 ;  /* 0x0000001902197223 */ /* 0x000fe200000108ad */
[----:B------:R-:W-:-:S02]  /*1acb0*/  FMNMX.FTZ R40, R47, R40, !PT ;  /* 0x000000282f287209 */ /* 0x000fc40007810000 */
[----:B------:R-:W-:Y:S02]  /*1acc0*/  F2FP.SATFINITE.E4M3.F32.PACK_AB_MERGE_C R184, R157, R6, R184 ;  /* 0x000000069db8723e */ /* 0x000fe400048070b8 */
[----:B------:R-:W-:Y:S01]  /*1acd0*/  FMNMX.FTZ R40, R159, R40, !PT ;  /* 0x000000289f287209 */ /* 0x000fe20007810000 */
[----:B------:R-:W-:Y:S01]  /*1ace0*/  MUFU.EX2 R149, R149 ;  /* 0x0000009500957308 */ /* 0x000fe20000000800 */
[----:B------:R-:W-:Y:S02]  /*1acf0*/  ISETP.GE.AND P6, PT, R11, 0x1, PT ;  /* 0x000000010b00780c */ /* 0x000fe40003fc6270 */
[----:B------:R-:W-:-:S04]  /*1ad00*/  FMNMX.FTZ R40, R51, R40, !PT ;  /* 0x0000002833287209 */ /* 0x000fc80007810000 */
[----:B--2---:R-:W-:Y:S01]  /*1ad10*/  FMNMX.FTZ R42, R43, R40, !PT ;  /* 0x000000282b2a7209 */ /* 0x004fe20007810000 */
[----:B------:R-:W-:Y:S03]  /*1ad20*/  MUFU.EX2 R20, R20 ;  /* 0x0000001400147308 */ /* 0x000fe60000000800 */
[----:B------:R-:W-:-:S04]  /*1ad30*/  FMNMX.FTZ R42, R55, R42, !PT ;  /* 0x0000002a372a7209 */ /* 0x000fc80007810000 */
[----:B------:R-:W-:Y:S01]  /*1ad40*/  FMNMX.FTZ R42, R91, R42, !PT ;  /* 0x0000002a5b2a7209 */ /* 0x000fe20007810000 */
[----:B------:R1:W-:Y:S03]  /*1ad50*/  MUFU.EX2 R40, R93 ;  /* 0x0000005d00287308 */ /* 0x0003e60000000800 */
[----:B------:R-:W-:-:S04]  /*1ad60*/  FMNMX.FTZ R42, R27, R42, !PT ;  /* 0x0000002a1b2a7209 */ /* 0x000fc80007810000 */
[----:B------:R-:W-:Y:S01]  /*1ad70*/  FMNMX.FTZ R42, R95, R42, !PT ;  /* 0x0000002a5f2a7209 */ /* 0x000fe20007810000 */
[----:B------:R-:W2:Y:S01]  /*1ad80*/  MUFU.EX2 R145, R145 ;  /* 0x0000009100917308 */ /* 0x000ea20000000800 */
[----:B-1----:R-:W-:-:S01]  /*1ad90*/  FFMA.FTZ R93, R2, R69, -R173 ;  /* 0x00000045025d7223 */ /* 0x002fc200000108ad */
[----:B------:R-:W-:Y:S01]  /*1ada0*/  FSEL R69, R38, -INF , !P4 ;  /* 0xff80000026457808 */ /* 0x000fe20006000000 */
[----:B------:R-:W-:-:S01]  /*1adb0*/  FFMA.FTZ R38, R2, R65, -R173 ;  /* 0x0000004102267223 */ /* 0x000fc200000108ad */
[----:B------:R-:W-:-:S04]  /*1adc0*/  FMNMX.FTZ R42, R31, R42, !PT ;  /* 0x0000002a1f2a7209 */ /* 0x000fc80007810000 */
[----:B------:R-:W-:Y:S01]  /*1add0*/  FMNMX.FTZ R42, R171, R42, !PT ;  /* 0x0000002aab2a7209 */ /* 0x000fe20007810000 */
[----:B------:R1:W-:Y:S03]  /*1ade0*/  MUFU.EX2 R36, R44 ;  /* 0x0000002c00247308 */ /* 0x0003e60000000800 */
[----:B------:R-:W-:-:S04]  /*1adf0*/  FMNMX.FTZ R42, R35, R42, !PT ;  /* 0x0000002a232a7209 */ /* 0x000fc80007810000 */
[----:B------:R-:W-:Y:S01]  /*1ae00*/  FMNMX.FTZ R42, R69, R42, !PT ;  /* 0x0000002a452a7209 */ /* 0x000fe20007810000 */
[----:B------:R-:W-:Y:S01]  /*1ae10*/  MUFU.EX2 R24, R123 ;  /* 0x0000007b00187308 */ /* 0x000fe20000000800 */
[----:B-1----:R-:W-:-:S01]  /*1ae20*/  FFMA.FTZ R44, R2, R57, -R173 ;  /* 0x00000039022c7223 */ /* 0x002fc200000108ad */
[----:B--2---:R-:W-:Y:S02]  /*1ae30*/  F2FP.SATFINITE.E4M3.F32.PACK_AB_MERGE_C R186, R145, R20, RZ ;  /* 0x0000001491ba723e */ /* 0x004fe400048070ff */
[----:B------:R-:W-:Y:S01]  /*1ae40*/  FMNMX.FTZ R0, R39, R42, !PT ;  /* 0x0000002a27007209 */ /* 0x000fe20007810000 */
[----:B------:R-:W-:Y:S01]  /*1ae50*/  FFMA.FTZ R42, R2, R61, -R173 ;  /* 0x0000003d022a7223 */ /* 0x000fe200000108ad */
[----:B------:R-:W-:Y:S02]  /*1ae60*/  F2FP.SATFINITE.E4M3.F32.PACK_AB_MERGE_C R186, R149, R14, R186 ;  /* 0x0000000e95ba723e */ /* 0x000fe400048070ba */
[----:B------:R-:W-:Y:S01]  /*1ae70*/  MUFU.EX2 R115, R115 ;  /* 0x0000007300737308 */ /* 0x000fe20000000800 */
[----:B------:R-:W1:Y:S07]  /*1ae80*/  SHFL.BFLY PT, R65, R0, 0x2, 0x1f ;  /* 0x0c401f0000417f89 */ /* 0x000e6e00000e0000 */
[----:B------:R-:W2:Y:S08]  /*1ae90*/  MUFU.EX2 R89, R89 ;  /* 0x0000005900597308 */ /* 0x000eb00000000800 */
[----:B------:R-:W-:Y:S08]  /*1aea0*/  MUFU.EX2 R28, R113 ;  /* 0x00000071001c7308 */ /* 0x000ff00000000800 */
[----:B------:R-:W-:Y:S01]  /*1aeb0*/  MUFU.EX2 R111, R111 ;  /* 0x0000006f006f7308 */ /* 0x000fe20000000800 */
[----:B-1----:R-:W-:-:S02]  /*1aec0*/  FMNMX.FTZ R65, R0, R65, !PT ;  /* 0x0000004100417209 */ /* 0x002fc40007810000 */
[----:B--2---:R-:W-:-:S03]  /*1aed0*/  F2FP.SATFINITE.E4M3.F32.PACK_AB_MERGE_C R180, R89, R26, RZ ;  /* 0x0000001a59b4723e */ /* 0x004fc600048070ff */
[----:B------:R-:W1:Y:S01]  /*1aee0*/  SHFL.BFLY PT, R0, R65, 0x1, 0x1f ;  /* 0x0c201f0041007f89 */ /* 0x000e6200000e0000 */
[----:B------:R-:W-:Y:S01]  /*1aef0*/  F2FP.SATFINITE.E4M3.F32.PACK_AB_MERGE_C R180, R115, R24, R180 ;  /* 0x0000001873b4723e */ /* 0x000fe200048070b4 */
[----:B------:R-:W-:Y:S08]  /*1af00*/  MUFU.EX2 R81, R81 ;  /* 0x0000005100517308 */ /* 0x000ff00000000800 */
[----:B------:R-:W-:Y:S08]  /*1af10*/  MUFU.EX2 R32, R107 ;  /* 0x0000006b00207308 */ /* 0x000ff00000000800 */
[----:B------:R-:W-:Y:S01]  /*1af20*/  MUFU.EX2 R101, R101 ;  /* 0x0000006500657308 */ /* 0x000fe20000000800 */
[----:B-1----:R-:W-:-:S07]  /*1af30*/  FMNMX.FTZ R0, R65, R0, !PT ;  /* 0x0000000041007209 */ /* 0x002fce0007810000 */
[----:B------:R-:W-:Y:S01]  /*1af40*/  MUFU.EX2 R77, R77 ;  /* 0x0000004d004d7308 */ /* 0x000fe20000000800 */
[----:B------:R-:W-:Y:S01]  /*1af50*/  FSETP.NEU.FTZ.AND P1, PT, R0, -INF , PT ;  /* 0xff8000000000780b */ /* 0x000fe20003f3d000 */
[----:B------:R-:W-:-:S05]  /*1af60*/  FFMA.FTZ R54, R2, R0, -8 ;  /* 0xc100000002367423 */ /* 0x000fca0000010000 */
[----:B------:R-:W-:Y:S01]  /*1af70*/  FSEL R54, R54, RZ, P1 ;  /* 0x000000ff36367208 */ /* 0x000fe20000800000 */
[----:B------:R-:W-:Y:S04]  /*1af80*/  MUFU.EX2 R85, R85 ;  /* 0x0000005500557308 */ /* 0x000fe80000000800 */
[----:B------:R-:W-:-:S01]  /*1af90*/  FFMA.FTZ R29, R2, R90, -R54 ;  /* 0x0000005a021d7223 */ /* 0x000fc20000010836 */
[C-C-:B------:R-:W-:Y:S01]  /*1afa0*/  FFMA.FTZ R56, R2.reuse, R167, -R54.reuse ;  /* 0x000000a702387223 */ /* 0x140fe20000010836 */
[----:B------:R-:W-:-:S01]  /*1afb0*/  FFMA.FTZ R33, R2, R165, -R54 ;  /* 0x000000a502217223 */ /* 0x000fc20000010836 */
[C-C-:B------:R-:W-:Y:S01]  /*1afc0*/  FFMA.FTZ R60, R2.reuse, R161, -R54.reuse ;  /* 0x000000a1023c7223 */ /* 0x140fe20000010836 */
[----:B------:R-:W-:-:S01]  /*1afd0*/  FFMA.FTZ R76, R2, R83, -R54 ;  /* 0x00000053024c7223 */ /* 0x000fc20000010836 */
[----:B------:R-:W-:Y:S01]  /*1afe0*/  FADD.FTZ R83, R6, R157 ;  /* 0x0000009d06537221 */ /* 0x000fe20000010000 */
[----:B------:R-:W-:Y:S01]  /*1aff0*/  MUFU.EX2 R29, R29 ;  /* 0x0000001d001d7308 */ /* 0x000fe20000000800 */
[----:B------:R-:W-:-:S01]  /*1b000*/  FFMA.FTZ R37, R2, R169, -R54 ;  /* 0x000000a902257223 */ /* 0x000fc20000010836 */
[----:B------:R-:W-:Y:S01]  /*1b010*/  FFMA.FTZ R58, R2, R163, -R54 ;  /* 0x000000a3023a7223 */ /* 0x000fe20000010836 */
[----:B------:R-:W-:-:S01]  /*1b020*/  FADD.FTZ R78, R12, R83 ;  /* 0x000000530c4e7221 */ /* 0x000fc20000010000 */
[C-C-:B------:R-:W-:Y:S01]  /*1b030*/  FFMA.FTZ R80, R2.reuse, R59, -R54.reuse ;  /* 0x0000003b02507223 */ /* 0x140fe20000010836 */
[----:B------:R-:W-:-:S01]  /*1b040*/  FFMA.FTZ R57, R2, R99, -R54 ;  /* 0x0000006302397223 */ /* 0x000fc20000010836 */
[----:B------:R-:W-:Y:S01]  /*1b050*/  FFMA.FTZ R64, R2, R103, -R54 ;  /* 0x0000006702407223 */ /* 0x000fe20000010836 */
[----:B------:R-:W-:-:S01]  /*1b060*/  FADD.FTZ R59, R147, R78 ;  /* 0x0000004e933b7221 */ /* 0x000fc20000010000 */
[----:B------:R-:W1:Y:S01]  /*1b070*/  MUFU.EX2 R56, R56 ;  /* 0x0000003800387308 */ /* 0x000e620000000800 */
[----:B------:R-:W-:-:S01]  /*1b080*/  FFMA.FTZ R49, R2, R143, -R54 ;  /* 0x0000008f02317223 */ /* 0x000fc20000010836 */
[----:B------:R-:W-:Y:S01]  /*1b090*/  FFMA.FTZ R62, R2, R135, -R54 ;  /* 0x00000087023e7223 */ /* 0x000fe20000010836 */
[----:B------:R-:W-:-:S01]  /*1b0a0*/  FADD.FTZ R82, R14, R59 ;  /* 0x0000003b0e527221 */ /* 0x000fc20000010000 */
[C-C-:B------:R-:W-:Y:S01]  /*1b0b0*/  FFMA.FTZ R59, R2.reuse, R75, -R54.reuse ;  /* 0x0000004b023b7223 */ /* 0x140fe20000010836 */
[----:B------:R-:W-:-:S01]  /*1b0c0*/  FFMA.FTZ R61, R2, R133, -R54 ;  /* 0x00000085023d7223 */ /* 0x000fc20000010836 */
[----:B------:R-:W-:Y:S01]  /*1b0d0*/  FFMA.FTZ R68, R2, R79, -R54 ;  /* 0x0000004f02447223 */ /* 0x000fe20000010836 */
[----:B------:R-:W-:-:S01]  /*1b0e0*/  FADD.FTZ R99, R149, R82 ;  /* 0x0000005295637221 */ /* 0x000fc20000010000 */
[----:B------:R-:W2:Y:S01]  /*1b0f0*/  MUFU.EX2 R33, R33 ;  /* 0x0000002100217308 */ /* 0x000ea20000000800 */
[----:B------:R-:W-:-:S01]  /*1b100*/  FFMA.FTZ R65, R2, R141, -R54 ;  /* 0x0000008d02417223 */ /* 0x000fc20000010836 */
[----:B------:R-:W-:Y:S01]  /*1b110*/  FFMA.FTZ R66, R2, R131, -R54 ;  /* 0x0000008302427223 */ /* 0x000fe20000010836 */
[----:B------:R-:W-:-:S01]  /*1b120*/  FADD.FTZ R82, R20, R99 ;  /* 0x0000006314527221 */ /* 0x000fc20000010000 */
[C-C-:B------:R-:W-:Y:S01]  /*1b130*/  FFMA.FTZ R70, R2.reuse, R129, -R54.reuse ;  /* 0x0000008102467223 */ /* 0x140fe20000010836 */
[----:B------:R-:W-:-:S01]  /*1b140*/  FFMA.FTZ R79, R2, R87, -R54 ;  /* 0x00000057024f7223 */ /* 0x000fc20000010836 */
[C-C-:B------:R-:W-:Y:S01]  /*1b150*/  FFMA.FTZ R72, R2.reuse, R139, -R54.reuse ;  /* 0x0000008b02487223 */ /* 0x140fe20000010836 */
[----:B------:R-:W-:-:S01]  /*1b160*/  FFMA.FTZ R47, R2, R47, -R54 ;  /* 0x0000002f022f7223 */ /* 0x000fc20000010836 */
[----:B------:R-:W3:Y:S01]  /*1b170*/  MUFU.EX2 R60, R60 ;  /* 0x0000003c003c7308 */ /* 0x000ee20000000800 */
        /* <DEDUP_REMOVED lines=16> */
[----:B---3--:R-:W-:-:S01]  /*1b280*/  FADD.FTZ R78, R60, R83 ;  /* 0x000000533c4e7221 */ /* 0x008fc20000010000 */
[----:B------:R-:W-:Y:S01]  /*1b290*/  FADD.FTZ R83, R145, R82 ;  /* 0x0000005291537221 */ /* 0x000fe20000010000 */
[----:B------:R-:W-:-:S01]  /*1b2a0*/  FFMA.FTZ R95, R2, R95, -R54 ;  /* 0x0000005f025f7223 */ /* 0x000fc20000010836 */
[C-C-:B------:R-:W-:Y:S01]  /*1b2b0*/  FFMA.FTZ R31, R2.reuse, R31, -R54.reuse ;  /* 0x0000001f021f7223 */ /* 0x140fe20000010836 */
[----:B------:R-:W-:-:S01]  /*1b2c0*/  FFMA.FTZ R171, R2, R171, -R54 ;  /* 0x000000ab02ab7223 */ /* 0x000fc20000010836 */
[----:B------:R-:W-:Y:S01]  /*1b2d0*/  FADD.FTZ R84, R24, R83 ;  /* 0x0000005318547221 */ /* 0x000fe20000010000 */
[----:B------:R-:W-:-:S01]  /*1b2e0*/  FFMA.FTZ R35, R2, R35, -R54 ;  /* 0x0000002302237223 */ /* 0x000fc20000010836 */
[----:B------:R-:W3:Y:S01]  /*1b2f0*/  MUFU.EX2 R57, R57 ;  /* 0x0000003900397308 */ /* 0x000ee20000000800 */
[----:B-1----:R-:W-:-:S01]  /*1b300*/  FADD.FTZ R75, R37, R78 ;  /* 0x0000004e254b7221 */ /* 0x002fc20000010000 */
[C-C-:B------:R-:W-:Y:S01]  /*1b310*/  FFMA.FTZ R78, R2.reuse, R67, -R54.reuse ;  /* 0x00000043024e7223 */ /* 0x140fe20000010836 */
[----:B------:R-:W-:-:S01]  /*1b320*/  FFMA.FTZ R69, R2, R69, -R54 ;  /* 0x0000004502457223 */ /* 0x000fc20000010836 */
[----:B------:R-:W-:Y:S01]  /*1b330*/  FFMA.FTZ R39, R2, R39, -R54 ;  /* 0x0000002702277223 */ /* 0x000fe20000010836 */
[----:B------:R-:W-:-:S03]  /*1b340*/  F2FP.SATFINITE.E4M3.F32.PACK_AB_MERGE_C R33, R60, R33, RZ ;  /* 0x000000213c21723e */ /* 0x000fc600048070ff */
[----:B------:R-:W1:Y:S01]  /*1b350*/  MUFU.EX2 R64, R64 ;  /* 0x0000004000407308 */ /* 0x000e620000000800 */
[----:B--2---:R-:W-:-:S01]  /*1b360*/  FADD.FTZ R82, R58, R75 ;  /* 0x0000004b3a527221 */ /* 0x004fc20000010000 */
[----:B------:R-:W-:Y:S01]  /*1b370*/  FADD.FTZ R75, R115, R84 ;  /* 0x00000054734b7221 */ /* 0x000fe20000010000 */
[----:B------:R-:W-:-:S03]  /*1b380*/  F2FP.SATFINITE.E4M3.F32.PACK_AB_MERGE_C R185, R56, R29, R33 ;  /* 0x0000001d38b9723e */ /* 0x000fc60004807021 */
[----:B------:R-:W-:Y:S02]  /*1b390*/  FADD.FTZ R84, R26, R75 ;  /* 0x0000004b1a547221 */ /* 0x000fe40000010000 */
[----:B------:R-:W2:Y:S01]  /*1b3a0*/  MUFU.EX2 R49, R49 ;  /* 0x0000003100317308 */ /* 0x000ea20000000800 */
[----:B---3--:R-:W-:-:S01]  /*1b3b0*/  FADD.FTZ R67, R57, R82 ;  /* 0x0000005239437221 */ /* 0x008fc20000010000 */
[----:B------:R-:W-:-:S06]  /*1b3c0*/  FADD.FTZ R75, R89, R84 ;  /* 0x00000054594b7221 */ /* 0x000fcc0000010000 */
[----:B------:R-:W3:Y:S01]  /*1b3d0*/  MUFU.EX2 R62, R62 ;  /* 0x0000003e003e7308 */ /* 0x000ee20000000800 */
[----:B-1----:R-:W-:-:S01]  /*1b3e0*/  FADD.FTZ R82, R64, R67 ;  /* 0x0000004340527221 */ /* 0x002fc20000010000 */
[----:B------:R-:W-:-:S04]  /*1b3f0*/  F2FP.SATFINITE.E4M3.F32.PACK_AB_MERGE_C R57, R64, R57, RZ ;  /* 0x000000394039723e */ /* 0x000fc800048070ff */
[----:B------:R-:W-:Y:S02]  /*1b400*/  F2FP.SATFINITE.E4M3.F32.PACK_AB_MERGE_C R187, R58, R37, R57 ;  /* 0x000000253abb723e */ /* 0x000fe40004807039 */
[----:B------:R-:W1:Y:S01]  /*1b410*/  MUFU.EX2 R61, R61 ;  /* 0x0000003d003d7308 */ /* 0x000e620000000800 */
[----:B--2---:R-:W-:-:S01]  /*1b420*/  FADD.FTZ R67, R49, R82 ;  /* 0x0000005231437221 */ /* 0x004fc20000010000 */
[----:B------:R-:W-:-:S04]  /*1b430*/  FADD.FTZ R82, R28, R75 ;  /* 0x0000004b1c527221 */ /* 0x000fc80000010000 */
[----:B------:R-:W-:Y:S02]  /*1b440*/  FADD.FTZ R75, R111, R82 ;  /* 0x000000526f4b7221 */ /* 0x000fe40000010000 */
        /* <DEDUP_REMOVED lines=9> */
[----:B------:R-:W1:Y:S01]  /*1b4e0*/  MUFU.EX2 R66, R66 ;  /* 0x0000004200427308 */ /* 0x000e620000000800 */
[----:B--2---:R-:W-:-:S01]  /*1b4f0*/  FADD.FTZ R20, R68, R67 ;  /* 0x0000004344147221 */ /* 0x004fc20000010000 */
[----:B------:R-:W-:Y:S01]  /*1b500*/  FADD.FTZ R67, R101, R14 ;  /* 0x0000000e65437221 */ /* 0x000fe20000010000 */
[----:B------:R-:W-:-:S04]  /*1b510*/  F2FP.SATFINITE.E4M3.F32.PACK_AB_MERGE_C R61, R68, R61, RZ ;  /* 0x0000003d443d723e */ /* 0x000fc800048070ff */
[----:B------:R-:W-:Y:S01]  /*1b520*/  F2FP.SATFINITE.E4M3.F32.PACK_AB_MERGE_C R181, R62, R49, R61 ;  /* 0x000000313eb5723e */ /* 0x000fe2000480703d */
[----:B------:R-:W2:Y:S08]  /*1b530*/  MUFU.EX2 R70, R70 ;  /* 0x0000004600467308 */ /* 0x000eb00000000800 */
[----:B------:R-:W4:Y:S08]  /*1b540*/  MUFU.EX2 R79, R79 ;  /* 0x0000004f004f7308 */ /* 0x000f300000000800 */
[----:B------:R-:W5:Y:S08]  /*1b550*/  MUFU.EX2 R72, R72 ;  /* 0x0000004800487308 */ /* 0x000f700000000800 */
[----:B------:R3:W-:Y:S08]  /*1b560*/  MUFU.EX2 R12, R47 ;  /* 0x0000002f000c7308 */ /* 0x0007f00000000800 */
[----:B------:R-:W0:Y:S01]  /*1b570*/  MUFU.EX2 R87, R87 ;  /* 0x0000005700577308 */ /* 0x000e220000000800 */
[----:B---3--:R-:W-:-:S01]  /*1b580*/  FADD.FTZ R47, R65, R20 ;  /* 0x00000014412f7221 */ /* 0x008fc20000010000 */
[----:B------:R-:W-:Y:S01]  /*1b590*/  FADD.FTZ R20, R34, R67 ;  /* 0x0000004322147221 */ /* 0x000fe20000010000 */
[----:B------:R-:W-:-:S02]  /*1b5a0*/  F2FP.SATFINITE.E4M3.F32.PACK_AB_MERGE_C R34, R77, R34, RZ ;  /* 0x000000224d22723e */ /* 0x000fc400048070ff */
[----:B-1----:R-:W-:Y:S01]  /*1b5b0*/  FADD.FTZ R47, R66, R47 ;  /* 0x0000002f422f7221 */ /* 0x002fe20000010000 */
[----:B------:R-:W-:-:S01]  /*1b5c0*/  FADD.FTZ R77, R77, R20 ;  /* 0x000000144d4d7221 */ /* 0x000fc20000010000 */
[----:B------:R-:W-:Y:S01]  /*1b5d0*/  F2FP.SATFINITE.E4M3.F32.PACK_AB_MERGE_C R176, R101, R32, R34 ;  /* 0x0000002065b0723e */ /* 0x000fe20004807022 */
[----:B------:R-:W1:Y:S01]  /*1b5e0*/  MUFU.EX2 R74, R74 ;  /* 0x0000004a004a7308 */ /* 0x000e620000000800 */
[----:B--2---:R-:W-:-:S01]  /*1b5f0*/  FADD.FTZ R14, R70, R47 ;  /* 0x0000002f460e7221 */ /* 0x004fc20000010000 */
[----:B------:R-:W-:Y:S01]  /*1b600*/  FADD.FTZ R20, R36, R77 ;  /* 0x0000004d24147221 */ /* 0x000fe20000010000 */
[C---:B----4-:R-:W-:Y:S02]  /*1b610*/  F2FP.SATFINITE.E4M3.F32.PACK_AB_MERGE_C R70, R79.reuse, R70, RZ ;  /* 0x000000464f46723e */ /* 0x050fe400048070ff */
[----:B------:R-:W-:Y:S01]  /*1b620*/  FADD.FTZ R47, R79, R14 ;  /* 0x0000000e4f2f7221 */ /* 0x000fe20000010000 */
[----:B------:R-:W-:-:S01]  /*1b630*/  FADD.FTZ R67, R85, R20 ;  /* 0x0000001455437221 */ /* 0x000fc20000010000 */
[----:B------:R-:W-:Y:S01]  /*1b640*/  F2FP.SATFINITE.E4M3.F32.PACK_AB_MERGE_C R183, R66, R65, R70 ;  /* 0x0000004142b7723e */ /* 0x000fe20004807046 */
[----:B------:R-:W2:Y:S01]  /*1b650*/  MUFU.EX2 R97, R97 ;  /* 0x0000006100617308 */ /* 0x000ea20000000800 */
[----:B-----5:R-:W-:-:S04]  /*1b660*/  FADD.FTZ R14, R72, R47 ;  /* 0x0000002f480e7221 */ /* 0x020fc80000010000 */
[----:B0-----:R-:W-:-:S03]  /*1b670*/  FADD.FTZ R47, R87, R14 ;  /* 0x0000000e572f7221 */ /* 0x001fc60000010000 */
        /* <DEDUP_REMOVED lines=9> */
[----:B-1----:R-:W-:Y:S01]  /*1b710*/  F2FP.SATFINITE.E4M3.F32.PACK_AB_MERGE_C R24, R73, R40, RZ ;  /* 0x000000284918723e */ /* 0x002fe200048070ff */
[----:B------:R-:W-:-:S03]  /*1b720*/  FADD.FTZ R40, R40, R67 ;  /* 0x0000004328287221 */ /* 0x000fc60000010000 */
[----:B------:R-:W-:Y:S01]  /*1b730*/  F2FP.SATFINITE.E4M3.F32.PACK_AB_MERGE_C R178, R85, R36, R24 ;  /* 0x0000002455b2723e */ /* 0x000fe20004807018 */
[----:B------:R-:W-:-:S02]  /*1b740*/  FADD.FTZ R73, R73, R40 ;  /* 0x0000002849497221 */ /* 0x000fc40000010000 */
        /* <DEDUP_REMOVED lines=11> */
[----:B------:R-:W-:Y:S08]  /*1b800*/  MUFU.EX2 R59, R59 ;  /* 0x0000003b003b7308 */ /* 0x000ff00000000800 */
[----:B------:R-:W-:Y:S01]  /*1b810*/  MUFU.EX2 R78, R78 ;  /* 0x0000004e004e7308 */ /* 0x000fe20000000800 */
[----:B-1----:R-:W-:Y:S01]  /*1b820*/  F2FP.SATFINITE.E4M3.F32.PACK_AB_MERGE_C R172, R93, R4, R24 ;  /* 0x000000045dac723e */ /* 0x002fe20004807018 */
[----:B------:R-:W-:-:S04]  /*1b830*/  FADD.FTZ R24, R4, R73 ;  /* 0x0000004904187221 */ /* 0x000fc80000010000 */
[----:B------:R-:W-:Y:S02]  /*1b840*/  FADD.FTZ R93, R93, R24 ;  /* 0x000000185d5d7221 */ /* 0x000fe40000010000 */
[----:B------:R-:W-:Y:S02]  /*1b850*/  MUFU.EX2 R7, R7 ;  /* 0x0000000700077308 */ /* 0x000fe40000000800 */
[----:B------:R-:W-:-:S04]  /*1b860*/  FADD.FTZ R38, R38, R93 ;  /* 0x0000005d26267221 */ /* 0x000fc80000010000 */
[----:B------:R-:W-:Y:S02]  /*1b870*/  FADD.FTZ R38, R45, R38 ;  /* 0x000000262d267221 */ /* 0x000fe40000010000 */
[----:B------:R-:W-:Y:S08]  /*1b880*/  MUFU.EX2 R44, R44 ;  /* 0x0000002c002c7308 */ /* 0x000ff00000000800 */
[----:B------:R-:W0:Y:S08]  /*1b890*/  MUFU.EX2 R53, R53 ;  /* 0x0000003500357308 */ /* 0x000e300000000800 */
[----:B------:R-:W-:Y:S08]  /*1b8a0*/  MUFU.EX2 R21, R21 ;  /* 0x0000001500157308 */ /* 0x000ff00000000800 */
[----:B------:R-:W1:Y:S01]  /*1b8b0*/  MUFU.EX2 R42, R42 ;  /* 0x0000002a002a7308 */ /* 0x000e620000000800 */
[----:B0-----:R-:W-:-:S07]  /*1b8c0*/  F2FP.SATFINITE.E4M3.F32.PACK_AB_MERGE_C R26, R53, R44, RZ ;  /* 0x0000002c351a723e */ /* 0x001fce00048070ff */
[----:B------:R-:W0:Y:S08]  /*1b8d0*/  MUFU.EX2 R6, R159 ;  /* 0x0000009f00067308 */ /* 0x000e300000000800 */
[----:B------:R2:W-:Y:S01]  /*1b8e0*/  MUFU.EX2 R4, R27 ;  /* 0x0000001b00047308 */ /* 0x0005e20000000800 */
[----:B-1----:R-:W-:Y:S01]  /*1b8f0*/  F2FP.SATFINITE.E4M3.F32.PACK_AB_MERGE_C R174, R42, R21, R26 ;  /* 0x000000152aae723e */ /* 0x002fe2000480701a */
[----:B------:R-:W-:-:S04]  /*1b900*/  FADD.FTZ R21, R21, R38 ;  /* 0x0000002615157221 */ /* 0x000fc80000010000 */
[----:B------:R-:W-:Y:S02]  /*1b910*/  FADD.FTZ R21, R42, R21 ;  /* 0x000000152a157221 */ /* 0x000fe40000010000 */
[----:B------:R-:W1:Y:S01]  /*1b920*/  MUFU.EX2 R51, R51 ;  /* 0x0000003300337308 */ /* 0x000e620000000800 */
[----:B--2---:R-:W-:-:S01]  /*1b930*/  FADD.FTZ R27, R59, R20 ;  /* 0x000000143b1b7221 */ /* 0x004fc20000010000 */
[----:B------:R-:W-:-:S03]  /*1b940*/  FADD.FTZ R44, R44, R21 ;  /* 0x000000152c2c7221 */ /* 0x000fc60000010000 */
[----:B------:R-:W-:Y:S01]  /*1b950*/  FADD.FTZ R24, R78, R27 ;  /* 0x0000001b4e187221 */ /* 0x000fe20000010000 */
[----:B------:R-:W-:-:S02]  /*1b960*/  FADD.FTZ R44, R53, R44 ;  /* 0x0000002c352c7221 */ /* 0x000fc40000010000 */
[----:B------:R-:W2:Y:S01]  /*1b970*/  MUFU.EX2 R43, R43 ;  /* 0x0000002b002b7308 */ /* 0x000ea20000000800 */
[----:B------:R-:W-:-:S04]  /*1b980*/  FADD.FTZ R27, R7, R24 ;  /* 0x00000018071b7221 */ /* 0x000fc80000010000 */
[----:B------:R-:W-:-:S03]  /*1b990*/  FADD.FTZ R27, R12, R27 ;  /* 0x0000001b0c1b7221 */ /* 0x000fc60000010000 */
[----:B------:R-:W-:Y:S01]  /*1b9a0*/  MUFU.EX2 R41, R41 ;  /* 0x0000002900297308 */ /* 0x000fe20000000800 */
[----:B0-----:R-:W-:-:S04]  /*1b9b0*/  FADD.FTZ R24, R6, R27 ;  /* 0x0000001b06187221 */ /* 0x001fc80000010000 */
[----:B-1----:R-:W-:-:S03]  /*1b9c0*/  FADD.FTZ R26, R51, R24 ;  /* 0x00000018331a7221 */ /* 0x002fc60000010000 */
[----:B------:R-:W0:Y:S01]  /*1b9d0*/  MUFU.EX2 R48, R48 ;  /* 0x0000003000307308 */ /* 0x000e220000000800 */
[----:B--2---:R-:W-:-:S01]  /*1b9e0*/  FADD.FTZ R21, R43, R26 ;  /* 0x0000001a2b157221 */ /* 0x004fc20000010000 */
[----:B------:R-:W-:-:S04]  /*1b9f0*/  F2FP.SATFINITE.E4M3.F32.PACK_AB_MERGE_C R26, R12, R7, RZ ;  /* 0x000000070c1a723e */ /* 0x000fc800048070ff */
[----:B------:R-:W-:Y:S02]  /*1ba00*/  F2FP.SATFINITE.E4M3.F32.PACK_AB_MERGE_C R173, R78, R59, R26 ;  /* 0x0000003b4ead723e */ /* 0x000fe4000480701a */
[----:B------:R-:W1:Y:S08]  /*1ba10*/  MUFU.EX2 R14, R55 ;  /* 0x00000037000e7308 */ /* 0x000e700000000800 */
[----:B------:R-:W-:Y:S01]  /*1ba20*/  MUFU.EX2 R15, R15 ;  /* 0x0000000f000f7308 */ /* 0x000fe20000000800 */
[----:B0-----:R-:W-:-:S07]  /*1ba30*/  F2FP.SATFINITE.E4M3.F32.PACK_AB_MERGE_C R27, R48, R41, RZ ;  /* 0x00000029301b723e */ /* 0x001fce00048070ff */
[----:B------:R-:W0:Y:S01]  /*1ba40*/  MUFU.EX2 R46, R46 ;  /* 0x0000002e002e7308 */ /* 0x000e220000000800 */
[----:B-1----:R-:W-:-:S01]  /*1ba50*/  FADD.FTZ R12, R14, R21 ;  /* 0x000000150e0c7221 */ /* 0x002fc20000010000 */
[----:B------:R-:W-:-:S04]  /*1ba60*/  F2FP.SATFINITE.E4M3.F32.PACK_AB_MERGE_C R43, R14, R43, RZ ;  /* 0x0000002b0e2b723e */ /* 0x000fc800048070ff */
[----:B------:R-:W-:Y:S02]  /*1ba70*/  F2FP.SATFINITE.E4M3.F32.PACK_AB_MERGE_C R175, R51, R6, R43 ;  /* 0x0000000633af723e */ /* 0x000fe4000480702b */
[----:B------:R-:W1:Y:S08]  /*1ba80*/  MUFU.EX2 R91, R91 ;  /* 0x0000005b005b7308 */ /* 0x000e700000000800 */
[----:B------:R-:W2:Y:S01]  /*1ba90*/  MUFU.EX2 R95, R95 ;  /* 0x0000005f005f7308 */ /* 0x000ea20000000800 */
[----:B0-----:R-:W-:Y:S01]  /*1baa0*/  F2FP.SATFINITE.E4M3.F32.PACK_AB_MERGE_C R168, R46, R15, R27 ;  /* 0x0000000f2ea8723e */ /* 0x001fe2000480701b */
[----:B------:R-:W-:-:S04]  /*1bab0*/  FADD.FTZ R15, R15, R44 ;  /* 0x0000002c0f0f7221 */ /* 0x000fc80000010000 */
[----:B------:R-:W-:Y:S02]  /*1bac0*/  FADD.FTZ R46, R46, R15 ;  /* 0x0000000f2e2e7221 */ /* 0x000fe40000010000 */
[----:B------:R-:W-:Y:S01]  /*1bad0*/  MUFU.EX2 R13, R13 ;  /* 0x0000000d000d7308 */ /* 0x000fe20000000800 */
[----:B-1----:R-:W-:-:S01]  /*1bae0*/  FADD.FTZ R7, R91, R12 ;  /* 0x0000000c5b077221 */ /* 0x002fc20000010000 */
[----:B------:R-:W-:-:S03]  /*1baf0*/  FADD.FTZ R41, R41, R46 ;  /* 0x0000002e29297221 */ /* 0x000fc60000010000 */
[----:B------:R-:W-:Y:S01]  /*1bb00*/  FADD.FTZ R14, R4, R7 ;  /* 0x00000007040e7221 */ /* 0x000fe20000010000 */
[----:B------:R-:W-:-:S02]  /*1bb10*/  FADD.FTZ R48, R48, R41 ;  /* 0x0000002930307221 */ /* 0x000fc40000010000 */
[----:B------:R-:W0:Y:S01]  /*1bb20*/  MUFU.EX2 R52, R52 ;  /* 0x0000003400347308 */ /* 0x000e220000000800 */
[----:B--2---:R-:W-:-:S07]  /*1bb30*/  FADD.FTZ R7, R95, R14 ;  /* 0x0000000e5f077221 */ /* 0x004fce0000010000 */
[----:B------:R-:W1:Y:S08]  /*1bb40*/  MUFU.EX2 R20, R31 ;  /* 0x0000001f00147308 */ /* 0x000e700000000800 */
[----:B------:R-:W-:Y:S01]  /*1bb50*/  MUFU.EX2 R25, R25 ;  /* 0x0000001900197308 */ /* 0x000fe20000000800 */
[----:B0-----:R-:W-:-:S07]  /*1bb60*/  F2FP.SATFINITE.E4M3.F32.PACK_AB_MERGE_C R14, R52, R13, RZ ;  /* 0x0000000d340e723e */ /* 0x001fce00048070ff */
[----:B------:R-:W0:Y:S01]  /*1bb70*/  MUFU.EX2 R50, R50 ;  /* 0x0000003200327308 */ /* 0x000e220000000800 */
[C---:B-1----:R-:W-:Y:S01]  /*1bb80*/  F2FP.SATFINITE.E4M3.F32.PACK_AB_MERGE_C R95, R20.reuse, R95, RZ ;  /* 0x0000005f145f723e */ /* 0x042fe200048070ff */
[----:B------:R-:W-:-:S03]  /*1bb90*/  FADD.FTZ R20, R20, R7 ;  /* 0x0000000714147221 */ /* 0x000fc60000010000 */
[----:B------:R-:W-:Y:S01]  /*1bba0*/  F2FP.SATFINITE.E4M3.F32.PACK_AB_MERGE_C R169, R4, R91, R95 ;  /* 0x0000005b04a9723e */ /* 0x000fe2000480705f */
[----:B------:R-:W-:Y:S02]  /*1bbb0*/  VIADD R4, R156, 0xfffffffe ;  /* 0xfffffffe9c047836 */ /* 0x000fe40000000000 */
[----:B------:R-:W1:Y:S08]  /*1bbc0*/  MUFU.EX2 R171, R171 ;  /* 0x000000ab00ab7308 */ /* 0x000e700000000800 */
[----:B------:R-:W2:Y:S01]  /*1bbd0*/  MUFU.EX2 R24, R35 ;  /* 0x0000002300187308 */ /* 0x000ea20000000800 */
[----:B0-----:R-:W-:Y:S01]  /*1bbe0*/  F2FP.SATFINITE.E4M3.F32.PACK_AB_MERGE_C R170, R50, R25, R14 ;  /* 0x0000001932aa723e */ /* 0x001fe2000480700e */
[----:B------:R-:W-:-:S04]  /*1bbf0*/  FADD.FTZ R25, R25, R48 ;  /* 0x0000003019197221 */ /* 0x000fc80000010000 */
[----:B------:R-:W-:Y:S02]  /*1bc00*/  FADD.FTZ R50, R50, R25 ;  /* 0x0000001932327221 */ /* 0x000fe40000010000 */
[----:B------:R-:W-:Y:S01]  /*1bc10*/  MUFU.EX2 R69, R69 ;  /* 0x0000004500457308 */ /* 0x000fe20000000800 */
[----:B-1----:R-:W-:-:S07]  /*1bc20*/  FADD.FTZ R7, R171, R20 ;  /* 0x00000014ab077221 */ /* 0x002fce0000010000 */
[----:B------:R-:W0:Y:S01]  /*1bc30*/  MUFU.EX2 R12, R39 ;  /* 0x00000027000c7308 */ /* 0x000e220000000800 */
[----:B--2---:R-:W-:-:S01]  /*1bc40*/  FADD.FTZ R14, R24, R7 ;  /* 0x00000007180e7221 */ /* 0x004fc20000010000 */
[----:B------:R-:W-:-:S04]  /*1bc50*/  FADD.FTZ R7, R13, R50 ;  /* 0x000000320d077221 */ /* 0x000fc80000010000 */
[----:B------:R-:W-:Y:S01]  /*1bc60*/  FADD.FTZ R7, R52, R7 ;  /* 0x0000000734077221 */ /* 0x000fe20000010000 */
[----:B0-----:R-:W-:Y:S01]  /*1bc70*/  F2FP.SATFINITE.E4M3.F32.PACK_AB_MERGE_C R6, R12, R69, RZ ;  /* 0x000000450c06723e */ /* 0x001fe200048070ff */
[----:B------:R-:W-:-:S03]  /*1bc80*/  FADD.FTZ R69, R69, R14 ;  /* 0x0000000e45457221 */ /* 0x000fc60000010000 */
[----:B------:R-:W-:Y:S01]  /*1bc90*/  F2FP.SATFINITE.E4M3.F32.PACK_AB_MERGE_C R171, R24, R171, R6 ;  /* 0x000000ab18ab723e */ /* 0x000fe20004807006 */
[----:B------:R-:W-:-:S01]  /*1bca0*/  FADD.FTZ R6, R12, R69 ;  /* 0x000000450c067221 */ /* 0x000fc20000010000 */
        /* <DEDUP_REMOVED lines=12> */
.L_x_1499:
[----:B------:R-:W-:-:S13]  /*1bd70*/  ISETP.NE.AND P1, PT, R11, 0x1, PT ;  /* 0x000000010b00780c */ /* 0x000fda0003f25270 */
[----:B------:R-:W0:Y:S02]  /*1bd80*/  @P1 LDC.64 R14, c[0x0][0x9e8] ;  /* 0x00027a00ff0e1b82 */ /* 0x000e240000000a00 */
[----:B0-----:R-:W-:-:S05]  /*1bd90*/  @P1 IMAD.HI.U32 R14, R12, R14, RZ ;  /* 0x0000000e0c0e1227 */ /* 0x001fca00078e00ff */
[----:B------:R-:W-:-:S07]  /*1bda0*/  @P1 SHF.R.U32.HI R12, RZ, R15, R14 ;  /* 0x0000000fff0c1219 */ /* 0x000fce000001160e */
.L_x_1500:
[----:B------:R-:W-:Y:S05]  /*1bdb0*/  BSYNC B0 ;  /* 0x0000000000007941 */ /* 0x000fea0003800000 */
.L_x_1498:
[----:B------:R-:W-:-:S05]  /*1bdc0*/  IMAD R11, R12, R11, R11 ;  /* 0x0000000b0c0b7224 */ /* 0x000fca00078e020b */
[----:B------:R-:W-:-:S07]  /*1bdd0*/  VIMNMX R10, R10, R11, PT ;  /* 0x0000000b0a0a7248 */ /* 0x000fce0003fe0100 */
.L_x_1497:
[----:B------:R-:W-:Y:S01]  /*1bde0*/  IMAD.HI R10, R10, 0x66666667, RZ ;  /* 0x666666670a0a7827 */ /* 0x000fe200078e02ff */
[----:B------:R-:W-:Y:S01]  /*1bdf0*/  ULDC UR55, c[0x0][0x9e4] ;  /* 0x0002790000377ab9 */ /* 0x000fe20000000800 */
[----:B------:R-:W-:Y:S01]  /*1be00*/  ULDC UR54, c[0x0][0x9e4] ;  /* 0x0002790000367ab9 */ /* 0x000fe20000000800 */
[----:B------:R-:W-:Y:S01]  /*1be10*/  ULDC UR56, c[0x0][0x9dc] ;  /* 0x0002770000387ab9 */ /* 0x000fe20000000800 */
[----:B------:R-:W-:Y:S01]  /*1be20*/  ULDC UR58, c[0x0][0x9dc] ;  /* 0x00027700003a7ab9 */ /* 0x000fe20000000800 */
[----:B------:R-:W-:Y:S01]  /*1be30*/  SHF.R.U32.HI R11, RZ, 0x1f, R10 ;  /* 0x0000001fff0b7819 */ /* 0x000fe2000001160a */
[----:B------:R-:W-:Y:S01]  /*1be40*/  ULDC UR59, c[0x0][0x9e0] ;  /* 0x00027800003b7ab9 */ /* 0x000fe20000000800 */
[----:B------:R-:W-:Y:S01]  /*1be50*/  ULDC UR57, c[0x0][0x9e0] ;  /* 0x0002780000397ab9 */ /* 0x000fe20000000800 */
[----:B------:R-:W-:Y:S02]  /*1be60*/  CS2R R86, SRZ ;  /* 0x0000000000567805 */ /* 0x000fe4000001ff00 */
[----:B------:R-:W-:-:S02]  /*1be70*/  LEA.HI.SX32 R10, R10, R11, 0x1a ;  /* 0x0000000b0a0a7211 */ /* 0x000fc400078fd2ff */
[----:B------:R-:W-:Y:S02]  /*1be80*/  CS2R R84, SRZ ;  /* 0x0000000000547805 */ /* 0x000fe4000001ff00 */
[----:B------:R-:W-:Y:S02]  /*1be90*/  CS2R R82, SRZ ;  /* 0x0000000000527805 */ /* 0x000fe4000001ff00 */
[----:B------:R-:W-:Y:S02]  /*1bea0*/  CS2R R80, SRZ ;  /* 0x0000000000507805 */ /* 0x000fe4000001ff00 */
[----:B------:R-:W-:Y:S02]  /*1beb0*/  VIMNMX R10, R209, R10, !PT ;  /* 0x0000000ad10a7248 */ /* 0x000fe40007fe0100 */
[----:B------:R-:W-:Y:S02]  /*1bec0*/  CS2R R78, SRZ ;  /* 0x00000000004e7805 */ /* 0x000fe4000001ff00 */
[----:B------:R-:W-:-:S02]  /*1bed0*/  CS2R R76, SRZ ;  /* 0x00000000004c7805 */ /* 0x000fc4000001ff00 */
[----:B------:R-:W-:Y:S02]  /*1bee0*/  CS2R R74, SRZ ;  /* 0x00000000004a7805 */ /* 0x000fe4000001ff00 */
[----:B------:R-:W-:Y:S02]  /*1bef0*/  ISETP.GE.AND P1, PT, R4, R10, PT ;  /* 0x0000000a0400720c */ /* 0x000fe40003f26270 */
        /* <DEDUP_REMOVED lines=25> */
[----:B------:R-:W-:Y:S06]  /*1c090*/  @!P1 BRA `(.L_x_1501) ;  /* 0x0000004c009c9947 */ /* 0x000fec0003800000 */
[----:B------:R-:W-:Y:S02]  /*1c0a0*/  IMAD.IADD R11, R192, 0x1, -R196 ;  /* 0x00000001c00b7824 */ /* 0x000fe400078e0ac4 */
[----:B------:R-:W-:Y:S02]  /*1c0b0*/  IMAD.MOV.U32 R87, RZ, RZ, RZ ;  /* 0x000000ffff577224 */ /* 0x000fe400078e00ff */
[----:B------:R-:W-:-:S04]  /*1c0c0*/  IMAD.IADD R12, R5, 0x1, R11 ;  /* 0x00000001050c7824 */ /* 0x000fc800078e020b */
[----:B------:R-:W-:-:S07]  /*1c0d0*/  VIADD R13, R12, 0x8 ;  /* 0x000000080c0d7836 */ /* 0x000fce0000000000 */
.L_x_1520:
[----:B------:R-:W-:Y:S01]  /*1c0e0*/  ISETP.NE.AND P1, PT, R194, RZ, PT ;  /* 0x000000ffc200720c */ /* 0x000fe20003f25270 */
[----:B------:R-:W-:Y:S01]  /*1c0f0*/  VIADD R14, R190, 0x1 ;  /* 0x00000001be0e7836 */ /* 0x000fe20000000000 */
[----:B------:R-:W-:Y:S05]  /*1c100*/  YIELD ;  /* 0x0000000000007946 */ /* 0x000fea0003800000 */
[----:B------:R-:W-:-:S04]  /*1c110*/  ISETP.NE.AND P2, PT, R14, 0x2, PT ;  /* 0x000000020e00780c */ /* 0x000fc80003f45270 */
[----:B------:R-:W-:Y:S02]  /*1c120*/  SEL R8, RZ, 0x1, P2 ;  /* 0x00000001ff087807 */ /* 0x000fe40001000000 */
[----:B------:R-:W-:Y:S02]  /*1c130*/  SEL R14, R14, RZ, P2 ;  /* 0x000000ff0e0e7207 */ /* 0x000fe40001000000 */
[----:B------:R-:W-:Y:S01]  /*1c140*/  LOP3.LUT R15, R189, R8, RZ, 0x3c, !PT ;  /* 0x00000008bd0f7212 */ /* 0x000fe200078e3cff */
[----:B------:R-:W-:Y:S06]  /*1c150*/  @P1 BRA `(.L_x_1502) ;  /* 0x0000000000341947 */ /* 0x000fec0003800000 */
[----:B------:R-:W-:-:S13]  /*1c160*/  ISETP.NE.AND P3, PT, R220, 0x3, PT ;  /* 0x00000003dc00780c */ /* 0x000fda0003f65270 */
[----:B------:R-:W-:Y:S05]  /*1c170*/  @!P3 BRA `(.L_x_1503) ;  /* 0x000000000004b947 */ /* 0x000fea0003800000 */
[----:B------:R-:W-:Y:S01]  /*1c180*/  BPT.TRAP 0x1 ;  /* 0x000000040000795c */ /* 0x000fe20000300000 */
.L_x_1503:
[----:B------:R-:W-:Y:S01]  /*1c190*/  IMAD R21, R14, 0x8, R17 ;  /* 0x000000080e157824 */ /* 0x000fe200078e0211 */
[----:B------:R-:W-:-:S04]  /*1c1a0*/  SHF.L.U32 R8, R15, 0x1f, RZ ;  /* 0x0000001f0f087819 */ /* 0x000fc800000006ff */
[----:B------:R0:W1:Y:S01]  /*1c1b0*/  SYNCS.PHASECHK.TRANS64.TRYWAIT P2, [R21+URZ+0x29830], R8 ;  /* 0x02983008150075a7 */ /* 0x000062000804017f */
[----:B------:R-:W-:Y:S05]  /*1c1c0*/  @!P3 BRA `(.L_x_1504) ;  /* 0x000000000004b947 */ /* 0x000fea0003800000 */
[----:B------:R-:W-:Y:S01]  /*1c1d0*/  BPT.TRAP 0x1 ;  /* 0x000000040000795c */ /* 0x000fe20000300000 */
.L_x_1504:
[----:B------:R-:W-:Y:S04]  /*1c1e0*/  BSSY B0, `(.L_x_1502) ;  /* 0x0000004000007945 */ /* 0x000fe80003800000 */
[----:B-1----:R-:W-:Y:S05]  /*1c1f0*/  @P2 BRA `(.L_x_1505) ;  /* 0x0000000000082947 */ /* 0x002fea0003800000 */
[----:B------:R-:W1:Y:S02]  /*1c200*/  SYNCS.PHASECHK.TRANS64.TRYWAIT P2, [R21+URZ+0x29830], R8 ;  /* 0x02983008150075a7 */ /* 0x000e64000804017f */
[----:B-1----:R-:W-:Y:S05]  /*1c210*/  @!P2 BRA `(.L_x_1506) ;  /* 0x000001740080a947 */ /* 0x002fea0003800000 */
.L_x_1505:
[----:B------:R-:W-:Y:S05]  /*1c220*/  BSYNC B0 ;  /* 0x0000000000007941 */ /* 0x000fea0003800000 */
.L_x_1502:
[----:B01----:R-:W0:Y:S01]  /*1c230*/  S2R R8, SR_TID.X ;  /* 0x0000000000087919 */ /* 0x003e220000002100 */
[----:B------:R-:W-:Y:S05]  /*1c240*/  WARPSYNC.ALL ;  /* 0x0000000000007948 */ /* 0x000fea0003800000 */
[----:B------:R-:W-:Y:S01]  /*1c250*/  IMAD R20, R14, 0x780, R9 ;  /* 0x000007800e147824 */ /* 0x000fe200078e0209 */
[----:B------:R-:W-:Y:S01]  /*1c260*/  UMOV UR28, UR4 ;  /* 0x00000004001c7c82 */ /* 0x000fe20008000000 */
[----:B------:R-:W-:Y:S01]  /*1c270*/  IMAD.MOV.U32 R21, RZ, RZ, -0x7fffffe0 ;  /* 0x80000020ff157424 */ /* 0x000fe200078e00ff */
[----:B------:R-:W-:Y:S01]  /*1c280*/  UMOV UR29, UR5 ;  /* 0x00000005001d7c82 */ /* 0x000fe20008000000 */
[C---:B------:R-:W-:Y:S01]  /*1c290*/  VIADD R88, R20.reuse, 0x80 ;  /* 0x0000008014587836 */ /* 0x040fe20000000000 */
[C---:B------:R-:W-:Y:S01]  /*1c2a0*/  R2UR UR6, R20.reuse ;  /* 0x00000000140672ca */ /* 0x040fe200000e0000 */
[----:B------:R-:W-:Y:S01]  /*1c2b0*/  IMAD.MOV.U32 R89, RZ, RZ, -0x7fffffe0 ;  /* 0x80000020ff597424 */ /* 0x000fe200078e00ff */
[----:B------:R-:W-:Y:S01]  /*1c2c0*/  R2UR UR7, R21 ;  /* 0x00000000150772ca */ /* 0x000fe200000e0000 */
[----:B------:R-:W-:Y:S01]  /*1c2d0*/  VIADD R90, R20, 0x100 ;  /* 0x00000100145a7836 */ /* 0x000fe20000000000 */
[----:B------:R-:W-:Y:S01]  /*1c2e0*/  R2UR UR30, R88 ;  /* 0x00000000581e72ca */ /* 0x000fe200000e0000 */
[----:B------:R-:W-:Y:S01]  /*1c2f0*/  IMAD.MOV.U32 R91, RZ, RZ, -0x7fffffe0 ;  /* 0x80000020ff5b7424 */ /* 0x000fe200078e00ff */
[----:B------:R-:W-:Y:S01]  /*1c300*/  R2UR UR31, R89 ;  /* 0x00000000591f72ca */ /* 0x000fe200000e0000 */
[----:B------:R-:W-:Y:S01]  /*1c310*/  UMOV UR32, UR4 ;  /* 0x0000000400207c82 */ /* 0x000fe20008000000 */
[----:B------:R-:W-:Y:S01]  /*1c320*/  R2UR UR34, R90 ;  /* 0x000000005a2272ca */ /* 0x000fe200000e0000 */
[----:B------:R-:W-:Y:S01]  /*1c330*/  UMOV UR33, UR5 ;  /* 0x0000000500217c82 */ /* 0x000fe20008000000 */
[----:B------:R-:W-:Y:S01]  /*1c340*/  R2UR UR35, R91 ;  /* 0x000000005b2372ca */ /* 0x000fe200000e0000 */
[C---:B------:R-:W-:Y:S01]  /*1c350*/  VIADD R88, R20.reuse, 0x180 ;  /* 0x0000018014587836 */ /* 0x040fe20000000000 */
[----:B------:R-:W-:Y:S01]  /*1c360*/  R2UR UR47, R89 ;  /* 0x00000000592f72ca */ /* 0x000fe200000e0000 */
[----:B------:R-:W-:Y:S01]  /*1c370*/  UMOV UR44, UR4 ;  /* 0x00000004002c7c82 */ /* 0x000fe20008000000 */
[----:B------:R-:W-:Y:S01]  /*1c380*/  UMOV UR45, UR5 ;  /* 0x00000005002d7c82 */ /* 0x000fe20008000000 */
[----:B------:R-:W-:Y:S01]  /*1c390*/  VIADD R90, R20, 0x200 ;  /* 0x00000200145a7836 */ /* 0x000fe20000000000 */
[----:B------:R-:W-:Y:S01]  /*1c3a0*/  R2UR UR46, R88 ;  /* 0x00000000582e72ca */ /* 0x000fe200000e0000 */
[C---:B------:R-:W-:Y:S01]  /*1c3b0*/  VIADD R88, R20.reuse, 0x2 ;  /* 0x0000000214587836 */ /* 0x040fe20000000000 */
[----:B------:R-:W-:Y:S01]  /*1c3c0*/  UMOV UR48, UR24 ;  /* 0x0000001800307c82 */ /* 0x000fe20008000000 */
[----:B------:R-:W-:Y:S01]  /*1c3d0*/  IMAD.MOV.U32 R89, RZ, RZ, -0x7fffffe0 ;  /* 0x80000020ff597424 */ /* 0x000fe200078e00ff */
[----:B------:R-:W-:Y:S01]  /*1c3e0*/  UMOV UR49, UR25 ;  /* 0x0000001900317c82 */ /* 0x000fe20008000000 */
[----:B0-----:R-:W-:Y:S01]  /*1c3f0*/  SHF.R.U32.HI R8, RZ, 0x7, R8 ;  /* 0x00000007ff087819 */ /* 0x001fe20000011608 */
[----:B------:R-:W-:Y:S01]  /*1c400*/  VIADD R202, R20, 0x82 ;  /* 0x0000008214ca7836 */ /* 0x000fe20000000000 */
[----:B------:R-:W-:Y:S01]  /*1c410*/  R2UR UR26, R88 ;  /* 0x00000000581a72ca */ /* 0x000fe200000e0000 */
[----:B------:R-:W-:Y:S01]  /*1c420*/  IMAD.MOV.U32 R203, RZ, RZ, -0x7fffffe0 ;  /* 0x80000020ffcb7424 */ /* 0x000fe200078e00ff */
[----:B------:R-:W-:Y:S01]  /*1c430*/  R2UR UR27, R89 ;  /* 0x00000000591b72ca */ /* 0x000fe200000e0000 */
[----:B------:R-:W-:-:S02]  /*1c440*/  VIADD R8, R8, 0x8 ;  /* 0x0000000808087836 */ /* 0x000fc40000000000 */
[----:B------:R-:W-:-:S03]  /*1c450*/  IMAD.MOV.U32 R21, RZ, RZ, -0x7fffffe0 ;  /* 0x80000020ff157424 */ /* 0x000fc600078e00ff */
[----:B------:R0:W-:Y:S06]  /*1c460*/  BAR.SYNC.DEFER_BLOCKING R8, 0x100 ;  /* 0x000400080000751d */ /* 0x0001ec0000010000 */
[----:B------:R-:W-:-:S06]  /*1c470*/  WARPGROUP.ARRIVE ;  /* 0x00000000000079c5 */ /* 0x000fcc0000000000 */
[----:B------:R-:W-:Y:S01]  /*1c480*/  QGMMA.64x32x32.F32.E4M3.E4M3 R152, gdesc[UR4], RZ, !UPT, gsb0 ;  /* 0x00600000049879f3 */ /* 0x000fe2000c0008ff */
[----:B------:R-:W-:Y:S02]  /*1c490*/  R2UR UR6, R90 ;  /* 0x000000005a0672ca */ /* 0x000fe400000e0000 */
[----:B------:R-:W-:Y:S01]  /*1c4a0*/  R2UR UR7, R91 ;  /* 0x000000005b0772ca */ /* 0x000fe200000e0000 */
        /* <DEDUP_REMOVED lines=30> */
[----:B------:R-:W-:-:S03]  /*1c690*/  IMAD.MOV.U32 R203, RZ, RZ, -0x7fffffe0 ;  /* 0x80000020ffcb7424 */ /* 0x000fc600078e00ff */
[----:B------:R-:W-:Y:S01]  /*1c6a0*/  R2UR UR10, R202 ;  /* 0x00000000ca0a72ca */ /* 0x000fe200000e0000 */
[----:B------:R-:W-:Y:S01]  /*1c6b0*/  VIADD R202, R20, 0x300 ;  /* 0x0000030014ca7836 */ /* 0x000fe20000000000 */
[----:B------:R-:W-:Y:S01]  /*1c6c0*/  R2UR UR11, R203 ;  /* 0x00000000cb0b72ca */ /* 0x000fe200000e0000 */
[----:B------:R-:W-:Y:S01]  /*1c6d0*/  IMAD.MOV.U32 R203, RZ, RZ, -0x7fffffe0 ;  /* 0x80000020ffcb7424 */ /* 0x000fe200078e00ff */
[----:B------:R-:W-:Y:S02]  /*1c6e0*/  WARPGROUP.DEPBAR.LE gsb0, 0x0 ;  /* 0x00008000000079c5 */ /* 0x000fe40000010000 */
[----:B------:R-:W-:-:S06]  /*1c6f0*/  WARPGROUP.ARRIVE ;  /* 0x00000000000079c5 */ /* 0x000fcc0000000000 */
[----:B------:R-:W-:Y:S03]  /*1c700*/  QGMMA.64x32x32.F32.E4M3.E4M3 R88, gdesc[UR4], RZ, !UPT, gsb0 ;  /* 0x00600000045879f3 */ /* 0x000fe6000c0008ff */
        /* <DEDUP_REMOVED lines=182> */
[----:B------:R-:W-:-:S13]  /*1d270*/  ISETP.NE.AND P2, PT, R220, 0x3, PT ;  /* 0x00000003dc00780c */ /* 0x000fda0003f45270 */
[----:B------:R-:W-:Y:S05]  /*1d280*/  @!P2 BRA `(.L_x_1508) ;  /* 0x000000000004a947 */ /* 0x000fea0003800000 */
[----:B------:R-:W-:Y:S01]  /*1d290*/  BPT.TRAP 0x1 ;  /* 0x000000040000795c */ /* 0x000fe20000300000 */
.L_x_1508:
[----:B------:R-:W-:Y:S01]  /*1d2a0*/  SHF.L.U32 R8, R189, 0x1f, RZ ;  /* 0x0000001fbd087819 */ /* 0x000fe200000006ff */
[----:B------:R-:W-:-:S04]  /*1d2b0*/  IMAD R21, R190, 0x8, R17 ;  /* 0x00000008be157824 */ /* 0x000fc800078e0211 */
[----:B------:R0:W1:Y:S01]  /*1d2c0*/  SYNCS.PHASECHK.TRANS64.TRYWAIT P1, [R21+URZ+0x29850], R8 ;  /* 0x02985008150075a7 */ /* 0x000062000802017f */
[----:B------:R-:W-:Y:S05]  /*1d2d0*/  @!P2 BRA `(.L_x_1509) ;  /* 0x000000000004a947 */ /* 0x000fea0003800000 */
[----:B------:R-:W-:Y:S01]  /*1d2e0*/  BPT.TRAP 0x1 ;  /* 0x000000040000795c */ /* 0x000fe20000300000 */
.L_x_1509:
[----:B-1----:R-:W-:Y:S05]  /*1d2f0*/  @P1 BRA `(.L_x_1507) ;  /* 0x0000000000081947 */ /* 0x002fea0003800000 */
[----:B------:R-:W1:Y:S02]  /*1d300*/  SYNCS.PHASECHK.TRANS64.TRYWAIT P1, [R21+URZ+0x29850], R8 ;  /* 0x02985008150075a7 */ /* 0x000e64000802017f */
[----:B-1----:R-:W-:Y:S05]  /*1d310*/  @!P1 BRA `(.L_x_1510) ;  /* 0x0000016400549947 */ /* 0x002fea0003800000 */
.L_x_1507:
[----:B01----:R-:W-:Y:S01]  /*1d320*/  VIADD R8, R17, 0x400 ;  /* 0x0000040011087836 */ /* 0x003fe20000000000 */
[----:B------:R-:W-:Y:S05]  /*1d330*/  WARPSYNC.ALL ;  /* 0x0000000000007948 */ /* 0x000fea0003800000 */
[----:B------:R-:W-:Y:S01]  /*1d340*/  SHF.R.U32.HI R8, RZ, 0x4, R8 ;  /* 0x00000004ff087819 */ /* 0x000fe20000011608 */
[----:B------:R-:W-:-:S06]  /*1d350*/  WARPGROUP.ARRIVE ;  /* 0x00000000000079c5 */ /* 0x000fcc0000000000 */
[----:B------:R-:W0:Y:S01]  /*1d360*/  S2R R189, SR_TID.X ;  /* 0x0000000000bd7919 */ /* 0x000e220000002100 */
[----:B------:R-:W-:Y:S02]  /*1d370*/  LOP3.LUT P1, RZ, R18, 0x10, RZ, 0xc0, !PT ;  /* 0x0000001012ff7812 */ /* 0x000fe4000782c0ff */
[----:B------:R-:W-:-:S04]  /*1d380*/  LOP3.LUT R8, R8, 0x3fff, RZ, 0xc0, !PT ;  /* 0x00003fff08087812 */ /* 0x000fc800078ec0ff */
[----:B------:R-:W-:Y:S01]  /*1d390*/  LOP3.LUT R21, R8, 0x10000, RZ, 0xfc, !PT ;  /* 0x0001000008157812 */ /* 0x000fe200078efcff */
[----:B------:R-:W-:-:S04]  /*1d3a0*/  @!P0 IMAD R8, R14, 0x8, R17 ;  /* 0x000000080e088824 */ /* 0x000fc800078e0211 */
[----:B------:R-:W-:Y:S02]  /*1d3b0*/  IMAD R20, R190, 0x500, R21 ;  /* 0x00000500be147824 */ /* 0x000fe400078e0215 */
[----:B------:R-:W-:Y:S02]  /*1d3c0*/  IMAD.MOV.U32 R21, RZ, RZ, -0x3ffffff0 ;  /* 0xc0000010ff157424 */ /* 0x000fe400078e00ff */
[----:B------:R-:W-:Y:S01]  /*1d3d0*/  @!P0 VIADD R8, R8, 0x29840 ;  /* 0x0002984008088836 */ /* 0x000fe20000000000 */
[----:B------:R-:W-:Y:S02]  /*1d3e0*/  R2UR UR6, R20 ;  /* 0x00000000140672ca */ /* 0x000fe400000e0000 */
[----:B------:R-:W-:Y:S01]  /*1d3f0*/  R2UR UR7, R21 ;  /* 0x00000000150772ca */ /* 0x000fe200000e0000 */
[----:B------:R-:W-:Y:S01]  /*1d400*/  IMAD.MOV.U32 R21, RZ, RZ, -0x3ffffff0 ;  /* 0xc0000010ff157424 */ /* 0x000fe200078e00ff */
[----:B------:R-:W-:-:S11]  /*1d410*/  @!P0 PRMT R8, RZ, 0x654, R8 ;  /* 0x00000654ff088816 */ /* 0x000fd60000000008 */
[----:B------:R-:W-:Y:S01]  /*1d420*/  QGMMA.64x128x32.F32.E4M3.E4M3 R24, R184, gdesc[UR4], R24, gsb0 ;  /* 0x01e00004b8187df3 */ /* 0x000fe20008000818 */
[----:B0-----:R-:W-:Y:S02]  /*1d430*/  SHF.R.U32.HI R189, RZ, 0x7, R189 ;  /* 0x00000007ffbd7819 */ /* 0x001fe400000116bd */
[----:B------:R-:W-:Y:S02]  /*1d440*/  WARPGROUP.DEPBAR.LE gsb0, 0x0 ;  /* 0x00008000000079c5 */ /* 0x000fe40000010000 */
[----:B------:R-:W-:Y:S01]  /*1d450*/  VIADD R184, R20, 0x100 ;  /* 0x0000010014b87836 */ /* 0x000fe20000000000 */
[----:B------:R-:W-:Y:S01]  /*1d460*/  WARPGROUP.ARRIVE ;  /* 0x00000000000079c5 */ /* 0x000fe20000000000 */
[----:B------:R-:W-:-:S03]  /*1d470*/  IMAD.MOV.U32 R185, RZ, RZ, -0x3ffffff0 ;  /* 0xc0000010ffb97424 */ /* 0x000fc600078e00ff */
[----:B------:R-:W-:Y:S02]  /*1d480*/  R2UR UR6, R184 ;  /* 0x00000000b80672ca */ /* 0x000fe400000e0000 */
[----:B------:R-:W-:-:S13]  /*1d490*/  R2UR UR7, R185 ;  /* 0x00000000b90772ca */ /* 0x000fda00000e0000 */
[----:B------:R-:W-:Y:S03]  /*1d4a0*/  QGMMA.64x128x32.F32.E4M3.E4M3 R24, R180, gdesc[UR4], R24, gsb0 ;  /* 0x01e00004b4187df3 */ /* 0x000fe60008000818 */
        /* <DEDUP_REMOVED lines=8> */
[C---:B------:R-:W-:Y:S01]  /*1d530*/  VIADD R176, R20.reuse, 0x300 ;  /* 0x0000030014b07836 */ /* 0x040fe20000000000 */
[----:B------:R-:W-:Y:S01]  /*1d540*/  WARPGROUP.ARRIVE ;  /* 0x00000000000079c5 */ /* 0x000fe20000000000 */
[----:B------:R-:W-:Y:S02]  /*1d550*/  IMAD.MOV.U32 R177, RZ, RZ, -0x3ffffff0 ;  /* 0xc0000010ffb17424 */ /* 0x000fe400078e00ff */
[----:B------:R-:W-:Y:S01]  /*1d560*/  VIADD R20, R20, 0x400 ;  /* 0x0000040014147836 */ /* 0x000fe20000000000 */
[----:B------:R-:W-:-:S02]  /*1d570*/  R2UR UR6, R176 ;  /* 0x00000000b00672ca */ /* 0x000fc400000e0000 */
[----:B------:R-:W-:-:S13]  /*1d580*/  R2UR UR7, R177 ;  /* 0x00000000b10772ca */ /* 0x000fda00000e0000 */
[----:B------:R-:W-:Y:S01]  /*1d590*/  QGMMA.64x128x32.F32.E4M3.E4M3 R24, R172, gdesc[UR4], R24, gsb0 ;  /* 0x01e00004ac187df3 */ /* 0x000fe20008000818 */
[----:B------:R-:W-:Y:S02]  /*1d5a0*/  R2UR UR6, R20 ;  /* 0x00000000140672ca */ /* 0x000fe400000e0000 */
[----:B------:R-:W-:Y:S02]  /*1d5b0*/  R2UR UR7, R21 ;  /* 0x00000000150772ca */ /* 0x000fe400000e0000 */
[----:B------:R-:W-:Y:S01]  /*1d5c0*/  IADD3 R20, -R189, 0xb, RZ ;  /* 0x0000000bbd147810 */ /* 0x000fe20007ffe1ff */
[----:B------:R-:W-:Y:S02]  /*1d5d0*/  WARPGROUP.DEPBAR.LE gsb0, 0x0 ;  /* 0x00008000000079c5 */ /* 0x000fe40000010000 */
[----:B------:R-:W-:-:S08]  /*1d5e0*/  WARPGROUP.ARRIVE ;  /* 0x00000000000079c5 */ /* 0x000fd00000000000 */
[----:B------:R-:W-:Y:S03]  /*1d5f0*/  QGMMA.64x128x32.F32.E4M3.E4M3 R24, R168, gdesc[UR4], R24, gsb0 ;  /* 0x01e00004a8187df3 */ /* 0x000fe60008000818 */
[----:B------:R-:W-:Y:S02]  /*1d600*/  WARPGROUP.DEPBAR.LE gsb0, 0x0 ;  /* 0x00008000000079c5 */ /* 0x000fe40000010000 */
[----:B------:R-:W-:Y:S01]  /*1d610*/  IMAD R171, R4, -0xa0, RZ ;  /* 0xffffff6004ab7824 */ /* 0x000fe200078e02ff */
[----:B------:R0:W-:Y:S06]  /*1d620*/  BAR.ARV R20, 0x100 ;  /* 0x000400140000751d */ /* 0x0001ec0000002000 */
[----:B------:R-:W-:Y:S01]  /*1d630*/  IADD3 R21, R171, 0x1, R192 ;  /* 0x00000001ab157810 */ /* 0x000fe20007ffe0c0 */
[----:B------:R1:W-:Y:S01]  /*1d640*/  @!P0 SYNCS.ARRIVE.TRANS64.RED.A1T0 RZ, [R8+URZ], RZ ;  /* 0x000000ff08ff89a7 */ /* 0x0003e2000810043f */
[----:B------:R-:W-:-:S03]  /*1d650*/  IMAD R168, R200, -0x2, R171 ;  /* 0xfffffffec8a87824 */ /* 0x000fc600078e02ab */
[----:B------:R-:W-:Y:S02]  /*1d660*/  IMAD.IADD R21, R21, 0x1, -R196 ;  /* 0x0000000115157824 */ /* 0x000fe400078e0ac4 */
[----:B-1----:R-:W-:Y:S02]  /*1d670*/  IMAD.U32 R8, RZ, RZ, UR56 ;  /* 0x00000038ff087e24 */ /* 0x002fe4000f8e00ff */
[----:B------:R-:W-:-:S03]  /*1d680*/  IMAD R21, R200, -0x2, R21 ;  /* 0xfffffffec8157824 */ /* 0x000fc600078e0215 */
[----:B------:R-:W-:Y:S01]  /*1d690*/  LOP3.LUT R172, RZ, R8, RZ, 0x33, !PT ;  /* 0x00000008ffac7212 */ /* 0x000fe200078e33ff */
[----:B------:R-:W-:-:S04]  /*1d6a0*/  VIADD R174, R21, UR59 ;  /* 0x0000003b15ae7c36 */ /* 0x000fc80008000000 */
[----:B------:R-:W-:Y:S02]  /*1d6b0*/  IMAD.IADD R172, R172, 0x1, R21 ;  /* 0x00000001acac7824 */ /* 0x000fe400078e0215 */
[C---:B------:R-:W-:Y:S02]  /*1d6c0*/  IMAD.IADD R170, R5.reuse, 0x1, R174 ;  /* 0x0000000105aa7824 */ /* 0x040fe400078e02ae */
[----:B------:R-:W-:Y:S01]  /*1d6d0*/  IMAD.IADD R169, R5, 0x1, R172 ;  /* 0x0000000105a97824 */ /* 0x000fe200078e02ac */
[----:B0-----:R-:W-:Y:S06]  /*1d6e0*/  @!P1 BRA `(.L_x_1511) ;  /* 0x0000000000549947 */ /* 0x001fec0003800000 */
[----:B------:R-:W-:Y:S01]  /*1d6f0*/  IMAD.IADD R173, R5, 0x1, R11 ;  /* 0x0000000105ad7824 */ /* 0x000fe200078e020b */
[----:B------:R-:W-:Y:S04]  /*1d700*/  BSSY B0, `(.L_x_1512) ;  /* 0x0000010000007945 */ /* 0x000fe80003800000 */
[----:B------:R-:W-:-:S13]  /*1d710*/  ISETP.GT.AND P1, PT, R173, -0x1, PT ;  /* 0xffffffffad00780c */ /* 0x000fda0003f24270 */
[----:B------:R-:W-:Y:S05]  /*1d720*/  @P1 BRA `(.L_x_1513) ;  /* 0x0000000000201947 */ /* 0x000fea0003800000 */
[----:B------:R-:W-:Y:S01]  /*1d730*/  IMAD.U32 R175, RZ, RZ, UR55 ;  /* 0x00000037ffaf7e24 */ /* 0x000fe2000f8e00ff */
[----:B------:R-:W-:-:S04]  /*1d740*/  LOP3.LUT R173, RZ, R173, RZ, 0x33, !PT ;  /* 0x000000adffad7212 */ /* 0x000fc800078e33ff */
[----:B------:R-:W-:-:S13]  /*1d750*/  ISETP.NE.AND P1, PT, R175, 0x1, PT ;  /* 0x00000001af00780c */ /* 0x000fda0003f25270 */
[----:B------:R-:W0:Y:S02]  /*1d760*/  @P1 LDC.64 R20, c[0x0][0x9e8] ;  /* 0x00027a00ff141b82 */ /* 0x000e240000000a00 */
[----:B0-----:R-:W-:-:S05]  /*1d770*/  @P1 IMAD.HI.U32 R20, R173, R20, RZ ;  /* 0x00000014ad141227 */ /* 0x001fca00078e00ff */
[----:B------:R-:W-:-:S04]  /*1d780*/  @P1 SHF.R.U32.HI R173, RZ, R21, R20 ;  /* 0x00000015ffad1219 */ /* 0x000fc80000011614 */
[----:B------:R-:W-:Y:S01]  /*1d790*/  LOP3.LUT R173, RZ, R173, RZ, 0x33, !PT ;  /* 0x000000adffad7212 */ /* 0x000fe200078e33ff */
[----:B------:R-:W-:Y:S06]  /*1d7a0*/  BRA `(.L_x_1514) ;  /* 0x0000000000147947 */ /* 0x000fec0003800000 */
.L_x_1513:
[----:B------:R-:W-:-:S05]  /*1d7b0*/  IMAD.U32 R175, RZ, RZ, UR55 ;  /* 0x00000037ffaf7e24 */ /* 0x000fca000f8e00ff */
[----:B------:R-:W-:-:S13]  /*1d7c0*/  ISETP.NE.AND P1, PT, R175, 0x1, PT ;  /* 0x00000001af00780c */ /* 0x000fda0003f25270 */
[----:B------:R-:W0:Y:S02]  /*1d7d0*/  @P1 LDC.64 R20, c[0x0][0x9e8] ;  /* 0x00027a00ff141b82 */ /* 0x000e240000000a00 */
[----:B0-----:R-:W-:-:S05]  /*1d7e0*/  @P1 IMAD.HI.U32 R20, R173, R20, RZ ;  /* 0x00000014ad141227 */ /* 0x001fca00078e00ff */
[----:B------:R-:W-:-:S07]  /*1d7f0*/  @P1 SHF.R.U32.HI R173, RZ, R21, R20 ;  /* 0x00000015ffad1219 */ /* 0x000fce0000011614 */
.L_x_1514:
[----:B------:R-:W-:Y:S05]  /*1d800*/  BSYNC B0 ;  /* 0x0000000000007941 */ /* 0x000fea0003800000 */
.L_x_1512:
[----:B------:R-:W-:-:S05]  /*1d810*/  IMAD R173, R173, R175, R168 ;  /* 0x000000afadad7224 */ /* 0x000fca00078e02a8 */
[----:B------:R-:W-:Y:S02]  /*1d820*/  VIADDMNMX R170, R173, R175, R170, PT ;  /* 0x000000afadaa7246 */ /* 0x000fe400038001aa */
[----:B------:R-:W-:-:S07]  /*1d830*/  VIMNMX R169, R169, R173, !PT ;  /* 0x000000ada9a97248 */ /* 0x000fce0007fe0100 */
.L_x_1511:
[C---:B------:R-:W-:Y:S02]  /*1d840*/  ISETP.GE.AND P1, PT, R171.reuse, 0x2, PT ;  /* 0x00000002ab00780c */ /* 0x040fe40003f26270 */
[----:B------:R-:W-:Y:S02]  /*1d850*/  LOP3.LUT R16, R16, 0xefffffff, RZ, 0xc0, !PT ;  /* 0xefffffff10107812 */ /* 0x000fe400078ec0ff */
[C---:B------:R-:W-:Y:S02]  /*1d860*/  ISETP.GE.AND P2, PT, R171.reuse, 0x9, PT ;  /* 0x00000009ab00780c */ /* 0x040fe40003f46270 */
[----:B------:R-:W-:Y:S02]  /*1d870*/  LOP3.LUT R18, R18, 0xfffffffe, RZ, 0xc0, !PT ;  /* 0xfffffffe12127812 */ /* 0x000fe400078ec0ff */
[----:B------:R-:W-:Y:S02]  /*1d880*/  ISETP.GE.AND P3, PT, R171, 0x22, PT ;  /* 0x00000022ab00780c */ /* 0x000fe40003f66270 */
[----:B------:R-:W-:-:S02]  /*1d890*/  IADD3 R174, R174, 0x8, R5 ;  /* 0x00000008aeae7810 */ /* 0x000fc40007ffe005 */
[----:B------:R-:W-:Y:S02]  /*1d8a0*/  IADD3 R172, R172, 0x8, R5 ;  /* 0x00000008acac7810 */ /* 0x000fe40007ffe005 */
[----:B------:R-:W-:Y:S02]  /*1d8b0*/  @P1 LOP3.LUT R16, R16, 0x10000000, RZ, 0xfc, !PT ;  /* 0x1000000010101812 */ /* 0x000fe400078efcff */
[----:B------:R-:W-:Y:S02]  /*1d8c0*/  ISETP.GT.AND P1, PT, R169, 0x1, !P1 ;  /* 0x00000001a900780c */ /* 0x000fe40004f24270 */
[----:B------:R-:W-:Y:S02]  /*1d8d0*/  LOP3.LUT R16, R16, 0xdfffffff, RZ, 0xc0, !PT ;  /* 0xdfffffff10107812 */ /* 0x000fe400078ec0ff */
[----:B------:R-:W-:Y:S02]  /*1d8e0*/  ISETP.LT.OR P1, PT, R170, 0x2, P1 ;  /* 0x00000002aa00780c */ /* 0x000fe40000f21670 */
[----:B------:R-:W-:-:S02]  /*1d8f0*/  @P2 LOP3.LUT R16, R16, 0x20000000, RZ, 0xfc, !PT ;  /* 0x2000000010102812 */ /* 0x000fc400078efcff */
[----:B------:R-:W-:Y:S02]  /*1d900*/  FSEL R153, R153, -INF , !P1 ;  /* 0xff80000099997808 */ /* 0x000fe40004800000 */
[----:B------:R-:W-:Y:S02]  /*1d910*/  ISETP.GT.AND P1, PT, R169, 0x8, !P2 ;  /* 0x00000008a900780c */ /* 0x000fe40005724270 */
[----:B------:R-:W-:Y:S02]  /*1d920*/  ISETP.GE.AND P2, PT, R171, 0xa, PT ;  /* 0x0000000aab00780c */ /* 0x000fe40003f46270 */
[----:B------:R-:W-:Y:S02]  /*1d930*/  ISETP.LT.OR P1, PT, R170, 0x9, P1 ;  /* 0x00000009aa00780c */ /* 0x000fe40000f21670 */
[----:B------:R-:W-:Y:S02]  /*1d940*/  LOP3.LUT R16, R16, 0xbfffffff, RZ, 0xc0, !PT ;  /* 0xbfffffff10107812 */ /* 0x000fe400078ec0ff */
[----:B------:R-:W-:-:S02]  /*1d950*/  FSEL R173, R156, -INF , !P1 ;  /* 0xff8000009cad7808 */ /* 0x000fc40004800000 */
[----:B------:R-:W-:-:S04]  /*1d960*/  ISETP.GT.AND P1, PT, R169, 0x9, !P2 ;  /* 0x00000009a900780c */ /* 0x000fc80005724270 */
[----:B------:R-:W-:Y:S02]  /*1d970*/  ISETP.LT.OR P1, PT, R170, 0xa, P1 ;  /* 0x0000000aaa00780c */ /* 0x000fe40000f21670 */
[----:B------:R-:W-:Y:S02]  /*1d980*/  @P2 LOP3.LUT R16, R16, 0x40000000, RZ, 0xfc, !PT ;  /* 0x4000000010102812 */ /* 0x000fe400078efcff */
[----:B------:R-:W-:Y:S02]  /*1d990*/  ISETP.GE.AND P2, PT, R171, 0x11, PT ;  /* 0x00000011ab00780c */ /* 0x000fe40003f46270 */
[----:B------:R-:W-:Y:S02]  /*1d9a0*/  LOP3.LUT R16, R16, 0x7fffffff, RZ, 0xc0, !PT ;  /* 0x7fffffff10107812 */ /* 0x000fe400078ec0ff */
[----:B------:R-:W-:Y:S02]  /*1d9b0*/  FSEL R157, R157, -INF , !P1 ;  /* 0xff8000009d9d7808 */ /* 0x000fe40004800000 */
[----:B------:R-:W-:-:S04]  /*1d9c0*/  ISETP.GT.AND P1, PT, R169, 0x10, !P2 ;  /* 0x00000010a900780c */ /* 0x000fc80005724270 */
[----:B------:R-:W-:-:S03]  /*1d9d0*/  ISETP.LT.OR P1, PT, R170, 0x11, P1 ;  /* 0x00000011aa00780c */ /* 0x000fc60000f21670 */
[----:B------:R-:W-:Y:S02]  /*1d9e0*/  @P2 LOP3.LUT R16, R16, 0x80000000, RZ, 0xfc, !PT ;  /* 0x8000000010102812 */ /* 0x000fe400078efcff */
[----:B------:R-:W-:Y:S02]  /*1d9f0*/  ISETP.GE.AND P2, PT, R171, 0x12, PT ;  /* 0x00000012ab00780c */ /* 0x000fe40003f46270 */
[----:B------:R-:W-:Y:S02]  /*1da00*/  FSEL R175, R160, -INF , !P1 ;  /* 0xff800000a0af7808 */ /* 0x000fe40004800000 */
[----:B------:R-:W-:Y:S02]  /*1da10*/  ISETP.GT.AND P1, PT, R169, 0x11, !P2 ;  /* 0x00000011a900780c */ /* 0x000fe40005724270 */
[----:B------:R-:W-:Y:S02]  /*1da20*/  LOP3.LUT R16, R16, 0xfffffffd, RZ, 0xc0, !PT ;  /* 0xfffffffd10107812 */ /* 0x000fe400078ec0ff */
[----:B------:R-:W-:-:S02]  /*1da30*/  ISETP.LT.OR P1, PT, R170, 0x12, P1 ;  /* 0x00000012aa00780c */ /* 0x000fc40000f21670 */
[----:B------:R-:W-:Y:S02]  /*1da40*/  @P3 LOP3.LUT R16, R16, 0x2, RZ, 0xfc, !PT ;  /* 0x0000000210103812 */ /* 0x000fe400078efcff */
[----:B------:R-:W-:Y:S02]  /*1da50*/  FSEL R161, R161, -INF , !P1 ;  /* 0xff800000a1a17808 */ /* 0x000fe40004800000 */
[----:B------:R-:W-:Y:S02]  /*1da60*/  @P2 LOP3.LUT R18, R18, 0x1, RZ, 0xfc, !PT ;  /* 0x0000000112122812 */ /* 0x000fe400078efcff */
[----:B------:R-:W-:Y:S02]  /*1da70*/  ISETP.GE.AND P2, PT, R171, 0x19, PT ;  /* 0x00000019ab00780c */ /* 0x000fe40003f46270 */
[----:B------:R-:W-:Y:S02]  /*1da80*/  LOP3.LUT R18, R18, 0xfffffffb, RZ, 0xc0, !PT ;  /* 0xfffffffb12127812 */ /* 0x000fe400078ec0ff */
[----:B------:R-:W-:-:S02]  /*1da90*/  ISETP.GT.AND P1, PT, R169, 0x18, !P2 ;  /* 0x00000018a900780c */ /* 0x000fc40005724270 */
[----:B------:R-:W-:Y:S02]  /*1daa0*/  LOP3.LUT R16, R16, 0xfffffffb, RZ, 0xc0, !PT ;  /* 0xfffffffb10107812 */ /* 0x000fe400078ec0ff */
[----:B------:R-:W-:-:S04]  /*1dab0*/  ISETP.LT.OR P1, PT, R170, 0x19, P1 ;  /* 0x00000019aa00780c */ /* 0x000fc80000f21670 */
[----:B------:R-:W-:Y:S02]  /*1dac0*/  FSEL R177, R164, -INF , !P1 ;  /* 0xff800000a4b17808 */ /* 0x000fe40004800000 */
[----:B------:R-:W-:Y:S02]  /*1dad0*/  @P2 LOP3.LUT R18, R18, 0x4, RZ, 0xfc, !PT ;  /* 0x0000000412122812 */ /* 0x000fe400078efcff */
[----:B------:R-:W-:Y:S02]  /*1dae0*/  ISETP.GE.AND P2, PT, R171, 0x1a, PT ;  /* 0x0000001aab00780c */ /* 0x000fe40003f46270 */
[----:B------:R-:W-:Y:S02]  /*1daf0*/  LOP3.LUT R18, R18, 0xfffffffd, RZ, 0xc0, !PT ;  /* 0xfffffffd12127812 */ /* 0x000fe400078ec0ff */
[----:B------:R-:W-:-:S04]  /*1db00*/  ISETP.GT.AND P1, PT, R169, 0x19, !P2 ;  /* 0x00000019a900780c */ /* 0x000fc80005724270 */
[----:B------:R-:W-:-:S04]  /*1db10*/  ISETP.LT.OR P1, PT, R170, 0x1a, P1 ;  /* 0x0000001aaa00780c */ /* 0x000fc80000f21670 */
[----:B------:R-:W-:Y:S02]  /*1db20*/  FSEL R165, R165, -INF , !P1 ;  /* 0xff800000a5a57808 */ /* 0x000fe40004800000 */
[----:B------:R-:W-:Y:S02]  /*1db30*/  ISETP.GE.AND P1, PT, R171, 0x21, PT ;  /* 0x00000021ab00780c */ /* 0x000fe40003f26270 */
[----:B------:R-:W-:Y:S02]  /*1db40*/  @P2 LOP3.LUT R18, R18, 0x2, RZ, 0xfc, !PT ;  /* 0x0000000212122812 */ /* 0x000fe400078efcff */
[----:B------:R-:W-:-:S04]  /*1db50*/  ISETP.GT.AND P2, PT, R169, 0x20, !P1 ;  /* 0x00000020a900780c */ /* 0x000fc80004f44270 */
[----:B------:R-:W-:-:S04]  /*1db60*/  ISETP.LT.OR P2, PT, R170, 0x21, P2 ;  /* 0x00000021aa00780c */ /* 0x000fc80001741670 */
[----:B------:R-:W-:Y:S02]  /*1db70*/  FSEL R179, R136, -INF , !P2 ;  /* 0xff80000088b37808 */ /* 0x000fe40005000000 */
[----:B------:R-:W-:Y:S02]  /*1db80*/  ISETP.GT.AND P2, PT, R169, 0x21, !P3 ;  /* 0x00000021a900780c */ /* 0x000fe40005f44270 */
[----:B------:R-:W-:Y:S02]  /*1db90*/  ISETP.GE.AND P3, PT, R171, 0x29, PT ;  /* 0x00000029ab00780c */ /* 0x000fe40003f66270 */
[----:B------:R-:W-:-:S04]  /*1dba0*/  ISETP.LT.OR P2, PT, R170, 0x22, P2 ;  /* 0x00000022aa00780c */ /* 0x000fc80001741670 */
[----:B------:R-:W-:Y:S02]  /*1dbb0*/  FSEL R137, R137, -INF , !P2 ;  /* 0xff80000089897808 */ /* 0x000fe40005000000 */
        /* <DEDUP_REMOVED lines=137> */
[----:B------:R-:W-:Y:S02]  /*1e450*/  LOP3.LUT R16, R16, 0xfdffffff, RZ, 0xc0, !PT ;  /* 0xfdffffff10107812 */ /* 0x000fe400078ec0ff */
[----:B------:R-:W-:-:S04]  /*1e460*/  ISETP.GT.AND P2, PT, R169, 0x81, !P3 ;  /* 0x00000081a900780c */ /* 0x000fc80005f44270 */
[----:B------:R-:W-:-:S03]  /*1e470*/  ISETP.LT.OR P2, PT, R170, 0x82, P2 ;  /* 0x00000082aa00780c */ /* 0x000fc60001741670 */
[----:B------:R-:W-:Y:S02]  /*1e480*/  @P3 LOP3.LUT R16, R16, 0x2000000, RZ, 0xfc, !PT ;  /* 0x0200000010103812 */ /* 0x000fe400078efcff */
[----:B------:R-:W-:Y:S02]  /*1e490*/  ISETP.GE.AND P3, PT, R171, 0x89, PT ;  /* 0x00000089ab00780c */ /* 0x000fe40003f66270 */
[----:B------:R-:W-:Y:S02]  /*1e4a0*/  FSEL R89, R89, -INF , !P2 ;  /* 0xff80000059597808 */ /* 0x000fe40005000000 */
[----:B------:R-:W-:Y:S02]  /*1e4b0*/  ISETP.GT.AND P2, PT, R169, 0x88, !P3 ;  /* 0x00000088a900780c */ /* 0x000fe40005f44270 */
[----:B------:R-:W-:Y:S02]  /*1e4c0*/  LOP3.LUT R16, R16, 0xfeffffff, RZ, 0xc0, !PT ;  /* 0xfeffffff10107812 */ /* 0x000fe400078ec0ff */
[----:B------:R-:W-:-:S04]  /*1e4d0*/  ISETP.LT.OR P2, PT, R170, 0x89, P2 ;  /* 0x00000089aa00780c */ /* 0x000fc80001741670 */
[----:B------:R-:W-:Y:S02]  /*1e4e0*/  FSEL R92, R92, -INF , !P2 ;  /* 0xff8000005c5c7808 */ /* 0x000fe40005000000 */
[----:B------:R-:W-:Y:S02]  /*1e4f0*/  ISETP.GE.AND P2, PT, R171, 0x8a, PT ;  /* 0x0000008aab00780c */ /* 0x000fe40003f46270 */
[----:B------:R-:W-:Y:S02]  /*1e500*/  @P3 LOP3.LUT R16, R16, 0x1000000, RZ, 0xfc, !PT ;  /* 0x0100000010103812 */ /* 0x000fe400078efcff */
[----:B------:R-:W-:Y:S02]  /*1e510*/  ISETP.GT.AND P3, PT, R169, 0x89, !P2 ;  /* 0x00000089a900780c */ /* 0x000fe40005764270 */
[----:B------:R-:W-:Y:S02]  /*1e520*/  LOP3.LUT R16, R16, 0xfffffffe, RZ, 0xc0, !PT ;  /* 0xfffffffe10107812 */ /* 0x000fe400078ec0ff */
        /* <DEDUP_REMOVED lines=14> */
[----:B------:R-:W-:-:S13]  /*1e610*/  ISETP.GE.AND P6, PT, R171, 0x1, PT ;  /* 0x00000001ab00780c */ /* 0x000fda0003fc6270 */
[----:B------:R-:W-:Y:S02]  /*1e620*/  @P6 LOP3.LUT R16, R16, 0x1, RZ, 0xfc, !PT ;  /* 0x0000000110106812 */ /* 0x000fe400078efcff */
[----:B------:R-:W-:Y:S02]  /*1e630*/  ISETP.GT.AND P6, PT, R169, RZ, !P6 ;  /* 0x000000ffa900720c */ /* 0x000fe400077c4270 */
[----:B------:R-:W-:Y:S02]  /*1e640*/  LOP3.LUT R16, R16, 0xf7ffffff, RZ, 0xc0, !PT ;  /* 0xf7ffffff10107812 */ /* 0x000fe400078ec0ff */
[----:B------:R-:W-:-:S04]  /*1e650*/  ISETP.LT.OR P6, PT, R170, 0x1, P6 ;  /* 0x00000001aa00780c */ /* 0x000fc800037c1670 */
[----:B------:R-:W-:Y:S02]  /*1e660*/  FSEL R152, R152, -INF , !P6 ;  /* 0xff80000098987808 */ /* 0x000fe40007000000 */
[----:B------:R-:W-:-:S13]  /*1e670*/  ISETP.GE.AND P6, PT, R171, 0x9a, PT ;  /* 0x0000009aab00780c */ /* 0x000fda0003fc6270 */
[----:B------:R-:W-:Y:S02]  /*1e680*/  @P6 LOP3.LUT R16, R16, 0x8000000, RZ, 0xfc, !PT ;  /* 0x0800000010106812 */ /* 0x000fe400078efcff */
[----:B------:R-:W-:-:S04]  /*1e690*/  ISETP.GT.AND P6, PT, R169, 0x99, !P6 ;  /* 0x00000099a900780c */ /* 0x000fc800077c4270 */
[----:B------:R-:W-:-:S04]  /*1e6a0*/  ISETP.LT.OR P6, PT, R170, 0x9a, P6 ;  /* 0x0000009aaa00780c */ /* 0x000fc800037c1670 */
[----:B------:R-:W-:Y:S02]  /*1e6b0*/  FSEL R101, R101, -INF , !P6 ;  /* 0xff80000065657808 */ /* 0x000fe40007000000 */
[----:B------:R-:W-:-:S13]  /*1e6c0*/  LOP3.LUT P6, RZ, R18, 0x10, RZ, 0xc0, !PT ;  /* 0x0000001012ff7812 */ /* 0x000fda00078cc0ff */
[----:B------:R-:W-:Y:S05]  /*1e6d0*/  @!P6 BRA `(.L_x_1515) ;  /* 0x000000000058e947 */ /* 0x000fea0003800000 */
[----:B------:R-:W-:Y:S01]  /*1e6e0*/  ISETP.GT.AND P6, PT, R13, -0x1, PT ;  /* 0xffffffff0d00780c */ /* 0x000fe20003fc4270 */
[----:B------:R-:W-:-:S12]  /*1e6f0*/  BSSY B0, `(.L_x_1516) ;  /* 0x0000011000007945 */ /* 0x000fd80003800000 */
[----:B------:R-:W-:Y:S05]  /*1e700*/  @P6 BRA `(.L_x_1517) ;  /* 0x0000000000246947 */ /* 0x000fea0003800000 */
[----:B------:R-:W-:Y:S02]  /*1e710*/  IMAD.U32 R104, RZ, RZ, UR55 ;  /* 0x00000037ff687e24 */ /* 0x000fe4000f8e00ff */
[----:B------:R-:W-:-:S03]  /*1e720*/  VIADD R169, R12, 0x8 ;  /* 0x000000080ca97836 */ /* 0x000fc60000000000 */
[----:B------:R-:W-:Y:S02]  /*1e730*/  ISETP.NE.AND P6, PT, R104, 0x1, PT ;  /* 0x000000016800780c */ /* 0x000fe40003fc5270 */
[----:B------:R-:W-:-:S11]  /*1e740*/  LOP3.LUT R169, RZ, R169, RZ, 0x33, !PT ;  /* 0x000000a9ffa97212 */ /* 0x000fd600078e33ff */
[----:B------:R-:W0:Y:S02]  /*1e750*/  @P6 LDC.64 R20, c[0x0][0x9e8] ;  /* 0x00027a00ff146b82 */ /* 0x000e240000000a00 */
[----:B0-----:R-:W-:-:S05]  /*1e760*/  @P6 IMAD.HI.U32 R20, R169, R20, RZ ;  /* 0x00000014a9146227 */ /* 0x001fca00078e00ff */
[----:B------:R-:W-:-:S04]  /*1e770*/  @P6 SHF.R.U32.HI R169, RZ, R21, R20 ;  /* 0x00000015ffa96219 */ /* 0x000fc80000011614 */
[----:B------:R-:W-:Y:S01]  /*1e780*/  LOP3.LUT R169, RZ, R169, RZ, 0x33, !PT ;  /* 0x000000a9ffa97212 */ /* 0x000fe200078e33ff */
[----:B------:R-:W-:Y:S06]  /*1e790*/  BRA `(.L_x_1518) ;  /* 0x0000000000187947 */ /* 0x000fec0003800000 */
.L_x_1517:
[----:B------:R-:W-:Y:S02]  /*1e7a0*/  IMAD.U32 R104, RZ, RZ, UR55 ;  /* 0x00000037ff687e24 */ /* 0x000fe4000f8e00ff */
[----:B------:R-:W-:-:S03]  /*1e7b0*/  IMAD.MOV.U32 R169, RZ, RZ, R13 ;  /* 0x000000ffffa97224 */ /* 0x000fc600078e000d */
[----:B------:R-:W-:-:S13]  /*1e7c0*/  ISETP.NE.AND P6, PT, R104, 0x1, PT ;  /* 0x000000016800780c */ /* 0x000fda0003fc5270 */
[----:B------:R-:W0:Y:S02]  /*1e7d0*/  @P6 LDC.64 R20, c[0x0][0x9e8] ;  /* 0x00027a00ff146b82 */ /* 0x000e240000000a00 */
[----:B0-----:R-:W-:-:S05]  /*1e7e0*/  @P6 IMAD.HI.U32 R20, R13, R20, RZ ;  /* 0x000000140d146227 */ /* 0x001fca00078e00ff */
[----:B------:R-:W-:-:S07]  /*1e7f0*/  @P6 SHF.R.U32.HI R169, RZ, R21, R20 ;  /* 0x00000015ffa96219 */ /* 0x000fce0000011614 */
.L_x_1518:
[----:B------:R-:W-:Y:S05]  /*1e800*/  BSYNC B0 ;  /* 0x0000000000007941 */ /* 0x000fea0003800000 */
.L_x_1516:
[----:B------:R-:W-:-:S05]  /*1e810*/  IMAD R21, R169, R104, R168 ;  /* 0x00000068a9157224 */ /* 0x000fca00078e02a8 */
[----:B------:R-:W-:Y:S02]  /*1e820*/  VIADDMNMX R174, R21, R104, R174, PT ;  /* 0x0000006815ae7246 */ /* 0x000fe400038001ae */
[----:B------:R-:W-:-:S07]  /*1e830*/  VIMNMX R172, R172, R21, !PT ;  /* 0x00000015acac7248 */ /* 0x000fce0007fe0100 */
.L_x_1515:
[----:B------:R-:W-:Y:S02]  /*1e840*/  ISETP.GT.AND P1, PT, R172, 0x20, !P1 ;  /* 0x00000020ac00780c */ /* 0x000fe40004f24270 */
[----:B------:R-:W-:Y:S02]  /*1e850*/  LOP3.LUT P6, RZ, R16, 0x20000, RZ, 0xc0, !PT ;  /* 0x0002000010ff7812 */ /* 0x000fe400078cc0ff */
[----:B------:R-:W-:Y:S02]  /*1e860*/  ISETP.LT.OR P1, PT, R174, 0x21, P1 ;  /* 0x00000021ae00780c */ /* 0x000fe40000f21670 */
[----:B------:R-:W-:Y:S02]  /*1e870*/  FMNMX.FTZ R104, R152, R3, !PT ;  /* 0x0000000398687209 */ /* 0x000fe40007810000 */
[----:B------:R-:W-:Y:S02]  /*1e880*/  FSEL R21, R138, -INF , !P1 ;  /* 0xff8000008a157808 */ /* 0x000fe40004800000 */
[----:B------:R-:W-:-:S02]  /*1e890*/  LOP3.LUT P1, RZ, R16, 0x2, RZ, 0xc0, !PT ;  /* 0x0000000210ff7812 */ /* 0x000fc4000782c0ff */
[----:B------:R-:W-:Y:S02]  /*1e8a0*/  FMNMX.FTZ R104, R153, R104, !PT ;  /* 0x0000006899687209 */ /* 0x000fe40007810000 */
[----:B------:R-:W-:Y:S02]  /*1e8b0*/  ISETP.GT.AND P1, PT, R172, 0x21, !P1 ;  /* 0x00000021ac00780c */ /* 0x000fe40004f24270 */
[----:B------:R-:W-:Y:S02]  /*1e8c0*/  FMNMX.FTZ R104, R173, R104, !PT ;  /* 0x00000068ad687209 */ /* 0x000fe40007810000 */
[----:B------:R-:W-:Y:S02]  /*1e8d0*/  ISETP.LT.OR P1, PT, R174, 0x22, P1 ;  /* 0x00000022ae00780c */ /* 0x000fe40000f21670 */
[----:B------:R-:W-:Y:S02]  /*1e8e0*/  FMNMX.FTZ R104, R157, R104, !PT ;  /* 0x000000689d687209 */ /* 0x000fe40007810000 */
[----:B------:R-:W-:-:S02]  /*1e8f0*/  FSEL R139, R139, -INF , !P1 ;  /* 0xff8000008b8b7808 */ /* 0x000fc40004800000 */
[----:B------:R-:W-:Y:S02]  /*1e900*/  LOP3.LUT P1, RZ, R16, 0x4, RZ, 0xc0, !PT ;  /* 0x0000000410ff7812 */ /* 0x000fe4000782c0ff */
[----:B------:R-:W-:Y:S02]  /*1e910*/  FMNMX.FTZ R104, R175, R104, !PT ;  /* 0x00000068af687209 */ /* 0x000fe40007810000 */
[----:B------:R-:W-:Y:S02]  /*1e920*/  ISETP.GT.AND P1, PT, R172, 0x28, !P1 ;  /* 0x00000028ac00780c */ /* 0x000fe40004f24270 */
[----:B------:R-:W-:Y:S02]  /*1e930*/  FMNMX.FTZ R104, R161, R104, !PT ;  /* 0x00000068a1687209 */ /* 0x000fe40007810000 */
[----:B------:R-:W-:Y:S02]  /*1e940*/  ISETP.LT.OR P1, PT, R174, 0x29, P1 ;  /* 0x00000029ae00780c */ /* 0x000fe40000f21670 */
[----:B------:R-:W-:-:S02]  /*1e950*/  FMNMX.FTZ R104, R177, R104, !PT ;  /* 0x00000068b1687209 */ /* 0x000fc40007810000 */
[----:B------:R-:W-:Y:S02]  /*1e960*/  FSEL R169, R142, -INF , !P1 ;  /* 0xff8000008ea97808 */ /* 0x000fe40004800000 */
[----:B------:R-:W-:Y:S02]  /*1e970*/  LOP3.LUT P1, RZ, R16, 0x8, RZ, 0xc0, !PT ;  /* 0x0000000810ff7812 */ /* 0x000fe4000782c0ff */
[----:B------:R-:W-:Y:S02]  /*1e980*/  FMNMX.FTZ R104, R165, R104, !PT ;  /* 0x00000068a5687209 */ /* 0x000fe40007810000 */
[----:B------:R-:W-:Y:S02]  /*1e990*/  ISETP.GT.AND P1, PT, R172, 0x29, !P1 ;  /* 0x00000029ac00780c */ /* 0x000fe40004f24270 */
[----:B------:R-:W-:Y:S02]  /*1e9a0*/  FMNMX.FTZ R104, R179, R104, !PT ;  /* 0x00000068b3687209 */ /* 0x000fe40007810000 */
[----:B------:R-:W-:-:S02]  /*1e9b0*/  ISETP.LT.OR P1, PT, R174, 0x2a, P1 ;  /* 0x0000002aae00780c */ /* 0x000fc40000f21670 */
[----:B------:R-:W-:Y:S02]  /*1e9c0*/  FMNMX.FTZ R104, R137, R104, !PT ;  /* 0x0000006889687209 */ /* 0x000fe40007810000 */
[----:B------:R-:W-:Y:S02]  /*1e9d0*/  FSEL R143, R143, -INF , !P1 ;  /* 0xff8000008f8f7808 */ /* 0x000fe40004800000 */
[----:B------:R-:W-:Y:S02]  /*1e9e0*/  LOP3.LUT P1, RZ, R16, 0x10, RZ, 0xc0, !PT ;  /* 0x0000001010ff7812 */ /* 0x000fe4000782c0ff */
[----:B------:R-:W-:Y:S02]  /*1e9f0*/  FMNMX.FTZ R104, R181, R104, !PT ;  /* 0x00000068b5687209 */ /* 0x000fe40007810000 */
[----:B------:R-:W-:Y:S02]  /*1ea00*/  ISETP.GT.AND P1, PT, R172, 0x30, !P1 ;  /* 0x00000030ac00780c */ /* 0x000fe40004f24270 */
[----:B------:R-:W-:-:S02]  /*1ea10*/  FMNMX.FTZ R104, R141, R104, !PT ;  /* 0x000000688d687209 */ /* 0x000fc40007810000 */
[----:B------:R-:W-:Y:S02]  /*1ea20*/  ISETP.LT.OR P1, PT, R174, 0x31, P1 ;  /* 0x00000031ae00780c */ /* 0x000fe40000f21670 */
[----:B------:R-:W-:Y:S02]  /*1ea30*/  FMNMX.FTZ R104, R183, R104, !PT ;  /* 0x00000068b7687209 */ /* 0x000fe40007810000 */
[----:B------:R-:W-:Y:S02]  /*1ea40*/  FSEL R171, R146, -INF , !P1 ;  /* 0xff80000092ab7808 */ /* 0x000fe40004800000 */
[----:B------:R-:W-:Y:S02]  /*1ea50*/  LOP3.LUT P1, RZ, R16, 0x800000, RZ, 0xc0, !PT ;  /* 0x0080000010ff7812 */ /* 0x000fe4000782c0ff */
[----:B------:R-:W-:Y:S02]  /*1ea60*/  FMNMX.FTZ R104, R145, R104, !PT ;  /* 0x0000006891687209 */ /* 0x000fe40007810000 */
[----:B------:R-:W-:-:S02]  /*1ea70*/  ISETP.GT.AND P1, PT, R172, 0x31, !P1 ;  /* 0x00000031ac00780c */ /* 0x000fc40004f24270 */
[----:B------:R-:W-:Y:S02]  /*1ea80*/  FMNMX.FTZ R104, R185, R104, !PT ;  /* 0x00000068b9687209 */ /* 0x000fe40007810000 */
[----:B------:R-:W-:Y:S02]  /*1ea90*/  ISETP.LT.OR P1, PT, R174, 0x32, P1 ;  /* 0x00000032ae00780c */ /* 0x000fe40000f21670 */
[----:B------:R-:W-:Y:S02]  /*1eaa0*/  FMNMX.FTZ R104, R149, R104, !PT ;  /* 0x0000006895687209 */ /* 0x000fe40007810000 */
[----:B------:R-:W-:Y:S02]  /*1eab0*/  FSEL R147, R147, -INF , !P1 ;  /* 0xff80000093937808 */ /* 0x000fe40004800000 */
[----:B------:R-:W-:Y:S02]  /*1eac0*/  LOP3.LUT P1, RZ, R16, 0x400000, RZ, 0xc0, !PT ;  /* 0x0040000010ff7812 */ /* 0x000fe4000782c0ff */
[----:B------:R-:W-:-:S02]  /*1ead0*/  FMNMX.FTZ R104, R187, R104, !PT ;  /* 0x00000068bb687209 */ /* 0x000fc40007810000 */
[----:B------:R-:W-:Y:S02]  /*1eae0*/  ISETP.GT.AND P1, PT, R172, 0x38, !P1 ;  /* 0x00000038ac00780c */ /* 0x000fe40004f24270 */
[----:B------:R-:W-:Y:S02]  /*1eaf0*/  FMNMX.FTZ R104, R121, R104, !PT ;  /* 0x0000006879687209 */ /* 0x000fe40007810000 */
        /* <DEDUP_REMOVED lines=22> */
[----:B------:R-:W-:Y:S02]  /*1ec60*/  ISETP.GT.AND P2, PT, R172, 0x89, !P2 ;  /* 0x00000089ac00780c */ /* 0x000fe40005744270 */
[----:B------:R-:W-:Y:S02]  /*1ec70*/  FSEL R123, R123, -INF , !P1 ;  /* 0xff8000007b7b7808 */ /* 0x000fe40004800000 */
[----:B------:R-:W-:Y:S02]  /*1ec80*/  LOP3.LUT P1, RZ, R16, 0x40000, RZ, 0xc0, !PT ;  /* 0x0004000010ff7812 */ /* 0x000fe4000782c0ff */
[----:B------:R-:W-:Y:S02]  /*1ec90*/  ISETP.LT.OR P2, PT, R174, 0x8a, P2 ;  /* 0x0000008aae00780c */ /* 0x000fe40001741670 */
[C---:B------:R-:W-:Y:S02]  /*1eca0*/  ISETP.GT.AND P1, PT, R172.reuse, 0x48, !P1 ;  /* 0x00000048ac00780c */ /* 0x040fe40004f24270 */
[----:B------:R-:W-:-:S02]  /*1ecb0*/  ISETP.GT.AND P3, PT, R172, 0x90, !P3 ;  /* 0x00000090ac00780c */ /* 0x000fc40005f64270 */
[----:B------:R-:W-:Y:S02]  /*1ecc0*/  ISETP.LT.OR P1, PT, R174, 0x49, P1 ;  /* 0x00000049ae00780c */ /* 0x000fe40000f21670 */
[----:B------:R-:W-:Y:S02]  /*1ecd0*/  FSEL R95, R95, -INF , !P2 ;  /* 0xff8000005f5f7808 */ /* 0x000fe40005000000 */
[----:B------:R-:W-:Y:S02]  /*1ece0*/  FSEL R126, R126, -INF , !P1 ;  /* 0xff8000007e7e7808 */ /* 0x000fe40004800000 */
[----:B------:R-:W-:Y:S02]  /*1ecf0*/  ISETP.GT.AND P1, PT, R172, 0x49, !P6 ;  /* 0x00000049ac00780c */ /* 0x000fe40007724270 */
[----:B------:R-:W-:Y:S02]  /*1ed00*/  LOP3.LUT P6, RZ, R16, 0x40, RZ, 0xc0, !PT ;  /* 0x0000004010ff7812 */ /* 0x000fe400078cc0ff */
[----:B------:R-:W-:-:S02]  /*1ed10*/  ISETP.LT.OR P1, PT, R174, 0x4a, P1 ;  /* 0x0000004aae00780c */ /* 0x000fc40000f21670 */
[----:B------:R-:W-:Y:S02]  /*1ed20*/  ISETP.LT.OR P3, PT, R174, 0x91, P3 ;  /* 0x00000091ae00780c */ /* 0x000fe40001f61670 */
[----:B------:R-:W-:Y:S02]  /*1ed30*/  FSEL R127, R127, -INF , !P1 ;  /* 0xff8000007f7f7808 */ /* 0x000fe40004800000 */
[----:B------:R-:W-:Y:S02]  /*1ed40*/  LOP3.LUT P1, RZ, R16, 0x10000, RZ, 0xc0, !PT ;  /* 0x0001000010ff7812 */ /* 0x000fe4000782c0ff */
[C---:B------:R-:W-:Y:S02]  /*1ed50*/  ISETP.GT.AND P4, PT, R172.reuse, 0x91, !P4 ;  /* 0x00000091ac00780c */ /* 0x040fe40006784270 */
[----:B------:R-:W-:Y:S02]  /*1ed60*/  ISETP.GT.AND P1, PT, R172, 0x50, !P1 ;  /* 0x00000050ac00780c */ /* 0x000fe40004f24270 */
[----:B------:R-:W-:-:S02]  /*1ed70*/  FSEL R98, R98, -INF , !P3 ;  /* 0xff80000062627808 */ /* 0x000fc40005800000 */
[C---:B------:R-:W-:Y:S02]  /*1ed80*/  ISETP.LT.OR P1, PT, R174.reuse, 0x51, P1 ;  /* 0x00000051ae00780c */ /* 0x040fe40000f21670 */
[----:B------:R-:W-:Y:S02]  /*1ed90*/  ISETP.LT.OR P4, PT, R174, 0x92, P4 ;  /* 0x00000092ae00780c */ /* 0x000fe40002781670 */
[----:B------:R-:W-:Y:S02]  /*1eda0*/  FSEL R130, R130, -INF , !P1 ;  /* 0xff80000082827808 */ /* 0x000fe40004800000 */
[----:B------:R-:W-:Y:S02]  /*1edb0*/  LOP3.LUT P1, RZ, R16, 0x8000, RZ, 0xc0, !PT ;  /* 0x0000800010ff7812 */ /* 0x000fe4000782c0ff */
[C---:B------:R-:W-:Y:S02]  /*1edc0*/  ISETP.GT.AND P5, PT, R172.reuse, 0x98, !P5 ;  /* 0x00000098ac00780c */ /* 0x040fe40006fa4270 */
[----:B------:R-:W-:-:S02]  /*1edd0*/  ISETP.GT.AND P1, PT, R172, 0x51, !P1 ;  /* 0x00000051ac00780c */ /* 0x000fc40004f24270 */
[----:B------:R-:W-:Y:S02]  /*1ede0*/  FSEL R99, R99, -INF , !P4 ;  /* 0xff80000063637808 */ /* 0x000fe40006000000 */
[C---:B------:R-:W-:Y:S02]  /*1edf0*/  ISETP.LT.OR P1, PT, R174.reuse, 0x52, P1 ;  /* 0x00000052ae00780c */ /* 0x040fe40000f21670 */
[----:B------:R-:W-:Y:S02]  /*1ee00*/  ISETP.LT.OR P5, PT, R174, 0x99, P5 ;  /* 0x00000099ae00780c */ /* 0x000fe40002fa1670 */
[----:B------:R-:W-:Y:S02]  /*1ee10*/  FSEL R131, R131, -INF , !P1 ;  /* 0xff80000083837808 */ /* 0x000fe40004800000 */
[----:B------:R-:W-:Y:S02]  /*1ee20*/  LOP3.LUT P1, RZ, R16, 0x4000, RZ, 0xc0, !PT ;  /* 0x0000400010ff7812 */ /* 0x000fe4000782c0ff */
[----:B------:R-:W-:-:S02]  /*1ee30*/  ISETP.NE.AND P3, PT, R220, 0x3, PT ;  /* 0x00000003dc00780c */ /* 0x000fc40003f65270 */
[----:B------:R-:W-:-:S04]  /*1ee40*/  ISETP.GT.AND P1, PT, R172, 0x58, !P1 ;  /* 0x00000058ac00780c */ /* 0x000fc80004f24270 */
[----:B------:R-:W-:-:S04]  /*1ee50*/  ISETP.LT.OR P1, PT, R174, 0x59, P1 ;  /* 0x00000059ae00780c */ /* 0x000fc80000f21670 */
[----:B------:R-:W-:Y:S02]  /*1ee60*/  FSEL R134, R134, -INF , !P1 ;  /* 0xff80000086867808 */ /* 0x000fe40004800000 */
[----:B------:R-:W-:-:S04]  /*1ee70*/  LOP3.LUT P1, RZ, R16, 0x2000, RZ, 0xc0, !PT ;  /* 0x0000200010ff7812 */ /* 0x000fc8000782c0ff */
        /* <DEDUP_REMOVED lines=27> */
[----:B------:R-:W-:Y:S02]  /*1f030*/  ISETP.GT.AND P1, PT, R172, 0x78, !P6 ;  /* 0x00000078ac00780c */ /* 0x000fe40007724270 */
[----:B------:R-:W-:Y:S02]  /*1f040*/  LOP3.LUT P6, RZ, R16, 0x1000000, RZ, 0xc0, !PT ;  /* 0x0100000010ff7812 */ /* 0x000fe400078cc0ff */
        /* <DEDUP_REMOVED lines=47> */
[----:B------:R-:W-:Y:S02]  /*1f340*/  LOP3.LUT P6, RZ, R16, 0x1, RZ, 0xc0, !PT ;  /* 0x0000000110ff7812 */ /* 0x000fe400078cc0ff */
[----:B------:R-:W-:Y:S02]  /*1f350*/  FMNMX.FTZ R104, R116, R91, !PT ;  /* 0x0000005b74687209 */ /* 0x000fe40007810000 */
[----:B------:R-:W-:Y:S02]  /*1f360*/  FSEL R94, R94, -INF , !P1 ;  /* 0xff8000005e5e7808 */ /* 0x000fe40004800000 */
[----:B------:R-:W-:Y:S02]  /*1f370*/  FMNMX.FTZ R91, R117, R104, !PT ;  /* 0x00000068755b7209 */ /* 0x000fe40007810000 */
[----:B------:R-:W-:Y:S02]  /*1f380*/  ISETP.GT.AND P1, PT, R172, RZ, !P6 ;  /* 0x000000ffac00720c */ /* 0x000fe40007724270 */
[----:B------:R-:W-:-:S02]  /*1f390*/  FMNMX.FTZ R104, R88, R91, !PT ;  /* 0x0000005b58687209 */ /* 0x000fc40007810000 */
[----:B------:R-:W-:Y:S02]  /*1f3a0*/  ISETP.LT.OR P1, PT, R174, 0x1, P1 ;  /* 0x00000001ae00780c */ /* 0x000fe40000f21670 */
[----:B------:R-:W-:Y:S02]  /*1f3b0*/  FMNMX.FTZ R91, R89, R104, !PT ;  /* 0x00000068595b7209 */ /* 0x000fe40007810000 */
[----:B------:R-:W-:Y:S02]  /*1f3c0*/  FSEL R154, R154, -INF , !P1 ;  /* 0xff8000009a9a7808 */ /* 0x000fe40004800000 */
[----:B------:R-:W-:Y:S02]  /*1f3d0*/  FMNMX.FTZ R104, R92, R91, !PT ;  /* 0x0000005b5c687209 */ /* 0x000fe40007810000 */
[----:B------:R-:W-:Y:S02]  /*1f3e0*/  FMNMX.FTZ R136, R154, R0, !PT ;  /* 0x000000009a887209 */ /* 0x000fe40007810000 */
[----:B------:R-:W-:-:S02]  /*1f3f0*/  FMNMX.FTZ R91, R93, R104, !PT ;  /* 0x000000685d5b7209 */ /* 0x000fc40007810000 */
[----:B------:R-:W-:Y:S02]  /*1f400*/  LOP3.LUT P6, RZ, R16, 0x8000000, RZ, 0xc0, !PT ;  /* 0x0800000010ff7812 */ /* 0x000fe400078cc0ff */
[----:B------:R-:W-:Y:S02]  /*1f410*/  FMNMX.FTZ R104, R96, R91, !PT ;  /* 0x0000005b60687209 */ /* 0x000fe40007810000 */
[----:B------:R-:W-:Y:S02]  /*1f420*/  ISETP.GT.AND P2, PT, R172, 0x99, !P6 ;  /* 0x00000099ac00780c */ /* 0x000fe40007744270 */
[----:B------:R-:W-:Y:S02]  /*1f430*/  FMNMX.FTZ R91, R97, R104, !PT ;  /* 0x00000068615b7209 */ /* 0x000fe40007810000 */
[----:B------:R-:W-:Y:S02]  /*1f440*/  ISETP.LT.OR P2, PT, R174, 0x9a, P2 ;  /* 0x0000009aae00780c */ /* 0x000fe40001741670 */
[----:B------:R-:W-:-:S04]  /*1f450*/  FMNMX.FTZ R104, R100, R91, !PT ;  /* 0x0000005b64687209 */ /* 0x000fc80007810000 */
[----:B------:R-:W-:-:S05]  /*1f460*/  FMNMX.FTZ R104, R101, R104, !PT ;  /* 0x0000006865687209 */ /* 0x000fca0007810000 */
[----:B------:R-:W0:Y:S02]  /*1f470*/  SHFL.BFLY PT, R91, R104, 0x2, 0x1f ;  /* 0x0c401f00685b7f89 */ /* 0x000e2400000e0000 */
[----:B0-----:R-:W-:-:S05]  /*1f480*/  FMNMX.FTZ R120, R104, R91, !PT ;  /* 0x0000005b68787209 */ /* 0x001fca0007810000 */
[----:B------:R-:W0:Y:S02]  /*1f490*/  SHFL.BFLY PT, R91, R120, 0x1, 0x1f ;  /* 0x0c201f00785b7f89 */ /* 0x000e2400000e0000 */
[----:B0-----:R-:W-:-:S04]  /*1f4a0*/  FMNMX.FTZ R91, R120, R91, !PT ;  /* 0x0000005b785b7209 */ /* 0x001fc80007810000 */
[----:B------:R-:W-:Y:S01]  /*1f4b0*/  FSETP.NEU.FTZ.AND P1, PT, R91, -INF , PT ;  /* 0xff8000005b00780b */ /* 0x000fe20003f3d000 */
[----:B------:R-:W-:-:S05]  /*1f4c0*/  FFMA.FTZ R108, R2, R91, -8 ;  /* 0xc1000000026c7423 */ /* 0x000fca000001005b */
[----:B------:R-:W-:-:S05]  /*1f4d0*/  FSEL R108, R108, RZ, P1 ;  /* 0x000000ff6c6c7208 */ /* 0x000fca0000800000 */
[C-C-:B------:R-:W-:Y:S01]  /*1f4e0*/  FFMA.FTZ R120, R2.reuse, R173, -R108.reuse ;  /* 0x000000ad02787223 */ /* 0x140fe2000001086c */
[----:B------:R-:W-:Y:S01]  /*1f4f0*/  FMNMX.FTZ R173, R155, R136, !PT ;  /* 0x000000889bad7209 */ /* 0x000fe20007810000 */
[C-C-:B------:R-:W-:Y:S01]  /*1f500*/  FFMA.FTZ R152, R2.reuse, R152, -R108.reuse ;  /* 0x0000009802987223 */ /* 0x140fe2000001086c */
[----:B------:R-:W-:-:S01]  /*1f510*/  FFMA.FTZ R164, R2, R109, -R108 ;  /* 0x0000006d02a47223 */ /* 0x000fc2000001086c */
[----:B------:R-:W-:Y:S01]  /*1f520*/  FSEL R109, R103, -INF , !P2 ;  /* 0xff800000676d7808 */ /* 0x000fe20005000000 */
[----:B------:R-:W-:-:S01]  /*1f530*/  FFMA.FTZ R128, R2, R177, -R108 ;  /* 0x000000b102807223 */ /* 0x000fc2000001086c */
[----:B------:R-:W-:Y:S01]  /*1f540*/  FMNMX.FTZ R136, R158, R173, !PT ;  /* 0x000000ad9e887209 */ /* 0x000fe20007810000 */
[----:B------:R0:W-:Y:S01]  /*1f550*/  MUFU.EX2 R104, R152 ;  /* 0x0000009800687308 */ /* 0x0001e20000000800 */
[----:B------:R-:W-:-:S01]  /*1f560*/  FFMA.FTZ R124, R2, R175, -R108 ;  /* 0x000000af027c7223 */ /* 0x000fc2000001086c */
[C-C-:B------:R-:W-:Y:S01]  /*1f570*/  FFMA.FTZ R175, R2.reuse, R89, -R108.reuse ;  /* 0x0000005902af7223 */ /* 0x140fe2000001086c */
[----:B------:R-:W-:Y:S01]  /*1f580*/  FMNMX.FTZ R173, R159, R136, !PT ;  /* 0x000000889fad7209 */ /* 0x000fe20007810000 */
[C-C-:B------:R-:W-:Y:S01]  /*1f590*/  FFMA.FTZ R132, R2.reuse, R179, -R108.reuse ;  /* 0x000000b302847223 */ /* 0x140fe2000001086c */
[----:B------:R-:W-:-:S01]  /*1f5a0*/  FFMA.FTZ R153, R2, R153, -R108 ;  /* 0x0000009902997223 */ /* 0x000fc2000001086c */
[--C-:B------:R-:W-:Y:S01]  /*1f5b0*/  FFMA.FTZ R157, R2, R157, -R108.reuse ;  /* 0x0000009d029d7223 */ /* 0x100fe2000001086c */
[----:B------:R-:W-:Y:S01]  /*1f5c0*/  FMNMX.FTZ R138, R162, R173, !PT ;  /* 0x000000ada28a7209 */ /* 0x000fe20007810000 */
[----:B------:R-:W-:Y:S01]  /*1f5d0*/  MUFU.EX2 R103, R164 ;  /* 0x000000a400677308 */ /* 0x000fe20000000800 */
[----:B------:R-:W-:-:S01]  /*1f5e0*/  FFMA.FTZ R161, R2, R161, -R108 ;  /* 0x000000a102a17223 */ /* 0x000fc2000001086c */
[C-C-:B------:R-:W-:Y:S01]  /*1f5f0*/  FFMA.FTZ R165, R2.reuse, R165, -R108.reuse ;  /* 0x000000a502a57223 */ /* 0x140fe2000001086c */
[----:B------:R-:W-:Y:S01]  /*1f600*/  FMNMX.FTZ R173, R163, R138, !PT ;  /* 0x0000008aa3ad7209 */ /* 0x000fe20007810000 */
[C-C-:B------:R-:W-:Y:S01]  /*1f610*/  FFMA.FTZ R137, R2.reuse, R137, -R108.reuse ;  /* 0x0000008902897223 */ /* 0x140fe2000001086c */
[----:B------:R-:W-:-:S01]  /*1f620*/  FFMA.FTZ R181, R2, R181, -R108 ;  /* 0x000000b502b57223 */ /* 0x000fc2000001086c */
[--C-:B------:R-:W-:Y:S01]  /*1f630*/  FFMA.FTZ R141, R2, R141, -R108.reuse ;  /* 0x0000008d028d7223 */ /* 0x100fe2000001086c */
[----:B------:R-:W-:Y:S01]  /*1f640*/  FMNMX.FTZ R138, R166, R173, !PT ;  /* 0x000000ada68a7209 */ /* 0x000fe20007810000 */
[C-C-:B------:R-:W-:Y:S01]  /*1f650*/  FFMA.FTZ R183, R2.reuse, R183, -R108.reuse ;  /* 0x000000b702b77223 */ /* 0x140fe2000001086c */
[----:B------:R-:W-:-:S01]  /*1f660*/  FFMA.FTZ R145, R2, R145, -R108 ;  /* 0x0000009102917223 */ /* 0x000fc2000001086c */
[C-C-:B------:R-:W-:Y:S01]  /*1f670*/  FFMA.FTZ R185, R2.reuse, R185, -R108.reuse ;  /* 0x000000b902b97223 */ /* 0x140fe2000001086c */
        /* <DEDUP_REMOVED lines=27> */
[----:B------:R-:W-:Y:S01]  /*1f830*/  FFMA.FTZ R101, R2, R101, -R108 ;  /* 0x0000006502657223 */ /* 0x000fe2000001086c */
        /* <DEDUP_REMOVED lines=21> */
[----:B0-----:R-:W-:Y:S01]  /*1f990*/  FMNMX.FTZ R152, R114, R173, !PT ;  /* 0x000000ad72987209 */ /* 0x001fe20007810000 */
        /* <DEDUP_REMOVED lines=12> */
[----:B------:R-:W-:Y:S01]  /*1fa60*/  MUFU.EX2 R138, R183 ;  /* 0x000000b7008a7308 */ /* 0x000fe20000000800 */
[----:B------:R-:W-:Y:S01]  /*1fa70*/  FSEL R173, R102, -INF , !P5 ;  /* 0xff80000066ad7808 */ /* 0x000fe20006800000 */
[C-C-:B------:R-:W-:Y:S01]  /*1fa80*/  FFMA.FTZ R102, R2.reuse, R112, -R108.reuse ;  /* 0x0000007002667223 */ /* 0x140fe2000001086c */
[----:B------:R-:W-:Y:S01]  /*1fa90*/  FMNMX.FTZ R160, R99, R160, !PT ;  /* 0x000000a063a07209 */ /* 0x000fe20007810000 */
[----:B------:R-:W-:-:S03]  /*1faa0*/  FFMA.FTZ R112, R2, R116, -R108 ;  /* 0x0000007402707223 */ /* 0x000fc6000001086c */
[----:B------:R-:W-:Y:S01]  /*1fab0*/  FMNMX.FTZ R160, R173, R160, !PT ;  /* 0x000000a0ada07209 */ /* 0x000fe20007810000 */
[----:B------:R-:W-:Y:S03]  /*1fac0*/  MUFU.EX2 R145, R145 ;  /* 0x0000009100917308 */ /* 0x000fe60000000800 */
[----:B------:R-:W-:-:S05]  /*1fad0*/  FMNMX.FTZ R160, R109, R160, !PT ;  /* 0x000000a06da07209 */ /* 0x000fca0007810000 */
[----:B------:R-:W0:Y:S01]  /*1fae0*/  SHFL.BFLY PT, R177, R160, 0x2, 0x1f ;  /* 0x0c401f00a0b17f89 */ /* 0x000e2200000e0000 */
[----:B------:R-:W-:Y:S08]  /*1faf0*/  MUFU.EX2 R140, R185 ;  /* 0x000000b9008c7308 */ /* 0x000ff00000000800 */
[----:B------:R-:W-:Y:S08]  /*1fb00*/  MUFU.EX2 R149, R149 ;  /* 0x0000009500957308 */ /* 0x000ff00000000800 */
[----:B------:R-:W-:Y:S01]  /*1fb10*/  MUFU.EX2 R142, R187 ;  /* 0x000000bb008e7308 */ /* 0x000fe20000000800 */
[----:B0-----:R-:W-:-:S07]  /*1fb20*/  FMNMX.FTZ R177, R160, R177, !PT ;  /* 0x000000b1a0b17209 */ /* 0x001fce0007810000 */
[----:B------:R-:W-:Y:S01]  /*1fb30*/  MUFU.EX2 R121, R121 ;  /* 0x0000007900797308 */ /* 0x000fe20000000800 */
[----:B------:R-:W-:Y:S01]  /*1fb40*/  FSEL R160, R91, RZ, P1 ;  /* 0x000000ff5ba07208 */ /* 0x000fe20000800000 */
[----:B------:R-:W0:Y:S04]  /*1fb50*/  SHFL.BFLY PT, R116, R177, 0x1, 0x1f ;  /* 0x0c201f00b1747f89 */ /* 0x000e2800000e0000 */
[----:B------:R-:W-:-:S02]  /*1fb60*/  FADD.FTZ R3, -R160, R3 ;  /* 0x00000003a0037221 */ /* 0x000fc40000010100 */
[----:B------:R-:W-:Y:S02]  /*1fb70*/  MUFU.EX2 R144, R189 ;  /* 0x000000bd00907308 */ /* 0x000fe40000000800 */
[----:B------:R-:W-:-:S06]  /*1fb80*/  FMUL.FTZ R3, R2, R3 ;  /* 0x0000000302037220 */ /* 0x000fcc0000410000 */
[----:B------:R-:W1:Y:S08]  /*1fb90*/  MUFU.EX2 R3, R3 ;  /* 0x0000000300037308 */ /* 0x000e700000000800 */
[----:B------:R-:W-:Y:S01]  /*1fba0*/  MUFU.EX2 R125, R125 ;  /* 0x0000007d007d7308 */ /* 0x000fe20000000800 */
[----:B0-----:R-:W-:-:S04]  /*1fbb0*/  FMNMX.FTZ R89, R177, R116, !PT ;  /* 0x00000074b1597209 */ /* 0x001fc80007810000 */
[----:B------:R-:W-:Y:S01]  /*1fbc0*/  FSETP.NEU.FTZ.AND P1, PT, R89, -INF , PT ;  /* 0xff8000005900780b */ /* 0x000fe20003f3d000 */
[----:B------:R-:W-:-:S01]  /*1fbd0*/  FFMA.FTZ R177, R2, R89, -8 ;  /* 0xc100000002b17423 */ /* 0x000fc20000010059 */
[----:B-1----:R-:W-:Y:S01]  /*1fbe0*/  FFMA.FTZ R168, R3, R7, R104 ;  /* 0x0000000703a87223 */ /* 0x002fe20000010068 */
[----:B------:R-:W-:Y:S03]  /*1fbf0*/  MUFU.EX2 R146, R203 ;  /* 0x000000cb00927308 */ /* 0x000fe60000000800 */
[----:B------:R-:W-:-:S05]  /*1fc00*/  FSEL R177, R177, RZ, P1 ;  /* 0x000000ffb1b17208 */ /* 0x000fca0000800000 */
[C-C-:B------:R-:W-:Y:S01]  /*1fc10*/  FFMA.FTZ R164, R2.reuse, R147, -R177.reuse ;  /* 0x0000009302a47223 */ /* 0x140fe200000108b1 */
[----:B------:R-:W-:-:S01]  /*1fc20*/  FFMA.FTZ R147, R2, R150, -R177 ;  /* 0x0000009602937223 */ /* 0x000fc200000108b1 */
[C-C-:B------:R-:W-:Y:S01]  /*1fc30*/  FFMA.FTZ R150, R2.reuse, R151, -R177.reuse ;  /* 0x0000009702967223 */ /* 0x140fe200000108b1 */
[----:B------:R-:W-:Y:S01]  /*1fc40*/  FSEL R151, R89, RZ, P1 ;  /* 0x000000ff59977208 */ /* 0x000fe20000800000 */
[C-C-:B------:R-:W-:Y:S01]  /*1fc50*/  FFMA.FTZ R116, R2.reuse, R158, -R177.reuse ;  /* 0x0000009e02747223 */ /* 0x140fe200000108b1 */
[----:B------:R-:W-:-:S01]  /*1fc60*/  FFMA.FTZ R158, R2, R166, -R177 ;  /* 0x000000a6029e7223 */ /* 0x000fc200000108b1 */
[C-C-:B------:R-:W-:Y:S01]  /*1fc70*/  FFMA.FTZ R166, R2.reuse, R126, -R177.reuse ;  /* 0x0000007e02a67223 */ /* 0x140fe200000108b1 */
[----:B------:R-:W-:-:S01]  /*1fc80*/  FFMA.FTZ R179, R2, R154, -R177 ;  /* 0x0000009a02b37223 */ /* 0x000fc200000108b1 */
[----:B------:R-:W-:Y:S01]  /*1fc90*/  FADD.FTZ R151, -R151, R0 ;  /* 0x0000000097977221 */ /* 0x000fe20000010100 */
[----:B------:R-:W-:-:S01]  /*1fca0*/  FFMA.FTZ R108, R2, R155, -R177 ;  /* 0x0000009b026c7223 */ /* 0x000fc200000108b1 */
[C-C-:B------:R-:W-:Y:S01]  /*1fcb0*/  FFMA.FTZ R155, R2.reuse, R159, -R177.reuse ;  /* 0x0000009f029b7223 */ /* 0x140fe200000108b1 */
[----:B------:R-:W-:Y:S01]  /*1fcc0*/  MUFU.EX2 R116, R116 ;  /* 0x0000007400747308 */ /* 0x000fe20000000800 */
[C---:B------:R-:W-:Y:S01]  /*1fcd0*/  FMUL.FTZ R126, R2.reuse, R151 ;  /* 0x00000097027e7220 */ /* 0x040fe20000410000 */
[C-C-:B------:R-:W-:Y:S01]  /*1fce0*/  FFMA.FTZ R154, R2.reuse, R162, -R177.reuse ;  /* 0x000000a2029a7223 */ /* 0x140fe200000108b1 */
[----:B------:R-:W-:-:S01]  /*1fcf0*/  FFMA.FTZ R159, R2, R163, -R177 ;  /* 0x000000a3029f7223 */ /* 0x000fc200000108b1 */
[----:B------:R-:W-:Y:S01]  /*1fd00*/  FADD.FTZ R151, R153, R168 ;  /* 0x000000a899977221 */ /* 0x000fe20000010000 */
        /* <DEDUP_REMOVED lines=19> */
[----:B------:R-:W1:Y:S01]  /*1fe40*/  MUFU.EX2 R108, R108 ;  /* 0x0000006c006c7308 */ /* 0x000e620000000800 */
[----:B------:R-:W-:-:S01]  /*1fe50*/  FFMA.FTZ R114, R2, R114, -R177 ;  /* 0x0000007202727223 */ /* 0x000fc200000108b1 */
[C-C-:B------:R-:W-:Y:S01]  /*1fe60*/  FFMA.FTZ R115, R2.reuse, R115, -R177.reuse ;  /* 0x0000007302737223 */ /* 0x140fe200000108b1 */
[----:B------:R-:W-:-:S01]  /*1fe70*/  FFMA.FTZ R118, R2, R118, -R177 ;  /* 0x0000007602767223 */ /* 0x000fc200000108b1 */
[C-C-:B------:R-:W-:Y:S01]  /*1fe80*/  FFMA.FTZ R119, R2.reuse, R119, -R177.reuse ;  /* 0x0000007702777223 */ /* 0x140fe200000108b1 */
[----:B------:R-:W-:-:S01]  /*1fe90*/  FFMA.FTZ R90, R2, R90, -R177 ;  /* 0x0000005a025a7223 */ /* 0x000fc200000108b1 */
[C-C-:B------:R-:W-:Y:S01]  /*1fea0*/  FFMA.FTZ R95, R2.reuse, R95, -R177.reuse ;  /* 0x0000005f025f7223 */ /* 0x140fe200000108b1 */
[----:B------:R-:W-:-:S01]  /*1feb0*/  FFMA.FTZ R99, R2, R99, -R177 ;  /* 0x0000006302637223 */ /* 0x000fc200000108b1 */
[----:B------:R-:W2:Y:S01]  /*1fec0*/  MUFU.EX2 R155, R155 ;  /* 0x0000009b009b7308 */ /* 0x000ea20000000800 */
[----:B0-----:R-:W-:-:S01]  /*1fed0*/  FFMA.FTZ R7, R126, R6, R179 ;  /* 0x000000067e077223 */ /* 0x001fc200000100b3 */
[----:B------:R-:W-:Y:S01]  /*1fee0*/  FADD.FTZ R6, R120, R151 ;  /* 0x0000009778067221 */ /* 0x000fe20000010000 */
[----:B------:R-:W-:-:S05]  /*1fef0*/  FFMA.FTZ R109, R2, R109, -R177 ;  /* 0x0000006d026d7223 */ /* 0x000fca00000108b1 */
[----:B------:R-:W0:Y:S01]  /*1ff00*/  MUFU.EX2 R154, R154 ;  /* 0x0000009a009a7308 */ /* 0x000e220000000800 */
[----:B-1----:R-:W-:-:S07]  /*1ff10*/  FADD.FTZ R7, R108, R7 ;  /* 0x000000076c077221 */ /* 0x002fce0000010000 */
[----:B------:R-:W1:Y:S08]  /*1ff20*/  MUFU.EX2 R159, R159 ;  /* 0x0000009f009f7308 */ /* 0x000e700000000800 */
[----:B------:R-:W3:Y:S08]  /*1ff30*/  MUFU.EX2 R158, R158 ;  /* 0x0000009e009e7308 */ /* 0x000ef00000000800 */
[----:B------:R4:W-:Y:S08]  /*1ff40*/  MUFU.EX2 R0, R166 ;  /* 0x000000a600007308 */ /* 0x0009f00000000800 */
[----:B------:R-:W5:Y:S01]  /*1ff50*/  MUFU.EX2 R163, R163 ;  /* 0x000000a300a37308 */ /* 0x000f620000000800 */
[----:B----4-:R-:W-:-:S01]  /*1ff60*/  FADD.FTZ R166, R116, R7 ;  /* 0x0000000774a67221 */ /* 0x010fc20000010000 */
[----:B------:R-:W-:-:S03]  /*1ff70*/  FADD.FTZ R7, R157, R6 ;  /* 0x000000069d077221 */ /* 0x000fc60000010000 */
[----:B--2---:R-:W-:Y:S01]  /*1ff80*/  FADD.FTZ R151, R155, R166 ;  /* 0x000000a69b977221 */ /* 0x004fe20000010000 */
[----:B------:R-:W-:-:S02]  /*1ff90*/  FADD.FTZ R6, R124, R7 ;  /* 0x000000077c067221 */ /* 0x000fc40000010000 */
[----:B------:R-:W2:Y:S01]  /*1ffa0*/  MUFU.EX2 R21, R21 ;  /* 0x0000001500157308 */ /* 0x000ea20000000800 */
[----:B0-----:R-:W-:-:S01]  /*1ffb0*/  FADD.FTZ R166, R154, R151 ;  /* 0x000000979aa67221 */ /* 0x001fc20000010000 */
[----:B------:R-:W-:-:S03]  /*1ffc0*/  FADD.FTZ R7, R161, R6 ;  /* 0x00000006a1077221 */ /* 0x000fc60000010000 */
[----:B-1----:R-:W-:Y:S01]  /*1ffd0*/  FADD.FTZ R151, R159, R166 ;  /* 0x000000a69f977221 */ /* 0x002fe20000010000 */
[----:B------:R-:W-:-:S02]  /*1ffe0*/  FADD.FTZ R6, R128, R7 ;  /* 0x0000000780067221 */ /* 0x000fc40000010000 */
[----:B------:R-:W0:Y:S01]  /*1fff0*/  MUFU.EX2 R160, R160 ;  /* 0x000000a000a07308 */ /* 0x000e220000000800 */
[----:B---3--:R-:W-:-:S01]  /*20000*/  FADD.FTZ R166, R158, R151 ;  /* 0x000000979ea67221 */ /* 0x008fc20000010000 */
[----:B------:R-:W-:-:S03]  /*20010*/  FADD.FTZ R7, R165, R6 ;  /* 0x00000006a5077221 */ /* 0x000fc60000010000 */
[----:B-----5:R-:W-:Y:S01]  /*20020*/  FADD.FTZ R166, R163, R166 ;  /* 0x000000a6a3a67221 */ /* 0x020fe20000010000 */
[----:B------:R-:W-:-:S02]  /*20030*/  FADD.FTZ R6, R132, R7 ;  /* 0x0000000784067221 */ /* 0x000fc40000010000 */
        /* <DEDUP_REMOVED lines=20> */
[----:B--2---:R-:W-:-:S01]  /*20180*/  FADD.FTZ R7, R147, R6 ;  /* 0x0000000693077221 */ /* 0x004fc20000010000 */
[----:B------:R-:W-:-:S06]  /*20190*/  FADD.FTZ R6, R142, R151 ;  /* 0x000000978e067221 */ /* 0x000fcc0000010000 */
[----:B------:R-:W2:Y:S01]  /*201a0*/  MUFU.EX2 R123, R123 ;  /* 0x0000007b007b7308 */ /* 0x000ea20000000800 */
[----:B0-----:R-:W-:-:S07]  /*201b0*/  FADD.FTZ R7, R150, R7 ;  /* 0x0000000796077221 */ /* 0x001fce0000010000 */
[----:B------:R-:W0:Y:S01]  /*201c0*/  MUFU.EX2 R127, R127 ;  /* 0x0000007f007f7308 */ /* 0x000e220000000800 */
[----:B-1----:R-:W-:-:S01]  /*201d0*/  FADD.FTZ R166, R122, R7 ;  /* 0x000000077aa67221 */ /* 0x002fc20000010000 */
        /* <DEDUP_REMOVED lines=8> */
[----:B0-----:R-:W-:-:S07]  /*20260*/  FADD.FTZ R151, R127, R166 ;  /* 0x000000a67f977221 */ /* 0x001fce0000010000 */
[----:B------:R-:W0:Y:S01]  /*20270*/  MUFU.EX2 R131, R131 ;  /* 0x0000008300837308 */ /* 0x000e220000000800 */
[----:B-1----:R-:W-:-:S01]  /*20280*/  FADD.FTZ R166, R130, R151 ;  /* 0x0000009782a67221 */ /* 0x002fc20000010000 */
[----:B------:R-:W-:-:S06]  /*20290*/  FFMA.FTZ R151, R2, R20, -R177 ;  /* 0x0000001402977223 */ /* 0x000fcc00000108b1 */
        /* <DEDUP_REMOVED lines=25> */
[----:B-1----:R-:W-:-:S07]  /*20430*/  FADD.FTZ R94, R110, R167 ;  /* 0x000000a76e5e7221 */ /* 0x002fce0000010000 */
[----:B------:R-:W1:Y:S01]  /*20440*/  MUFU.EX2 R114, R114 ;  /* 0x0000007200727308 */ /* 0x000e620000000800 */
[----:B--2---:R-:W-:-:S01]  /*20450*/  FADD.FTZ R167, R111, R94 ;  /* 0x0000005e6fa77221 */ /* 0x004fc20000010000 */
[----:B------:R-:W-:-:S06]  /*20460*/  FFMA.FTZ R94, R2, R98, -R177 ;  /* 0x00000062025e7223 */ /* 0x000fcc00000108b1 */
        /* <DEDUP_REMOVED lines=45> */
[----:B-1----:R-:W-:-:S03]  /*20740*/  FADD.FTZ R7, R101, R6 ;  /* 0x0000000665077221 */ /* 0x002fc60000010000 */
[----:B--2---:R-:W-:Y:S01]  /*20750*/  FADD.FTZ R6, R109, R166 ;  /* 0x000000a66d067221 */ /* 0x004fe20000010000 */
[----:B------:R-:W-:Y:S06]  /*20760*/  @!P3 BRA `(.L_x_1519) ;  /* 0x000000000004b947 */ /* 0x000fec0003800000 */
[----:B------:R-:W-:Y:S01]  /*20770*/  BPT.TRAP 0x1 ;  /* 0x000000040000795c */ /* 0x000fe20000300000 */
.L_x_1519:
[----:B------:R-:W-:Y:S01]  /*20780*/  F2FP.SATFINITE.E4M3.F32.PACK_AB_MERGE_C R0, R127, R0, RZ ;  /* 0x000000007f00723e */ /* 0x000fe200048070ff */
[----:B------:R-:W-:Y:S01]  /*20790*/  FMUL.FTZ R24, R24, R3 ;  /* 0x0000000318187220 */ /* 0x000fe20000410000 */
[----:B------:R-:W-:Y:S01]  /*207a0*/  F2FP.SATFINITE.E4M3.F32.PACK_AB_MERGE_C R139, R162, R139, RZ ;  /* 0x0000008ba28b723e */ /* 0x000fe200048070ff */
[-C--:B------:R-:W-:Y:S01]  /*207b0*/  FMUL.FTZ R25, R25, R3.reuse ;  /* 0x0000000319197220 */ /* 0x080fe20000410000 */
[----:B------:R-:W-:Y:S01]  /*207c0*/  F2FP.SATFINITE.E4M3.F32.PACK_AB_MERGE_C R177, R123, R122, R0 ;  /* 0x0000007a7bb1723e */ /* 0x000fe20004807000 */
[----:B------:R-:W-:Y:S01]  /*207d0*/  IMAD R0, R190, 0x8, R17 ;  /* 0x00000008be007824 */ /* 0x000fe200078e0211 */
[----:B------:R-:W-:Y:S01]  /*207e0*/  ISETP.GT.AND P1, PT, R4, R10, PT ;  /* 0x0000000a0400720c */ /* 0x000fe20003f24270 */
[----:B------:R-:W-:Y:S01]  /*207f0*/  FMUL.FTZ R28, R28, R3 ;  /* 0x000000031c1c7220 */ /* 0x000fe20000410000 */
[----:B------:R-:W-:Y:S01]  /*20800*/  F2FP.SATFINITE.E4M3.F32.PACK_AB_MERGE_C R181, R160, R21, R139 ;  /* 0x00000015a0b5723e */ /* 0x000fe2000480708b */
[----:B------:R-:W-:Y:S01]  /*20810*/  IMAD.U32 R21, RZ, RZ, UR37 ;  /* 0x00000025ff157e24 */ /* 0x000fe2000f8e00ff */
[----:B------:R-:W-:Y:S01]  /*20820*/  F2FP.SATFINITE.E4M3.F32.PACK_AB_MERGE_C R118, R119, R118, RZ ;  /* 0x000000767776723e */ /* 0x000fe200048070ff */
[----:B------:R-:W-:Y:S01]  /*20830*/  VIADD R0, R0, 0x29860 ;  /* 0x0002986000007836 */ /* 0x000fe20000000000 */
[----:B------:R-:W-:Y:S01]  /*20840*/  F2FP.SATFINITE.E4M3.F32.PACK_AB_MERGE_C R116, R155, R116, RZ ;  /* 0x000000749b74723e */ /* 0x000fe200048070ff */
[-C--:B------:R-:W-:Y:S01]  /*20850*/  FMUL.FTZ R29, R29, R3.reuse ;  /* 0x000000031d1d7220 */ /* 0x080fe20000410000 */
[----:B------:R-:W-:Y:S01]  /*20860*/  F2FP.SATFINITE.E4M3.F32.PACK_AB_MERGE_C R92, R93, R92, RZ ;  /* 0x0000005c5d5c723e */ /* 0x000fe200048070ff */
[-C--:B------:R-:W-:Y:S01]  /*20870*/  FMUL.FTZ R32, R32, R3.reuse ;  /* 0x0000000320207220 */ /* 0x080fe20000410000 */
[----:B------:R-:W-:Y:S01]  /*20880*/  PRMT R0, R21, 0x654, R0 ;  /* 0x0000065415007816 */ /* 0x000fe20000000000 */
[-C--:B------:R-:W-:Y:S01]  /*20890*/  FMUL.FTZ R33, R33, R3.reuse ;  /* 0x0000000321217220 */ /* 0x080fe20000410000 */
[----:B------:R-:W-:Y:S01]  /*208a0*/  F2FP.SATFINITE.E4M3.F32.PACK_AB_MERGE_C R118, R115, R114, R118 ;  /* 0x000000727376723e */ /* 0x000fe20004807076 */
[-C--:B------:R-:W-:Y:S01]  /*208b0*/  FMUL.FTZ R36, R36, R3.reuse ;  /* 0x0000000324247220 */ /* 0x080fe20000410000 */
[----:B------:R-:W-:Y:S01]  /*208c0*/  F2FP.SATFINITE.E4M3.F32.PACK_AB_MERGE_C R120, R157, R120, RZ ;  /* 0x000000789d78723e */ /* 0x000fe200048070ff */
[----:B------:R0:W-:Y:S01]  /*208d0*/  SYNCS.ARRIVE.TRANS64.RED.A1T0 RZ, [R0+URZ], RZ ;  /* 0x000000ff00ff79a7 */ /* 0x0001e2000810043f */
        /* <DEDUP_REMOVED lines=89> */
[----:B0-----:R-:W-:Y:S02]  /*20e70*/  IMAD.MOV.U32 R0, RZ, RZ, R89 ;  /* 0x000000ffff007224 */ /* 0x001fe400078e0059 */
[----:B------:R-:W-:Y:S02]  /*20e80*/  IMAD.MOV.U32 R3, RZ, RZ, R91 ;  /* 0x000000ffff037224 */ /* 0x000fe400078e005b */
[----:B------:R-:W-:Y:S02]  /*20e90*/  IMAD.MOV.U32 R189, RZ, RZ, R15 ;  /* 0x000000ffffbd7224 */ /* 0x000fe400078e000f */
[----:B------:R-:W-:Y:S02]  /*20ea0*/  IMAD.MOV.U32 R190, RZ, RZ, R14 ;  /* 0x000000ffffbe7224 */ /* 0x000fe400078e000e */
[----:B------:R-:W-:Y:S01]  /*20eb0*/  IMAD.MOV.U32 R175, RZ, RZ, R118 ;  /* 0x000000ffffaf7224 */ /* 0x000fe200078e0076 */
[----:B------:R-:W-:Y:S06]  /*20ec0*/  @P1 BRA `(.L_x_1520) ;  /* 0xffffffb000841947 */ /* 0x000fec000383ffff */
[----:B------:R-:W-:Y:S02]  /*20ed0*/  IMAD.MOV.U32 R0, RZ, RZ, R89 ;  /* 0x000000ffff007224 */ /* 0x000fe400078e0059 */
[----:B------:R-:W-:Y:S02]  /*20ee0*/  IMAD.MOV.U32 R3, RZ, RZ, R91 ;  /* 0x000000ffff037224 */ /* 0x000fe400078e005b */
[----:B------:R-:W-:Y:S02]  /*20ef0*/  IMAD.MOV.U32 R190, RZ, RZ, R14 ;  /* 0x000000ffffbe7224 */ /* 0x000fe400078e000e */
[----:B------:R-:W-:-:S07]  /*20f00*/  IMAD.MOV.U32 R189, RZ, RZ, R15 ;  /* 0x000000ffffbd7224 */ /* 0x000fce00078e000f */
.L_x_1501:
[----:B------:R-:W0:Y:S01]  /*20f10*/  LDC R13, c[0x0][0x9e4] ;  /* 0x00027900ff0d7b82 */ /* 0x000e220000000800 */
[----:B------:R-:W-:Y:S01]  /*20f20*/  LOP3.LUT R18, R18, 0xffffffef, RZ, 0xc0, !PT ;  /* 0xffffffef12127812 */ /* 0x000fe200078ec0ff */
[----:B------:R-:W-:Y:S01]  /*20f30*/  IMAD.IADD R8, R208, 0x1, -R8 ;  /* 0x00000001d0087824 */ /* 0x000fe200078e0a08 */
[----:B0-----:R-:W-:-:S13]  /*20f40*/  ISETP.GE.AND P1, PT, R13, 0x1, PT ;  /* 0x000000010d00780c */ /* 0x001fda0003f26270 */
[----:B------:R-:W-:Y:S01]  /*20f50*/  @P1 LOP3.LUT R18, R18, 0x10, RZ, 0xfc, !PT ;  /* 0x0000001012121812 */ /* 0x000fe200078efcff */
        /* <DEDUP_REMOVED lines=11> */
.L_x_1523:
[----:B------:R-:W-:-:S13]  /*21010*/  ISETP.NE.AND P1, PT, R13, 0x1, PT ;  /* 0x000000010d00780c */ /* 0x000fda0003f25270 */
[----:B------:R-:W0:Y:S02]  /*21020*/  @P1 LDC.64 R10, c[0x0][0x9e8] ;  /* 0x00027a00ff0a1b82 */ /* 0x000e240000000a00 */
[----:B0-----:R-:W-:-:S05]  /*21030*/  @P1 IMAD.HI.U32 R10, R208, R10, RZ ;  /* 0x0000000ad00a1227 */ /* 0x001fca00078e00ff */
[----:B------:R-:W-:-:S07]  /*21040*/  @P1 SHF.R.U32.HI R208, RZ, R11, R10 ;  /* 0x0000000bffd01219 */ /* 0x000fce000001160a */
.L_x_1524:
[----:B------:R-:W-:Y:S05]  /*21050*/  BSYNC B0 ;  /* 0x0000000000007941 */ /* 0x000fea0003800000 */
.L_x_1522:
[----:B------:R-:W-:-:S05]  /*21060*/  IMAD R5, R208, R13, RZ ;  /* 0x0000000dd0057224 */ /* 0x000fca00078e02ff */
[----:B------:R-:W-:-:S07]  /*21070*/  VIMNMX R8, R8, R5, !PT ;  /* 0x0000000508087248 */ /* 0x000fce0007fe0100 */
.L_x_1521:
[----:B------:R-:W-:-:S04]  /*21080*/  VIADD R8, R8, 0x9f ;  /* 0x0000009f08087836 */ /* 0x000fc80000000000 */
[----:B------:R-:W-:-:S05]  /*21090*/  IMAD.HI R8, R8, 0x66666667, RZ ;  /* 0x6666666708087827 */ /* 0x000fca00078e02ff */
[----:B------:R-:W-:-:S04]  /*210a0*/  SHF.R.U32.HI R5, RZ, 0x1f, R8 ;  /* 0x0000001fff057819 */ /* 0x000fc80000011608 */
[----:B------:R-:W-:-:S04]  /*210b0*/  LEA.HI.SX32 R8, R8, R5, 0x1a ;  /* 0x0000000508087211 */ /* 0x000fc800078fd2ff */
[----:B------:R-:W-:-:S04]  /*210c0*/  VIMNMX R5, R209, R8, !PT ;  /* 0x00000008d1057248 */ /* 0x000fc80007fe0100 */
[----:B------:R-:W-:-:S13]  /*210d0*/  ISETP.GE.AND P1, PT, R4, R5, PT ;  /* 0x000000050400720c */ /* 0x000fda0003f26270 */
[----:B------:R-:W-:Y:S05]  /*210e0*/  @!P1 BRA `(.L_x_1525) ;  /* 0x00000030009c9947 */ /* 0x000fea0003800000 */
[----:B------:R-:W-:Y:S02]  /*210f0*/  IMAD.MOV.U32 R8, RZ, RZ, R0 ;  /* 0x000000ffff087224 */ /* 0x000fe400078e0000 */
[----:B------:R-:W-:Y:S02]  /*21100*/  IMAD.MOV.U32 R10, RZ, RZ, R3 ;  /* 0x000000ffff0a7224 */ /* 0x000fe400078e0003 */
[----:B------:R-:W-:-:S07]  /*21110*/  IMAD.MOV.U32 R11, RZ, RZ, R189 ;  /* 0x000000ffff0b7224 */ /* 0x000fce00078e00bd */
.L_x_1537:
[----:B------:R-:W-:Y:S01]  /*21120*/  ISETP.NE.AND P1, PT, R190, 0x1, PT ;  /* 0x00000001be00780c */ /* 0x000fe20003f25270 */
[----:B------:R-:W-:Y:S05]  /*21130*/  YIELD ;  /* 0x0000000000007946 */ /* 0x000fea0003800000 */
[----:B------:R-:W-:Y:S02]  /*21140*/  SEL R0, RZ, 0x1, P1 ;  /* 0x00000001ff007807 */ /* 0x000fe40000800000 */
[----:B------:R-:W-:Y:S02]  /*21150*/  ISETP.NE.AND P1, PT, R194, RZ, PT ;  /* 0x000000ffc200720c */ /* 0x000fe40003f25270 */
[----:B------:R-:W-:-:S11]  /*21160*/  LOP3.LUT R189, R11, R0, RZ, 0x3c, !PT ;  /* 0x000000000bbd7212 */ /* 0x000fd600078e3cff */
[----:B------:R-:W-:Y:S05]  /*21170*/  @P1 BRA `(.L_x_1526) ;  /* 0x0000000000401947 */ /* 0x000fea0003800000 */
[----:B------:R-:W-:-:S13]  /*21180*/  ISETP.NE.AND P3, PT, R220, 0x3, PT ;  /* 0x00000003dc00780c */ /* 0x000fda0003f65270 */
[----:B------:R-:W-:Y:S05]  /*21190*/  @!P3 BRA `(.L_x_1527) ;  /* 0x000000000004b947 */ /* 0x000fea0003800000 */
[----:B------:R-:W-:Y:S01]  /*211a0*/  BPT.TRAP 0x1 ;  /* 0x000000040000795c */ /* 0x000fe20000300000 */
.L_x_1527:
[----:B------:R-:W-:Y:S01]  /*211b0*/  VIADD R0, R190, 0x1 ;  /* 0x00000001be007836 */ /* 0x000fe20000000000 */
[----:B------:R-:W-:-:S04]  /*211c0*/  SHF.L.U32 R3, R189, 0x1f, RZ ;  /* 0x0000001fbd037819 */ /* 0x000fc800000006ff */
[----:B------:R-:W-:-:S04]  /*211d0*/  ISETP.NE.AND P2, PT, R0, 0x2, PT ;  /* 0x000000020000780c */ /* 0x000fc80003f45270 */
[----:B------:R-:W-:-:S05]  /*211e0*/  SEL R0, R0, RZ, P2 ;  /* 0x000000ff00007207 */ /* 0x000fca0001000000 */
[----:B------:R-:W-:-:S04]  /*211f0*/  IMAD R0, R0, 0x8, R17 ;  /* 0x0000000800007824 */ /* 0x000fc800078e0211 */
[----:B------:R0:W1:Y:S01]  /*21200*/  SYNCS.PHASECHK.TRANS64.TRYWAIT P2, [R0+URZ+0x29830], R3 ;  /* 0x02983003000075a7 */ /* 0x000062000804017f */
[----:B------:R-:W-:Y:S05]  /*21210*/  @!P3 BRA `(.L_x_1528) ;  /* 0x000000000004b947 */ /* 0x000fea0003800000 */
[----:B------:R-:W-:Y:S01]  /*21220*/  BPT.TRAP 0x1 ;  /* 0x000000040000795c */ /* 0x000fe20000300000 */
.L_x_1528:
[----:B------:R-:W-:Y:S04]  /*21230*/  BSSY B0, `(.L_x_1526) ;  /* 0x0000004000007945 */ /* 0x000fe80003800000 */
[----:B-1----:R-:W-:Y:S05]  /*21240*/  @P2 BRA `(.L_x_1529) ;  /* 0x0000000000082947 */ /* 0x002fea0003800000 */
[----:B------:R-:W1:Y:S02]  /*21250*/  SYNCS.PHASECHK.TRANS64.TRYWAIT P2, [R0+URZ+0x29830], R3 ;  /* 0x02983003000075a7 */ /* 0x000e64000804017f */
[----:B-1----:R-:W-:Y:S05]  /*21260*/  @!P2 BRA `(.L_x_1530) ;  /* 0x000001240094a947 */ /* 0x002fea0003800000 */
.L_x_1529:
[----:B------:R-:W-:Y:S05]  /*21270*/  BSYNC B0 ;  /* 0x0000000000007941 */ /* 0x000fea0003800000 */
.L_x_1526:
        /* <DEDUP_REMOVED lines=18> */
[----:B------:R-:W-:Y:S01]  /*213a0*/  VIADD R88, R14, 0x100 ;  /* 0x000001000e587836 */ /* 0x000fe20000000000 */
[----:B------:R-:W-:Y:S01]  /*213b0*/  R2UR UR47, R21 ;  /* 0x00000000152f72ca */ /* 0x000fe200000e0000 */
[----:B------:R-:W-:Y:S01]  /*213c0*/  UMOV UR44, UR4 ;  /* 0x00000004002c7c82 */ /* 0x000fe20008000000 */
[----:B------:R-:W-:Y:S01]  /*213d0*/  R2UR UR30, R20 ;  /* 0x00000000141e72ca */ /* 0x000fe200000e0000 */
[----:B------:R-:W-:Y:S01]  /*213e0*/  VIADD R20, R14, 0x180 ;  /* 0x000001800e147836 */ /* 0x000fe20000000000 */
[----:B------:R-:W-:Y:S01]  /*213f0*/  R2UR UR34, R88 ;  /* 0x00000000582272ca */ /* 0x000fe200000e0000 */
[----:B------:R-:W-:Y:S01]  /*21400*/  UMOV UR45, UR5 ;  /* 0x00000005002d7c82 */ /* 0x000fe20008000000 */
[----:B------:R-:W-:Y:S01]  /*21410*/  VIADD R88, R14, 0x200 ;  /* 0x000002000e587836 */ /* 0x000fe20000000000 */
[----:B------:R-:W-:Y:S01]  /*21420*/  R2UR UR51, R89 ;  /* 0x00000000593372ca */ /* 0x000fe200000e0000 */
[----:B------:R-:W-:Y:S01]  /*21430*/  UMOV UR48, UR4 ;  /* 0x0000000400307c82 */ /* 0x000fe20008000000 */
[----:B0-----:R-:W-:Y:S01]  /*21440*/  SHF.R.U32.HI R0, RZ, 0x7, R0 ;  /* 0x00000007ff007819 */ /* 0x001fe20000011600 */
[----:B------:R-:W-:Y:S01]  /*21450*/  UMOV UR49, UR5 ;  /* 0x0000000500317c82 */ /* 0x000fe20008000000 */
[----:B------:R-:W-:Y:S01]  /*21460*/  R2UR UR46, R20 ;  /* 0x00000000142e72ca */ /* 0x000fe200000e0000 */
[----:B------:R-:W-:Y:S01]  /*21470*/  VIADD R20, R14, 0x2 ;  /* 0x000000020e147836 */ /* 0x000fe20000000000 */
[----:B------:R-:W-:Y:S01]  /*21480*/  R2UR UR50, R88 ;  /* 0x00000000583272ca */ /* 0x000fe200000e0000 */
[----:B------:R-:W-:-:S02]  /*21490*/  VIADD R0, R0, 0x8 ;  /* 0x0000000800007836 */ /* 0x000fc40000000000 */
[----:B------:R-:W-:Y:S01]  /*214a0*/  IMAD.MOV.U32 R21, RZ, RZ, -0x7fffffe0 ;  /* 0x80000020ff157424 */ /* 0x000fe200078e00ff */
[----:B------:R-:W-:Y:S01]  /*214b0*/  R2UR UR26, R20 ;  /* 0x00000000141a72ca */ /* 0x000fe200000e0000 */
[----:B------:R-:W-:Y:S01]  /*214c0*/  VIADD R20, R14, 0x82 ;  /* 0x000000820e147836 */ /* 0x000fe20000000000 */
[----:B------:R0:W-:Y:S01]  /*214d0*/  BAR.SYNC.DEFER_BLOCKING R0, 0x100 ;  /* 0x000400000000751d */ /* 0x0001e20000010000 */
[----:B------:R-:W-:Y:S01]  /*214e0*/  IMAD.MOV.U32 R15, RZ, RZ, -0x7fffffe0 ;  /* 0x80000020ff0f7424 */ /* 0x000fe200078e00ff */
[----:B------:R-:W-:Y:S01]  /*214f0*/  R2UR UR27, R21 ;  /* 0x00000000151b72ca */ /* 0x000fe200000e0000 */
[----:B------:R-:W-:-:S03]  /*21500*/  IMAD.MOV.U32 R21, RZ, RZ, -0x7fffffe0 ;  /* 0x80000020ff157424 */ /* 0x000fc600078e00ff */
        /* <DEDUP_REMOVED lines=227> */
.L_x_1532:
[----:B------:R-:W-:Y:S01]  /*22340*/  SHF.L.U32 R0, R11, 0x1f, RZ ;  /* 0x0000001f0b007819 */ /* 0x000fe200000006ff */
[----:B------:R-:W-:-:S04]  /*22350*/  IMAD R3, R190, 0x8, R17 ;  /* 0x00000008be037824 */ /* 0x000fc800078e0211 */
[----:B------:R0:W1:Y:S01]  /*22360*/  SYNCS.PHASECHK.TRANS64.TRYWAIT P1, [R3+URZ+0x29850], R0 ;  /* 0x02985000030075a7 */ /* 0x000062000802017f */
[----:B------:R-:W-:Y:S05]  /*22370*/  @!P3 BRA `(.L_x_1533) ;  /* 0x000000000004b947 */ /* 0x000fea0003800000 */
[----:B------:R-:W-:Y:S01]  /*22380*/  BPT.TRAP 0x1 ;  /* 0x000000040000795c */ /* 0x000fe20000300000 */
.L_x_1533:
[----:B------:R-:W-:Y:S04]  /*22390*/  BSSY B0, `(.L_x_1531) ;  /* 0x0000004000007945 */ /* 0x000fe80003800000 */
[----:B-1----:R-:W-:Y:S05]  /*223a0*/  @P1 BRA `(.L_x_1534) ;  /* 0x0000000000081947 */ /* 0x002fea0003800000 */
[----:B------:R-:W1:Y:S02]  /*223b0*/  SYNCS.PHASECHK.TRANS64.TRYWAIT P1, [R3+URZ+0x29850], R0 ;  /* 0x02985000030075a7 */ /* 0x000e64000802017f */
[----:B-1----:R-:W-:Y:S05]  /*223c0*/  @!P1 BRA `(.L_x_1535) ;  /* 0x0000011400509947 */ /* 0x002fea0003800000 */
.L_x_1534:
[----:B------:R-:W-:Y:S05]  /*223d0*/  BSYNC B0 ;  /* 0x0000000000007941 */ /* 0x000fea0003800000 */
.L_x_1531:
[----:B01----:R-:W-:Y:S01]  /*223e0*/  FMNMX.FTZ R0, R152, R10, !PT ;  /* 0x0000000a98007209 */ /* 0x003fe20007810000 */
[----:B------:R-:W-:Y:S05]  /*223f0*/  WARPSYNC.ALL ;  /* 0x0000000000007948 */ /* 0x000fea0003800000 */
[----:B------:R-:W-:Y:S01]  /*22400*/  FMNMX.FTZ R3, R153, R0, !PT ;  /* 0x0000000099037209 */ /* 0x000fe20007810000 */
[----:B------:R-:W-:Y:S01]  /*22410*/  VIADD R15, R17, 0x400 ;  /* 0x00000400110f7836 */ /* 0x000fe20000000000 */
[----:B------:R-:W-:Y:S01]  /*22420*/  FMNMX.FTZ R0, R154, R8, !PT ;  /* 0x000000089a007209 */ /* 0x000fe20007810000 */
[----:B------:R-:W-:-:S06]  /*22430*/  WARPGROUP.ARRIVE ;  /* 0x00000000000079c5 */ /* 0x000fcc0000000000 */
[----:B------:R-:W0:Y:S01]  /*22440*/  S2R R202, SR_TID.X ;  /* 0x0000000000ca7919 */ /* 0x000e220000002100 */
[----:B------:R-:W-:Y:S02]  /*22450*/  ISETP.NE.AND P1, PT, R220, 0x3, PT ;  /* 0x00000003dc00780c */ /* 0x000fe40003f25270 */
        /* <DEDUP_REMOVED lines=75> */
[----:B------:R-:W-:Y:S02]  /*22910*/  SHF.R.U32.HI R15, RZ, 0x4, R15 ;  /* 0x00000004ff0f7819 */ /* 0x000fe4000001160f */
[----:B------:R-:W-:-:S02]  /*22920*/  FMNMX.FTZ R3, R103, R14, !PT ;  /* 0x0000000e67037209 */ /* 0x000fc40007810000 */
[----:B------:R-:W-:Y:S02]  /*22930*/  LOP3.LUT R15, R15, 0x3fff, RZ, 0xc0, !PT ;  /* 0x00003fff0f0f7812 */ /* 0x000fe400078ec0ff */
[----:B------:R-:W-:Y:S01]  /*22940*/  FMNMX.FTZ R0, R101, R0, !PT ;  /* 0x0000000065007209 */ /* 0x000fe20007810000 */
[----:B------:R-:W1:Y:S01]  /*22950*/  SHFL.BFLY PT, R14, R3, 0x2, 0x1f ;  /* 0x0c401f00030e7f89 */ /* 0x000e6200000e0000 */
[----:B------:R-:W-:Y:S02]  /*22960*/  LOP3.LUT R15, R15, 0x10000, RZ, 0xfc, !PT ;  /* 0x000100000f0f7812 */ /* 0x000fe400078efcff */
[----:B0-----:R-:W-:Y:S01]  /*22970*/  SHF.R.U32.HI R202, RZ, 0x7, R202 ;  /* 0x00000007ffca7819 */ /* 0x001fe200000116ca */
[----:B------:R-:W0:Y:S01]  /*22980*/  SHFL.BFLY PT, R11, R0, 0x2, 0x1f ;  /* 0x0c401f00000b7f89 */ /* 0x000e2200000e0000 */
[----:B-1----:R-:W-:Y:S01]  /*22990*/  FMNMX.FTZ R21, R3, R14, !PT ;  /* 0x0000000e03157209 */ /* 0x002fe20007810000 */
[----:B------:R-:W-:Y:S02]  /*229a0*/  IMAD R14, R190, 0x500, R15 ;  /* 0x00000500be0e7824 */ /* 0x000fe400078e020f */
[----:B------:R-:W-:Y:S01]  /*229b0*/  IMAD.MOV.U32 R15, RZ, RZ, -0x3ffffff0 ;  /* 0xc0000010ff0f7424 */ /* 0x000fe200078e00ff */
[----:B0-----:R-:W-:-:S02]  /*229c0*/  FMNMX.FTZ R20, R0, R11, !PT ;  /* 0x0000000b00147209 */ /* 0x001fc40007810000 */
[----:B------:R-:W-:Y:S01]  /*229d0*/  R2UR UR6, R14 ;  /* 0x000000000e0672ca */ /* 0x000fe200000e0000 */
[----:B------:R-:W0:Y:S01]  /*229e0*/  SHFL.BFLY PT, R0, R21, 0x1, 0x1f ;  /* 0x0c201f0015007f89 */ /* 0x000e2200000e0000 */
[----:B------:R-:W-:-:S03]  /*229f0*/  R2UR UR7, R15 ;  /* 0x000000000f0772ca */ /* 0x000fc600000e0000 */
[----:B------:R-:W1:Y:S10]  /*22a00*/  SHFL.BFLY PT, R11, R20, 0x1, 0x1f ;  /* 0x0c201f00140b7f89 */ /* 0x000e7400000e0000 */
[----:B------:R-:W-:Y:S01]  /*22a10*/  QGMMA.64x128x32.F32.E4M3.E4M3 R24, R184, gdesc[UR4], R24, gsb0 ;  /* 0x01e00004b8187df3 */ /* 0x000fe20008000818 */
[----:B0-----:R-:W-:-:S02]  /*22a20*/  FMNMX.FTZ R0, R21, R0, !PT ;  /* 0x0000000015007209 */ /* 0x001fc40007810000 */
[----:B-1----:R-:W-:-:S03]  /*22a30*/  FMNMX.FTZ R3, R20, R11, !PT ;  /* 0x0000000b14037209 */ /* 0x002fc60007810000 */
[----:B------:R-:W-:Y:S02]  /*22a40*/  FADD.FTZ R15, -R0, R8 ;  /* 0x00000008000f7221 */ /* 0x000fe40000010100 */
[----:B------:R-:W-:-:S01]  /*22a50*/  FADD.FTZ R11, -R3, R10 ;  /* 0x0000000a030b7221 */ /* 0x000fc20000010100 */
[----:B------:R-:W-:Y:S02]  /*22a60*/  VIADD R10, R14, 0x100 ;  /* 0x000001000e0a7836 */ /* 0x000fe40000000000 */
[----:B------:R-:W-:-:S03]  /*22a70*/  FMUL.FTZ R15, R2, R15 ;  /* 0x0000000f020f7220 */ /* 0x000fc60000410000 */
[----:B------:R-:W-:Y:S01]  /*22a80*/  R2UR UR6, R10 ;  /* 0x000000000a0672ca */ /* 0x000fe200000e0000 */
[----:B------:R-:W-:Y:S02]  /*22a90*/  VIADD R10, R14, 0x200 ;  /* 0x000002000e0a7836 */ /* 0x000fe40000000000 */
[----:B------:R-:W-:Y:S01]  /*22aa0*/  MUFU.EX2 R15, R15 ;  /* 0x0000000f000f7308 */ /* 0x000fe20000000800 */
[----:B------:R-:W-:Y:S02]  /*22ab0*/  WARPGROUP.DEPBAR.LE gsb0, 0x0 ;  /* 0x00008000000079c5 */ /* 0x000fe40000010000 */
[C---:B------:R-:W-:Y:S01]  /*22ac0*/  FMUL.FTZ R184, R2.reuse, R11 ;  /* 0x0000000b02b87220 */ /* 0x040fe20000410000 */
[----:B------:R-:W-:Y:S01]  /*22ad0*/  IMAD.MOV.U32 R11, RZ, RZ, -0x3ffffff0 ;  /* 0xc0000010ff0b7424 */ /* 0x000fe200078e00ff */
[----:B------:R-:W-:Y:S01]  /*22ae0*/  WARPGROUP.ARRIVE ;  /* 0x00000000000079c5 */ /* 0x000fe20000000000 */
[----:B------:R-:W-:-:S02]  /*22af0*/  FFMA.FTZ R185, R2, R3, -8 ;  /* 0xc100000002b97423 */ /* 0x000fc40000010003 */
[----:B------:R-:W-:Y:S01]  /*22b00*/  MUFU.EX2 R8, R184 ;  /* 0x000000b800087308 */ /* 0x000fe20000000800 */
[----:B------:R-:W-:Y:S01]  /*22b10*/  R2UR UR7, R11 ;  /* 0x000000000b0772ca */ /* 0x000fe200000e0000 */
[----:B------:R-:W-:-:S02]  /*22b20*/  IMAD.MOV.U32 R11, RZ, RZ, -0x3ffffff0 ;  /* 0xc0000010ff0b7424 */ /* 0x000fc400078e00ff */
[----:B------:R-:W-:-:S01]  /*22b30*/  FFMA.FTZ R20, R2, R153, -R185 ;  /* 0x0000009902147223 */ /* 0x000fc200000108b9 */
[C-C-:B------:R-:W-:Y:S01]  /*22b40*/  FFMA.FTZ R153, R2.reuse, R157, -R185.reuse ;  /* 0x0000009d02997223 */ /* 0x140fe200000108b9 */
[----:B------:R-:W-:-:S01]  /*22b50*/  FFMA.FTZ R157, R2, R161, -R185 ;  /* 0x000000a1029d7223 */ /* 0x000fc200000108b9 */
[C---:B------:R-:W-:Y:S01]  /*22b60*/  FFMA.FTZ R161, R2.reuse, R165, -R185 ;  /* 0x000000a502a17223 */ /* 0x040fe200000108b9 */
[----:B------:R-:W-:-:S01]  /*22b70*/  FFMA.FTZ R165, R2, R0, -8 ;  /* 0xc100000002a57423 */ /* 0x000fc20000010000 */
[C-C-:B------:R-:W-:Y:S01]  /*22b80*/  FFMA.FTZ R21, R2.reuse, R152, -R185.reuse ;  /* 0x0000009802157223 */ /* 0x140fe200000108b9 */
[----:B------:R-:W-:-:S01]  /*22b90*/  FFMA.FTZ R152, R2, R156, -R185 ;  /* 0x0000009c02987223 */ /* 0x000fc200000108b9 */
[----:B------:R-:W-:Y:S01]  /*22ba0*/  MUFU.EX2 R20, R20 ;  /* 0x0000001400147308 */ /* 0x000fe20000000800 */
[----:B------:R-:W-:-:S01]  /*22bb0*/  FFMA.FTZ R154, R2, R154, -R165 ;  /* 0x0000009a029a7223 */ /* 0x000fc200000108a5 */
[C---:B------:R-:W-:Y:S01]  /*22bc0*/  FFMA.FTZ R155, R2.reuse, R155, -R165 ;  /* 0x0000009b029b7223 */ /* 0x040fe200000108a5 */
[----:B------:R-:W-:-:S01]  /*22bd0*/  FFMA.FTZ R156, R2, R160, -R185 ;  /* 0x000000a0029c7223 */ /* 0x000fc200000108b9 */
[----:B------:R-:W-:Y:S01]  /*22be0*/  QGMMA.64x128x32.F32.E4M3.E4M3 R24, R180, gdesc[UR4], R24, gsb0 ;  /* 0x01e00004b4187df3 */ /* 0x000fe20008000818 */
[----:B------:R-:W-:Y:S01]  /*22bf0*/  R2UR UR6, R10 ;  /* 0x000000000a0672ca */ /* 0x000fe200000e0000 */
[----:B------:R-:W-:Y:S01]  /*22c00*/  VIADD R10, R14, 0x300 ;  /* 0x000003000e0a7836 */ /* 0x000fe20000000000 */
[----:B------:R-:W-:Y:S01]  /*22c10*/  R2UR UR7, R11 ;  /* 0x000000000b0772ca */ /* 0x000fe200000e0000 */
[----:B------:R-:W-:Y:S01]  /*22c20*/  IMAD.MOV.U32 R11, RZ, RZ, -0x3ffffff0 ;  /* 0xc0000010ff0b7424 */ /* 0x000fe200078e00ff */
[----:B------:R-:W0:Y:S01]  /*22c30*/  MUFU.EX2 R21, R21 ;  /* 0x0000001500157308 */ /* 0x000e220000000800 */
[----:B------:R-:W-:-:S01]  /*22c40*/  FFMA.FTZ R160, R2, R164, -R185 ;  /* 0x000000a402a07223 */ /* 0x000fc200000108b9 */
[C---:B------:R-:W-:Y:S01]  /*22c50*/  FFMA.FTZ R136, R2.reuse, R136, -R185 ;  /* 0x0000008802887223 */ /* 0x040fe200000108b9 */
[----:B------:R-:W-:-:S01]  /*22c60*/  FFMA.FTZ R158, R2, R158, -R165 ;  /* 0x0000009e029e7223 */ /* 0x000fc200000108a5 */
[C---:B------:R-:W-:Y:S01]  /*22c70*/  FFMA.FTZ R137, R2.reuse, R137, -R185 ;  /* 0x0000008902897223 */ /* 0x040fe200000108b9 */
[----:B------:R-:W-:-:S01]  /*22c80*/  FFMA.FTZ R159, R2, R159, -R165 ;  /* 0x0000009f029f7223 */ /* 0x000fc200000108a5 */
[C---:B------:R-:W-:Y:S01]  /*22c90*/  FFMA.FTZ R140, R2.reuse, R140, -R185 ;  /* 0x0000008c028c7223 */ /* 0x040fe200000108b9 */
[----:B------:R-:W-:-:S01]  /*22ca0*/  FFMA.FTZ R162, R2, R162, -R165 ;  /* 0x000000a202a27223 */ /* 0x000fc200000108a5 */
[----:B------:R-:W1:Y:S01]  /*22cb0*/  MUFU.EX2 R154, R154 ;  /* 0x0000009a009a7308 */ /* 0x000e620000000800 */
[----:B------:R-:W-:-:S01]  /*22cc0*/  FFMA.FTZ R141, R2, R141, -R185 ;  /* 0x0000008d028d7223 */ /* 0x000fc200000108b9 */
[C---:B------:R-:W-:Y:S01]  /*22cd0*/  FFMA.FTZ R163, R2.reuse, R163, -R165 ;  /* 0x000000a302a37223 */ /* 0x040fe200000108a5 */
[----:B------:R-:W-:-:S01]  /*22ce0*/  FFMA.FTZ R144, R2, R144, -R185 ;  /* 0x0000009002907223 */ /* 0x000fc200000108b9 */
[C-C-:B------:R-:W-:Y:S01]  /*22cf0*/  FFMA.FTZ R164, R2.reuse, R166, -R165.reuse ;  /* 0x000000a602a47223 */ /* 0x140fe200000108a5 */
[----:B------:R-:W-:-:S01]  /*22d00*/  FFMA.FTZ R167, R2, R167, -R165 ;  /* 0x000000a702a77223 */ /* 0x000fc200000108a5 */
[C-C-:B------:R-:W-:Y:S01]  /*22d10*/  FFMA.FTZ R138, R2.reuse, R138, -R165.reuse ;  /* 0x0000008a028a7223 */ /* 0x140fe200000108a5 */
[----:B------:R-:W-:-:S01]  /*22d20*/  FFMA.FTZ R139, R2, R139, -R165 ;  /* 0x0000008b028b7223 */ /* 0x000fc200000108a5 */
[----:B------:R-:W2:Y:S01]  /*22d30*/  MUFU.EX2 R155, R155 ;  /* 0x0000009b009b7308 */ /* 0x000ea20000000800 */
[----:B0-----:R-:W-:-:S01]  /*22d40*/  FFMA.FTZ R7, R8, R7, R21 ;  /* 0x0000000708077223 */ /* 0x001fc20000010015 */
[C-C-:B------:R-:W-:Y:S01]  /*22d50*/  FFMA.FTZ R142, R2.reuse, R142, -R165.reuse ;  /* 0x0000008e028e7223 */ /* 0x140fe200000108a5 */
[----:B------:R-:W-:-:S01]  /*22d60*/  FFMA.FTZ R143, R2, R143, -R165 ;  /* 0x0000008f028f7223 */ /* 0x000fc200000108a5 */
[----:B------:R-:W-:Y:S01]  /*22d70*/  FFMA.FTZ R146, R2, R146, -R165 ;  /* 0x0000009202927223 */ /* 0x000fe200000108a5 */
[----:B------:R-:W-:-:S01]  /*22d80*/  FADD.FTZ R7, R20, R7 ;  /* 0x0000000714077221 */ /* 0x000fc20000010000 */
[C---:B------:R-:W-:Y:S01]  /*22d90*/  FFMA.FTZ R145, R2.reuse, R145, -R185 ;  /* 0x0000009102917223 */ /* 0x040fe200000108b9 */
[----:B------:R-:W-:-:S01]  /*22da0*/  FFMA.FTZ R147, R2, R147, -R165 ;  /* 0x0000009302937223 */ /* 0x000fc200000108a5 */
[----:B------:R-:W0:Y:S01]  /*22db0*/  MUFU.EX2 R152, R152 ;  /* 0x0000009800987308 */ /* 0x000e220000000800 */
[----:B-1----:R-:W-:-:S01]  /*22dc0*/  FFMA.FTZ R6, R15, R6, R154 ;  /* 0x000000060f067223 */ /* 0x002fc2000001009a */
        /* <DEDUP_REMOVED lines=26> */
[C-C-:B------:R-:W-:Y:S01]  /*22f70*/  FFMA.FTZ R116, R2.reuse, R116, -R185.reuse ;  /* 0x0000007402747223 */ /* 0x140fe200000108b9 */
        /* <DEDUP_REMOVED lines=20> */
[----:B------:R-:W-:-:S07]  /*230c0*/  FFMA.FTZ R103, R2, R103, -R165 ;  /* 0x0000006702677223 */ /* 0x000fce00000108a5 */
[----:B------:R-:W1:Y:S08]  /*230d0*/  MUFU.EX2 R158, R158 ;  /* 0x0000009e009e7308 */ /* 0x000e700000000800 */
[----:B------:R-:W-:Y:S08]  /*230e0*/  MUFU.EX2 R137, R137 ;  /* 0x0000008900897308 */ /* 0x000ff00000000800 */
[----:B------:R-:W3:Y:S08]  /*230f0*/  MUFU.EX2 R159, R159 ;  /* 0x0000009f009f7308 */ /* 0x000ef00000000800 */
[----:B------:R-:W-:Y:S08]  /*23100*/  MUFU.EX2 R140, R140 ;  /* 0x0000008c008c7308 */ /* 0x000ff00000000800 */
[----:B------:R-:W4:Y:S08]  /*23110*/  MUFU.EX2 R162, R162 ;  /* 0x000000a200a27308 */ /* 0x000f300000000800 */
[----:B------:R-:W-:Y:S08]  /*23120*/  MUFU.EX2 R141, R141 ;  /* 0x0000008d008d7308 */ /* 0x000ff00000000800 */
[----:B------:R-:W5:Y:S08]  /*23130*/  MUFU.EX2 R163, R163 ;  /* 0x000000a300a37308 */ /* 0x000f700000000800 */
[----:B------:R-:W-:Y:S01]  /*23140*/  MUFU.EX2 R144, R144 ;  /* 0x0000009000907308 */ /* 0x000fe20000000800 */
[----:B------:R-:W-:-:S02]  /*23150*/  WARPGROUP.DEPBAR.LE gsb0, 0x0 ;  /* 0x00008000000079c5 */ /* 0x000fc40000010000 */
[----:B------:R-:W-:-:S05]  /*23160*/  WARPGROUP.ARRIVE ;  /* 0x00000000000079c5 */ /* 0x000fca0000000000 */
[----:B------:R-:W5:Y:S01]  /*23170*/  MUFU.EX2 R164, R164 ;  /* 0x000000a400a47308 */ /* 0x000f620000000800 */
[----:B------:R-:W-:Y:S01]  /*23180*/  QGMMA.64x128x32.F32.E4M3.E4M3 R24, R176, gdesc[UR4], R24, gsb0 ;  /* 0x01e00004b0187df3 */ /* 0x000fe20008000818 */
[----:B------:R-:W-:Y:S01]  /*23190*/  R2UR UR6, R10 ;  /* 0x000000000a0672ca */ /* 0x000fe200000e0000 */
[C-C-:B------:R-:W-:Y:S01]  /*231a0*/  FFMA.FTZ R10, R2.reuse, R122, -R165.reuse ;  /* 0x0000007a020a7223 */ /* 0x140fe200000108a5 */
[----:B------:R-:W-:Y:S01]  /*231b0*/  R2UR UR7, R11 ;  /* 0x000000000b0772ca */ /* 0x000fe200000e0000 */
[C-C-:B------:R-:W-:Y:S01]  /*231c0*/  FFMA.FTZ R122, R2.reuse, R126, -R165.reuse ;  /* 0x0000007e027a7223 */ /* 0x140fe200000108a5 */
[----:B------:R-:W-:-:S01]  /*231d0*/  FFMA.FTZ R126, R2, R130, -R165 ;  /* 0x00000082027e7223 */ /* 0x000fc200000108a5 */
[C-C-:B------:R-:W-:Y:S01]  /*231e0*/  FFMA.FTZ R130, R2.reuse, R134, -R165.reuse ;  /* 0x0000008602827223 */ /* 0x140fe200000108a5 */
[----:B------:R-:W-:-:S01]  /*231f0*/  FFMA.FTZ R11, R2, R123, -R165 ;  /* 0x0000007b020b7223 */ /* 0x000fc200000108a5 */
[C-C-:B------:R-:W-:Y:S01]  /*23200*/  FFMA.FTZ R123, R2.reuse, R127, -R165.reuse ;  /* 0x0000007f027b7223 */ /* 0x140fe200000108a5 */
[----:B------:R-:W-:-:S01]  /*23210*/  FFMA.FTZ R127, R2, R131, -R165 ;  /* 0x00000083027f7223 */ /* 0x000fc200000108a5 */
[----:B------:R-:W5:Y:S01]  /*23220*/  MUFU.EX2 R167, R167 ;  /* 0x000000a700a77308 */ /* 0x000f620000000800 */
[----:B------:R-:W-:-:S07]  /*23230*/  FFMA.FTZ R131, R2, R135, -R165 ;  /* 0x0000008702837223 */ /* 0x000fce00000108a5 */
[----:B------:R-:W5:Y:S08]  /*23240*/  MUFU.EX2 R138, R138 ;  /* 0x0000008a008a7308 */ /* 0x000f700000000800 */
        /* <DEDUP_REMOVED lines=14> */
[----:B------:R-:W5:Y:S01]  /*23330*/  MUFU.EX2 R124, R124 ;  /* 0x0000007c007c7308 */ /* 0x000f620000000800 */
[----:B------:R-:W-:-:S02]  /*23340*/  WARPGROUP.DEPBAR.LE gsb0, 0x0 ;  /* 0x00008000000079c5 */ /* 0x000fc40000010000 */
[----:B------:R-:W-:-:S05]  /*23350*/  WARPGROUP.ARRIVE ;  /* 0x00000000000079c5 */ /* 0x000fca0000000000 */
[----:B------:R-:W5:Y:S01]  /*23360*/  MUFU.EX2 R122, R122 ;  /* 0x0000007a007a7308 */ /* 0x000f620000000800 */
[----:B------:R-:W-:Y:S07]  /*23370*/  QGMMA.64x128x32.F32.E4M3.E4M3 R24, R172, gdesc[UR4], R24, gsb0 ;  /* 0x01e00004ac187df3 */ /* 0x000fee0008000818 */
        /* <DEDUP_REMOVED lines=19> */
[----:B--2---:R-:W-:Y:S01]  /*234b0*/  FADD.FTZ R173, R155, R6 ;  /* 0x000000069bad7221 */ /* 0x004fe20000010000 */
[----:B0-----:R-:W-:-:S01]  /*234c0*/  FADD.FTZ R6, R152, R7 ;  /* 0x0000000798067221 */ /* 0x001fc20000010000 */
[----:B------:R-:W-:Y:S02]  /*234d0*/  WARPGROUP.ARRIVE ;  /* 0x00000000000079c5 */ /* 0x000fe40000000000 */
[----:B-1----:R-:W-:-:S01]  /*234e0*/  FADD.FTZ R134, R158, R173 ;  /* 0x000000ad9e867221 */ /* 0x002fc20000010000 */
[----:B------:R-:W-:Y:S01]  /*234f0*/  FADD.FTZ R7, R153, R6 ;  /* 0x0000000699077221 */ /* 0x000fe20000010000 */
[----:B------:R-:W0:Y:S02]  /*23500*/  MUFU.EX2 R112, R112 ;  /* 0x0000007000707308 */ /* 0x000e240000000800 */
[----:B---3--:R-:W-:-:S01]  /*23510*/  FADD.FTZ R135, R159, R134 ;  /* 0x000000869f877221 */ /* 0x008fc20000010000 */
[----:B------:R-:W-:-:S03]  /*23520*/  FADD.FTZ R6, R156, R7 ;  /* 0x000000079c067221 */ /* 0x000fc60000010000 */
[----:B----4-:R-:W-:Y:S01]  /*23530*/  FADD.FTZ R134, R162, R135 ;  /* 0x00000087a2867221 */ /* 0x010fe20000010000 */
[----:B------:R-:W-:-:S01]  /*23540*/  FADD.FTZ R7, R157, R6 ;  /* 0x000000069d077221 */ /* 0x000fc20000010000 */
[----:B------:R-:W-:Y:S02]  /*23550*/  MUFU.EX2 R113, R113 ;  /* 0x0000007100717308 */ /* 0x000fe40000000800 */
[----:B-----5:R-:W-:-:S01]  /*23560*/  FADD.FTZ R135, R163, R134 ;  /* 0x00000086a3877221 */ /* 0x020fc20000010000 */
[----:B------:R-:W-:-:S03]  /*23570*/  FADD.FTZ R6, R160, R7 ;  /* 0x00000007a0067221 */ /* 0x000fc60000010000 */
[----:B------:R-:W-:Y:S01]  /*23580*/  FADD.FTZ R134, R164, R135 ;  /* 0x00000087a4867221 */ /* 0x000fe20000010000 */
[----:B------:R-:W-:-:S01]  /*23590*/  FADD.FTZ R7, R161, R6 ;  /* 0x00000006a1077221 */ /* 0x000fc20000010000 */
[----:B------:R-:W-:Y:S02]  /*235a0*/  MUFU.EX2 R115, R115 ;  /* 0x0000007300737308 */ /* 0x000fe40000000800 */
[----:B------:R-:W-:-:S01]  /*235b0*/  FADD.FTZ R135, R167, R134 ;  /* 0x00000086a7877221 */ /* 0x000fc20000010000 */
        /* <DEDUP_REMOVED lines=8> */
[----:B------:R-:W-:Y:S02]  /*23640*/  VIADD R6, R14, 0x400 ;  /* 0x000004000e067836 */ /* 0x000fe40000000000 */
[----:B------:R-:W-:-:S01]  /*23650*/  FFMA.FTZ R14, R2, R114, -R165 ;  /* 0x00000072020e7223 */ /* 0x000fc200000108a5 */
[----:B------:R-:W-:Y:S01]  /*23660*/  FADD.FTZ R135, R143, R134 ;  /* 0x000000868f877221 */ /* 0x000fe20000010000 */
[----:B------:R-:W-:-:S01]  /*23670*/  FADD.FTZ R114, R144, R7 ;  /* 0x0000000790727221 */ /* 0x000fc20000010000 */
[----:B------:R-:W-:Y:S01]  /*23680*/  IMAD.MOV.U32 R7, RZ, RZ, -0x3ffffff0 ;  /* 0xc0000010ff077424 */ /* 0x000fe200078e00ff */
[----:B------:R-:W-:Y:S01]  /*23690*/  R2UR UR6, R6 ;  /* 0x00000000060672ca */ /* 0x000fe200000e0000 */
[----:B------:R-:W-:Y:S01]  /*236a0*/  FADD.FTZ R134, R146, R135 ;  /* 0x0000008792867221 */ /* 0x000fe20000010000 */
[----:B------:R-:W-:-:S01]  /*236b0*/  FADD.FTZ R135, R145, R114 ;  /* 0x0000007291877221 */ /* 0x000fc20000010000 */
[----:B------:R-:W1:Y:S01]  /*236c0*/  MUFU.EX2 R14, R14 ;  /* 0x0000000e000e7308 */ /* 0x000e620000000800 */
[----:B------:R-:W-:Y:S01]  /*236d0*/  R2UR UR7, R7 ;  /* 0x00000000070772ca */ /* 0x000fe200000e0000 */
[----:B------:R-:W-:Y:S01]  /*236e0*/  FADD.FTZ R173, R147, R134 ;  /* 0x0000008693ad7221 */ /* 0x000fe20000010000 */
[----:B------:R-:W-:-:S03]  /*236f0*/  FADD.FTZ R114, R148, R135 ;  /* 0x0000008794727221 */ /* 0x000fc60000010000 */
[----:B------:R-:W-:Y:S01]  /*23700*/  FADD.FTZ R134, R150, R173 ;  /* 0x000000ad96867221 */ /* 0x000fe20000010000 */
[----:B------:R-:W-:-:S01]  /*23710*/  FADD.FTZ R7, R149, R114 ;  /* 0x0000007295077221 */ /* 0x000fc20000010000 */
[----:B------:R-:W-:Y:S01]  /*23720*/  FFMA.FTZ R114, R2, R118, -R165 ;  /* 0x0000007602727223 */ /* 0x000fe200000108a5 */
[----:B------:R-:W-:Y:S01]  /*23730*/  MUFU.EX2 R117, R117 ;  /* 0x0000007500757308 */ /* 0x000fe20000000800 */
[----:B------:R-:W-:-:S01]  /*23740*/  FADD.FTZ R135, R151, R134 ;  /* 0x0000008697877221 */ /* 0x000fc20000010000 */
[----:B------:R-:W-:Y:S01]  /*23750*/  FADD.FTZ R6, R120, R7 ;  /* 0x0000000778067221 */ /* 0x000fe20000010000 */
[----:B------:R-:W-:Y:S01]  /*23760*/  @!P0 IMAD R134, R12, 0x8, R17 ;  /* 0x000000080c868824 */ /* 0x000fe200078e0211 */
[----:B------:R-:W-:Y:S01]  /*23770*/  IADD3 R165, -R202, 0xb, RZ ;  /* 0x0000000bcaa57810 */ /* 0x000fe20007ffe1ff */
[----:B------:R-:W-:Y:S01]  /*23780*/  QGMMA.64x128x32.F32.E4M3.E4M3 R24, R168, gdesc[UR4], R24, gsb0 ;  /* 0x01e00004a8187df3 */ /* 0x000fe20008000818 */
[----:B------:R-:W-:-:S01]  /*23790*/  FADD.FTZ R118, R10, R135 ;  /* 0x000000870a767221 */ /* 0x000fc20000010000 */
[----:B------:R-:W-:Y:S01]  /*237a0*/  FADD.FTZ R7, R121, R6 ;  /* 0x0000000679077221 */ /* 0x000fe20000010000 */
[----:B------:R-:W2:Y:S02]  /*237b0*/  MUFU.EX2 R114, R114 ;  /* 0x0000007200727308 */ /* 0x000ea40000000800 */
[----:B------:R-:W-:-:S01]  /*237c0*/  FADD.FTZ R135, R11, R118 ;  /* 0x000000760b877221 */ /* 0x000fc20000010000 */
[----:B------:R-:W-:-:S03]  /*237d0*/  FADD.FTZ R6, R124, R7 ;  /* 0x000000077c067221 */ /* 0x000fc60000010000 */
[----:B------:R-:W-:Y:S01]  /*237e0*/  FADD.FTZ R118, R122, R135 ;  /* 0x000000877a767221 */ /* 0x000fe20000010000 */
[----:B------:R-:W-:-:S01]  /*237f0*/  FADD.FTZ R7, R125, R6 ;  /* 0x000000067d077221 */ /* 0x000fc20000010000 */
[----:B------:R-:W3:Y:S02]  /*23800*/  MUFU.EX2 R119, R119 ;  /* 0x0000007700777308 */ /* 0x000ee40000000800 */
[----:B------:R-:W-:-:S01]  /*23810*/  FADD.FTZ R135, R123, R118 ;  /* 0x000000767b877221 */ /* 0x000fc20000010000 */
[----:B------:R-:W-:-:S03]  /*23820*/  FADD.FTZ R6, R128, R7 ;  /* 0x0000000780067221 */ /* 0x000fc60000010000 */
[----:B------:R-:W-:Y:S01]  /*23830*/  FADD.FTZ R118, R126, R135 ;  /* 0x000000877e767221 */ /* 0x000fe20000010000 */
[----:B------:R-:W-:-:S01]  /*23840*/  FADD.FTZ R7, R129, R6 ;  /* 0x0000000681077221 */ /* 0x000fc20000010000 */
[----:B------:R-:W4:Y:S02]  /*23850*/  MUFU.EX2 R88, R88 ;  /* 0x0000005800587308 */ /* 0x000f240000000800 */
[----:B------:R-:W-:-:S01]  /*23860*/  FADD.FTZ R135, R127, R118 ;  /* 0x000000767f877221 */ /* 0x000fc20000010000 */
[----:B------:R-:W-:-:S03]  /*23870*/  FADD.FTZ R6, R132, R7 ;  /* 0x0000000784067221 */ /* 0x000fc60000010000 */
[----:B------:R-:W-:Y:S01]  /*23880*/  FADD.FTZ R118, R130, R135 ;  /* 0x0000008782767221 */ /* 0x000fe20000010000 */
[----:B------:R-:W-:-:S01]  /*23890*/  FADD.FTZ R7, R133, R6 ;  /* 0x0000000685077221 */ /* 0x000fc20000010000 */
[----:B------:R-:W5:Y:S02]  /*238a0*/  MUFU.EX2 R90, R90 ;  /* 0x0000005a005a7308 */ /* 0x000f640000000800 */
        /* <DEDUP_REMOVED lines=11> */
[----:B0-----:R-:W-:-:S03]  /*23960*/  FADD.FTZ R6, R112, R7 ;  /* 0x0000000770067221 */ /* 0x001fc60000010000 */
[----:B-1----:R-:W-:Y:S01]  /*23970*/  FADD.FTZ R118, R14, R135 ;  /* 0x000000870e767221 */ /* 0x002fe20000010000 */
[----:B------:R-:W-:-:S01]  /*23980*/  FADD.FTZ R7, R113, R6 ;  /* 0x0000000671077221 */ /* 0x000fc20000010000 */
[----:B------:R-:W0:Y:S02]  /*23990*/  MUFU.EX2 R92, R92 ;  /* 0x0000005c005c7308 */ /* 0x000e240000000800 */
[----:B------:R-:W-:-:S01]  /*239a0*/  FADD.FTZ R135, R115, R118 ;  /* 0x0000007673877221 */ /* 0x000fc20000010000 */
[----:B------:R-:W-:-:S03]  /*239b0*/  FADD.FTZ R6, R116, R7 ;  /* 0x0000000774067221 */ /* 0x000fc60000010000 */
[----:B--2---:R-:W-:Y:S01]  /*239c0*/  FADD.FTZ R118, R114, R135 ;  /* 0x0000008772767221 */ /* 0x004fe20000010000 */
[----:B------:R-:W-:-:S01]  /*239d0*/  FADD.FTZ R7, R117, R6 ;  /* 0x0000000675077221 */ /* 0x000fc20000010000 */
[----:B------:R-:W1:Y:S02]  /*239e0*/  MUFU.EX2 R94, R94 ;  /* 0x0000005e005e7308 */ /* 0x000e640000000800 */
[----:B---3--:R-:W-:-:S01]  /*239f0*/  FADD.FTZ R135, R119, R118 ;  /* 0x0000007677877221 */ /* 0x008fc20000010000 */
[----:B----4-:R-:W-:-:S03]  /*23a00*/  FADD.FTZ R6, R88, R7 ;  /* 0x0000000758067221 */ /* 0x010fc60000010000 */
[----:B-----5:R-:W-:Y:S01]  /*23a10*/  FADD.FTZ R118, R90, R135 ;  /* 0x000000875a767221 */ /* 0x020fe20000010000 */
[----:B------:R-:W-:-:S01]  /*23a20*/  FADD.FTZ R7, R89, R6 ;  /* 0x0000000659077221 */ /* 0x000fc20000010000 */
[----:B------:R-:W2:Y:S01]  /*23a30*/  MUFU.EX2 R93, R93 ;  /* 0x0000005d005d7308 */ /* 0x000ea20000000800 */
[----:B------:R-:W-:Y:S02]  /*23a40*/  @!P0 VIADD R6, R134, 0x29840 ;  /* 0x0002984086068836 */ /* 0x000fe40000000000 */
[----:B------:R-:W-:Y:S01]  /*23a50*/  FADD.FTZ R135, R91, R118 ;  /* 0x000000765b877221 */ /* 0x000fe20000010000 */
[----:B0-----:R-:W-:-:S02]  /*23a60*/  FADD.FTZ R118, R92, R7 ;  /* 0x000000075c767221 */ /* 0x001fc40000010000 */
[----:B------:R-:W-:Y:S02]  /*23a70*/  @!P0 PRMT R6, RZ, 0x654, R6 ;  /* 0x00000654ff068816 */ /* 0x000fe40000000006 */
[----:B------:R-:W0:Y:S01]  /*23a80*/  MUFU.EX2 R95, R95 ;  /* 0x0000005f005f7308 */ /* 0x000e220000000800 */
[----:B-1----:R-:W-:-:S07]  /*23a90*/  FADD.FTZ R134, R94, R135 ;  /* 0x000000875e867221 */ /* 0x002fce0000010000 */
[----:B------:R-:W-:Y:S01]  /*23aa0*/  MUFU.EX2 R96, R96 ;  /* 0x0000006000607308 */ /* 0x000fe20000000800 */
[----:B--2---:R-:W-:-:S07]  /*23ab0*/  FADD.FTZ R7, R93, R118 ;  /* 0x000000765d077221 */ /* 0x004fce0000010000 */
        /* <DEDUP_REMOVED lines=13> */
[----:B------:R3:W-:Y:S02]  /*23b90*/  @!P0 SYNCS.ARRIVE.TRANS64.RED.A1T0 RZ, [R6+URZ], RZ ;  /* 0x000000ff06ff89a7 */ /* 0x0007e4000810043f */
[----:B---3--:R-:W-:-:S04]  /*23ba0*/  FADD.FTZ R6, R96, R7 ;  /* 0x0000000760067221 */ /* 0x008fc80000010000 */
[----:B------:R-:W-:-:S04]  /*23bb0*/  FADD.FTZ R7, R97, R6 ;  /* 0x0000000661077221 */ /* 0x000fc80000010000 */
[----:B------:R-:W-:-:S04]  /*23bc0*/  FADD.FTZ R6, R100, R7 ;  /* 0x0000000764067221 */ /* 0x000fc80000010000 */
[----:B0-----:R-:W-:Y:S01]  /*23bd0*/  FADD.FTZ R7, R101, R6 ;  /* 0x0000000665077221 */ /* 0x001fe20000010000 */
[----:B--2---:R-:W-:-:S01]  /*23be0*/  FADD.FTZ R6, R103, R135 ;  /* 0x0000008767067221 */ /* 0x004fc20000010000 */
[----:B-1----:R-:W-:Y:S06]  /*23bf0*/  @!P1 BRA `(.L_x_1536) ;  /* 0x0000000000049947 */ /* 0x002fec0003800000 */
[----:B------:R-:W-:Y:S01]  /*23c00*/  BPT.TRAP 0x1 ;  /* 0x000000040000795c */ /* 0x000fe20000300000 */
.L_x_1536:
[----:B------:R-:W-:Y:S01]  /*23c10*/  F2FP.SATFINITE.E4M3.F32.PACK_AB_MERGE_C R122, R123, R122, RZ ;  /* 0x0000007a7b7a723e */ /* 0x000fe200048070ff */
[-C--:B------:R-:W-:Y:S01]  /*23c20*/  FMUL.FTZ R24, R24, R8.reuse ;  /* 0x0000000818187220 */ /* 0x080fe20000410000 */
[----:B------:R-:W-:Y:S01]  /*23c30*/  ISETP.GT.AND P1, PT, R4, R5, PT ;  /* 0x000000050400720c */ /* 0x000fe20003f24270 */
[----:B------:R-:W-:Y:S01]  /*23c40*/  FMUL.FTZ R25, R25, R8 ;  /* 0x0000000819197220 */ /* 0x000fe20000410000 */
[----:B------:R-:W-:Y:S01]  /*23c50*/  F2FP.SATFINITE.E4M3.F32.PACK_AB_MERGE_C R177, R11, R10, R122 ;  /* 0x0000000a0bb1723e */ /* 0x000fe2000480707a */
[----:B------:R-:W-:Y:S01]  /*23c60*/  IMAD R10, R190, 0x8, R17 ;  /* 0x00000008be0a7824 */ /* 0x000fe200078e0211 */
[----:B------:R-:W-:Y:S01]  /*23c70*/  F2FP.SATFINITE.E4M3.F32.PACK_AB_MERGE_C R152, R153, R152, RZ ;  /* 0x000000989998723e */ /* 0x000fe200048070ff */
[----:B------:R-:W-:Y:S01]  /*23c80*/  IMAD.U32 R11, RZ, RZ, UR37 ;  /* 0x00000025ff0b7e24 */ /* 0x000fe2000f8e00ff */
        /* <DEDUP_REMOVED lines=104> */
[----:B0-----:R-:W-:Y:S02]  /*24310*/  IMAD.MOV.U32 R10, RZ, RZ, R3 ;  /* 0x000000ffff0a7224 */ /* 0x001fe400078e0003 */
[----:B------:R-:W-:Y:S02]  /*24320*/  IMAD.MOV.U32 R11, RZ, RZ, R189 ;  /* 0x000000ffff0b7224 */ /* 0x000fe400078e00bd */
[----:B------:R-:W-:Y:S01]  /*24330*/  IMAD.MOV.U32 R190, RZ, RZ, R12 ;  /* 0x000000ffffbe7224 */ /* 0x000fe200078e000c */
[----:B------:R-:W-:Y:S06]  /*24340*/  @P1 BRA `(.L_x_1537) ;  /* 0xffffffcc00741947 */ /* 0x000fec000383ffff */
[----:B------:R-:W-:-:S07]  /*24350*/  IMAD.MOV.U32 R190, RZ, RZ, R12 ;  /* 0x000000ffffbe7224 */ /* 0x000fce00078e000c */
.L_x_1525:
[----:B------:R-:W-:-:S13]  /*24360*/  ISETP.GE.AND P1, PT, R4, R209, PT ;  /* 0x000000d10400720c */ /* 0x000fda0003f26270 */
[----:B------:R-:W-:Y:S05]  /*24370*/  @!P1 BRA `(.L_x_1538) ;  /* 0x0000004c00b49947 */ /* 0x000fea0003800000 */
[----:B------:R-:W-:Y:S02]  /*24380*/  IMAD R11, R193, 0x80, R211 ;  /* 0x00000080c10b7824 */ /* 0x000fe400078e02d3 */
[----:B------:R-:W-:Y:S02]  /*24390*/  IMAD.MOV.U32 R5, RZ, RZ, R0 ;  /* 0x000000ffff057224 */ /* 0x000fe400078e0000 */
[----:B------:R-:W-:Y:S02]  /*243a0*/  VIADD R11, R11, 0x8 ;  /* 0x000000080b0b7836 */ /* 0x000fe40000000000 */
[----:B------:R-:W-:Y:S02]  /*243b0*/  IMAD.MOV.U32 R8, RZ, RZ, R3 ;  /* 0x000000ffff087224 */ /* 0x000fe400078e0003 */
[----:B------:R-:W-:Y:S01]  /*243c0*/  IMAD.MOV.U32 R10, RZ, RZ, R189 ;  /* 0x000000ffff0a7224 */ /* 0x000fe200078e00bd */
[----:B------:R-:W-:-:S07]  /*243d0*/  IADD3 R11, R11, R192, -R196 ;  /* 0x000000c00b0b7210 */ /* 0x000fce0007ffe8c4 */
.L_x_1557:
        /* <DEDUP_REMOVED lines=9> */
.L_x_1540:
        /* <DEDUP_REMOVED lines=8> */
.L_x_1541:
[----:B------:R-:W-:Y:S04]  /*244f0*/  BSSY B0, `(.L_x_1539) ;  /* 0x0000004000007945 */ /* 0x000fe80003800000 */
[----:B-1----:R-:W-:Y:S05]  /*24500*/  @P2 BRA `(.L_x_1542) ;  /* 0x0000000000082947 */ /* 0x002fea0003800000 */
[----:B------:R-:W1:Y:S02]  /*24510*/  SYNCS.PHASECHK.TRANS64.TRYWAIT P2, [R0+URZ+0x29830], R3 ;  /* 0x02983003000075a7 */ /* 0x000e64000804017f */
[----:B-1----:R-:W-:Y:S05]  /*24520*/  @!P2 BRA `(.L_x_1543) ;  /* 0x000000f4000ca947 */ /* 0x002fea0003800000 */
.L_x_1542:
[----:B------:R-:W-:Y:S05]  /*24530*/  BSYNC B0 ;  /* 0x0000000000007941 */ /* 0x000fea0003800000 */
.L_x_1539:
        /* <DEDUP_REMOVED lines=268> */
.L_x_1545:
[----:B------:R-:W-:Y:S01]  /*25600*/  SHF.L.U32 R0, R10, 0x1f, RZ ;  /* 0x0000001f0a007819 */ /* 0x000fe200000006ff */
[----:B------:R-:W-:-:S04]  /*25610*/  IMAD R3, R190, 0x8, R17 ;  /* 0x00000008be037824 */ /* 0x000fc800078e0211 */
[----:B------:R0:W1:Y:S01]  /*25620*/  SYNCS.PHASECHK.TRANS64.TRYWAIT P1, [R3+URZ+0x29850], R0 ;  /* 0x02985000030075a7 */ /* 0x000062000802017f */
[----:B------:R-:W-:Y:S05]  /*25630*/  @!P3 BRA `(.L_x_1546) ;  /* 0x000000000004b947 */ /* 0x000fea0003800000 */
[----:B------:R-:W-:Y:S01]  /*25640*/  BPT.TRAP 0x1 ;  /* 0x000000040000795c */ /* 0x000fe20000300000 */
.L_x_1546:
[----:B-1----:R-:W-:Y:S05]  /*25650*/  @P1 BRA `(.L_x_1544) ;  /* 0x0000000000081947 */ /* 0x002fea0003800000 */
[----:B------:R-:W1:Y:S02]  /*25660*/  SYNCS.PHASECHK.TRANS64.TRYWAIT P1, [R3+URZ+0x29850], R0 ;  /* 0x02985000030075a7 */ /* 0x000e64000802017f */
[----:B-1----:R-:W-:Y:S05]  /*25670*/  @!P1 BRA `(.L_x_1547) ;  /* 0x000000e000cc9947 */ /* 0x002fea0003800000 */
.L_x_1544:
[----:B01----:R-:W-:Y:S01]  /*25680*/  VIADD R0, R17, 0x400 ;  /* 0x0000040011007836 */ /* 0x003fe20000000000 */
[----:B------:R-:W-:Y:S05]  /*25690*/  WARPSYNC.ALL ;  /* 0x0000000000007948 */ /* 0x000fea0003800000 */
[----:B------:R-:W-:Y:S01]  /*256a0*/  SHF.R.U32.HI R0, RZ, 0x4, R0 ;  /* 0x00000004ff007819 */ /* 0x000fe20000011600 */
[----:B------:R-:W-:Y:S01]  /*256b0*/  WARPGROUP.ARRIVE ;  /* 0x00000000000079c5 */ /* 0x000fe20000000000 */
[----:B------:R-:W-:-:S05]  /*256c0*/  IMAD.MOV.U32 R21, RZ, RZ, -0x3ffffff0 ;  /* 0xc0000010ff157424 */ /* 0x000fca00078e00ff */
[----:B------:R-:W0:Y:S01]  /*256d0*/  S2R R10, SR_TID.X ;  /* 0x00000000000a7919 */ /* 0x000e220000002100 */
[----:B------:R-:W-:Y:S02]  /*256e0*/  LOP3.LUT R0, R0, 0x3fff, RZ, 0xc0, !PT ;  /* 0x00003fff00007812 */ /* 0x000fe400078ec0ff */
[----:B------:R-:W-:Y:S02]  /*256f0*/  ISETP.GE.AND P1, PT, R13, 0x1, PT ;  /* 0x000000010d00780c */ /* 0x000fe40003f26270 */
[----:B------:R-:W-:Y:S01]  /*25700*/  LOP3.LUT R15, R0, 0x10000, RZ, 0xfc, !PT ;  /* 0x00010000000f7812 */ /* 0x000fe200078efcff */
[----:B------:R-:W-:-:S04]  /*25710*/  @!P0 IMAD R0, R12, 0x8, R17 ;  /* 0x000000080c008824 */ /* 0x000fc800078e0211 */
[----:B------:R-:W-:Y:S02]  /*25720*/  IMAD R14, R190, 0x500, R15 ;  /* 0x00000500be0e7824 */ /* 0x000fe400078e020f */
[----:B------:R-:W-:Y:S02]  /*25730*/  IMAD.MOV.U32 R15, RZ, RZ, -0x3ffffff0 ;  /* 0xc0000010ff0f7424 */ /* 0x000fe400078e00ff */
[C---:B------:R-:W-:Y:S01]  /*25740*/  VIADD R20, R14.reuse, 0x100 ;  /* 0x000001000e147836 */ /* 0x040fe20000000000 */
[----:B------:R-:W-:Y:S01]  /*25750*/  R2UR UR6, R14 ;  /* 0x000000000e0672ca */ /* 0x000fe200000e0000 */
[----:B------:R-:W-:Y:S01]  /*25760*/  @!P0 VIADD R0, R0, 0x29840 ;  /* 0x0002984000008836 */ /* 0x000fe20000000000 */
[----:B------:R-:W-:Y:S01]  /*25770*/  R2UR UR7, R15 ;  /* 0x000000000f0772ca */ /* 0x000fe200000e0000 */
[----:B------:R-:W-:-:S03]  /*25780*/  IMAD.MOV.U32 R15, RZ, RZ, -0x3ffffff0 ;  /* 0xc0000010ff0f7424 */ /* 0x000fc600078e00ff */
[----:B------:R-:W-:-:S09]  /*25790*/  @!P0 PRMT R0, RZ, 0x654, R0 ;  /* 0x00000654ff008816 */ /* 0x000fd20000000000 */
[----:B------:R-:W-:Y:S01]  /*257a0*/  QGMMA.64x128x32.F32.E4M3.E4M3 R24, R184, gdesc[UR4], R24, gsb0 ;  /* 0x01e00004b8187df3 */ /* 0x000fe20008000818 */
[----:B------:R-:W-:Y:S01]  /*257b0*/  R2UR UR6, R20 ;  /* 0x00000000140672ca */ /* 0x000fe200000e0000 */
[----:B------:R-:W-:Y:S01]  /*257c0*/  VIADD R20, R14, 0x200 ;  /* 0x000002000e147836 */ /* 0x000fe20000000000 */
[----:B------:R-:W-:Y:S01]  /*257d0*/  R2UR UR7, R21 ;  /* 0x00000000150772ca */ /* 0x000fe200000e0000 */
[----:B------:R-:W-:Y:S01]  /*257e0*/  IMAD.MOV.U32 R21, RZ, RZ, -0x3ffffff0 ;  /* 0xc0000010ff157424 */ /* 0x000fe200078e00ff */
[----:B0-----:R-:W-:Y:S01]  /*257f0*/  SHF.R.U32.HI R10, RZ, 0x7, R10 ;  /* 0x00000007ff0a7819 */ /* 0x001fe2000001160a */
[----:B------:R-:W-:Y:S02]  /*25800*/  WARPGROUP.DEPBAR.LE gsb0, 0x0 ;  /* 0x00008000000079c5 */ /* 0x000fe40000010000 */
[----:B------:R-:W-:-:S08]  /*25810*/  WARPGROUP.ARRIVE ;  /* 0x00000000000079c5 */ /* 0x000fd00000000000 */
[----:B------:R-:W-:Y:S01]  /*25820*/  QGMMA.64x128x32.F32.E4M3.E4M3 R24, R180, gdesc[UR4], R24, gsb0 ;  /* 0x01e00004b4187df3 */ /* 0x000fe20008000818 */
[----:B------:R-:W-:Y:S01]  /*25830*/  R2UR UR6, R20 ;  /* 0x00000000140672ca */ /* 0x000fe200000e0000 */
[C---:B------:R-:W-:Y:S01]  /*25840*/  VIADD R20, R14.reuse, 0x300 ;  /* 0x000003000e147836 */ /* 0x040fe20000000000 */
[----:B------:R-:W-:Y:S01]  /*25850*/  R2UR UR7, R21 ;  /* 0x00000000150772ca */ /* 0x000fe200000e0000 */
[----:B------:R-:W-:Y:S02]  /*25860*/  IMAD.MOV.U32 R21, RZ, RZ, -0x3ffffff0 ;  /* 0xc0000010ff157424 */ /* 0x000fe400078e00ff */
[----:B------:R-:W-:Y:S01]  /*25870*/  VIADD R14, R14, 0x400 ;  /* 0x000004000e0e7836 */ /* 0x000fe20000000000 */
[----:B------:R-:W-:Y:S02]  /*25880*/  WARPGROUP.DEPBAR.LE gsb0, 0x0 ;  /* 0x00008000000079c5 */ /* 0x000fe40000010000 */
[----:B------:R-:W-:-:S07]  /*25890*/  WARPGROUP.ARRIVE ;  /* 0x00000000000079c5 */ /* 0x000fce0000000000 */
[----:B------:R-:W-:Y:S01]  /*258a0*/  QGMMA.64x128x32.F32.E4M3.E4M3 R24, R176, gdesc[UR4], R24, gsb0 ;  /* 0x01e00004b0187df3 */ /* 0x000fe20008000818 */
[----:B------:R-:W-:Y:S02]  /*258b0*/  R2UR UR6, R20 ;  /* 0x00000000140672ca */ /* 0x000fe400000e0000 */
[----:B------:R-:W-:Y:S01]  /*258c0*/  R2UR UR7, R21 ;  /* 0x00000000150772ca */ /* 0x000fe200000e0000 */
[----:B------:R-:W-:-:S05]  /*258d0*/  IMAD R21, R4, -0xa0, RZ ;  /* 0xffffff6004157824 */ /* 0x000fca00078e02ff */
[----:B------:R-:W-:-:S05]  /*258e0*/  IADD3 R3, R21, 0x1, R192 ;  /* 0x0000000115037810 */ /* 0x000fca0007ffe0c0 */
[----:B------:R-:W-:Y:S01]  /*258f0*/  IMAD.IADD R3, R3, 0x1, -R196 ;  /* 0x0000000103037824 */ /* 0x000fe200078e0ac4 */
[----:B------:R-:W-:Y:S02]  /*25900*/  WARPGROUP.DEPBAR.LE gsb0, 0x0 ;  /* 0x00008000000079c5 */ /* 0x000fe40000010000 */
[----:B------:R-:W-:-:S06]  /*25910*/  WARPGROUP.ARRIVE ;  /* 0x00000000000079c5 */ /* 0x000fcc0000000000 */
[----:B------:R-:W-:Y:S01]  /*25920*/  QGMMA.64x128x32.F32.E4M3.E4M3 R24, R172, gdesc[UR4], R24, gsb0 ;  /* 0x01e00004ac187df3 */ /* 0x000fe20008000818 */
[----:B------:R-:W-:Y:S02]  /*25930*/  R2UR UR6, R14 ;  /* 0x000000000e0672ca */ /* 0x000fe400000e0000 */
[----:B------:R-:W-:Y:S02]  /*25940*/  R2UR UR7, R15 ;  /* 0x000000000f0772ca */ /* 0x000fe400000e0000 */
[----:B------:R-:W-:Y:S01]  /*25950*/  IADD3 R14, -R10, 0xb, RZ ;  /* 0x0000000b0a0e7810 */ /* 0x000fe20007ffe1ff */
[----:B------:R-:W-:Y:S02]  /*25960*/  WARPGROUP.DEPBAR.LE gsb0, 0x0 ;  /* 0x00008000000079c5 */ /* 0x000fe40000010000 */
[----:B------:R-:W-:-:S08]  /*25970*/  WARPGROUP.ARRIVE ;  /* 0x00000000000079c5 */ /* 0x000fd00000000000 */
[----:B------:R-:W-:Y:S01]  /*25980*/  QGMMA.64x128x32.F32.E4M3.E4M3 R24, R168, gdesc[UR4], R24, gsb0 ;  /* 0x01e00004a8187df3 */ /* 0x000fe20008000818 */
[----:B------:R-:W-:Y:S02]  /*25990*/  ULOP3.LUT UR6, URZ, UR58, URZ, 0x33, !UPT ;  /* 0x0000003a3f067292 */ /* 0x000fe4000f8e333f */
[----:B------:R-:W-:Y:S02]  /*259a0*/  WARPGROUP.DEPBAR.LE gsb0, 0x0 ;  /* 0x00008000000079c5 */ /* 0x000fe40000010000 */
[----:B------:R-:W-:Y:S01]  /*259b0*/  IMAD R168, R200, -0x2, R3 ;  /* 0xfffffffec8a87824 */ /* 0x000fe200078e0203 */
[----:B------:R0:W-:Y:S06]  /*259c0*/  BAR.ARV R14, 0x100 ;  /* 0x0004000e0000751d */ /* 0x0001ec0000002000 */
[----:B------:R-:W-:Y:S01]  /*259d0*/  VIADD R170, R168, UR57 ;  /* 0x00000039a8aa7c36 */ /* 0x000fe20008000000 */
[----:B------:R1:W-:Y:S01]  /*259e0*/  @!P0 SYNCS.ARRIVE.TRANS64.RED.A1T0 RZ, [R0+URZ], RZ ;  /* 0x000000ff00ff89a7 */ /* 0x0003e2000810043f */
[----:B------:R-:W-:-:S02]  /*259f0*/  IMAD R3, R193, 0x80, R211 ;  /* 0x00000080c1037824 */ /* 0x000fc400078e02d3 */
[----:B------:R-:W-:Y:S02]  /*25a00*/  VIADD R168, R168, UR6 ;  /* 0x00000006a8a87c36 */ /* 0x000fe40008000000 */
[C---:B------:R-:W-:Y:S02]  /*25a10*/  IMAD.IADD R20, R3.reuse, 0x1, R170 ;  /* 0x0000000103147824 */ /* 0x040fe400078e02aa */
[----:B------:R-:W-:Y:S02]  /*25a20*/  IMAD.IADD R10, R3, 0x1, R168 ;  /* 0x00000001030a7824 */ /* 0x000fe400078e02a8 */
[----:B-1----:R-:W-:Y:S01]  /*25a30*/  IMAD R0, R200, -0x2, R21 ;  /* 0xfffffffec8007824 */ /* 0x002fe200078e0215 */
[----:B0-----:R-:W-:Y:S06]  /*25a40*/  @!P1 BRA `(.L_x_1548) ;  /* 0x0000000000589947 */ /* 0x001fec0003800000 */
[----:B------:R-:W-:Y:S01]  /*25a50*/  IADD3 R169, R3, R192, -R196 ;  /* 0x000000c003a97210 */ /* 0x000fe20007ffe8c4 */
[----:B------:R-:W-:Y:S03]  /*25a60*/  BSSY B0, `(.L_x_1549) ;  /* 0x0000011000007945 */ /* 0x000fe60003800000 */
        /* <DEDUP_REMOVED lines=10> */
.L_x_1550:
[----:B------:R-:W-:Y:S01]  /*25b10*/  IMAD.U32 R171, RZ, RZ, UR54 ;  /* 0x00000036ffab7e24 */ /* 0x000fe2000f8e00ff */
[----:B------:R-:W-:-:S04]  /*25b20*/  IADD3 R169, R3, R192, -R196 ;  /* 0x000000c003a97210 */ /* 0x000fc80007ffe8c4 */
[----:B------:R-:W-:-:S13]  /*25b30*/  ISETP.NE.AND P1, PT, R171, 0x1, PT ;  /* 0x00000001ab00780c */ /* 0x000fda0003f25270 */
[----:B------:R-:W0:Y:S02]  /*25b40*/  @P1 LDC.64 R14, c[0x0][0x9e8] ;  /* 0x00027a00ff0e1b82 */ /* 0x000e240000000a00 */
[----:B0-----:R-:W-:-:S05]  /*25b50*/  @P1 IMAD.HI.U32 R14, R169, R14, RZ ;  /* 0x0000000ea90e1227 */ /* 0x001fca00078e00ff */
[----:B------:R-:W-:-:S07]  /*25b60*/  @P1 SHF.R.U32.HI R169, RZ, R15, R14 ;  /* 0x0000000fffa91219 */ /* 0x000fce000001160e */
.L_x_1551:
[----:B------:R-:W-:Y:S05]  /*25b70*/  BSYNC B0 ;  /* 0x0000000000007941 */ /* 0x000fea0003800000 */
.L_x_1549:
[----:B------:R-:W-:-:S05]  /*25b80*/  IMAD R169, R169, R171, R0 ;  /* 0x000000aba9a97224 */ /* 0x000fca00078e0200 */
[----:B------:R-:W-:Y:S02]  /*25b90*/  VIADDMNMX R20, R169, R171, R20, PT ;  /* 0x000000aba9147246 */ /* 0x000fe40003800114 */
[----:B------:R-:W-:-:S07]  /*25ba0*/  VIMNMX R10, R10, R169, !PT ;  /* 0x000000a90a0a7248 */ /* 0x000fce0007fe0100 */
.L_x_1548:
        /* <DEDUP_REMOVED lines=232> */
[----:B------:R-:W-:-:S13]  /*26a30*/  ISETP.GE.AND P6, PT, R13, 0x1, PT ;  /* 0x000000010d00780c */ /* 0x000fda0003fc6270 */
[----:B------:R-:W-:Y:S05]  /*26a40*/  @!P6 BRA `(.L_x_1552) ;  /* 0x00000000005ce947 */ /* 0x000fea0003800000 */
[----:B------:R-:W-:Y:S01]  /*26a50*/  ISETP.GT.AND P6, PT, R11, -0x1, PT ;  /* 0xffffffff0b00780c */ /* 0x000fe20003fc4270 */
[----:B------:R-:W-:-:S12]  /*26a60*/  BSSY B0, `(.L_x_1553) ;  /* 0x0000012000007945 */ /* 0x000fd80003800000 */
[----:B------:R-:W-:Y:S05]  /*26a70*/  @P6 BRA `(.L_x_1554) ;  /* 0x0000000000286947 */ /* 0x000fea0003800000 */
[----:B------:R-:W-:Y:S02]  /*26a80*/  IMAD.U32 R10, RZ, RZ, UR54 ;  /* 0x00000036ff0a7e24 */ /* 0x000fe4000f8e00ff */
[----:B------:R-:W-:-:S03]  /*26a90*/  VIADD R3, R3, 0x8 ;  /* 0x0000000803037836 */ /* 0x000fc60000000000 */
[----:B------:R-:W-:Y:S02]  /*26aa0*/  ISETP.NE.AND P6, PT, R10, 0x1, PT ;  /* 0x000000010a00780c */ /* 0x000fe40003fc5270 */
[----:B------:R-:W-:-:S04]  /*26ab0*/  IADD3 R3, R3, R192, -R196 ;  /* 0x000000c003037210 */ /* 0x000fc80007ffe8c4 */
[----:B------:R-:W-:-:S07]  /*26ac0*/  LOP3.LUT R3, RZ, R3, RZ, 0x33, !PT ;  /* 0x00000003ff037212 */ /* 0x000fce00078e33ff */
[----:B------:R-:W0:Y:S02]  /*26ad0*/  @P6 LDC.64 R14, c[0x0][0x9e8] ;  /* 0x00027a00ff0e6b82 */ /* 0x000e240000000a00 */
[----:B0-----:R-:W-:-:S05]  /*26ae0*/  @P6 IMAD.HI.U32 R14, R3, R14, RZ ;  /* 0x0000000e030e6227 */ /* 0x001fca00078e00ff */
[----:B------:R-:W-:-:S04]  /*26af0*/  @P6 SHF.R.U32.HI R3, RZ, R15, R14 ;  /* 0x0000000fff036219 */ /* 0x000fc8000001160e */
[----:B------:R-:W-:Y:S01]  /*26b00*/  LOP3.LUT R3, RZ, R3, RZ, 0x33, !PT ;  /* 0x00000003ff037212 */ /* 0x000fe200078e33ff */
[----:B------:R-:W-:Y:S06]  /*26b10*/  BRA `(.L_x_1555) ;  /* 0x0000000000187947 */ /* 0x000fec0003800000 */
.L_x_1554:
[----:B------:R-:W-:Y:S02]  /*26b20*/  IMAD.U32 R10, RZ, RZ, UR54 ;  /* 0x00000036ff0a7e24 */ /* 0x000fe4000f8e00ff */
[----:B------:R-:W-:-:S03]  /*26b30*/  IMAD.MOV.U32 R3, RZ, RZ, R11 ;  /* 0x000000ffff037224 */ /* 0x000fc600078e000b */
[----:B------:R-:W-:-:S13]  /*26b40*/  ISETP.NE.AND P6, PT, R10, 0x1, PT ;  /* 0x000000010a00780c */ /* 0x000fda0003fc5270 */
[----:B------:R-:W0:Y:S02]  /*26b50*/  @P6 LDC.64 R14, c[0x0][0x9e8] ;  /* 0x00027a00ff0e6b82 */ /* 0x000e240000000a00 */
[----:B0-----:R-:W-:-:S05]  /*26b60*/  @P6 IMAD.HI.U32 R14, R11, R14, RZ ;  /* 0x0000000e0b0e6227 */ /* 0x001fca00078e00ff */
[----:B------:R-:W-:-:S07]  /*26b70*/  @P6 SHF.R.U32.HI R3, RZ, R15, R14 ;  /* 0x0000000fff036219 */ /* 0x000fce000001160e */
.L_x_1555:
[----:B------:R-:W-:Y:S05]  /*26b80*/  BSYNC B0 ;  /* 0x0000000000007941 */ /* 0x000fea0003800000 */
.L_x_1553:
[----:B------:R-:W-:-:S05]  /*26b90*/  IMAD R3, R3, R10, R0 ;  /* 0x0000000a03037224 */ /* 0x000fca00078e0200 */
[----:B------:R-:W-:Y:S02]  /*26ba0*/  VIADDMNMX R170, R3, R10, R170, PT ;  /* 0x0000000a03aa7246 */ /* 0x000fe400038001aa */
[----:B------:R-:W-:-:S07]  /*26bb0*/  VIMNMX R168, R168, R3, !PT ;  /* 0x00000003a8a87248 */ /* 0x000fce0007fe0100 */
.L_x_1552:
        /* <DEDUP_REMOVED lines=75> */
[----:B------:R-:W-:Y:S02]  /*27070*/  ISETP.GT.AND P1, PT, R168, 0x49, !P6 ;  /* 0x00000049a800780c */ /* 0x000fe40007724270 */
[----:B------:R-:W-:Y:S02]  /*27080*/  LOP3.LUT P6, RZ, R16, 0x40, RZ, 0xc0, !PT ;  /* 0x0000004010ff7812 */ /* 0x000fe400078cc0ff */
        /* <DEDUP_REMOVED lines=22> */
[----:B------:R-:W-:Y:S01]  /*271f0*/  ISETP.GT.AND P2, PT, R168, 0x89, !P2 ;  /* 0x00000089a800780c */ /* 0x000fe20005744270 */
[----:B------:R-:W0:Y:S01]  /*27200*/  SHFL.BFLY PT, R3, R10, 0x2, 0x1f ;  /* 0x0c401f000a037f89 */ /* 0x000e2200000e0000 */
[----:B------:R-:W-:Y:S02]  /*27210*/  FSEL R134, R134, -INF , !P1 ;  /* 0xff80000086867808 */ /* 0x000fe40004800000 */
[----:B------:R-:W-:-:S02]  /*27220*/  LOP3.LUT P1, RZ, R16, 0x2000, RZ, 0xc0, !PT ;  /* 0x0000200010ff7812 */ /* 0x000fc4000782c0ff */
[----:B------:R-:W-:Y:S02]  /*27230*/  ISETP.LT.OR P2, PT, R170, 0x8a, P2 ;  /* 0x0000008aaa00780c */ /* 0x000fe40001741670 */
[C---:B------:R-:W-:Y:S02]  /*27240*/  ISETP.GT.AND P1, PT, R168.reuse, 0x59, !P1 ;  /* 0x00000059a800780c */ /* 0x040fe40004f24270 */
[----:B------:R-:W-:Y:S02]  /*27250*/  ISETP.GT.AND P3, PT, R168, 0x90, !P3 ;  /* 0x00000090a800780c */ /* 0x000fe40005f64270 */
[----:B------:R-:W-:Y:S02]  /*27260*/  ISETP.LT.OR P1, PT, R170, 0x5a, P1 ;  /* 0x0000005aaa00780c */ /* 0x000fe40000f21670 */
[----:B------:R-:W-:Y:S02]  /*27270*/  FSEL R95, R95, -INF , !P2 ;  /* 0xff8000005f5f7808 */ /* 0x000fe40005000000 */
[----:B------:R-:W-:-:S02]  /*27280*/  FSEL R135, R135, -INF , !P1 ;  /* 0xff80000087877808 */ /* 0x000fc40004800000 */
[----:B------:R-:W-:Y:S02]  /*27290*/  LOP3.LUT P1, RZ, R16, 0x1000, RZ, 0xc0, !PT ;  /* 0x0000100010ff7812 */ /* 0x000fe4000782c0ff */
[----:B------:R-:W-:Y:S02]  /*272a0*/  ISETP.LT.OR P3, PT, R170, 0x91, P3 ;  /* 0x00000091aa00780c */ /* 0x000fe40001f61670 */
[C---:B------:R-:W-:Y:S02]  /*272b0*/  ISETP.GT.AND P1, PT, R168.reuse, 0x60, !P1 ;  /* 0x00000060a800780c */ /* 0x040fe40004f24270 */
[----:B------:R-:W-:Y:S02]  /*272c0*/  ISETP.GT.AND P4, PT, R168, 0x91, !P4 ;  /* 0x00000091a800780c */ /* 0x000fe40006784270 */
[----:B------:R-:W-:Y:S02]  /*272d0*/  ISETP.LT.OR P1, PT, R170, 0x61, P1 ;  /* 0x00000061aa00780c */ /* 0x000fe40000f21670 */
[----:B0-----:R-:W-:-:S02]  /*272e0*/  FMNMX.FTZ R14, R10, R3, !PT ;  /* 0x000000030a0e7209 */ /* 0x001fc40007810000 */
[----:B------:R-:W-:Y:S02]  /*272f0*/  FSEL R106, R106, -INF , !P1 ;  /* 0xff8000006a6a7808 */ /* 0x000fe40004800000 */
[----:B------:R-:W-:Y:S01]  /*27300*/  LOP3.LUT P1, RZ, R16, 0x800, RZ, 0xc0, !PT ;  /* 0x0000080010ff7812 */ /* 0x000fe2000782c0ff */
[----:B------:R-:W0:Y:S01]  /*27310*/  SHFL.BFLY PT, R3, R14, 0x1, 0x1f ;  /* 0x0c201f000e037f89 */ /* 0x000e2200000e0000 */
[----:B------:R-:W-:Y:S02]  /*27320*/  FSEL R98, R98, -INF , !P3 ;  /* 0xff80000062627808 */ /* 0x000fe40005800000 */
[----:B------:R-:W-:Y:S02]  /*27330*/  ISETP.GT.AND P1, PT, R168, 0x61, !P1 ;  /* 0x00000061a800780c */ /* 0x000fe40004f24270 */
[C---:B------:R-:W-:Y:S02]  /*27340*/  ISETP.LT.OR P4, PT, R170.reuse, 0x92, P4 ;  /* 0x00000092aa00780c */ /* 0x040fe40002781670 */
[----:B------:R-:W-:-:S02]  /*27350*/  ISETP.LT.OR P1, PT, R170, 0x62, P1 ;  /* 0x00000062aa00780c */ /* 0x000fc40000f21670 */
[----:B------:R-:W-:Y:S02]  /*27360*/  ISETP.GT.AND P5, PT, R168, 0x98, !P5 ;  /* 0x00000098a800780c */ /* 0x000fe40006fa4270 */
[----:B------:R-:W-:Y:S02]  /*27370*/  FSEL R107, R107, -INF , !P1 ;  /* 0xff8000006b6b7808 */ /* 0x000fe40004800000 */
[----:B------:R-:W-:Y:S02]  /*27380*/  LOP3.LUT P1, RZ, R16, 0x400, RZ, 0xc0, !PT ;  /* 0x0000040010ff7812 */ /* 0x000fe4000782c0ff */
[----:B------:R-:W-:Y:S02]  /*27390*/  FSEL R99, R99, -INF , !P4 ;  /* 0xff80000063637808 */ /* 0x000fe40006000000 */
[----:B------:R-:W-:Y:S02]  /*273a0*/  ISETP.GT.AND P1, PT, R168, 0x68, !P1 ;  /* 0x00000068a800780c */ /* 0x000fe40004f24270 */
[----:B------:R-:W-:-:S02]  /*273b0*/  ISETP.LT.OR P5, PT, R170, 0x99, P5 ;  /* 0x00000099aa00780c */ /* 0x000fc40002fa1670 */
[----:B------:R-:W-:Y:S02]  /*273c0*/  ISETP.LT.OR P1, PT, R170, 0x69, P1 ;  /* 0x00000069aa00780c */ /* 0x000fe40000f21670 */
[----:B------:R-:W-:Y:S02]  /*273d0*/  ISETP.NE.AND P3, PT, R220, 0x3, PT ;  /* 0x00000003dc00780c */ /* 0x000fe40003f65270 */
[----:B------:R-:W-:Y:S02]  /*273e0*/  FSEL R110, R110, -INF , !P1 ;  /* 0xff8000006e6e7808 */ /* 0x000fe40004800000 */
[----:B------:R-:W-:Y:S02]  /*273f0*/  LOP3.LUT P1, RZ, R16, 0x200, RZ, 0xc0, !PT ;  /* 0x0000020010ff7812 */ /* 0x000fe4000782c0ff */
[----:B0-----:R-:W-:Y:S02]  /*27400*/  FMNMX.FTZ R3, R14, R3, !PT ;  /* 0x000000030e037209 */ /* 0x001fe40007810000 */
[----:B------:R-:W-:-:S03]  /*27410*/  ISETP.GT.AND P1, PT, R168, 0x69, !P1 ;  /* 0x00000069a800780c */ /* 0x000fc60004f24270 */
[----:B------:R-:W-:Y:S01]  /*27420*/  FFMA.FTZ R0, R2, R3, -8 ;  /* 0xc100000002007423 */ /* 0x000fe20000010003 */
        /* <DEDUP_REMOVED lines=58> */
[----:B------:R-:W-:Y:S02]  /*277d0*/  ISETP.GT.AND P1, PT, R168, RZ, !P6 ;  /* 0x000000ffa800720c */ /* 0x000fe40007724270 */
[----:B------:R-:W-:Y:S02]  /*277e0*/  LOP3.LUT P6, RZ, R16, 0x8000000, RZ, 0xc0, !PT ;  /* 0x0800000010ff7812 */ /* 0x000fe400078cc0ff */
[----:B------:R-:W-:Y:S02]  /*277f0*/  ISETP.LT.OR P1, PT, R170, 0x1, P1 ;  /* 0x00000001aa00780c */ /* 0x000fe40000f21670 */
[----:B------:R-:W-:Y:S02]  /*27800*/  ISETP.GT.AND P2, PT, R168, 0x99, !P6 ;  /* 0x00000099a800780c */ /* 0x000fe40007744270 */
[----:B------:R-:W-:-:S02]  /*27810*/  FSEL R154, R154, -INF , !P1 ;  /* 0xff8000009a9a7808 */ /* 0x000fc40004800000 */
[----:B------:R-:W-:Y:S02]  /*27820*/  FSETP.NEU.FTZ.AND P1, PT, R3, -INF , PT ;  /* 0xff8000000300780b */ /* 0x000fe40003f3d000 */
[----:B------:R-:W-:Y:S02]  /*27830*/  FMNMX.FTZ R112, R154, R5, !PT ;  /* 0x000000059a707209 */ /* 0x000fe40007810000 */
[----:B------:R-:W-:Y:S02]  /*27840*/  FSEL R0, R0, RZ, P1 ;  /* 0x000000ff00007208 */ /* 0x000fe40000800000 */
[----:B------:R-:W-:-:S03]  /*27850*/  ISETP.LT.OR P2, PT, R170, 0x9a, P2 ;  /* 0x0000009aaa00780c */ /* 0x000fc60001741670 */
[C-C-:B------:R-:W-:Y:S01]  /*27860*/  FFMA.FTZ R14, R2.reuse, R169, -R0.reuse ;  /* 0x000000a9020e7223 */ /* 0x140fe20000010800 */
[----:B------:R-:W-:Y:S01]  /*27870*/  FMNMX.FTZ R169, R155, R112, !PT ;  /* 0x000000709ba97209 */ /* 0x000fe20007810000 */
[C-C-:B------:R-:W-:Y:S01]  /*27880*/  FFMA.FTZ R148, R2.reuse, R109, -R0.reuse ;  /* 0x0000006d02947223 */ /* 0x140fe20000010800 */
[----:B------:R-:W-:Y:S01]  /*27890*/  FSEL R109, R103, -INF , !P2 ;  /* 0xff800000676d7808 */ /* 0x000fe20005000000 */
[--C-:B------:R-:W-:Y:S01]  /*278a0*/  FFMA.FTZ R20, R2, R171, -R0.reuse ;  /* 0x000000ab02147223 */ /* 0x100fe20000010800 */
[----:B------:R-:W-:Y:S01]  /*278b0*/  FMNMX.FTZ R112, R158, R169, !PT ;  /* 0x000000a99e707209 */ /* 0x000fe20007810000 */
[C-C-:B------:R-:W-:Y:S01]  /*278c0*/  FFMA.FTZ R104, R2.reuse, R173, -R0.reuse ;  /* 0x000000ad02687223 */ /* 0x140fe20000010800 */
        /* <DEDUP_REMOVED lines=47> */
[----:B0-----:R-:W-:-:S01]  /*27bc0*/  FFMA.FTZ R148, R2, R101, -R0 ;  /* 0x0000006502947223 */ /* 0x001fc20000010800 */
[----:B------:R-:W-:Y:S01]  /*27bd0*/  FSEL R173, R3, RZ, P1 ;  /* 0x000000ff03ad7208 */ /* 0x000fe20000800000 */
[----:B------:R-:W-:Y:S01]  /*27be0*/  MUFU.EX2 R10, R152 ;  /* 0x00000098000a7308 */ /* 0x000fe20000000800 */
[----:B------:R-:W-:-:S03]  /*27bf0*/  FMNMX.FTZ R169, R151, R128, !PT ;  /* 0x0000008097a97209 */ /* 0x000fc60007810000 */
[----:B------:R-:W-:Y:S01]  /*27c00*/  FADD.FTZ R173, -R173, R8 ;  /* 0x00000008adad7221 */ /* 0x000fe20000010100 */
[----:B------:R-:W-:-:S03]  /*27c10*/  FMNMX.FTZ R132, R122, R169, !PT ;  /* 0x000000a97a847209 */ /* 0x000fc60007810000 */
[----:B------:R-:W-:Y:S01]  /*27c20*/  FMUL.FTZ R101, R2, R173 ;  /* 0x000000ad02657220 */ /* 0x000fe20000410000 */
[----:B------:R-:W-:Y:S01]  /*27c30*/  FMNMX.FTZ R169, R123, R132, !PT ;  /* 0x000000847ba97209 */ /* 0x000fe20007810000 */
[----:B------:R-:W-:Y:S03]  /*27c40*/  MUFU.EX2 R153, R153 ;  /* 0x0000009900997308 */ /* 0x000fe60000000800 */
[----:B------:R-:W-:-:S04]  /*27c50*/  FMNMX.FTZ R132, R126, R169, !PT ;  /* 0x000000a97e847209 */ /* 0x000fc80007810000 */
[----:B------:R-:W-:Y:S01]  /*27c60*/  FMNMX.FTZ R169, R127, R132, !PT ;  /* 0x000000847fa97209 */ /* 0x000fe20007810000 */
[----:B------:R-:W0:Y:S03]  /*27c70*/  MUFU.EX2 R101, R101 ;  /* 0x0000006500657308 */ /* 0x000e260000000800 */
        /* <DEDUP_REMOVED lines=24> */
[----:B------:R-:W-:Y:S02]  /*27e00*/  FMNMX.FTZ R144, R98, R169, !PT ;  /* 0x000000a962907209 */ /* 0x000fe40007810000 */
[----:B------:R-:W-:Y:S01]  /*27e10*/  FSEL R169, R102, -INF , !P5 ;  /* 0xff80000066a97808 */ /* 0x000fe20006800000 */
[----:B------:R-:W-:-:S01]  /*27e20*/  FFMA.FTZ R102, R2, R237, -R0 ;  /* 0x000000ed02667223 */ /* 0x000fc20000010800 */
[----:B------:R-:W-:Y:S01]  /*27e30*/  FMNMX.FTZ R144, R99, R144, !PT ;  /* 0x0000009063907209 */ /* 0x000fe20007810000 */
[----:B------:R-:W-:Y:S03]  /*27e40*/  MUFU.EX2 R112, R177 ;  /* 0x000000b100707308 */ /* 0x000fe60000000800 */
[----:B------:R-:W-:-:S04]  /*27e50*/  FMNMX.FTZ R144, R169, R144, !PT ;  /* 0x00000090a9907209 */ /* 0x000fc80007810000 */
[----:B------:R-:W-:Y:S01]  /*27e60*/  FMNMX.FTZ R144, R109, R144, !PT ;  /* 0x000000906d907209 */ /* 0x000fe20007810000 */
[----:B------:R-:W-:Y:S04]  /*27e70*/  MUFU.EX2 R141, R141 ;  /* 0x0000008d008d7308 */ /* 0x000fe80000000800 */
[----:B------:R-:W1:Y:S04]  /*27e80*/  SHFL.BFLY PT, R171, R144, 0x2, 0x1f ;  /* 0x0c401f0090ab7f89 */ /* 0x000e6800000e0000 */
[----:B------:R-:W-:Y:S08]  /*27e90*/  MUFU.EX2 R120, R179 ;  /* 0x000000b300787308 */ /* 0x000ff00000000800 */
[----:B------:R-:W-:Y:S08]  /*27ea0*/  MUFU.EX2 R145, R145 ;  /* 0x0000009100917308 */ /* 0x000ff00000000800 */
[----:B------:R-:W-:Y:S01]  /*27eb0*/  MUFU.EX2 R124, R181 ;  /* 0x000000b5007c7308 */ /* 0x000fe20000000800 */
[----:B-1----:R-:W-:-:S07]  /*27ec0*/  FMNMX.FTZ R171, R144, R171, !PT ;  /* 0x000000ab90ab7209 */ /* 0x002fce0007810000 */
[----:B------:R-:W-:Y:S01]  /*27ed0*/  MUFU.EX2 R149, R149 ;  /* 0x0000009500957308 */ /* 0x000fe20000000800 */
[----:B------:R-:W1:Y:S07]  /*27ee0*/  SHFL.BFLY PT, R144, R171, 0x1, 0x1f ;  /* 0x0c201f00ab907f89 */ /* 0x000e6e00000e0000 */
[----:B------:R-:W-:Y:S08]  /*27ef0*/  MUFU.EX2 R128, R183 ;  /* 0x000000b700807308 */ /* 0x000ff00000000800 */
[----:B------:R-:W-:Y:S08]  /*27f00*/  MUFU.EX2 R121, R121 ;  /* 0x0000007900797308 */ /* 0x000ff00000000800 */
[----:B------:R-:W-:Y:S01]  /*27f10*/  MUFU.EX2 R132, R185 ;  /* 0x000000b900847308 */ /* 0x000fe20000000800 */
[----:B-1----:R-:W-:-:S04]  /*27f20*/  FMNMX.FTZ R0, R171, R144, !PT ;  /* 0x00000090ab007209 */ /* 0x002fc80007810000 */
[----:B------:R-:W-:Y:S01]  /*27f30*/  FSETP.NEU.FTZ.AND P1, PT, R0, -INF , PT ;  /* 0xff8000000000780b */ /* 0x000fe20003f3d000 */
[----:B------:R-:W-:-:S02]  /*27f40*/  FFMA.FTZ R8, R2, R0, -8 ;  /* 0xc100000002087423 */ /* 0x000fc40000010000 */
[----:B------:R1:W-:Y:S03]  /*27f50*/  MUFU.EX2 R171, R148 ;  /* 0x0000009400ab7308 */ /* 0x0003e60000000800 */
[----:B------:R-:W-:-:S05]  /*27f60*/  FSEL R173, R8, RZ, P1 ;  /* 0x000000ff08ad7208 */ /* 0x000fca0000800000 */
[--C-:B------:R-:W-:Y:S01]  /*27f70*/  FFMA.FTZ R144, R2, R158, -R173.reuse ;  /* 0x0000009e02907223 */ /* 0x100fe200000108ad */
[----:B------:R-:W-:Y:S01]  /*27f80*/  FSEL R158, R0, RZ, P1 ;  /* 0x000000ff009e7208 */ /* 0x000fe20000800000 */
[C-C-:B------:R-:W-:Y:S01]  /*27f90*/  FFMA.FTZ R175, R2.reuse, R154, -R173.reuse ;  /* 0x0000009a02af7223 */ /* 0x140fe200000108ad */
[----:B------:R-:W-:-:S01]  /*27fa0*/  FFMA.FTZ R154, R2, R139, -R173 ;  /* 0x0000008b029a7223 */ /* 0x000fc200000108ad */
[C-C-:B------:R-:W-:Y:S01]  /*27fb0*/  FFMA.FTZ R139, R2.reuse, R146, -R173.reuse ;  /* 0x00000092028b7223 */ /* 0x140fe200000108ad */
[----:B------:R-:W-:-:S01]  /*27fc0*/  FFMA.FTZ R146, R2, R147, -R173 ;  /* 0x0000009302927223 */ /* 0x000fc200000108ad */
[----:B------:R-:W-:Y:S01]  /*27fd0*/  FFMA.FTZ R156, R2, R143, -R173 ;  /* 0x0000008f029c7223 */ /* 0x000fe200000108ad */
[----:B------:R-:W-:-:S01]  /*27fe0*/  FADD.FTZ R147, -R158, R5 ;  /* 0x000000059e937221 */ /* 0x000fc20000010100 */
[C-C-:B------:R-:W-:Y:S01]  /*27ff0*/  FFMA.FTZ R143, R2.reuse, R150, -R173.reuse ;  /* 0x00000096028f7223 */ /* 0x140fe200000108ad */
[----:B------:R-:W-:-:S01]  /*28000*/  FFMA.FTZ R150, R2, R151, -R173 ;  /* 0x0000009702967223 */ /* 0x000fc200000108ad */
[C-C-:B------:R-:W-:Y:S01]  /*28010*/  FFMA.FTZ R151, R2.reuse, R126, -R173.reuse ;  /* 0x0000007e02977223 */ /* 0x140fe200000108ad */
[C---:B------:R-:W-:Y:S01]  /*28020*/  FMUL.FTZ R126, R2.reuse, R147 ;  /* 0x00000093027e7220 */ /* 0x040fe20000410000 */
[C-C-:B------:R-:W-:Y:S01]  /*28030*/  FFMA.FTZ R8, R2.reuse, R155, -R173.reuse ;  /* 0x0000009b02087223 */ /* 0x140fe200000108ad */
[----:B------:R-:W-:Y:S01]  /*28040*/  MUFU.EX2 R175, R175 ;  /* 0x000000af00af7308 */ /* 0x000fe20000000800 */
[----:B------:R-:W-:-:S01]  /*28050*/  FFMA.FTZ R155, R2, R159, -R173 ;  /* 0x0000009f029b7223 */ /* 0x000fc200000108ad */
[C-C-:B-1----:R-:W-:Y:S01]  /*28060*/  FFMA.FTZ R148, R2.reuse, R162, -R173.reuse ;  /* 0x000000a202947223 */ /* 0x142fe200000108ad */
[----:B------:R-:W-:-:S01]  /*28070*/  FFMA.FTZ R158, R2, R127, -R173 ;  /* 0x0000007f029e7223 */ /* 0x000fc200000108ad */
[C-C-:B------:R-:W-:Y:S01]  /*28080*/  FFMA.FTZ R127, R2.reuse, R130, -R173.reuse ;  /* 0x00000082027f7223 */ /* 0x140fe200000108ad */
[----:B------:R-:W-:-:S01]  /*28090*/  FFMA.FTZ R159, R2, R163, -R173 ;  /* 0x000000a3029f7223 */ /* 0x000fc200000108ad */
[C-C-:B------:R-:W-:Y:S01]  /*280a0*/  FFMA.FTZ R130, R2.reuse, R131, -R173.reuse ;  /* 0x0000008302827223 */ /* 0x140fe200000108ad */
[----:B------:R-:W-:-:S01]  /*280b0*/  FFMA.FTZ R131, R2, R134, -R173 ;  /* 0x0000008602837223 */ /* 0x000fc200000108ad */
[----:B------:R-:W1:Y:S01]  /*280c0*/  MUFU.EX2 R126, R126 ;  /* 0x0000007e007e7308 */ /* 0x000e620000000800 */
[----:B0-----:R-:W-:-:S01]  /*280d0*/  FFMA.FTZ R134, R101, R7, R10 ;  /* 0x0000000765867223 */ /* 0x001fc2000001000a */
[C-C-:B------:R-:W-:Y:S01]  /*280e0*/  FFMA.FTZ R152, R2.reuse, R166, -R173.reuse ;  /* 0x000000a602987223 */ /* 0x140fe200000108ad */
[----:B------:R-:W-:-:S01]  /*280f0*/  FFMA.FTZ R163, R2, R167, -R173 ;  /* 0x000000a702a37223 */ /* 0x000fc200000108ad */
[----:B------:R-:W-:Y:S01]  /*28100*/  FFMA.FTZ R15, R2, R15, -R173 ;  /* 0x0000000f020f7223 */ /* 0x000fe200000108ad */
[----:B------:R-:W-:-:S01]  /*28110*/  FADD.FTZ R147, R153, R134 ;  /* 0x0000008699937221 */ /* 0x000fc20000010000 */
        /* <DEDUP_REMOVED lines=11> */
[----:B-1----:R-:W-:-:S01]  /*281d0*/  FFMA.FTZ R7, R126, R6, R175 ;  /* 0x000000067e077223 */ /* 0x002fc200000100af */
[----:B------:R-:W-:Y:S01]  /*281e0*/  FADD.FTZ R6, R14, R147 ;  /* 0x000000930e067221 */ /* 0x000fe20000010000 */
[----:B------:R-:W-:-:S01]  /*281f0*/  FFMA.FTZ R115, R2, R115, -R173 ;  /* 0x0000007302737223 */ /* 0x000fc200000108ad */
[C-C-:B------:R-:W-:Y:S01]  /*28200*/  FFMA.FTZ R118, R2.reuse, R118, -R173.reuse ;  /* 0x0000007602767223 */ /* 0x140fe200000108ad */
[----:B------:R-:W-:-:S01]  /*28210*/  FFMA.FTZ R119, R2, R119, -R173 ;  /* 0x0000007702777223 */ /* 0x000fc200000108ad */
[C-C-:B------:R-:W-:Y:S01]  /*28220*/  FFMA.FTZ R90, R2.reuse, R90, -R173.reuse ;  /* 0x0000005a025a7223 */ /* 0x140fe200000108ad */
[----:B------:R-:W-:-:S01]  /*28230*/  FFMA.FTZ R91, R2, R91, -R173 ;  /* 0x0000005b025b7223 */ /* 0x000fc200000108ad */
[----:B------:R-:W1:Y:S01]  /*28240*/  MUFU.EX2 R155, R155 ;  /* 0x0000009b009b7308 */ /* 0x000e620000000800 */
[----:B0-----:R-:W-:-:S01]  /*28250*/  FADD.FTZ R7, R8, R7 ;  /* 0x0000000708077221 */ /* 0x001fc20000010000 */
[C-C-:B------:R-:W-:Y:S01]  /*28260*/  FFMA.FTZ R94, R2.reuse, R94, -R173.reuse ;  /* 0x0000005e025e7223 */ /* 0x140fe200000108ad */
[----:B------:R-:W-:-:S01]  /*28270*/  FFMA.FTZ R95, R2, R95, -R173 ;  /* 0x0000005f025f7223 */ /* 0x000fc200000108ad */
[C-C-:B------:R-:W-:Y:S01]  /*28280*/  FFMA.FTZ R98, R2.reuse, R98, -R173.reuse ;  /* 0x0000006202627223 */ /* 0x140fe200000108ad */
[----:B------:R-:W-:-:S01]  /*28290*/  FFMA.FTZ R99, R2, R99, -R173 ;  /* 0x0000006302637223 */ /* 0x000fc200000108ad */
[----:B------:R-:W-:-:S02]  /*282a0*/  FFMA.FTZ R109, R2, R109, -R173 ;  /* 0x0000006d026d7223 */ /* 0x000fc400000108ad */
[----:B------:R-:W0:Y:S01]  /*282b0*/  MUFU.EX2 R148, R148 ;  /* 0x0000009400947308 */ /* 0x000e220000000800 */
[----:B--2---:R-:W-:-:S01]  /*282c0*/  FADD.FTZ R160, R144, R7 ;  /* 0x0000000790a07221 */ /* 0x004fc20000010000 */
[----:B------:R-:W-:-:S04]  /*282d0*/  FADD.FTZ R7, R157, R6 ;  /* 0x000000069d077221 */ /* 0x000fc80000010000 */
[----:B------:R-:W-:Y:S02]  /*282e0*/  FADD.FTZ R6, R20, R7 ;  /* 0x0000000714067221 */ /* 0x000fe40000010000 */
[----:B------:R-:W2:Y:S01]  /*282f0*/  MUFU.EX2 R159, R159 ;  /* 0x0000009f009f7308 */ /* 0x000ea20000000800 */
[----:B-1----:R-:W-:-:S01]  /*28300*/  FADD.FTZ R135, R155, R160 ;  /* 0x000000a09b877221 */ /* 0x002fc20000010000 */
[----:B------:R-:W-:-:S04]  /*28310*/  FADD.FTZ R7, R161, R6 ;  /* 0x00000006a1077221 */ /* 0x000fc80000010000 */
[----:B------:R-:W-:Y:S02]  /*28320*/  FADD.FTZ R6, R104, R7 ;  /* 0x0000000768067221 */ /* 0x000fe40000010000 */
[----:B------:R-:W1:Y:S01]  /*28330*/  MUFU.EX2 R152, R152 ;  /* 0x0000009800987308 */ /* 0x000e620000000800 */
[----:B0-----:R-:W-:-:S01]  /*28340*/  FADD.FTZ R160, R148, R135 ;  /* 0x0000008794a07221 */ /* 0x001fc20000010000 */
[----:B------:R-:W-:-:S04]  /*28350*/  FADD.FTZ R7, R165, R6 ;  /* 0x00000006a5077221 */ /* 0x000fc80000010000 */
[----:B------:R-:W-:Y:S02]  /*28360*/  FADD.FTZ R6, R108, R7 ;  /* 0x000000076c067221 */ /* 0x000fe40000010000 */
[----:B------:R-:W0:Y:S01]  /*28370*/  MUFU.EX2 R163, R163 ;  /* 0x000000a300a37308 */ /* 0x000e220000000800 */
[----:B--2---:R-:W-:-:S07]  /*28380*/  FADD.FTZ R135, R159, R160 ;  /* 0x000000a09f877221 */ /* 0x004fce0000010000 */
[----:B------:R-:W2:Y:S01]  /*28390*/  MUFU.EX2 R15, R15 ;  /* 0x0000000f000f7308 */ /* 0x000ea20000000800 */
[----:B-1----:R-:W-:-:S01]  /*283a0*/  FADD.FTZ R160, R152, R135 ;  /* 0x0000008798a07221 */ /* 0x002fc20000010000 */
[----:B------:R-:W-:-:S06]  /*283b0*/  FADD.FTZ R135, R137, R6 ;  /* 0x0000000689877221 */ /* 0x000fcc0000010000 */
[----:B------:R-:W1:Y:S01]  /*283c0*/  MUFU.EX2 R154, R154 ;  /* 0x0000009a009a7308 */ /* 0x000e620000000800 */
[----:B0-----:R-:W-:-:S07]  /*283d0*/  FADD.FTZ R160, R163, R160 ;  /* 0x000000a0a3a07221 */ /* 0x001fce0000010000 */
        /* <DEDUP_REMOVED lines=20> */
[----:B------:R-:W-:-:S06]  /*28520*/  FADD.FTZ R6, R128, R135 ;  /* 0x0000008780067221 */ /* 0x000fcc0000010000 */
[----:B------:R-:W2:Y:S01]  /*28530*/  MUFU.EX2 R123, R123 ;  /* 0x0000007b007b7308 */ /* 0x000ea20000000800 */
[----:B-1----:R-:W-:-:S07]  /*28540*/  FADD.FTZ R7, R150, R7 ;  /* 0x0000000796077221 */ /* 0x002fce0000010000 */
        /* <DEDUP_REMOVED lines=37> */
[----:B-1----:R-:W-:-:S04]  /*287a0*/  FADD.FTZ R6, R142, R7 ;  /* 0x000000078e067221 */ /* 0x002fc80000010000 */
[----:B------:R-:W-:-:S03]  /*287b0*/  FADD.FTZ R7, R103, R6 ;  /* 0x0000000667077221 */ /* 0x000fc60000010000 */
        /* <DEDUP_REMOVED lines=16> */
[----:B------:R-:W-:-:S06]  /*288c0*/  FFMA.FTZ R135, R2, R169, -R173 ;  /* 0x000000a902877223 */ /* 0x000fcc00000108ad */
        /* <DEDUP_REMOVED lines=35> */
.L_x_1556:
[----:B------:R-:W-:Y:S01]  /*28b00*/  F2FP.SATFINITE.E4M3.F32.PACK_AB_MERGE_C R5, R158, R5, RZ ;  /* 0x000000059e05723e */ /* 0x000fe200048070ff */
[-C--:B------:R-:W-:Y:S01]  /*28b10*/  FMUL.FTZ R24, R24, R101.reuse ;  /* 0x0000006518187220 */ /* 0x080fe20000410000 */
[----:B------:R-:W-:Y:S01]  /*28b20*/  F2FP.SATFINITE.E4M3.F32.PACK_AB_MERGE_C R144, R155, R144, RZ ;  /* 0x000000909b90723e */ /* 0x000fe200048070ff */
[----:B------:R-:W-:Y:S01]  /*28b30*/  FMUL.FTZ R25, R25, R101 ;  /* 0x0000006519197220 */ /* 0x000fe20000410000 */
        /* <DEDUP_REMOVED lines=14> */
[----:B------:R-:W-:Y:S01]  /*28c20*/  F2FP.SATFINITE.E4M3.F32.PACK_AB_MERGE_C R112, R141, R112, RZ ;  /* 0x000000708d70723e */ /* 0x000fe200048070ff */
[----:B------:R-:W-:Y:S01]  /*28c30*/  FMUL.FTZ R36, R36, R101 ;  /* 0x0000006524247220 */ /* 0x000fe20000410000 */
[----:B------:R-:W-:Y:S01]  /*28c40*/  F2FP.SATFINITE.E4M3.F32.PACK_AB_MERGE_C R21, R156, R21, RZ ;  /* 0x000000159c15723e */ /* 0x000fe200048070ff */
[----:B------:R0:W-:Y:S01]  /*28c50*/  SYNCS.ARRIVE.TRANS64.RED.A1T0 RZ, [R5+URZ], RZ ;  /* 0x000000ff05ff79a7 */ /* 0x0001e2000810043f */
        /* <DEDUP_REMOVED lines=92> */
[----:B------:R-:W-:Y:S01]  /*29220*/  IMAD.MOV.U32 R190, RZ, RZ, R12 ;  /* 0x000000ffffbe7224 */ /* 0x000fe200078e000c */
[----:B------:R-:W-:Y:S06]  /*29230*/  @P1 BRA `(.L_x_1557) ;  /* 0xffffffb000681947 */ /* 0x000fec000383ffff */
[----:B------:R-:W-:-:S07]  /*29240*/  IMAD.MOV.U32 R190, RZ, RZ, R12 ;  /* 0x000000ffffbe7224 */ /* 0x000fce00078e000c */
.L_x_1538:
[----:B------:R-:W-:Y:S01]  /*29250*/  ISETP.NE.AND P1, PT, R220, 0x3, PT ;  /* 0x00000003dc00780c */ /* 0x000fe20003f25270 */
[----:B------:R-:W-:Y:S05]  /*29260*/  WARPSYNC.ALL ;  /* 0x0000000000007948 */ /* 0x000fea0003800000 */
[----:B------:R-:W-:Y:S07]  /*29270*/  BAR.ARV 0x8, 0x120 ;  /* 0x0204800000007b1d */ /* 0x000fee0000002000 */
[----:B------:R-:W-:Y:S05]  /*29280*/  @!P1 BRA `(.L_x_1558) ;  /* 0x0000000000049947 */ /* 0x000fea0003800000 */
[----:B------:R-:W-:Y:S01]  /*29290*/  BPT.TRAP 0x1 ;  /* 0x000000040000795c */ /* 0x000fe20000300000 */
.L_x_1558:
[----:B------:R-:W-:Y:S01]  /*292a0*/  IMAD R15, R190, 0x8, R17 ;  /* 0x00000008be0f7824 */ /* 0x000fe200078e0211 */
[----:B------:R-:W-:-:S04]  /*292b0*/  SHF.L.U32 R4, R189, 0x1f, RZ ;  /* 0x0000001fbd047819 */ /* 0x000fc800000006ff */
[----:B------:R0:W1:Y:S01]  /*292c0*/  SYNCS.PHASECHK.TRANS64.TRYWAIT P0, [R15+URZ+0x29850], R4 ;  /* 0x029850040f0075a7 */ /* 0x000062000800017f */
[----:B------:R-:W-:Y:S05]  /*292d0*/  @!P1 BRA `(.L_x_1559) ;  /* 0x0000000000049947 */ /* 0x000fea0003800000 */
[----:B------:R-:W-:Y:S01]  /*292e0*/  BPT.TRAP 0x1 ;  /* 0x000000040000795c */ /* 0x000fe20000300000 */
.L_x_1559:
[----:B------:R-:W-:-:S05]  /*292f0*/  VIADD R17, R17, 0x400 ;  /* 0x0000040011117836 */ /* 0x000fca0000000000 */
[----:B------:R-:W-:-:S04]  /*29300*/  SHF.R.U32.HI R17, RZ, 0x4, R17 ;  /* 0x00000004ff117819 */ /* 0x000fc80000011611 */
[----:B------:R-:W-:-:S04]  /*29310*/  LOP3.LUT R17, R17, 0x3fff, RZ, 0xc0, !PT ;  /* 0x00003fff11117812 */ /* 0x000fc800078ec0ff */
[----:B------:R-:W-:Y:S01]  /*29320*/  LOP3.LUT R17, R17, 0x10000, RZ, 0xfc, !PT ;  /* 0x0001000011117812 */ /* 0x000fe200078efcff */
[----:B-1----:R-:W-:Y:S06]  /*29330*/  @P0 BRA `(.L_x_1560) ;  /* 0x0000000000080947 */ /* 0x002fec0003800000 */
[----:B------:R-:W1:Y:S02]  /*29340*/  SYNCS.PHASECHK.TRANS64.TRYWAIT P0, [R15+URZ+0x29850], R4 ;  /* 0x029850040f0075a7 */ /* 0x000e64000800017f */
[----:B-1----:R-:W-:Y:S05]  /*29350*/  @!P0 BRA `(.L_x_1561) ;  /* 0x000000a400a88947 */ /* 0x002fea0003800000 */
.L_x_1560:
[----:B01----:R-:W-:Y:S01]  /*29360*/  IMAD R4, R190, 0x500, R17 ;  /* 0x00000500be047824 */ /* 0x003fe200078e0211 */
        /* <DEDUP_REMOVED lines=9> */
[----:B------:R-:W-:-:S02]  /*29400*/  VIADD R20, R4, 0x200 ;  /* 0x0000020004147836 */ /* 0x000fc40000000000 */
[----:B------:R-:W-:Y:S01]  /*29410*/  IMAD.MOV.U32 R21, RZ, RZ, -0x3ffffff0 ;  /* 0xc0000010ff157424 */ /* 0x000fe200078e00ff */
[----:B------:R-:W-:-:S07]  /*29420*/  ISETP.NE.AND.EX P0, PT, RZ, UR5, PT, P0 ;  /* 0x00000005ff007c0c */ /* 0x000fce000bf05300 */
[----:B------:R-:W-:Y:S01]  /*29430*/  QGMMA.64x128x32.F32.E4M3.E4M3 R24, R184, gdesc[UR4], R24, gsb0 ;  /* 0x01e00004b8187df3 */ /* 0x000fe20008000818 */
[----:B------:R-:W-:Y:S02]  /*29440*/  R2UR UR6, R8 ;  /* 0x00000000080672ca */ /* 0x000fe400000e0000 */
[----:B------:R-:W-:-:S03]  /*29450*/  R2UR UR7, R9 ;  /* 0x00000000090772ca */ /* 0x000fc600000e0000 */
[----:B------:R-:W0:Y:S01]  /*29460*/  @P0 LDC.64 R10, c[0x0][0x9c8] ;  /* 0x00027200ff0a0b82 */ /* 0x000e220000000a00 */
[----:B------:R-:W-:-:S07]  /*29470*/  @P0 SHF.R.S32.HI R5, RZ, 0x1f, R195 ;  /* 0x0000001fff050819 */ /* 0x000fce00000114c3 */
[----:B------:R-:W1:Y:S01]  /*29480*/  @P0 LDC.64 R12, c[0x0][0x9d0] ;  /* 0x00027400ff0c0b82 */ /* 0x000e620000000a00 */
[----:B0-----:R-:W-:Y:S01]  /*29490*/  @P0 IMAD R8, R5, R10, RZ ;  /* 0x0000000a05080224 */ /* 0x001fe200078e02ff */
[----:B------:R-:W-:-:S03]  /*294a0*/  @P0 SHF.R.S32.HI R5, RZ, 0x1f, R219 ;  /* 0x0000001fff050819 */ /* 0x000fc600000114db */
[C---:B------:R-:W-:Y:S02]  /*294b0*/  @P0 IMAD R11, R195.reuse, R11, R8 ;  /* 0x0000000bc30b0224 */ /* 0x040fe400078e0208 */
[----:B------:R-:W-:-:S04]  /*294c0*/  @P0 IMAD.WIDE.U32 R8, R195, R10, RZ ;  /* 0x0000000ac3080225 */ /* 0x000fc800078e00ff */
[-C--:B-1----:R-:W-:Y:S02]  /*294d0*/  @P0 IMAD R10, R5, R12.reuse, RZ ;  /* 0x0000000c050a0224 */ /* 0x082fe400078e02ff */
[----:B------:R-:W-:Y:S02]  /*294e0*/  @P0 IMAD.IADD R9, R9, 0x1, R11 ;  /* 0x0000000109090824 */ /* 0x000fe400078e020b */
[C---:B------:R-:W-:Y:S02]  /*294f0*/  @P0 IMAD R5, R219.reuse, R13, R10 ;  /* 0x0000000ddb050224 */ /* 0x040fe400078e020a */
[----:B------:R-:W-:-:S04]  /*29500*/  @P0 IMAD.WIDE.U32 R8, R219, R12, R8 ;  /* 0x0000000cdb080225 */ /* 0x000fc800078e0008 */
[----:B------:R-:W-:Y:S01]  /*29510*/  @P0 IMAD.IADD R5, R9, 0x1, R5 ;  /* 0x0000000109050824 */ /* 0x000fe200078e0205 */
[----:B------:R-:W-:Y:S01]  /*29520*/  @P0 LEA R10, P1, R8, UR4, 0x2 ;  /* 0x00000004080a0c11 */ /* 0x000fe2000f8210ff */
[----:B------:R-:W-:-:S03]  /*29530*/  IMAD.MOV.U32 R12, RZ, RZ, 0x3f800000 ;  /* 0x3f800000ff0c7424 */ /* 0x000fc600078e00ff */
        /* <DEDUP_REMOVED lines=25> */
[----:B------:R-:W0:Y:S04]  /*296d0*/  SHFL.BFLY PT, R5, R8, 0x1, 0x1f ;  /* 0x0c201f0008057f89 */ /* 0x000e2800000e0000 */
[----:B------:R-:W1:Y:S01]  /*296e0*/  SHFL.BFLY PT, R4, R9, 0x1, 0x1f ;  /* 0x0c201f0009047f89 */ /* 0x000e6200000e0000 */
[----:B0-----:R-:W-:-:S01]  /*296f0*/  FADD.FTZ R10, R8, R5 ;  /* 0x00000005080a7221 */ /* 0x001fc20000010000 */
[----:B-1----:R-:W-:-:S04]  /*29700*/  FADD.FTZ R13, R9, R4 ;  /* 0x00000004090d7221 */ /* 0x002fc80000010000 */
        /* <DEDUP_REMOVED lines=12> */
[----:B------:R-:W0:Y:S01]  /*297d0*/  @P1 MUFU.LG2 R6, R14 ;  /* 0x0000000e00061308 */ /* 0x000e220000000c00 */
[----:B------:R-:W-:-:S07]  /*297e0*/  ISETP.NE.AND P3, PT, R220, 0x3, PT ;  /* 0x00000003dc00780c */ /* 0x000fce0003f65270 */
[----:B------:R-:W1:Y:S08]  /*297f0*/  @P2 MUFU.LG2 R8, R17 ;  /* 0x0000001100082308 */ /* 0x000e700000000c00 */
[----:B------:R-:W3:Y:S01]  /*29800*/  @P0 MUFU.RCP R9, R13 ;  /* 0x0000000d00090308 */ /* 0x000ee20000001000 */
[C---:B------:R-:W-:Y:S01]  /*29810*/  @P1 FMUL.FTZ R4, R2.reuse, 0.69314718246459960938 ;  /* 0x3f31721802041820 */ /* 0x040fe20000410000 */
[----:B------:R-:W-:Y:S01]  /*29820*/  @P2 FMUL.FTZ R2, R2, 0.69314718246459960938 ;  /* 0x3f31721802022820 */ /* 0x000fe20000410000 */
[----:B0-----:R-:W-:Y:S01]  /*29830*/  @P1 FMUL.FTZ R7, R6, 0.69314718246459960938 ;  /* 0x3f31721806071820 */ /* 0x001fe20000410000 */
[----:B------:R-:W-:-:S02]  /*29840*/  IMAD.MOV.U32 R89, RZ, RZ, -0x800000 ;  /* 0xff800000ff597424 */ /* 0x000fc400078e00ff */
[----:B------:R-:W-:Y:S02]  /*29850*/  IMAD.MOV.U32 R88, RZ, RZ, -0x800000 ;  /* 0xff800000ff587424 */ /* 0x000fe400078e00ff */
[----:B-1----:R-:W-:Y:S01]  /*29860*/  @P2 FMUL.FTZ R11, R8, 0.69314718246459960938 ;  /* 0x3f317218080b2820 */ /* 0x002fe20000410000 */
[----:B------:R-:W-:-:S03]  /*29870*/  @P1 FFMA.FTZ R89, R4, R3, R7 ;  /* 0x0000000304591223 */ /* 0x000fc60000010007 */
[----:B------:R-:W-:Y:S01]  /*29880*/  @P2 FFMA.FTZ R88, R2, R0, R11 ;  /* 0x0000000002582223 */ /* 0x000fe2000001000b */
[-C--:B--2---:R-:W-:Y:S01]  /*29890*/  FMUL.FTZ R2, R5, R12.reuse ;  /* 0x0000000c05027220 */ /* 0x084fe20000410000 */
[----:B---3--:R-:W-:Y:S01]  /*298a0*/  FMUL.FTZ R3, R9, R12 ;  /* 0x0000000c09037220 */ /* 0x008fe20000410000 */
[----:B------:R-:W-:Y:S02]  /*298b0*/  WARPGROUP.DEPBAR.LE gsb0, 0x0 ;  /* 0x00008000000079c5 */ /* 0x000fe40000010000 */
[----:B------:R-:W-:Y:S05]  /*298c0*/  @!P3 BRA `(.L_x_1562) ;  /* 0x000000000004b947 */ /* 0x000fea0003800000 */
[----:B------:R-:W-:Y:S01]  /*298d0*/  BPT.TRAP 0x1 ;  /* 0x000000040000795c */ /* 0x000fe20000300000 */
.L_x_1562:
        /* <DEDUP_REMOVED lines=75> */
.L_x_1443:
[----:B------:R-:W-:Y:S05]  /*29d90*/  WARPSYNC.ALL ;  /* 0x0000000000007948 */ /* 0x000fea0003800000 */
[----:B------:R-:W0:Y:S08]  /*29da0*/  S2UR UR37, SR_CgaCtaId ;  /* 0x00000000002579c3 */ /* 0x000e300000008800 */
[----:B------:R-:W-:Y:S06]  /*29db0*/  BAR.SYNC.DEFER_BLOCKING 0x5, 0x180 ;  /* 0x0146000000007b1d */ /* 0x000fec0000010000 */
[----:B------:R-:W-:Y:S01]  /*29dc0*/  UMOV UR4, 0x400 ;  /* 0x0000040000047882 */ /* 0x000fe20000000000 */
[----:B------:R-:W-:Y:S01]  /*29dd0*/  BSSY B0, `(.L_x_1563) ;  /* 0x0000246000007945 */ /* 0x000fe20003800000 */
[----:B0-----:R-:W-:-:S06]  /*29de0*/  ULEA UR4, UR37, UR4, 0x18 ;  /* 0x0000000425047291 */ /* 0x001fcc000f8ec03f */
[----:B------:R-:W-:-:S05]  /*29df0*/  IMAD.U32 R17, RZ, RZ, UR4 ;  /* 0x00000004ff117e24 */ /* 0x000fca000f8e00ff */
        /* <DEDUP_REMOVED lines=18> */
[----:B--2---:R-:W-:Y:S02]  /*29f20*/  LOP3.LUT P0, R2, R50, 0x3, RZ, 0xc0, !PT ;  /* 0x0000000332027812 */ /* 0x004fe4000780c0ff */
        /* <DEDUP_REMOVED lines=13> */
[----:B------:R-:W-:Y:S02]  /*2a000*/  F2FP.BF16.F32.PACK_AB R42, R79, R4 ;  /* 0x000000044f2a723e */ /* 0x000fe400000010ff */
[----:B------:R-:W-:Y:S01]  /*2a010*/  F2FP.BF16.F32.PACK_AB R57, R47, R30 ;  /* 0x0000001e2f39723e */ /* 0x000fe200000010ff */
[----:B------:R-:W-:Y:S01]  /*2a020*/  IMAD.WIDE R4, R231, 0x2, R64 ;  /* 0x00000002e7047825 */ /* 0x000fe200078e0240 */
[----:B------:R-:W-:Y:S02]  /*2a030*/  F2FP.BF16.F32.PACK_AB R59, R55, R26 ;  /* 0x0000001a373b723e */ /* 0x000fe400000010ff */
[----:B------:R-:W-:-:S02]  /*2a040*/  F2FP.BF16.F32.PACK_AB R30, R61, R24 ;  /* 0x000000183d1e723e */ /* 0x000fc400000010ff */
        /* <DEDUP_REMOVED lines=8> */
[----:B------:R-:W-:Y:S01]  /*2a0d0*/  LOP3.LUT R6, R6, R7, RZ, 0x3c, !PT ;  /* 0x0000000706067212 */ /* 0x000fe200078e3cff */
[--C-:B------:R-:W-:Y:S01]  /*2a0e0*/  IMAD.X R7, RZ, RZ, R5.reuse, P5 ;  /* 0x000000ffff077224 */ /* 0x100fe200028e0605 */
[----:B------:R-:W-:Y:S01]  /*2a0f0*/  LOP3.LUT R8, R8, R9, RZ, 0x3c, !PT ;  /* 0x0000000908087212 */ /* 0x000fe200078e3cff */
[----:B------:R-:W-:Y:S01]  /*2a100*/  IMAD.X R9, RZ, RZ, R5, P1 ;  /* 0x000000ffff097224 */ /* 0x000fe200008e0605 */
[----:B------:R-:W-:Y:S02]  /*2a110*/  SHF.R.U64 R14, R14, 0x3, RZ ;  /* 0x000000030e0e7819 */ /* 0x000fe400000012ff */
[----:B------:R-:W-:-:S02]  /*2a120*/  IADD3 R11, P2, R4, 0x4020, RZ ;  /* 0x00004020040b7810 */ /* 0x000fc40007f5e0ff */
[C---:B------:R-:W-:Y:S02]  /*2a130*/  IADD3 R21, P4, R4.reuse, 0x60, RZ ;  /* 0x0000006004157810 */ /* 0x040fe40007f9e0ff */
[C---:B------:R-:W-:Y:S02]  /*2a140*/  IADD3 R25, P5, R4.reuse, 0x40, RZ ;  /* 0x0000004004197810 */ /* 0x040fe40007fbe0ff */
[----:B------:R-:W-:Y:S02]  /*2a150*/  IADD3 R27, P1, R4, 0x20, RZ ;  /* 0x00000020041b7810 */ /* 0x000fe40007f3e0ff */
[----:B------:R-:W-:Y:S02]  /*2a160*/  F2FP.BF16.F32.PACK_AB R63, R63, R20 ;  /* 0x000000143f3f723e */ /* 0x000fe400000010ff */
        /* <DEDUP_REMOVED lines=21> */
[----:B------:R-:W-:-:S02]  /*2a2c0*/  F2FP.BF16.F32.PACK_AB R94, R94, R95 ;  /* 0x0000005f5e5e723e */ /* 0x000fc400000010ff */
[----:B------:R-:W-:Y:S02]  /*2a2d0*/  F2FP.BF16.F32.PACK_AB R93, R92, R93 ;  /* 0x0000005d5c5d723e */ /* 0x000fe400000010ff */
[----:B------:R-:W-:Y:S02]  /*2a2e0*/  ISETP.EQ.OR P0, PT, R2, 0x3, !P0 ;  /* 0x000000030200780c */ /* 0x000fe40004702670 */
        /* <DEDUP_REMOVED lines=8> */
[----:B------:R-:W-:Y:S02]  /*2a370*/  SEL R13, R94, R93, P0 ;  /* 0x0000005d5e0d7207 */ /* 0x000fe40000000000 */
[----:B------:R-:W-:-:S02]  /*2a380*/  SEL R3, R93, R94, P0 ;  /* 0x0000005e5d037207 */ /* 0x000fc40000000000 */
[----:B------:R-:W-:Y:S02]  /*2a390*/  MOV R80, R4 ;  /* 0x0000000400507202 */ /* 0x000fe40000000f00 */
[----:B------:R-:W-:Y:S02]  /*2a3a0*/  MOV R66, R6 ;  /* 0x0000000600427202 */ /* 0x000fe40000000f00 */
[----:B------:R-:W-:Y:S02]  /*2a3b0*/  MOV R68, R8 ;  /* 0x0000000800447202 */ /* 0x000fe40000000f00 */
[----:B------:R-:W-:Y:S02]  /*2a3c0*/  MOV R72, R10 ;  /* 0x0000000a00487202 */ /* 0x000fe40000000f00 */
[----:B------:R-:W-:Y:S02]  /*2a3d0*/  MOV R74, R14 ;  /* 0x0000000e004a7202 */ /* 0x000fe40000000f00 */
[----:B------:R-:W-:-:S02]  /*2a3e0*/  MOV R76, R20 ;  /* 0x00000014004c7202 */ /* 0x000fc40000000f00 */
        /* <DEDUP_REMOVED lines=20> */
[----:B------:R-:W2:Y:S01]  /*2a530*/  SHFL.IDX PT, R7, R7, R2, 0x1c1f ;  /* 0x001c1f0207077589 */ /* 0x000ea200000e0000 */
[----:B------:R-:W-:-:S02]  /*2a540*/  SEL R45, R48, R49, P0 ;  /* 0x00000031302d7207 */ /* 0x000fc40000000000 */
[----:B------:R-:W-:Y:S01]  /*2a550*/  SEL R47, R49, R48, P0 ;  /* 0x00000030312f7207 */ /* 0x000fe20000000000 */
[----:B------:R-:W3:Y:S01]  /*2a560*/  SHFL.IDX PT, R30, R25, R0, 0x1c1f ;  /* 0x001c1f00191e7589 */ /* 0x000ee200000e0000 */
[----:B------:R-:W-:Y:S02]  /*2a570*/  SEL R53, R46, R57, P0 ;  /* 0x000000392e357207 */ /* 0x000fe40000000000 */
[----:B------:R-:W-:Y:S01]  /*2a580*/  SEL R55, R57, R46, P0 ;  /* 0x0000002e39377207 */ /* 0x000fe20000000000 */
[----:B------:R-:W-:Y:S01]  /*2a590*/  SHFL.IDX PT, R34, R29, R0, 0x1c1f ;  /* 0x001c1f001d227589 */ /* 0x000fe200000e0000 */
[----:B------:R-:W-:Y:S02]  /*2a5a0*/  SEL R39, R40, R39, P0 ;  /* 0x0000002728277207 */ /* 0x000fe40000000000 */
[----:B------:R-:W-:Y:S01]  /*2a5b0*/  SEL R41, R43, R44, P0 ;  /* 0x0000002c2b297207 */ /* 0x000fe20000000000 */
[----:B------:R-:W4:Y:S01]  /*2a5c0*/  SHFL.IDX PT, R31, R31, R2, 0x1c1f ;  /* 0x001c1f021f1f7589 */ /* 0x000f2200000e0000 */
[----:B------:R-:W-:-:S02]  /*2a5d0*/  SEL R49, R38, R51, P0 ;  /* 0x0000003326317207 */ /* 0x000fc40000000000 */
[----:B------:R-:W-:Y:S01]  /*2a5e0*/  SEL R57, R54, R59, P0 ;  /* 0x0000003b36397207 */ /* 0x000fe20000000000 */
[----:B------:R-:W-:Y:S01]  /*2a5f0*/  SHFL.IDX PT, R35, R35, R2, 0x1c1f ;  /* 0x001c1f0223237589 */ /* 0x000fe200000e0000 */
[----:B------:R-:W-:Y:S02]  /*2a600*/  SEL R61, R62, R63, P0 ;  /* 0x0000003f3e3d7207 */ /* 0x000fe40000000000 */
[----:B------:R-:W-:Y:S01]  /*2a610*/  SEL R67, R70, R69, P0 ;  /* 0x0000004546437207 */ /* 0x000fe20000000000 */
[----:B------:R-:W0:Y:S01]  /*2a620*/  SHFL.IDX PT, R21, R21, R2, 0x1c1f ;  /* 0x001c1f0215157589 */ /* 0x000e2200000e0000 */
[----:B------:R-:W-:Y:S02]  /*2a630*/  SEL R71, R73, R42, P0 ;  /* 0x0000002a49477207 */ /* 0x000fe40000000000 */
[----:B------:R-:W-:Y:S01]  /*2a640*/  SEL R43, R44, R43, P0 ;  /* 0x0000002b2c2b7207 */ /* 0x000fe20000000000 */
[----:B------:R-:W-:Y:S01]  /*2a650*/  SHFL.IDX PT, R37, R37, R0, 0x1c1f ;  /* 0x001c1f0025257589 */ /* 0x000fe200000e0000 */
[----:B------:R-:W-:-:S02]  /*2a660*/  SEL R51, R51, R38, P0 ;  /* 0x0000002633337207 */ /* 0x000fc40000000000 */
[----:B------:R-:W-:Y:S01]  /*2a670*/  SEL R59, R59, R54, P0 ;  /* 0x000000363b3b7207 */ /* 0x000fe20000000000 */
[----:B------:R-:W1:Y:S01]  /*2a680*/  SHFL.IDX PT, R38, R33, R0, 0x1c1f ;  /* 0x001c1f0021267589 */ /* 0x000e6200000e0000 */
[----:B------:R-:W-:Y:S02]  /*2a690*/  SEL R63, R63, R62, P0 ;  /* 0x0000003e3f3f7207 */ /* 0x000fe40000000000 */
[----:B------:R-:W-:Y:S01]  /*2a6a0*/  SEL R69, R69, R70, P0 ;  /* 0x0000004645457207 */ /* 0x000fe20000000000 */
[----:B------:R-:W1:Y:S01]  /*2a6b0*/  SHFL.IDX PT, R20, R39, R2, 0x1c1f ;  /* 0x001c1f0227147589 */ /* 0x000e6200000e0000 */
[----:B------:R-:W-:Y:S02]  /*2a6c0*/  SEL R73, R42, R73, P0 ;  /* 0x000000492a497207 */ /* 0x000fe40000000000 */
[----:B------:R-:W-:Y:S01]  /*2a6d0*/  SEL R75, R77, R50, P0 ;  /* 0x000000324d4b7207 */ /* 0x000fe20000000000 */
[----:B------:R-:W-:Y:S01]  /*2a6e0*/  SHFL.IDX PT, R41, R41, R0, 0x1c1f ;  /* 0x001c1f0029297589 */ /* 0x000fe200000e0000 */
[----:B------:R-:W-:-:S02]  /*2a6f0*/  SEL R77, R50, R77, P0 ;  /* 0x0000004d324d7207 */ /* 0x000fc40000000000 */
[----:B--2---:R-:W-:Y:S01]  /*2a700*/  SEL R8, R10, R7, P0 ;  /* 0x000000070a087207 */ /* 0x004fe20000000000 */
[----:B------:R-:W2:Y:S01]  /*2a710*/  SHFL.IDX PT, R40, R43, R2, 0x1c1f ;  /* 0x001c1f022b287589 */ /* 0x000ea200000e0000 */
[----:B---3--:R-:W-:Y:S02]  /*2a720*/  SEL R28, R30, R27, P0 ;  /* 0x0000001b1e1c7207 */ /* 0x008fe40000000000 */
[----:B----4-:R-:W-:Y:S01]  /*2a730*/  SEL R32, R34, R31, P0 ;  /* 0x0000001f22207207 */ /* 0x010fe20000000000 */
[----:B------:R-:W-:Y:S01]  /*2a740*/  SHFL.IDX PT, R45, R45, R0, 0x1c1f ;  /* 0x001c1f002d2d7589 */ /* 0x000fe200000e0000 */
[----:B------:R-:W-:Y:S02]  /*2a750*/  SEL R4, R6, R3, P0 ;  /* 0x0000000306047207 */ /* 0x000fe40000000000 */
[----:B------:R-:W-:Y:S01]  /*2a760*/  SEL R10, R7, R10, P0 ;  /* 0x0000000a070a7207 */ /* 0x000fe20000000000 */
[----:B------:R-:W-:Y:S01]  /*2a770*/  SHFL.IDX PT, R49, R49, R0, 0x1c1f ;  /* 0x001c1f0031317589 */ /* 0x000fe200000e0000 */
[----:B0-----:R-:W-:-:S02]  /*2a780*/  SEL R24, R26, R21, P0 ;  /* 0x000000151a187207 */ /* 0x001fc40000000000 */
[----:B------:R-:W-:Y:S01]  /*2a790*/  SEL R30, R27, R30, P0 ;  /* 0x0000001e1b1e7207 */ /* 0x000fe20000000000 */
[----:B------:R-:W-:Y:S01]  /*2a7a0*/  SHFL.IDX PT, R53, R53, R0, 0x1c1f ;  /* 0x001c1f0035357589 */ /* 0x000fe200000e0000 */
[----:B-1----:R-:W-:Y:S02]  /*2a7b0*/  SEL R36, R38, R35, P0 ;  /* 0x0000002326247207 */ /* 0x002fe40000000000 */
        /* <DEDUP_REMOVED lines=9> */
[----:B--2---:R-:W-:Y:S01]  /*2a850*/  SEL R48, R41, R40, P0 ;  /* 0x0000002829307207 */ /* 0x004fe20000000000 */
[----:B------:R-:W-:Y:S01]  /*2a860*/  SHFL.IDX PT, R71, R71, R0, 0x1c1f ;  /* 0x001c1f0047477589 */ /* 0x000fe200000e0000 */
[----:B------:R-:W-:-:S03]  /*2a870*/  SEL R50, R40, R41, P0 ;  /* 0x0000002928327207 */ /* 0x000fc60000000000 */
[----:B------:R0:W1:Y:S04]  /*2a880*/  SHFL.IDX PT, R42, R47, R2, 0x1c1f ;  /* 0x001c1f022f2a7589 */ /* 0x00006800000e0000 */
[----:B------:R-:W2:Y:S04]  /*2a890*/  SHFL.IDX PT, R44, R51, R2, 0x1c1f ;  /* 0x001c1f02332c7589 */ /* 0x000ea800000e0000 */
[----:B------:R-:W3:Y:S01]  /*2a8a0*/  SHFL.IDX PT, R46, R55, R2, 0x1c1f ;  /* 0x001c1f02372e7589 */ /* 0x000ee200000e0000 */
[----:B0-----:R-:W-:-:S03]  /*2a8b0*/  IMAD.MOV.U32 R47, RZ, RZ, RZ ;  /* 0x000000ffff2f7224 */ /* 0x001fc600078e00ff */
[----:B------:R-:W0:Y:S04]  /*2a8c0*/  SHFL.IDX PT, R52, R59, R2, 0x1c1f ;  /* 0x001c1f023b347589 */ /* 0x000e2800000e0000 */
[----:B------:R-:W4:Y:S04]  /*2a8d0*/  SHFL.IDX PT, R54, R63, R2, 0x1c1f ;  /* 0x001c1f023f367589 */ /* 0x000f2800000e0000 */
[----:B------:R-:W4:Y:S04]  /*2a8e0*/  SHFL.IDX PT, R56, R69, R2, 0x1c1f ;  /* 0x001c1f0245387589 */ /* 0x000f2800000e0000 */
[----:B------:R-:W4:Y:S01]  /*2a8f0*/  SHFL.IDX PT, R58, R73, R2, 0x1c1f ;  /* 0x001c1f02493a7589 */ /* 0x000f2200000e0000 */
[----:B-1----:R-:W-:-:S02]  /*2a900*/  SEL R5, R45, R42, P0 ;  /* 0x0000002a2d057207 */ /* 0x002fc40000000000 */
[----:B------:R-:W-:Y:S01]  /*2a910*/  SEL R7, R42, R45, P0 ;  /* 0x0000002d2a077207 */ /* 0x000fe20000000000 */
[----:B------:R1:W1:Y:S01]  /*2a920*/  SHFL.IDX PT, R75, R75, R0, 0x1c1f ;  /* 0x001c1f004b4b7589 */ /* 0x00026200000e0000 */
[----:B--2---:R-:W-:Y:S02]  /*2a930*/  SEL R9, R49, R44, P0 ;  /* 0x0000002c31097207 */ /* 0x004fe40000000000 */
[----:B------:R-:W-:Y:S01]  /*2a940*/  SEL R11, R44, R49, P0 ;  /* 0x000000312c0b7207 */ /* 0x000fe20000000000 */
[----:B------:R2:W1:Y:S01]  /*2a950*/  SHFL.IDX PT, R60, R77, R2, 0x1c1f ;  /* 0x001c1f024d3c7589 */ /* 0x00046200000e0000 */
[----:B---3--:R-:W-:Y:S02]  /*2a960*/  SEL R25, R53, R46, P0 ;  /* 0x0000002e35197207 */ /* 0x008fe40000000000 */
[----:B------:R-:W-:Y:S02]  /*2a970*/  SEL R27, R46, R53, P0 ;  /* 0x000000352e1b7207 */ /* 0x000fe40000000000 */
[----:B0-----:R-:W-:-:S02]  /*2a980*/  SEL R29, R57, R52, P0 ;  /* 0x00000034391d7207 */ /* 0x001fc40000000000 */
[----:B------:R-:W-:Y:S02]  /*2a990*/  SEL R31, R52, R57, P0 ;  /* 0x00000039341f7207 */ /* 0x000fe40000000000 */
[----:B----4-:R-:W-:Y:S02]  /*2a9a0*/  SEL R33, R61, R54, P0 ;  /* 0x000000363d217207 */ /* 0x010fe40000000000 */
[----:B------:R-:W-:Y:S02]  /*2a9b0*/  SEL R35, R54, R61, P0 ;  /* 0x0000003d36237207 */ /* 0x000fe40000000000 */
[----:B------:R-:W-:Y:S02]  /*2a9c0*/  SEL R37, R67, R56, P0 ;  /* 0x0000003843257207 */ /* 0x000fe40000000000 */
[----:B------:R-:W-:Y:S02]  /*2a9d0*/  SEL R39, R56, R67, P0 ;  /* 0x0000004338277207 */ /* 0x000fe40000000000 */
[----:B------:R-:W-:-:S02]  /*2a9e0*/  SEL R13, R71, R58, P0 ;  /* 0x0000003a470d7207 */ /* 0x000fc40000000000 */
[----:B--2---:R-:W-:-:S07]  /*2a9f0*/  SEL R15, R58, R71, P0 ;  /* 0x000000473a0f7207 */ /* 0x004fce0000000000 */
.L_x_1794:
[----:B------:R-:W-:Y:S05]  /*2aa00*/  WARPSYNC.ALL ;  /* 0x0000000000007948 */ /* 0x000fea0003800000 */
[----:B------:R-:W-:Y:S01]  /*2aa10*/  BAR.SYNC.DEFER_BLOCKING 0x1, 0x100 ;  /* 0x0044000000007b1d */ /* 0x000fe20000010000 */
[----:B-1----:R-:W-:Y:S02]  /*2aa20*/  SEL R49, R75, R60, P0 ;  /* 0x0000003c4b317207 */ /* 0x002fe40000000000 */
[----:B------:R-:W-:-:S03]  /*2aa30*/  SEL R51, R60, R75, P0 ;  /* 0x0000004b3c337207 */ /* 0x000fc60000000000 */
[----:B------:R-:W-:Y:S02]  /*2aa40*/  ULDC.64 UR4, c[0x0][0xbd8] ;  /* 0x0002f60000047ab9 */ /* 0x000fe40000000a00 */
[----:B------:R-:W0:Y:S01]  /*2aa50*/  LDC.64 R2, c[0x0][0xbd8] ;  /* 0x0002f600ff027b82 */ /* 0x000e220000000a00 */
[----:B------:R-:W-:-:S04]  /*2aa60*/  ISETP.NE.U32.AND P2, PT, RZ, UR4, PT ;  /* 0x00000004ff007c0c */ /* 0x000fc8000bf45070 */
[----:B------:R-:W-:Y:S01]  /*2aa70*/  ISETP.NE.AND.EX P2, PT, RZ, UR5, PT, P2 ;  /* 0x00000005ff007c0c */ /* 0x000fe2000bf45320 */
[----:B------:R-:W-:Y:S02]  /*2aa80*/  ULDC.64 UR4, c[0x0][0xbe0] ;  /* 0x0002f80000047ab9 */ /* 0x000fe40000000a00 */
[----:B------:R-:W-:-:S04]  /*2aa90*/  ISETP.NE.U32.AND P0, PT, RZ, UR4, PT ;  /* 0x00000004ff007c0c */ /* 0x000fc8000bf05070 */
[----:B------:R-:W-:Y:S01]  /*2aaa0*/  ISETP.NE.AND.EX P0, PT, RZ, UR5, PT, P0 ;  /* 0x00000005ff007c0c */ /* 0x000fe2000bf05300 */
[----:B------:R1:W-:Y:S04]  /*2aab0*/  STSM.16.M88.4 [R80], R4 ;  /* 0x0000000450007844 */ /* 0x0003e80000000200 */
[----:B------:R2:W-:Y:S01]  /*2aac0*/  STSM.16.M88.4 [R79], R8 ;  /* 0x000000084f007844 */ /* 0x0005e20000000200 */
[----:B0-----:R-:W-:-:S03]  /*2aad0*/  IMAD.WIDE R20, R218, 0x4, R2 ;  /* 0x00000004da147825 */ /* 0x001fc600078e0202 */
[----:B------:R2:W-:Y:S04]  /*2aae0*/  STSM.16.M88.4 [R78], R24 ;  /* 0x000000184e007844 */ /* 0x0005e80000000200 */
[----:B------:R-:W0:Y:S01]  /*2aaf0*/  @P0 LDC.64 R2, c[0x0][0xbe0] ;  /* 0x0002f800ff020b82 */ /* 0x000e220000000a00 */
[----:B------:R2:W-:Y:S04]  /*2ab00*/  STSM.16.M88.4 [R76], R28 ;  /* 0x0000001c4c007844 */ /* 0x0005e80000000200 */
[----:B------:R2:W-:Y:S04]  /*2ab10*/  STSM.16.M88.4 [R74], R32 ;  /* 0x000000204a007844 */ /* 0x0005e80000000200 */
[----:B------:R2:W-:Y:S04]  /*2ab20*/  STSM.16.M88.4 [R72], R36 ;  /* 0x0000002448007844 */ /* 0x0005e80000000200 */
[----:B------:R2:W-:Y:S04]  /*2ab30*/  STSM.16.M88.4 [R68], R12 ;  /* 0x0000000c44007844 */ /* 0x0005e80000000200 */
[----:B------:R2:W-:Y:S01]  /*2ab40*/  STSM.16.M88.4 [R66], R48 ;  /* 0x0000003042007844 */ /* 0x0005e20000000200 */
[----:B------:R-:W-:Y:S01]  /*2ab50*/  BAR.SYNC.DEFER_BLOCKING 0x1, 0x100 ;  /* 0x0044000000007b1d */ /* 0x000fe20000010000 */
[----:B0-----:R-:W-:-:S05]  /*2ab60*/  @P0 IMAD.WIDE R2, R218, 0x4, R2 ;  /* 0x00000004da020825 */ /* 0x001fca00078e0202 */
[----:B------:R-:W-:Y:S02]  /*2ab70*/  ULDC UR4, c[0x0][0xa88] ;  /* 0x0002a20000047ab9 */ /* 0x000fe40000000800 */
[----:B------:R-:W-:Y:S01]  /*2ab80*/  IMAD.U32 R0, RZ, RZ, UR4 ;  /* 0x00000004ff007e24 */ /* 0x000fe2000f8e00ff */
[----:B------:R2:W5:Y:S01]  /*2ab90*/  @P2 LDG.E R47, desc[UR60][R20.64] ;  /* 0x0000003c142f2981 */ /* 0x000562000c1e1900 */
[----:B-1----:R-:W-:-:S04]  /*2aba0*/  IMAD R5, R212, 0x40, R210 ;  /* 0x00000040d4057824 */ /* 0x002fc800078e02d2 */
[----:B------:R2:W5:Y:S01]  /*2abb0*/  @P0 LDG.E R0, desc[UR60][R2.64] ;  /* 0x0000003c02000981 */ /* 0x000562000c1e1900 */
[----:B------:R-:W-:Y:S01]  /*2abc0*/  IMAD.WIDE R64, R5, 0x2, R64 ;  /* 0x0000000205407825 */ /* 0x000fe200078e0240 */
[----:B------:R-:W-:Y:S06]  /*2abd0*/  @P0 BRA `(.L_x_1566) ;  /* 0x0000000000100947 */ /* 0x000fec0003800000 */
[----:B------:R-:W-:Y:S05]  /*2abe0*/  @!P2 BRA `(.L_x_1566) ;  /* 0x00000000000ca947 */ /* 0x000fea0003800000 */
[----:B--2---:R-:W2:Y:S04]  /*2abf0*/  LDG.E R3, desc[UR60][R20.64] ;  /* 0x0000003c14037981 */ /* 0x004ea8000c1e1900 */
[----:B-----5:R-:W2:Y:S02]  /*2ac00*/  LDG.E R0, desc[UR60][R20.64+0x4] ;  /* 0x0000043c14007981 */ /* 0x020ea4000c1e1900 */
[----:B--2---:R-:W-:-:S07]  /*2ac10*/  IMAD.IADD R0, R0, 0x1, -R3 ;  /* 0x0000000100007824 */ /* 0x004fce00078e0a03 */
.L_x_1566:
[----:B------:R-:W-:Y:S01]  /*2ac20*/  SHF.R.S32.HI R46, RZ, 0x1f, R217 ;  /* 0x0000001fff2e7819 */ /* 0x000fe200000114d9 */
[----:B------:R-:W-:Y:S01]  /*2ac30*/  ULDC.64 UR4, c[0x0][0xb70] ;  /* 0x0002dc0000047ab9 */ /* 0x000fe20000000a00 */
[--C-:B--2--5:R-:W-:Y:S01]  /*2ac40*/  SHF.R.S32.HI R21, RZ, 0x1f, R47.reuse ;  /* 0x0000001fff157819 */ /* 0x124fe2000001142f */
[----:B------:R-:W-:Y:S01]  /*2ac50*/  IMAD.MOV.U32 R20, RZ, RZ, R47 ;  /* 0x000000ffff147224 */ /* 0x000fe200078e002f */
[----:B------:R-:W-:Y:S01]  /*2ac60*/  SHF.R.S32.HI R48, RZ, 0x1f, R218 ;  /* 0x0000001fff307819 */ /* 0x000fe200000114da */
[----:B------:R-:W-:Y:S01]  /*2ac70*/  IMAD R4, R46, UR4, RZ ;  /* 0x000000042e047c24 */ /* 0x000fe2000f8e02ff */
[----:B------:R-:W-:Y:S01]  /*2ac80*/  SEL R49, R218, RZ, !P2 ;  /* 0x000000ffda317207 */ /* 0x000fe20005000000 */
[C---:B------:R-:W-:Y:S01]  /*2ac90*/  IMAD.WIDE.U32 R2, R217.reuse, UR4, R20 ;  /* 0x00000004d9027c25 */ /* 0x040fe2000f8e0014 */
[----:B------:R-:W-:Y:S02]  /*2aca0*/  SEL R48, R48, RZ, !P2 ;  /* 0x000000ff30307207 */ /* 0x000fe40005000000 */
[C---:B------:R-:W-:Y:S01]  /*2acb0*/  IADD3 R9, P0, R64.reuse, 0x1000, RZ ;  /* 0x0000100040097810 */ /* 0x040fe20007f1e0ff */
[----:B------:R-:W-:Y:S01]  /*2acc0*/  IMAD R5, R217, UR5, R4 ;  /* 0x00000005d9057c24 */ /* 0x000fe2000f8e0204 */
[----:B------:R-:W-:Y:S01]  /*2acd0*/  ULDC.64 UR4, c[0x0][0xb78] ;  /* 0x0002de0000047ab9 */ /* 0x000fe20000000a00 */
[----:B------:R-:W-:Y:S01]  /*2ace0*/  IMAD R7, R223, 0x80, R211 ;  /* 0x00000080df077824 */ /* 0x000fe200078e02d3 */
[----:B------:R-:W-:Y:S01]  /*2acf0*/  IADD3 R25, P2, R64, 0x3000, RZ ;  /* 0x0000300040197810 */ /* 0x000fe20007f5e0ff */
[----:B------:R-:W-:Y:S01]  /*2ad00*/  IMAD.IADD R3, R3, 0x1, R5 ;  /* 0x0000000103037824 */ /* 0x000fe200078e0205 */
[----:B------:R-:W-:Y:S01]  /*2ad10*/  LOP3.LUT R8, R9, 0x380, RZ, 0xc0, !PT ;  /* 0x0000038009087812 */ /* 0x000fe200078ec0ff */
[----:B------:R-:W-:Y:S01]  /*2ad20*/  IMAD R4, R48, UR4, RZ ;  /* 0x0000000430047c24 */ /* 0x000fe2000f8e02ff */
[----:B------:R-:W-:Y:S01]  /*2ad30*/  IADD3 R13, P1, R64, 0x2000, RZ ;  /* 0x00002000400d7810 */ /* 0x000fe20007f3e0ff */
[----:B------:R-:W-:Y:S01]  /*2ad40*/  IMAD.WIDE.U32 R2, R49, UR4, R2 ;  /* 0x0000000431027c25 */ /* 0x000fe2000f8e0002 */
[----:B------:R-:W-:-:S02]  /*2ad50*/  SHF.R.S32.HI R5, RZ, 0x1f, R7 ;  /* 0x0000001fff057819 */ /* 0x000fc40000011407 */
[----:B------:R-:W-:Y:S01]  /*2ad60*/  LOP3.LUT R24, R25, 0x380, RZ, 0xc0, !PT ;  /* 0x0000038019187812 */ /* 0x000fe200078ec0ff */
[----:B------:R-:W-:Y:S01]  /*2ad70*/  IMAD R4, R49, UR5, R4 ;  /* 0x0000000531047c24 */ /* 0x000fe2000f8e0204 */
[----:B------:R-:W-:Y:S01]  /*2ad80*/  IADD3 R2, P3, R7, R2, RZ ;  /* 0x0000000207027210 */ /* 0x000fe20007f7e0ff */
[----:B------:R-:W-:Y:S01]  /*2ad90*/  ULDC.64 UR4, c[0x0][0xb40] ;  /* 0x0002d00000047ab9 */ /* 0x000fe20000000a00 */
[----:B------:R-:W-:Y:S02]  /*2ada0*/  SHF.R.U64 R8, R8, 0x3, RZ ;  /* 0x0000000308087819 */ /* 0x000fe400000012ff */
[----:B------:R-:W-:Y:S02]  /*2adb0*/  LOP3.LUT R12, R13, 0x380, RZ, 0xc0, !PT ;  /* 0x000003800d0c7812 */ /* 0x000fe400078ec0ff */
[----:B------:R-:W-:Y:S01]  /*2adc0*/  IADD3.X R5, R5, R3, R4, P3, !PT ;  /* 0x0000000305057210 */ /* 0x000fe20001ffe404 */
[----:B------:R-:W-:Y:S01]  /*2add0*/  VIADD R3, R7, 0x8 ;  /* 0x0000000807037836 */ /* 0x000fe20000000000 */
[----:B------:R-:W-:-:S02]  /*2ade0*/  SHF.R.U64 R24, R24, 0x3, RZ ;  /* 0x0000000318187819 */ /* 0x000fc400000012ff */
[----:B------:R-:W-:Y:S02]  /*2adf0*/  LEA R44, P3, R2, UR4, 0x2 ;  /* 0x00000004022c7c11 */ /* 0x000fe4000f8610ff */
[----:B------:R-:W-:Y:S01]  /*2ae00*/  LOP3.LUT R8, R8, R9, RZ, 0x3c, !PT ;  /* 0x0000000908087212 */ /* 0x000fe200078e3cff */
[--C-:B------:R-:W-:Y:S01]  /*2ae10*/  IMAD.X R9, RZ, RZ, R65.reuse, P0 ;  /* 0x000000ffff097224 */ /* 0x100fe200000e0641 */
[----:B------:R-:W-:Y:S02]  /*2ae20*/  SHF.R.U64 R12, R12, 0x3, RZ ;  /* 0x000000030c0c7819 */ /* 0x000fe400000012ff */
[----:B------:R-:W-:Y:S02]  /*2ae30*/  LOP3.LUT P0, RZ, R225, 0x3, RZ, 0xc0, !PT ;  /* 0x00000003e1ff7812 */ /* 0x000fe4000780c0ff */
[----:B------:R-:W-:Y:S01]  /*2ae40*/  LOP3.LUT R24, R24, R25, RZ, 0x3c, !PT ;  /* 0x0000001918187212 */ /* 0x000fe200078e3cff */
[----:B------:R-:W-:Y:S01]  /*2ae50*/  IMAD.X R25, RZ, RZ, R65, P2 ;  /* 0x000000ffff197224 */ /* 0x000fe200010e0641 */
[----:B------:R-:W-:Y:S01]  /*2ae60*/  LEA.HI.X R45, R2, UR5, R5, 0x2, P3 ;  /* 0x00000005022d7c11 */ /* 0x000fe200098f1405 */
[----:B------:R-:W-:Y:S01]  /*2ae70*/  ULDC.64 UR4, c[0x0][0xaa0] ;  /* 0x0002a80000047ab9 */ /* 0x000fe20000000a00 */
[----:B------:R-:W-:-:S02]  /*2ae80*/  IADD3 R29, P5, R64, 0x4000, RZ ;  /* 0x00004000401d7810 */ /* 0x000fc40007fbe0ff */
[----:B------:R-:W-:Y:S01]  /*2ae90*/  LOP3.LUT R12, R12, R13, RZ, 0x3c, !PT ;  /* 0x0000000d0c0c7212 */ /* 0x000fe200078e3cff */
[----:B------:R-:W-:Y:S01]  /*2aea0*/  IMAD.X R13, RZ, RZ, R65, P1 ;  /* 0x000000ffff0d7224 */ /* 0x000fe200008e0641 */
[C---:B------:R-:W-:Y:S02]  /*2aeb0*/  IADD3 R33, P4, R64.reuse, 0x5000, RZ ;  /* 0x0000500040217810 */ /* 0x040fe40007f9e0ff */
[C---:B------:R-:W-:Y:S02]  /*2aec0*/  IADD3 R37, P3, R64.reuse, 0x6000, RZ ;  /* 0x0000600040257810 */ /* 0x040fe40007f7e0ff */
[C---:B------:R-:W-:Y:S02]  /*2aed0*/  LOP3.LUT R2, R64.reuse, 0x380, RZ, 0xc0, !PT ;  /* 0x0000038040027812 */ /* 0x040fe400078ec0ff */
[----:B------:R-:W-:Y:S02]  /*2aee0*/  IADD3 R5, P2, R64, 0x7000, RZ ;  /* 0x0000700040057810 */ /* 0x000fe40007f5e0ff */
[----:B------:R-:W-:-:S02]  /*2aef0*/  ISETP.GE.OR P1, PT, R7, R0, P0 ;  /* 0x000000000700720c */ /* 0x000fc40000726670 */
[----:B------:R-:W-:Y:S01]  /*2af00*/  ISETP.GE.OR P0, PT, R3, R0, P0 ;  /* 0x000000000300720c */ /* 0x000fe20000706670 */
[----:B------:R-:W-:Y:S01]  /*2af10*/  IMAD.X R41, RZ, RZ, R65, P2 ;  /* 0x000000ffff297224 */ /* 0x000fe200010e0641 */
[----:B------:R-:W-:Y:S02]  /*2af20*/  LOP3.LUT R28, R29, 0x380, RZ, 0xc0, !PT ;  /* 0x000003801d1c7812 */ /* 0x000fe400078ec0ff */
[----:B------:R-:W-:Y:S02]  /*2af30*/  LOP3.LUT R32, R33, 0x380, RZ, 0xc0, !PT ;  /* 0x0000038021207812 */ /* 0x000fe400078ec0ff */
[----:B------:R-:W-:Y:S02]  /*2af40*/  LOP3.LUT R36, R37, 0x380, RZ, 0xc0, !PT ;  /* 0x0000038025247812 */ /* 0x000fe400078ec0ff */
[----:B------:R-:W-:Y:S02]  /*2af50*/  SHF.R.U64 R3, R2, 0x3, RZ ;  /* 0x0000000302037819 */ /* 0x000fe400000012ff */
[----:B------:R-:W-:Y:S01]  /*2af60*/  LOP3.LUT R2, R5, 0x380, RZ, 0xc0, !PT ;  /* 0x0000038005027812 */ /* 0x000fe200078ec0ff */
[----:B------:R-:W-:Y:S01]  /*2af70*/  @!P1 STG.E desc[UR60][R44.64], R89 ;  /* 0x000000592c009986 */ /* 0x000fe2000c10193c */
[----:B------:R-:W-:-:S02]  /*2af80*/  SHF.R.U64 R28, R28, 0x3, RZ ;  /* 0x000000031c1c7819 */ /* 0x000fc400000012ff */
[----:B------:R-:W-:Y:S01]  /*2af90*/  SHF.R.U64 R32, R32, 0x3, RZ ;  /* 0x0000000320207819 */ /* 0x000fe200000012ff */
[----:B------:R0:W-:Y:S01]  /*2afa0*/  @!P0 STG.E desc[UR60][R44.64+0x20], R88 ;  /* 0x000020582c008986 */ /* 0x0001e2000c10193c */
[----:B------:R-:W-:Y:S02]  /*2afb0*/  SHF.R.U64 R36, R36, 0x3, RZ ;  /* 0x0000000324247819 */ /* 0x000fe400000012ff */
[----:B------:R-:W-:Y:S01]  /*2afc0*/  SHF.R.U64 R2, R2, 0x3, RZ ;  /* 0x0000000302027819 */ /* 0x000fe200000012ff */
[----:B------:R-:W-:Y:S01]  /*2afd0*/  IMAD R20, R21, UR4, RZ ;  /* 0x0000000415147c24 */ /* 0x000fe2000f8e02ff */
[----:B------:R-:W-:Y:S01]  /*2afe0*/  LOP3.LUT R28, R28, R29, RZ, 0x3c, !PT ;  /* 0x0000001d1c1c7212 */ /* 0x000fe200078e3cff */
[--C-:B------:R-:W-:Y:S01]  /*2aff0*/  IMAD.X R29, RZ, RZ, R65.reuse, P5 ;  /* 0x000000ffff1d7224 */ /* 0x100fe200028e0641 */
[----:B------:R-:W-:Y:S01]  /*2b000*/  LOP3.LUT R32, R32, R33, RZ, 0x3c, !PT ;  /* 0x0000002120207212 */ /* 0x000fe200078e3cff */
[--C-:B------:R-:W-:Y:S01]  /*2b010*/  IMAD.X R33, RZ, RZ, R65.reuse, P4 ;  /* 0x000000ffff217224 */ /* 0x100fe200020e0641 */
[----:B------:R-:W-:Y:S01]  /*2b020*/  LOP3.LUT R36, R36, R37, RZ, 0x3c, !PT ;  /* 0x0000002524247212 */ /* 0x000fe200078e3cff */
[----:B------:R-:W-:Y:S01]  /*2b030*/  IMAD.X R37, RZ, RZ, R65, P3 ;  /* 0x000000ffff257224 */ /* 0x000fe200018e0641 */
[----:B------:R-:W-:-:S02]  /*2b040*/  LOP3.LUT R40, R2, R5, RZ, 0x3c, !PT ;  /* 0x0000000502287212 */ /* 0x000fc400078e3cff */
[----:B------:R-:W-:Y:S01]  /*2b050*/  LOP3.LUT R64, R3, R64, RZ, 0x3c, !PT ;  /* 0x0000004003407212 */ /* 0x000fe200078e3cff */
[--C-:B------:R-:W-:Y:S01]  /*2b060*/  IMAD.MOV.U32 R2, RZ, RZ, R210.reuse ;  /* 0x000000ffff027224 */ /* 0x100fe200078e00d2 */
[----:B------:R-:W-:Y:S01]  /*2b070*/  SHF.R.S32.HI R3, RZ, 0x1f, R210 ;  /* 0x0000001fff037819 */ /* 0x000fe200000114d2 */
[----:B------:R-:W5:Y:S04]  /*2b080*/  LD.E.128 R8, desc[UR60][R8.64] ;  /* 0x0000003c08087980 */ /* 0x000f68000c101d00 */
[----:B------:R1:W5:Y:S01]  /*2b090*/  LD.E.128 R4, desc[UR60][R64.64] ;  /* 0x0000003c40047980 */ /* 0x000362000c101d00 */
[----:B------:R-:W-:-:S03]  /*2b0a0*/  IMAD.WIDE.U32 R2, R47, UR4, R2 ;  /* 0x000000042f027c25 */ /* 0x000fc6000f8e0002 */
[----:B------:R-:W5:Y:S01]  /*2b0b0*/  LD.E.128 R12, desc[UR60][R12.64] ;  /* 0x0000003c0c0c7980 */ /* 0x000f62000c101d00 */
[----:B------:R-:W-:Y:S01]  /*2b0c0*/  IMAD R47, R47, UR5, R20 ;  /* 0x000000052f2f7c24 */ /* 0x000fe2000f8e0214 */
[----:B------:R-:W-:Y:S02]  /*2b0d0*/  ULDC.64 UR4, c[0x0][0xae0] ;  /* 0x0002b80000047ab9 */ /* 0x000fe40000000a00 */
[----:B------:R-:W5:Y:S04]  /*2b0e0*/  LD.E.128 R24, desc[UR60][R24.64] ;  /* 0x0000003c18187980 */ /* 0x000f68000c101d00 */
[----:B------:R-:W5:Y:S04]  /*2b0f0*/  LD.E.128 R28, desc[UR60][R28.64] ;  /* 0x0000003c1c1c7980 */ /* 0x000f68000c101d00 */
[----:B------:R-:W5:Y:S04]  /*2b100*/  LD.E.128 R32, desc[UR60][R32.64] ;  /* 0x0000003c20207980 */ /* 0x000f68000c101d00 */
[----:B------:R-:W5:Y:S04]  /*2b110*/  LD.E.128 R36, desc[UR60][R36.64] ;  /* 0x0000003c24247980 */ /* 0x000f68000c101d00 */
[----:B------:R-:W5:Y:S01]  /*2b120*/  LD.E.128 R40, desc[UR60][R40.64] ;  /* 0x0000003c28287980 */ /* 0x000f62000c101d00 */
[----:B------:R-:W-:Y:S01]  /*2b130*/  @!PT LDS RZ, [RZ] ;  /* 0x00000000fffff984 */ /* 0x000fe20000000800 */
[----:B------:R-:W-:Y:S01]  /*2b140*/  @!PT LDS RZ, [RZ] ;  /* 0x00000000fffff984 */ /* 0x000fe20000000800 */
[----:B------:R-:W-:Y:S01]  /*2b150*/  @!PT LDS RZ, [RZ] ;  /* 0x00000000fffff984 */ /* 0x000fe20000000800 */
[----:B------:R-:W-:Y:S01]  /*2b160*/  @!PT LDS RZ, [RZ] ;  /* 0x00000000fffff984 */ /* 0x000fe20000000800 */
[----:B------:R2:W-:Y:S06]  /*2b170*/  MEMBAR.ALL.CTA ;  /* 0x0000000000007992 */ /* 0x0005ec0000008000 */
[----:B--2---:R-:W2:Y:S01]  /*2b180*/  FENCE.VIEW.ASYNC.S ;  /* 0x00000000000073c6 */ /* 0x004ea20000000000 */
[----:B------:R-:W-:-:S02]  /*2b190*/  IMAD.IADD R3, R3, 0x1, R47 ;  /* 0x0000000103037824 */ /* 0x000fc400078e022f */
[----:B------:R-:W-:Y:S02]  /*2b1a0*/  IMAD R47, R223, -0x80, R0 ;  /* 0xffffff80df2f7824 */ /* 0x000fe400078e0200 */
[----:B------:R-:W-:Y:S02]  /*2b1b0*/  VIADD R0, R212, 0x40 ;  /* 0x00000040d4007836 */ /* 0x000fe40000000000 */
[----:B0-----:R-:W-:Y:S01]  /*2b1c0*/  IMAD R44, R46, UR4, RZ ;  /* 0x000000042e2c7c24 */ /* 0x001fe2000f8e02ff */
[CC--:B------:R-:W-:Y:S01]  /*2b1d0*/  ISETP.GE.AND P3, PT, R212.reuse, R47.reuse, PT ;  /* 0x0000002fd400720c */ /* 0x0c0fe20003f66270 */
[----:B------:R-:W-:Y:S01]  /*2b1e0*/  VIADD R20, R212, 0x20 ;  /* 0x00000020d4147836 */ /* 0x000fe20000000000 */
[----:B------:R-:W-:Y:S01]  /*2b1f0*/  ISETP.GE.AND P1, PT, R0, R47, PT ;  /* 0x0000002f0000720c */ /* 0x000fe20003f26270 */
[C---:B------:R-:W-:Y:S02]  /*2b200*/  IMAD R45, R217.reuse, UR5, R44 ;  /* 0x00000005d92d7c24 */ /* 0x040fe4000f8e022c */
[----:B------:R-:W-:Y:S01]  /*2b210*/  IMAD.WIDE.U32 R2, R217, UR4, R2 ;  /* 0x00000004d9027c25 */ /* 0x000fe2000f8e0002 */
[----:B------:R-:W-:-:S03]  /*2b220*/  ULDC.64 UR4, c[0x0][0xae8] ;  /* 0x0002ba0000047ab9 */ /* 0x000fc60000000a00 */
[----:B------:R-:W-:Y:S01]  /*2b230*/  VIADD R0, R17, 0x29820 ;  /* 0x0002982011007836 */ /* 0x000fe20000000000 */
[-C--:B------:R-:W-:Y:S01]  /*2b240*/  ISETP.GE.AND P0, PT, R20, R47.reuse, PT ;  /* 0x0000002f1400720c */ /* 0x080fe20003f06270 */
[----:B------:R-:W-:Y:S02]  /*2b250*/  VIADD R21, R212, 0x60 ;  /* 0x00000060d4157836 */ /* 0x000fe40000000000 */
[----:B------:R-:W-:Y:S01]  /*2b260*/  IMAD.IADD R3, R3, 0x1, R45 ;  /* 0x0000000103037824 */ /* 0x000fe200078e022d */
[----:B------:R-:W-:Y:S01]  /*2b270*/  PRMT R0, RZ, 0x654, R0 ;  /* 0x00000654ff007816 */ /* 0x000fe20000000000 */
[----:B------:R-:W-:Y:S01]  /*2b280*/  IMAD R20, R48, UR4, RZ ;  /* 0x0000000430147c24 */ /* 0x000fe2000f8e02ff */
[----:B------:R-:W-:Y:S01]  /*2b290*/  ISETP.GE.AND P2, PT, R21, R47, PT ;  /* 0x0000002f1500720c */ /* 0x000fe20003f46270 */
[C---:B------:R-:W-:Y:S01]  /*2b2a0*/  IMAD.WIDE.U32 R44, R49.reuse, UR4, R2 ;  /* 0x00000004312c7c25 */ /* 0x040fe2000f8e0002 */
[----:B------:R-:W-:Y:S01]  /*2b2b0*/  SHF.R.S32.HI R213, RZ, 0x1f, R212 ;  /* 0x0000001fffd57819 */ /* 0x000fe200000114d4 */
[----:B--2---:R1:W-:Y:S01]  /*2b2c0*/  SYNCS.ARRIVE.TRANS64.RED.A1T0 RZ, [R0+URZ], RZ ;  /* 0x000000ff00ff79a7 */ /* 0x0043e2000810043f */
[----:B------:R-:W-:Y:S01]  /*2b2d0*/  BSSY B1, `(.L_x_1567) ;  /* 0x0000015000017945 */ /* 0x000fe20003800000 */
[----:B------:R-:W-:-:S02]  /*2b2e0*/  IMAD R47, R49, UR5, R20 ;  /* 0x00000005312f7c24 */ /* 0x000fc4000f8e0214 */
[----:B------:R-:W-:-:S04]  /*2b2f0*/  IMAD.WIDE R20, R223, 0x80, R212 ;  /* 0x00000080df147825 */ /* 0x000fc800078e02d4 */
[----:B------:R-:W-:Y:S01]  /*2b300*/  IMAD.IADD R49, R45, 0x1, R47 ;  /* 0x000000012d317824 */ /* 0x000fe200078e022f */
[----:B-1----:R-:W-:Y:S06]  /*2b310*/  @P3 BRA `(.L_x_1568) ;  /* 0x0000000000403947 */ /* 0x002fec0003800000 */
        /* <DEDUP_REMOVED lines=16> */
.L_x_1568:
[----:B------:R-:W-:Y:S05]  /*2b420*/  BSYNC B1 ;  /* 0x0000000000017941 */ /* 0x000fea0003800000 */
.L_x_1567:
[----:B------:R-:W-:Y:S04]  /*2b430*/  BSSY B1, `(.L_x_1569) ;  /* 0x0000014000017945 */ /* 0x000fe80003800000 */
[----:B------:R-:W-:Y:S05]  /*2b440*/  @P0 BRA `(.L_x_1570) ;  /* 0x0000000000480947 */ /* 0x000fea0003800000 */
[----:B0----5:R-:W-:Y:S01]  /*2b450*/  IADD3 R5, P0, R20, 0x20, RZ ;  /* 0x0000002014057810 */ /* 0x021fe20007f1e0ff */
[----:B------:R-:W-:Y:S01]  /*2b460*/  ULDC.64 UR4, c[0x0][0xad8] ;  /* 0x0002b60000047ab9 */ /* 0x000fe20000000a00 */
[----:B------:R-:W-:Y:S01]  /*2b470*/  IMAD.MOV.U32 R2, RZ, RZ, R44 ;  /* 0x000000ffff027224 */ /* 0x000fe200078e002c */
[----:B------:R-:W-:Y:S01]  /*2b480*/  ULDC.64 UR6, c[0x0][0xa80] ;  /* 0x0002a00000067ab9 */ /* 0x000fe20000000a00 */
[----:B------:R-:W-:Y:S02]  /*2b490*/  IMAD.MOV.U32 R3, RZ, RZ, R49 ;  /* 0x000000ffff037224 */ /* 0x000fe400078e0031 */
[----:B------:R-:W-:Y:S02]  /*2b4a0*/  IMAD.X R0, RZ, RZ, R21, P0 ;  /* 0x000000ffff007224 */ /* 0x000fe400000e0615 */
[----:B------:R-:W-:Y:S02]  /*2b4b0*/  VIADD R4, R210, 0x40 ;  /* 0x00000040d2047836 */ /* 0x000fe40000000000 */
[----:B------:R-:W-:-:S02]  /*2b4c0*/  IMAD R0, R0, UR4, RZ ;  /* 0x0000000400007c24 */ /* 0x000fc4000f8e02ff */
[C---:B------:R-:W-:Y:S01]  /*2b4d0*/  IMAD.WIDE.U32 R2, R5.reuse, UR4, R2 ;  /* 0x0000000405027c25 */ /* 0x040fe2000f8e0002 */
[----:B------:R-:W-:Y:S02]  /*2b4e0*/  ULDC UR4, c[0x0][0xa8c] ;  /* 0x0002a30000047ab9 */ /* 0x000fe40000000800 */
        /* <DEDUP_REMOVED lines=8> */
.L_x_1570:
[----:B------:R-:W-:Y:S05]  /*2b570*/  BSYNC B1 ;  /* 0x0000000000017941 */ /* 0x000fea0003800000 */
.L_x_1569:
[----:B------:R-:W-:Y:S04]  /*2b580*/  BSSY B1, `(.L_x_1571) ;  /* 0x0000014000017945 */ /* 0x000fe80003800000 */
[----:B------:R-:W-:Y:S05]  /*2b590*/  @P1 BRA `(.L_x_1572) ;  /* 0x0000000000481947 */ /* 0x000fea0003800000 */
[----:B01---5:R-:W-:Y:S01]  /*2b5a0*/  IADD3 R5, P0, R20, 0x40, RZ ;  /* 0x0000004014057810 */ /* 0x023fe20007f1e0ff */
        /* <DEDUP_REMOVED lines=17> */
.L_x_1572:
[----:B------:R-:W-:Y:S05]  /*2b6c0*/  BSYNC B1 ;  /* 0x0000000000017941 */ /* 0x000fea0003800000 */
.L_x_1571:
[----:B------:R-:W-:Y:S05]  /*2b6d0*/  @P2 BRA `(.L_x_1573) ;  /* 0x0000000800d42947 */ /* 0x000fea0003800000 */
[----:B012--5:R-:W-:Y:S01]  /*2b6e0*/  IADD3 R5, P0, R20, 0x60, RZ ;  /* 0x0000006014057810 */ /* 0x027fe20007f1e0ff */
        /* <DEDUP_REMOVED lines=19> */
.L_x_1564:
[----:B------:R-:W-:Y:S01]  /*2b820*/  ULDC.64 UR4, c[0x0][0xbd8] ;  /* 0x0002f60000047ab9 */ /* 0x000fe20000000a00 */
[----:B------:R-:W2:Y:S01]  /*2b830*/  LDC.64 R2, c[0x0][0xbd8] ;  /* 0x0002f600ff027b82 */ /* 0x000ea20000000a00 */
[----:B------:R-:W-:Y:S01]  /*2b840*/  ISETP.NE.U32.AND P0, PT, RZ, UR4, PT ;  /* 0x00000004ff007c0c */ /* 0x000fe2000bf05070 */
[----:B------:R-:W-:-:S03]  /*2b850*/  IMAD.MOV.U32 R7, RZ, RZ, RZ ;  /* 0x000000ffff077224 */ /* 0x000fc600078e00ff */
[----:B------:R-:W-:Y:S01]  /*2b860*/  ISETP.NE.AND.EX P0, PT, RZ, UR5, PT, P0 ;  /* 0x00000005ff007c0c */ /* 0x000fe2000bf05300 */
[----:B------:R-:W-:Y:S02]  /*2b870*/  ULDC.64 UR4, c[0x0][0xbe0] ;  /* 0x0002f80000047ab9 */ /* 0x000fe40000000a00 */
[----:B------:R-:W-:-:S04]  /*2b880*/  ISETP.NE.U32.AND P1, PT, RZ, UR4, PT ;  /* 0x00000004ff007c0c */ /* 0x000fc8000bf25070 */
[----:B------:R-:W-:Y:S01]  /*2b890*/  ISETP.NE.AND.EX P1, PT, RZ, UR5, PT, P1 ;  /* 0x00000005ff007c0c */ /* 0x000fe2000bf25310 */
[----:B--2---:R-:W-:-:S12]  /*2b8a0*/  IMAD.WIDE R2, R218, 0x4, R2 ;  /* 0x00000004da027825 */ /* 0x004fd800078e0202 */
[----:B------:R-:W2:Y:S01]  /*2b8b0*/  @P1 LDC.64 R4, c[0x0][0xbe0] ;  /* 0x0002f800ff041b82 */ /* 0x000ea20000000a00 */
[----:B------:R-:W-:Y:S02]  /*2b8c0*/  ULDC UR4, c[0x0][0xa88] ;  /* 0x0002a20000047ab9 */ /* 0x000fe40000000800 */
[----:B------:R-:W-:Y:S01]  /*2b8d0*/  IMAD.U32 R0, RZ, RZ, UR4 ;  /* 0x00000004ff007e24 */ /* 0x000fe2000f8e00ff */
[----:B------:R3:W5:Y:S01]  /*2b8e0*/  @P0 LDG.E R7, desc[UR60][R2.64] ;  /* 0x0000003c02070981 */ /* 0x000762000c1e1900 */
[----:B------:R-:W4:Y:S01]  /*2b8f0*/  S2R R10, SR_TID.X ;  /* 0x00000000000a7919 */ /* 0x000f220000002100 */
[----:B--2---:R-:W-:-:S05]  /*2b900*/  @P1 IMAD.WIDE R4, R218, 0x4, R4 ;  /* 0x00000004da041825 */ /* 0x004fca00078e0204 */
[----:B------:R3:W5:Y:S01]  /*2b910*/  @P1 LDG.E R0, desc[UR60][R4.64] ;  /* 0x0000003c04001981 */ /* 0x000762000c1e1900 */
[----:B----4-:R-:W-:-:S05]  /*2b920*/  VIADD R6, R10, 0xffffff80 ;  /* 0xffffff800a067836 */ /* 0x010fca0000000000 */
[----:B------:R-:W-:Y:S01]  /*2b930*/  ISETP.GT.AND P2, PT, R6, 0x7f, PT ;  /* 0x0000007f0600780c */ /* 0x000fe20003f44270 */
[----:B------:R-:W-:-:S12]  /*2b940*/  @P1 BRA `(.L_x_1574) ;  /* 0x0000000000101947 */ /* 0x000fd80003800000 */
[----:B------:R-:W-:Y:S05]  /*2b950*/  @!P0 BRA `(.L_x_1574) ;  /* 0x00000000000c8947 */ /* 0x000fea0003800000 */
[----:B---3--:R-:W2:Y:S04]  /*2b960*/  LDG.E R5, desc[UR60][R2.64] ;  /* 0x0000003c02057981 */ /* 0x008ea8000c1e1900 */
[----:B-----5:R-:W2:Y:S02]  /*2b970*/  LDG.E R0, desc[UR60][R2.64+0x4] ;  /* 0x0000043c02007981 */ /* 0x020ea4000c1e1900 */
[----:B--2---:R-:W-:-:S07]  /*2b980*/  IMAD.IADD R0, R0, 0x1, -R5 ;  /* 0x0000000100007824 */ /* 0x004fce00078e0a05 */
.L_x_1574:
[----:B---3--:R-:W-:Y:S01]  /*2b990*/  SHF.R.S32.HI R2, RZ, 0x1f, R218 ;  /* 0x0000001fff027819 */ /* 0x008fe200000114da */
[----:B------:R-:W-:Y:S01]  /*2b9a0*/  BSSY B1, `(.L_x_1575) ;  /* 0x000001c000017945 */ /* 0x000fe20003800000 */
[----:B------:R-:W-:Y:S02]  /*2b9b0*/  SHF.R.S32.HI R8, RZ, 0x1f, R217 ;  /* 0x0000001fff087819 */ /* 0x000fe400000114d9 */
[----:B------:R-:W-:Y:S02]  /*2b9c0*/  SHF.R.S32.HI R13, RZ, 0x1f, R210 ;  /* 0x0000001fff0d7819 */ /* 0x000fe400000114d2 */
[----:B------:R-:W-:Y:S02]  /*2b9d0*/  SEL R11, R218, RZ, !P0 ;  /* 0x000000ffda0b7207 */ /* 0x000fe40004000000 */
[----:B------:R-:W-:Y:S02]  /*2b9e0*/  SEL R9, R2, RZ, !P0 ;  /* 0x000000ff02097207 */ /* 0x000fe40004000000 */
[----:B-----5:R-:W-:Y:S01]  /*2b9f0*/  SHF.R.S32.HI R6, RZ, 0x1f, R7 ;  /* 0x0000001fff067819 */ /* 0x020fe20000011407 */
[----:B------:R-:W-:Y:S06]  /*2ba00*/  @P2 BRA `(.L_x_1576) ;  /* 0x0000000000542947 */ /* 0x000fec0003800000 */
[----:B------:R-:W-:-:S04]  /*2ba10*/  IMAD R2, R223, 0x80, R10 ;  /* 0x00000080df027824 */ /* 0x000fc800078e020a */
[----:B------:R-:W-:-:S05]  /*2ba20*/  VIADD R3, R2, 0xffffff80 ;  /* 0xffffff8002037836 */ /* 0x000fca0000000000 */
[----:B------:R-:W-:-:S13]  /*2ba30*/  ISETP.GE.AND P0, PT, R3, R0, PT ;  /* 0x000000000300720c */ /* 0x000fda0003f06270 */
[----:B------:R-:W-:Y:S05]  /*2ba40*/  @P0 BRA `(.L_x_1576) ;  /* 0x0000000000440947 */ /* 0x000fea0003800000 */
[C---:B------:R-:W-:Y:S01]  /*2ba50*/  IADD3 R2, P0, R3.reuse, R7, RZ ;  /* 0x0000000703027210 */ /* 0x040fe20007f1e0ff */
[----:B------:R-:W-:Y:S02]  /*2ba60*/  ULDC.64 UR4, c[0x0][0xb70] ;  /* 0x0002dc0000047ab9 */ /* 0x000fe40000000a00 */
[----:B------:R-:W-:Y:S01]  /*2ba70*/  IMAD R4, R8, UR4, RZ ;  /* 0x0000000408047c24 */ /* 0x000fe2000f8e02ff */
[----:B------:R-:W-:-:S03]  /*2ba80*/  LEA.HI.X.SX32 R3, R3, R6, 0x1, P0 ;  /* 0x0000000603037211 */ /* 0x000fc600000f0eff */
[C---:B------:R-:W-:Y:S02]  /*2ba90*/  IMAD R5, R217.reuse, UR5, R4 ;  /* 0x00000005d9057c24 */ /* 0x040fe4000f8e0204 */
[----:B------:R-:W-:Y:S01]  /*2baa0*/  IMAD.WIDE.U32 R2, R217, UR4, R2 ;  /* 0x00000004d9027c25 */ /* 0x000fe2000f8e0002 */
[----:B------:R-:W-:-:S03]  /*2bab0*/  ULDC.64 UR4, c[0x0][0xb78] ;  /* 0x0002de0000047ab9 */ /* 0x000fc60000000a00 */
[----:B------:R-:W-:Y:S02]  /*2bac0*/  IMAD R4, R9, UR4, RZ ;  /* 0x0000000409047c24 */ /* 0x000fe4000f8e02ff */
[----:B------:R-:W-:Y:S02]  /*2bad0*/  IMAD.IADD R3, R3, 0x1, R5 ;  /* 0x0000000103037824 */ /* 0x000fe400078e0205 */
        /* <DEDUP_REMOVED lines=8> */
.L_x_1576:
[----:B------:R-:W-:Y:S05]  /*2bb60*/  BSYNC B1 ;  /* 0x0000000000017941 */ /* 0x000fea0003800000 */
.L_x_1575:
[----:B------:R-:W-:Y:S01]  /*2bb70*/  ULDC.64 UR4, c[0x0][0xaa0] ;  /* 0x0002a80000047ab9 */ /* 0x000fe20000000a00 */
[----:B------:R-:W-:Y:S01]  /*2bb80*/  IMAD.MOV.U32 R2, RZ, RZ, R210 ;  /* 0x000000ffff027224 */ /* 0x000fe200078e00d2 */
[----:B------:R-:W-:Y:S01]  /*2bb90*/  BSSY B1, `(.L_x_1577) ;  /* 0x000002c000017945 */ /* 0x000fe20003800000 */
[----:B--2---:R-:W-:Y:S02]  /*2bba0*/  IMAD.MOV.U32 R3, RZ, RZ, R13 ;  /* 0x000000ffff037224 */ /* 0x004fe400078e000d */
[----:B------:R-:W-:Y:S02]  /*2bbb0*/  IMAD R4, R6, UR4, RZ ;  /* 0x0000000406047c24 */ /* 0x000fe4000f8e02ff */
[----:B------:R-:W-:-:S04]  /*2bbc0*/  IMAD.WIDE.U32 R2, R7, UR4, R2 ;  /* 0x0000000407027c25 */ /* 0x000fc8000f8e0002 */
[----:B------:R-:W-:Y:S01]  /*2bbd0*/  IMAD R7, R7, UR5, R4 ;  /* 0x0000000507077c24 */ /* 0x000fe2000f8e0204 */
[----:B------:R-:W-:Y:S01]  /*2bbe0*/  ULDC.64 UR4, c[0x0][0xae0] ;  /* 0x0002b80000047ab9 */ /* 0x000fe20000000a00 */
[----:B------:R-:W-:Y:S02]  /*2bbf0*/  VIADD R6, R212, 0x20 ;  /* 0x00000020d4067836 */ /* 0x000fe40000000000 */
[----:B------:R-:W-:Y:S02]  /*2bc00*/  IMAD.IADD R3, R3, 0x1, R7 ;  /* 0x0000000103037824 */ /* 0x000fe400078e0207 */
[----:B------:R-:W-:Y:S02]  /*2bc10*/  IMAD R7, R223, -0x80, R0 ;  /* 0xffffff80df077824 */ /* 0x000fe400078e0200 */
[----:B------:R-:W-:Y:S02]  /*2bc20*/  IMAD R4, R8, UR4, RZ ;  /* 0x0000000408047c24 */ /* 0x000fe4000f8e02ff */
[C---:B------:R-:W-:Y:S01]  /*2bc30*/  VIADD R0, R212.reuse, 0x40 ;  /* 0x00000040d4007836 */ /* 0x040fe20000000000 */
[-C--:B------:R-:W-:Y:S01]  /*2bc40*/  ISETP.GE.AND P3, PT, R212, R7.reuse, PT ;  /* 0x00000007d400720c */ /* 0x080fe20003f66270 */
[C---:B------:R-:W-:Y:S01]  /*2bc50*/  IMAD R5, R217.reuse, UR5, R4 ;  /* 0x00000005d9057c24 */ /* 0x040fe2000f8e0204 */
[-C--:B------:R-:W-:Y:S01]  /*2bc60*/  ISETP.GE.AND P2, PT, R6, R7.reuse, PT ;  /* 0x000000070600720c */ /* 0x080fe20003f46270 */
[----:B------:R-:W-:Y:S01]  /*2bc70*/  IMAD.WIDE.U32 R2, R217, UR4, R2 ;  /* 0x00000004d9027c25 */ /* 0x000fe2000f8e0002 */
[----:B------:R-:W-:Y:S01]  /*2bc80*/  ULDC.64 UR4, c[0x0][0xae8] ;  /* 0x0002ba0000047ab9 */ /* 0x000fe20000000a00 */
[----:B------:R-:W-:-:S02]  /*2bc90*/  ISETP.GE.AND P0, PT, R0, R7, PT ;  /* 0x000000070000720c */ /* 0x000fc40003f06270 */
[----:B------:R-:W-:Y:S02]  /*2bca0*/  VIADD R4, R212, 0x60 ;  /* 0x00000060d4047836 */ /* 0x000fe40000000000 */
[----:B------:R-:W-:Y:S02]  /*2bcb0*/  IMAD.IADD R3, R3, 0x1, R5 ;  /* 0x0000000103037824 */ /* 0x000fe400078e0205 */
[----:B------:R-:W-:Y:S01]  /*2bcc0*/  IMAD R0, R9, UR4, RZ ;  /* 0x0000000409007c24 */ /* 0x000fe2000f8e02ff */
[----:B------:R-:W-:Y:S01]  /*2bcd0*/  ISETP.GE.AND P1, PT, R4, R7, PT ;  /* 0x000000070400720c */ /* 0x000fe20003f26270 */
[----:B------:R-:W-:Y:S01]  /*2bce0*/  IMAD.WIDE.U32 R4, R11, UR4, R2 ;  /* 0x000000040b047c25 */ /* 0x000fe2000f8e0002 */
[----:B------:R-:W-:-:S03]  /*2bcf0*/  SHF.R.S32.HI R7, RZ, 0x1f, R212 ;  /* 0x0000001fff077819 */ /* 0x000fc600000114d4 */
[----:B------:R-:W-:Y:S02]  /*2bd00*/  IMAD R9, R11, UR5, R0 ;  /* 0x000000050b097c24 */ /* 0x000fe4000f8e0200 */
[----:B------:R-:W-:Y:S02]  /*2bd10*/  IMAD.MOV.U32 R6, RZ, RZ, R212 ;  /* 0x000000ffff067224 */ /* 0x000fe400078e00d4 */
[----:B------:R-:W-:Y:S02]  /*2bd20*/  IMAD.IADD R11, R5, 0x1, R9 ;  /* 0x00000001050b7824 */ /* 0x000fe400078e0209 */
        /* <DEDUP_REMOVED lines=18> */
.L_x_1578:
[----:B------:R-:W-:Y:S05]  /*2be50*/  BSYNC B1 ;  /* 0x0000000000017941 */ /* 0x000fea0003800000 */
.L_x_1577:
[----:B------:R-:W-:Y:S04]  /*2be60*/  BSSY B1, `(.L_x_1579) ;  /* 0x0000014000017945 */ /* 0x000fe80003800000 */
[----:B------:R-:W-:Y:S05]  /*2be70*/  @P2 BRA `(.L_x_1580) ;  /* 0x0000000000482947 */ /* 0x000fea0003800000 */
[----:B--2---:R-:W-:Y:S01]  /*2be80*/  IADD3 R9, P2, R6, 0x20, RZ ;  /* 0x0000002006097810 */ /* 0x004fe20007f5e0ff */
        /* <DEDUP_REMOVED lines=17> */
.L_x_1580:
[----:B------:R-:W-:Y:S05]  /*2bfa0*/  BSYNC B1 ;  /* 0x0000000000017941 */ /* 0x000fea0003800000 */
.L_x_1579:
[----:B------:R-:W-:Y:S04]  /*2bfb0*/  BSSY B1, `(.L_x_1581) ;  /* 0x0000014000017945 */ /* 0x000fe80003800000 */
[----:B------:R-:W-:Y:S05]  /*2bfc0*/  @P0 BRA `(.L_x_1582) ;  /* 0x0000000000480947 */ /* 0x000fea0003800000 */
[----:B--23--:R-:W-:Y:S01]  /*2bfd0*/  IADD3 R9, P0, R6, 0x40, RZ ;  /* 0x0000004006097810 */ /* 0x00cfe20007f1e0ff */
        /* <DEDUP_REMOVED lines=17> */
.L_x_1582:
[----:B------:R-:W-:Y:S05]  /*2c0f0*/  BSYNC B1 ;  /* 0x0000000000017941 */ /* 0x000fea0003800000 */
.L_x_1581:
        /* <DEDUP_REMOVED lines=19> */
.L_x_1573:
[----:B------:R-:W-:Y:S05]  /*2c230*/  BSYNC B0 ;  /* 0x0000000000007941 */ /* 0x000fea0003800000 */
.L_x_1563:
[----:B------:R-:W-:Y:S02]  /*2c240*/  ULDC UR4, c[0x0][0xc14] ;  /* 0x0003050000047ab9 */ /* 0x000fe40000000800 */
[----:B-1----:R-:W-:-:S13]  /*2c250*/  ISETP.GE.AND P0, PT, R195, UR4, PT ;  /* 0x00000004c3007c0c */ /* 0x002fda000bf06270 */
[----:B------:R-:W-:Y:S05]  /*2c260*/  @!P0 BRA `(.L_x_1583) ;  /* 0xfffffd5000248947 */ /* 0x000fea000383ffff */
[----:B------:R-:W-:Y:S05]  /*2c270*/  BRA `(.L_x_1317) ;  /* 0x0000006c00707947 */ /* 0x000fea0003800000 */
.L_x_1315:
[----:B------:R-:W-:-:S08]  /*2c280*/  NOP ;  /* 0x0000000000007918 */ /* 0x000fd00000000000 */
[----:B------:R-:W0:-:S00]  /*2c290*/  USETMAXREG.DEALLOC.CTAPOOL 0x18 ;  /* 0x00000018000079c8 */ /* 0x000e0000080e0500 */
[----:B0-----:R-:W-:Y:S01]  /*2c2a0*/  LOP3.LUT R0, R0, 0x3, RZ, 0xc0, !PT ;  /* 0x0000000300007812 */ /* 0x001fe200078ec0ff */
[----:B------:R-:W-:Y:S01]  /*2c2b0*/  IMAD.MOV.U32 R5, RZ, RZ, RZ ;  /* 0x000000ffff057224 */ /* 0x000fe200078e00ff */
[----:B------:R-:W-:-:S04]  /*2c2c0*/  LOP3.LUT R16, R16, 0xfffffffd, RZ, 0xc0, !PT ;  /* 0xfffffffd10107812 */ /* 0x000fc800078ec0ff */
[----:B------:R-:W0:Y:S02]  /*2c2d0*/  SHFL.IDX PT, R0, R0, RZ, 0x1f ;  /* 0x00001fff00007589 */ /* 0x000e2400000e0000 */
[----:B0-----:R-:W-:-:S13]  /*2c2e0*/  ISETP.NE.AND P0, PT, R0, RZ, PT ;  /* 0x000000ff0000720c */ /* 0x001fda0003f05270 */
[----:B------:R-:W-:Y:S01]  /*2c2f0*/  @P0 LOP3.LUT R16, R16, 0x2, RZ, 0xfc, !PT ;  /* 0x0000000210100812 */ /* 0x000fe200078efcff */
[----:B------:R-:W-:Y:S06]  /*2c300*/  @!P0 BRA `(.L_x_1584) ;  /* 0x0000000000248947 */ /* 0x000fec0003800000 */
        /* <DEDUP_REMOVED lines=9> */
.L_x_1584:
[----:B------:R-:W0:Y:S01]  /*2c3a0*/  S2R R0, SR_TID.X ;  /* 0x0000000000007919 */ /* 0x000e220000002100 */
        /* <DEDUP_REMOVED lines=30> */
[----:B------:R-:W-:-:S03]  /*2c590*/  IMAD.MOV.U32 R4, RZ, RZ, RZ ;  /* 0x000000ffff047224 */ /* 0x000fc600078e00ff */
        /* <DEDUP_REMOVED lines=10> */
.L_x_1590:
[----:B------:R-:W-:Y:S01]  /*2c640*/  IMAD.U32 R2, RZ, RZ, UR7 ;  /* 0x00000007ff027e24 */ /* 0x000fe2000f8e00ff */
        /* <DEDUP_REMOVED lines=12> */
.L_x_1589:
[----:B------:R-:W-:Y:S05]  /*2c710*/  BSYNC B0 ;  /* 0x0000000000007941 */ /* 0x000fea0003800000 */
.L_x_1588:
        /* <DEDUP_REMOVED lines=16> */
[----:B0-----:R-:W-:-:S04]  /*2c820*/  IMAD R2, R2, UR5, RZ ;  /* 0x0000000502027c24 */ /* 0x001fc8000f8e02ff */
[----:B------:R-:W-:-:S05]  /*2c830*/  IMAD.IADD R7, R2, 0x1, R7 ;  /* 0x0000000102077824 */ /* 0x000fca00078e0207 */
[----:B------:R-:W-:-:S13]  /*2c840*/  ISETP.GT.AND P6, PT, R7, UR6, PT ;  /* 0x0000000607007c0c */ /* 0x000fda000bfc4270 */
[----:B------:R-:W-:Y:S05]  /*2c850*/  @!P6 BRA `(.L_x_1590) ;  /* 0xfffffffc0078e947 */ /* 0x000fea000383ffff */
[----:B------:R-:W-:-:S07]  /*2c860*/  IMAD.MOV.U32 R6, RZ, RZ, R10 ;  /* 0x000000ffff067224 */ /* 0x000fce00078e000a */
.L_x_1586:
[----:B------:R-:W-:-:S04]  /*2c870*/  IMAD.IADD R7, R7, 0x1, -R2 ;  /* 0x0000000107077824 */ /* 0x000fc800078e0a02 */
[----:B------:R-:W-:-:S05]  /*2c880*/  IMAD R2, R6, UR5, R7 ;  /* 0x0000000506027c24 */ /* 0x000fca000f8e0207 */
[----:B------:R-:W-:Y:S02]  /*2c890*/  ISETP.GT.AND P0, PT, R2, UR6, PT ;  /* 0x0000000602007c0c */ /* 0x000fe4000bf04270 */
[----:B------:R-:W0:Y:S11]  /*2c8a0*/  LDC.64 R2, c[0x0][0xc68] ;  /* 0x00031a00ff027b82 */ /* 0x000e360000000a00 */
[----:B------:R-:W-:-:S04]  /*2c8b0*/  VOTE.ANY R12, PT, !P0 ;  /* 0x00000000000c7806 */ /* 0x000fc800040e0100 */
[----:B------:R-:W1:Y:S02]  /*2c8c0*/  POPC R8, R12 ;  /* 0x0000000c00087309 */ /* 0x000e640000000000 */
[----:B-1----:R-:W-:-:S04]  /*2c8d0*/  VIADD R9, R8, UR4 ;  /* 0x0000000408097c36 */ /* 0x002fc80008000000 */
[----:B0-----:R-:W-:Y:S01]  /*2c8e0*/  IMAD.WIDE R2, R9, 0x4, R2 ;  /* 0x0000000409027825 */ /* 0x001fe200078e0202 */
[----:B------:R-:W0:Y:S04]  /*2c8f0*/  SHFL.IDX PT, R5, R5, R8, 0x1f ;  /* 0x00001f0805057589 */ /* 0x000e2800000e0000 */
[----:B------:R-:W0:Y:S04]  /*2c900*/  LDG.E R10, desc[UR60][R2.64] ;  /* 0x0000003c020a7981 */ /* 0x000e28000c1e1900 */
[----:B------:R0:W-:Y:S01]  /*2c910*/  STL [R1+0xc], R9 ;  /* 0x00000c0901007387 */ /* 0x0001e20000100800 */
[----:B------:R-:W-:Y:S01]  /*2c920*/  ISETP.NE.AND P0, PT, R12, RZ, PT ;  /* 0x000000ff0c00720c */ /* 0x000fe20003f05270 */
[----:B0-----:R-:W-:-:S05]  /*2c930*/  IMAD R9, R5, R10, RZ ;  /* 0x0000000a05097224 */ /* 0x001fca00078e02ff */
[----:B------:R-:W-:-:S04]  /*2c940*/  IABS R11, R9 ;  /* 0x00000009000b7213 */ /* 0x000fc80000000000 */
[----:B------:R-:W0:Y:S08]  /*2c950*/  I2F.RP R13, R11 ;  /* 0x0000000b000d7306 */ /* 0x000e300000209400 */
[----:B0-----:R-:W0:Y:S02]  /*2c960*/  MUFU.RCP R13, R13 ;  /* 0x0000000d000d7308 */ /* 0x001e240000001000 */
[----:B0-----:R-:W-:-:S06]  /*2c970*/  VIADD R14, R13, 0xffffffe ;  /* 0x0ffffffe0d0e7836 */ /* 0x001fcc0000000000 */
[----:B------:R0:W1:Y:S01]  /*2c980*/  F2I.FTZ.U32.TRUNC.NTZ R3, R14 ;  /* 0x0000000e00037305 */ /* 0x000062000021f000 */
[----:B------:R-:W-:Y:S05]  /*2c990*/  @!P0 BRA `(.L_x_1591) ;  /* 0x0000000000088947 */ /* 0x000fea0003800000 */
[----:B------:R-:W-:-:S05]  /*2c9a0*/  VIADD R13, R8, 0xffffffff ;  /* 0xffffffff080d7836 */ /* 0x000fca0000000000 */
[----:B------:R2:W3:Y:S02]  /*2c9b0*/  SHFL.IDX PT, R4, R6, R13, 0x1f ;  /* 0x00001f0d06047589 */ /* 0x0004e400000e0000 */
.L_x_1591:
[----:B-1----:R-:W-:Y:S01]  /*2c9c0*/  IMAD.MOV R2, RZ, RZ, -R3 ;  /* 0x000000ffff027224 */ /* 0x002fe200078e0a03 */
[----:B--2---:R-:W-:Y:S01]  /*2c9d0*/  IABS R6, R9 ;  /* 0x0000000900067213 */ /* 0x004fe20000000000 */
[----:B---3--:R-:W-:Y:S02]  /*2c9e0*/  IMAD R4, R4, UR5, R7 ;  /* 0x0000000504047c24 */ /* 0x008fe4000f8e0207 */
[----:B------:R-:W-:Y:S02]  /*2c9f0*/  IMAD R7, R2, R11, RZ ;  /* 0x0000000b02077224 */ /* 0x000fe400078e02ff */
[----:B------:R-:W-:Y:S01]  /*2ca00*/  IMAD.MOV.U32 R2, RZ, RZ, RZ ;  /* 0x000000ffff027224 */ /* 0x000fe200078e00ff */
[----:B------:R1:W-:Y:S01]  /*2ca10*/  STL [R1], R4 ;  /* 0x0000000401007387 */ /* 0x0003e20000100800 */
[----:B------:R-:W-:Y:S02]  /*2ca20*/  IMAD.MOV R6, RZ, RZ, -R6 ;  /* 0x000000ffff067224 */ /* 0x000fe400078e0a06 */
[----:B------:R-:W-:Y:S01]  /*2ca30*/  IMAD.HI.U32 R3, R3, R7, R2 ;  /* 0x0000000703037227 */ /* 0x000fe200078e0002 */
[----:B------:R-:W-:-:S04]  /*2ca40*/  IADD3 R2, -R4, UR6, RZ ;  /* 0x0000000604027c10 */ /* 0x000fc8000fffe1ff */
[----:B-1----:R-:W-:-:S05]  /*2ca50*/  IABS R4, R2 ;  /* 0x0000000200047213 */ /* 0x002fca0000000000 */
[----:B------:R-:W-:Y:S01]  /*2ca60*/  IMAD.HI.U32 R7, R3, R4, RZ ;  /* 0x0000000403077227 */ /* 0x000fe200078e00ff */
[----:B------:R-:W-:-:S03]  /*2ca70*/  LOP3.LUT R3, R2, R9, RZ, 0x3c, !PT ;  /* 0x0000000902037212 */ /* 0x000fc600078e3cff */
[----:B------:R-:W-:Y:S01]  /*2ca80*/  IMAD R4, R7, R6, R4 ;  /* 0x0000000607047224 */ /* 0x000fe200078e0204 */
[----:B------:R-:W-:-:S04]  /*2ca90*/  ISETP.GE.AND P2, PT, R3, RZ, PT ;  /* 0x000000ff0300720c */ /* 0x000fc80003f46270 */
[----:B------:R-:W-:-:S13]  /*2caa0*/  ISETP.GT.U32.AND P1, PT, R11, R4, PT ;  /* 0x000000040b00720c */ /* 0x000fda0003f24070 */
        /* <DEDUP_REMOVED lines=9> */
[----:B------:R-:W-:Y:S02]  /*2cb40*/  IMAD.MOV R3, RZ, RZ, -R4 ;  /* 0x000000ffff037224 */ /* 0x000fe400078e0a04 */
[----:B------:R-:W-:Y:S02]  /*2cb50*/  IMAD R9, R9, R7, R2 ;  /* 0x0000000709097224 */ /* 0x000fe400078e0202 */
[----:B------:R-:W-:Y:S01]  /*2cb60*/  IMAD.MOV.U32 R2, RZ, RZ, RZ ;  /* 0x000000ffff027224 */ /* 0x000fe200078e00ff */
[----:B------:R-:W-:-:S04]  /*2cb70*/  VIADDMNMX R10, R3, UR5, R10, PT ;  /* 0x00000005030a7c46 */ /* 0x000fc8000b80010a */
[----:B------:R-:W-:-:S04]  /*2cb80*/  IABS R6, R10 ;  /* 0x0000000a00067213 */ /* 0x000fc80000000000 */
[----:B------:R-:W1:Y:S08]  /*2cb90*/  I2F.RP R8, R6 ;  /* 0x0000000600087306 */ /* 0x000e700000209400 */
[----:B-1----:R-:W1:Y:S02]  /*2cba0*/  MUFU.RCP R8, R8 ;  /* 0x0000000800087308 */ /* 0x002e640000001000 */
[----:B-1----:R-:W-:Y:S01]  /*2cbb0*/  VIADD R3, R8, 0xffffffe ;  /* 0x0ffffffe08037836 */ /* 0x002fe20000000000 */
[----:B------:R-:W-:-:S05]  /*2cbc0*/  IABS R8, R10 ;  /* 0x0000000a00087213 */ /* 0x000fca0000000000 */
[----:B------:R-:W1:Y:S02]  /*2cbd0*/  F2I.FTZ.U32.TRUNC.NTZ R3, R3 ;  /* 0x0000000300037305 */ /* 0x000e64000021f000 */
[----:B-1----:R-:W-:-:S04]  /*2cbe0*/  IMAD.MOV R7, RZ, RZ, -R3 ;  /* 0x000000ffff077224 */ /* 0x002fc800078e0a03 */
[----:B------:R-:W-:-:S04]  /*2cbf0*/  IMAD R7, R7, R6, RZ ;  /* 0x0000000607077224 */ /* 0x000fc800078e02ff */
[----:B------:R-:W-:Y:S01]  /*2cc00*/  IMAD.HI.U32 R2, R3, R7, R2 ;  /* 0x0000000703027227 */ /* 0x000fe200078e0002 */
[----:B------:R-:W-:-:S03]  /*2cc10*/  IABS R7, R9 ;  /* 0x0000000900077213 */ /* 0x000fc60000000000 */
        /* <DEDUP_REMOVED lines=8> */
[C---:B------:R-:W-:Y:S01]  /*2cca0*/  LOP3.LUT R3, R9.reuse, R10, RZ, 0x3c, !PT ;  /* 0x0000000a09037212 */ /* 0x040fe200078e3cff */
[----:B------:R-:W-:-:S03]  /*2ccb0*/  IMAD.IADD R9, R9, 0x1, R4 ;  /* 0x0000000109097824 */ /* 0x000fc600078e0204 */
[----:B------:R-:W-:-:S07]  /*2ccc0*/  ISETP.GE.AND P2, PT, R3, RZ, PT ;  /* 0x000000ff0300720c */ /* 0x000fce0003f46270 */
[----:B------:R-:W-:-:S06]  /*2ccd0*/  @P0 VIADD R2, R2, 0x1 ;  /* 0x0000000102020836 */ /* 0x000fcc0000000000 */
[----:B------:R-:W-:Y:S01]  /*2cce0*/  @!P2 IMAD.MOV R2, RZ, RZ, -R2 ;  /* 0x000000ffff02a224 */ /* 0x000fe200078e0a02 */
[----:B------:R-:W-:Y:S01]  /*2ccf0*/  @!P1 LOP3.LUT R2, RZ, R10, RZ, 0x33, !PT ;  /* 0x0000000aff029212 */ /* 0x000fe200078e33ff */
[----:B------:R-:W-:-:S04]  /*2cd00*/  IMAD.MOV R10, RZ, RZ, -R10 ;  /* 0x000000ffff0a7224 */ /* 0x000fc800078e0a0a */
[----:B------:R-:W-:Y:S01]  /*2cd10*/  IMAD R3, R2, R10, R9 ;  /* 0x0000000a02037224 */ /* 0x000fe200078e0209 */
[----:B------:R-:W-:-:S04]  /*2cd20*/  LOP3.LUT R2, RZ, R2, RZ, 0x33, !PT ;  /* 0x00000002ff027212 */ /* 0x000fc800078e33ff */
[----:B------:R1:W-:Y:S01]  /*2cd30*/  STL [R1+0x8], R3 ;  /* 0x0000080301007387 */ /* 0x0003e20000100800 */
[----:B------:R-:W-:-:S05]  /*2cd40*/  IMAD.IADD R2, R5, 0x1, R2 ;  /* 0x0000000105027824 */ /* 0x000fca00078e0202 */
[----:B------:R1:W-:Y:S01]  /*2cd50*/  STL [R1+0x4], R2 ;  /* 0x0000040201007387 */ /* 0x0003e20000100800 */
[----:B------:R-:W-:Y:S05]  /*2cd60*/  BRA `(.L_x_1592) ;  /* 0x0000000000107947 */ /* 0x000fea0003800000 */
.L_x_1587:
[----:B------:R-:W-:Y:S01]  /*2cd70*/  IMAD.U32 R2, RZ, RZ, UR6 ;  /* 0x00000006ff027e24 */ /* 0x000fe2000f8e00ff */
[----:B------:R0:W-:Y:S04]  /*2cd80*/  STL [R1+0x4], RZ ;  /* 0x000004ff01007387 */ /* 0x0001e80000100800 */
[----:B------:R0:W-:Y:S04]  /*2cd90*/  STL [R1+0x8], RZ ;  /* 0x000008ff01007387 */ /* 0x0001e80000100800 */
[----:B------:R0:W-:Y:S02]  /*2cda0*/  STL [R1], R2 ;  /* 0x0000000201007387 */ /* 0x0001e40000100800 */
.L_x_1592:
[----:B------:R-:W2:Y:S04]  /*2cdb0*/  LDL R4, [R1] ;  /* 0x0000000001047983 */ /* 0x000ea80000100800 */
[----:B------:R-:W2:Y:S04]  /*2cdc0*/  LDL R5, [R1+0x4] ;  /* 0x0000040001057983 */ /* 0x000ea80000100800 */
[----:B------:R-:W2:Y:S04]  /*2cdd0*/  LDL R6, [R1+0x8] ;  /* 0x0000080001067983 */ /* 0x000ea80000100800 */
[----:B------:R-:W2:Y:S01]  /*2cde0*/  LDL R7, [R1+0xc] ;  /* 0x00000c0001077983 */ /* 0x000ea20000100800 */
[----:B------:R-:W-:-:S13]  /*2cdf0*/  ISETP.NE.AND P0, PT, R0, RZ, PT ;  /* 0x000000ff0000720c */ /* 0x000fda0003f05270 */
[----:B-1----:R-:W1:Y:S01]  /*2ce00*/  @!P0 S2R R3, SR_CgaCtaId ;  /* 0x0000000000038919 */ /* 0x002e620000008800 */
[----:B------:R-:W-:-:S04]  /*2ce10*/  @!P0 MOV R0, 0x400 ;  /* 0x0000040000008802 */ /* 0x000fc80000000f00 */
[----:B-1----:R-:W-:-:S05]  /*2ce20*/  @!P0 LEA R0, R3, R0, 0x18 ;  /* 0x0000000003008211 */ /* 0x002fca00078ec0ff */
[----:B--2---:R1:W-:Y:S01]  /*2ce30*/  @!P0 STS.128 [R0+0x298d0], R4 ;  /* 0x0298d00400008388 */ /* 0x0043e20000000c00 */
[----:B------:R-:W-:Y:S06]  /*2ce40*/  BAR.ARV 0x5, 0x180 ;  /* 0x0146000000007b1d */ /* 0x000fec0000002000 */
.L_x_1585:
[----:B-1----:R-:W3:Y:S01]  /*2ce50*/  LDL R0, [R1+0xc] ;  /* 0x00000c0001007983 */ /* 0x002ee20000100800 */
[----:B------:R-:W-:Y:S01]  /*2ce60*/  ULDC UR4, c[0x0][0xc14] ;  /* 0x0003050000047ab9 */ /* 0x000fe20000000800 */
[----:B------:R-:W-:Y:S01]  /*2ce70*/  IMAD.MOV.U32 R19, RZ, RZ, RZ ;  /* 0x000000ffff137224 */ /* 0x000fe200078e00ff */
[----:B---3--:R-:W-:Y:S01]  /*2ce80*/  ISETP.GE.AND P0, PT, R0, UR4, PT ;  /* 0x0000000400007c0c */ /* 0x008fe2000bf06270 */
[----:B------:R-:W-:-:S05]  /*2ce90*/  IMAD.MOV.U32 R0, RZ, RZ, 0x1 ;  /* 0x00000001ff007424 */ /* 0x000fca00078e00ff */
[----:B------:R1:W-:Y:S04]  /*2cea0*/  STL [R1+0x14], R0 ;  /* 0x0000140001007387 */ /* 0x0003e80000100800 */
[----:B------:R1:W-:Y:S03]  /*2ceb0*/  STL [R1+0x34], RZ ;  /* 0x000034ff01007387 */ /* 0x0003e60000100800 */
[----:B------:R-:W-:Y:S05]  /*2cec0*/  @P0 BRA `(.L_x_1593) ;  /* 0x0000005c00600947 */ /* 0x000fea0003800000 */
[----:B-1----:R-:W1:Y:S01]  /*2ced0*/  S2R R0, SR_TID.X ;  /* 0x0000000000007919 */ /* 0x002e620000002100 */
[----:B------:R-:W-:Y:S01]  /*2cee0*/  BSSY B7, `(.L_x_1593) ;  /* 0x00005d6000077945 */ /* 0x000fe20003800000 */
[----:B------:R-:W-:Y:S01]  /*2cef0*/  IMAD.MOV.U32 R19, RZ, RZ, RZ ;  /* 0x000000ffff137224 */ /* 0x000fe200078e00ff */
[----:B------:R-:W-:Y:S01]  /*2cf00*/  ULDC.64 UR40, c[0x0][0x198] ;  /* 0x0000660000287ab9 */ /* 0x000fe20000000a00 */
[----:B--2---:R-:W2:Y:S01]  /*2cf10*/  S2R R6, SR_TID.X ;  /* 0x0000000000067919 */ /* 0x004ea20000002100 */
[----:B------:R-:W-:Y:S02]  /*2cf20*/  ULOP3.LUT UR37, UR36, 0x1, URZ, 0xfc, !UPT ;  /* 0x0000000124257892 */ /* 0x000fe4000f8efc3f */
[----:B------:R-:W-:Y:S01]  /*2cf30*/  ULOP3.LUT UR39, UR36, 0x2, URZ, 0xfc, !UPT ;  /* 0x0000000224277892 */ /* 0x000fe2000f8efc3f */
[----:B------:R-:W-:Y:S01]  /*2cf40*/  ULDC UR38, c[0x0][0xc] ;  /* 0x0000030000267ab9 */ /* 0x000fe20000000800 */
[----:B-1----:R-:W-:Y:S01]  /*2cf50*/  LOP3.LUT R0, R0, 0x7f, RZ, 0xc0, !PT ;  /* 0x0000007f00007812 */ /* 0x002fe200078ec0ff */
[C---:B--2---:R-:W-:Y:S01]  /*2cf60*/  IMAD.SHL.U32 R4, R6.reuse, 0x20, RZ ;  /* 0x0000002006047824 */ /* 0x044fe200078e00ff */
        /* <DEDUP_REMOVED lines=10> */
[----:B------:R-:W-:Y:S01]  /*2d010*/  LOP3.LUT R2, R2, 0x30, R3, 0xf8, !PT ;  /* 0x0000003002027812 */ /* 0x000fe200078ef803 */
[----:B------:R-:W-:Y:S01]  /*2d020*/  IMAD.SHL.U32 R3, R6, 0x10, RZ ;  /* 0x0000001006037824 */ /* 0x000fe200078e00ff */
[----:B------:R-:W-:-:S04]  /*2d030*/  LOP3.LUT R4, R4, 0x10, R6, 0xf8, !PT ;  /* 0x0000001004047812 */ /* 0x000fc800078ef806 */
[----:B------:R-:W-:Y:S02]  /*2d040*/  LOP3.LUT R3, R2, 0x70, R3, 0x78, !PT ;  /* 0x0000007002037812 */ /* 0x000fe400078e7803 */
[----:B------:R-:W-:Y:S02]  /*2d050*/  LOP3.LUT R4, R4, 0x10, R7, 0x78, !PT ;  /* 0x0000001004047812 */ /* 0x000fe400078e7807 */
[----:B------:R-:W-:Y:S02]  /*2d060*/  LOP3.LUT R2, R3, 0xc00, R0, 0xf8, !PT ;  /* 0x00000c0003027812 */ /* 0x000fe400078ef800 */
[----:B------:R-:W-:-:S03]  /*2d070*/  LOP3.LUT R0, R5, R4, RZ, 0xfc, !PT ;  /* 0x0000000405007212 */ /* 0x000fc600078efcff */
[----:B------:R-:W-:Y:S04]  /*2d080*/  STL [R1+0x2c], R2 ;  /* 0x00002c0201007387 */ /* 0x000fe80000100800 */
[----:B------:R0:W-:Y:S04]  /*2d090*/  STL [R1+0x28], R0 ;  /* 0x0000280001007387 */ /* 0x0001e80000100800 */
[----:B------:R1:W-:Y:S01]  /*2d0a0*/  STL [R1+0x34], RZ ;  /* 0x000034ff01007387 */ /* 0x0003e20000100800 */
[----:B0-----:R-:W-:-:S05]  /*2d0b0*/  IMAD.MOV.U32 R0, RZ, RZ, 0x40 ;  /* 0x00000040ff007424 */ /* 0x001fca00078e00ff */
[----:B------:R-:W-:Y:S01]  /*2d0c0*/  SEL R2, R0, 0xffffffc0, !P0 ;  /* 0xffffffc000027807 */ /* 0x000fe20004000000 */
[----:B------:R-:W-:-:S05]  /*2d0d0*/  IMAD.MOV.U32 R0, RZ, RZ, 0x1 ;  /* 0x00000001ff007424 */ /* 0x000fca00078e00ff */
[----:B------:R1:W-:Y:S04]  /*2d0e0*/  STL [R1+0x18], R0 ;  /* 0x0000180001007387 */ /* 0x0003e80000100800 */
[----:B------:R1:W-:Y:S04]  /*2d0f0*/  STL [R1+0x10], RZ ;  /* 0x000010ff01007387 */ /* 0x0003e80000100800 */
[----:B------:R1:W-:Y:S02]  /*2d100*/  STL [R1+0x14], R0 ;  /* 0x0000140001007387 */ /* 0x0003e40000100800 */
.L_x_1714:
[----:B------:R-:W2:Y:S01]  /*2d110*/  LDL R14, [R1+0xc] ;  /* 0x00000c00010e7983 */ /* 0x000ea20000100800 */
[----:B------:R-:W-:Y:S05]  /*2d120*/  YIELD ;  /* 0x0000000000007946 */ /* 0x000fea0003800000 */
[----:B------:R-:W-:Y:S01]  /*2d130*/  ULDC.64 UR4, c[0x0][0xa28] ;  /* 0x00028a0000047ab9 */ /* 0x000fe20000000a00 */
[----:B------:R-:W-:Y:S01]  /*2d140*/  IMAD.MOV.U32 R8, RZ, RZ, RZ ;  /* 0x000000ffff087224 */ /* 0x000fe200078e00ff */
[----:B------:R-:W-:Y:S01]  /*2d150*/  ISETP.NE.U32.AND P0, PT, RZ, UR4, PT ;  /* 0x00000004ff007c0c */ /* 0x000fe2000bf05070 */
[----:B0-----:R-:W0:Y:S01]  /*2d160*/  LDC.64 R10, c[0x0][0xa00] ;  /* 0x00028000ff0a7b82 */ /* 0x001e220000000a00 */
[----:B-1----:R-:W-:Y:S01]  /*2d170*/  IMAD.MOV.U32 R0, RZ, RZ, RZ ;  /* 0x000000ffff007224 */ /* 0x002fe200078e00ff */
[----:B------:R-:W-:Y:S01]  /*2d180*/  ULDC.64 UR6, c[0x0][0xa08] ;  /* 0x0002820000067ab9 */ /* 0x000fe20000000a00 */
[----:B------:R-:W-:Y:S01]  /*2d190*/  ISETP.NE.AND.EX P0, PT, RZ, UR5, PT, P0 ;  /* 0x00000005ff007c0c */ /* 0x000fe2000bf05300 */
[----:B------:R-:W-:Y:S01]  /*2d1a0*/  ULDC.64 UR4, c[0x0][0xa18] ;  /* 0x0002860000047ab9 */ /* 0x000fe20000000a00 */
[----:B------:R-:W-:-:S03]  /*2d1b0*/  ULDC.64 UR8, c[0x0][0xa10] ;  /* 0x0002840000087ab9 */ /* 0x000fc60000000a00 */
[----:B------:R-:W1:Y:S08]  /*2d1c0*/  LDC.64 R4, c[0x0][0xa08] ;  /* 0x00028200ff047b82 */ /* 0x000e700000000a00 */
[----:B------:R-:W2:Y:S02]  /*2d1d0*/  @P0 LDC.64 R2, c[0x0][0xa28] ;  /* 0x00028a00ff020b82 */ /* 0x000ea40000000a00 */
[----:B--2---:R-:W-:-:S05]  /*2d1e0*/  @P0 IMAD.WIDE R2, R14, 0x4, R2 ;  /* 0x000000040e020825 */ /* 0x004fca00078e0202 */
[----:B------:R2:W5:Y:S01]  /*2d1f0*/  @P0 LDG.E R8, desc[UR60][R2.64] ;  /* 0x0000003c02080981 */ /* 0x000562000c1e1900 */
[----:B------:R-:W-:Y:S01]  /*2d200*/  ISETP.NE.U32.AND P0, PT, RZ, UR4, PT ;  /* 0x00000004ff007c0c */ /* 0x000fe2000bf05070 */
[----:B0-----:R-:W-:Y:S01]  /*2d210*/  IMAD.WIDE R10, R14, 0x4, R10 ;  /* 0x000000040e0a7825 */ /* 0x001fe200078e020a */
[----:B------:R-:W-:Y:S02]  /*2d220*/  ISETP.NE.U32.AND P2, PT, RZ, UR6, PT ;  /* 0x00000006ff007c0c */ /* 0x000fe4000bf45070 */
[----:B------:R-:W-:Y:S01]  /*2d230*/  ISETP.NE.AND.EX P0, PT, RZ, UR5, PT, P0 ;  /* 0x00000005ff007c0c */ /* 0x000fe2000bf05300 */
[----:B------:R-:W-:Y:S01]  /*2d240*/  ULDC.64 UR4, c[0x0][0xa00] ;  /* 0x0002800000047ab9 */ /* 0x000fe20000000a00 */
[----:B------:R-:W-:Y:S01]  /*2d250*/  ISETP.NE.U32.AND P4, PT, RZ, UR8, PT ;  /* 0x00000008ff007c0c */ /* 0x000fe2000bf85070 */
[----:B------:R-:W-:Y:S01]  /*2d260*/  IMAD.MOV.U32 R7, RZ, RZ, RZ ;  /* 0x000000ffff077224 */ /* 0x000fe200078e00ff */
[----:B------:R-:W-:Y:S01]  /*2d270*/  ISETP.NE.U32.AND P1, PT, RZ, UR4, PT ;  /* 0x00000004ff007c0c */ /* 0x000fe2000bf25070 */
[----:B--2---:R-:W0:Y:S01]  /*2d280*/  LDC.64 R2, c[0x0][0xa10] ;  /* 0x00028400ff027b82 */ /* 0x004e220000000a00 */
[----:B------:R-:W-:-:S02]  /*2d290*/  IMAD.MOV.U32 R18, RZ, RZ, RZ ;  /* 0x000000ffff127224 */ /* 0x000fc400078e00ff */
[----:B------:R-:W-:Y:S01]  /*2d2a0*/  ISETP.NE.AND.EX P3, PT, RZ, UR5, PT, P1 ;  /* 0x00000005ff007c0c */ /* 0x000fe2000bf65310 */
[----:B-1----:R-:W-:Y:S01]  /*2d2b0*/  IMAD.WIDE R4, R14, 0x4, R4 ;  /* 0x000000040e047825 */ /* 0x002fe200078e0204 */
[----:B------:R-:W-:Y:S02]  /*2d2c0*/  ISETP.NE.AND.EX P1, PT, RZ, UR7, PT, P2 ;  /* 0x00000007ff007c0c */ /* 0x000fe4000bf25320 */
[----:B------:R-:W-:Y:S01]  /*2d2d0*/  ISETP.NE.AND.EX P2, PT, RZ, UR9, PT, P4 ;  /* 0x00000009ff007c0c */ /* 0x000fe2000bf45340 */
[----:B------:R-:W1:Y:S08]  /*2d2e0*/  @P0 LDC.64 R12, c[0x0][0xa18] ;  /* 0x00028600ff0c0b82 */ /* 0x000e700000000a00 */
[----:B------:R-:W2:Y:S01]  /*2d2f0*/  @P3 LDG.E R0, desc[UR60][R10.64] ;  /* 0x0000003c0a003981 */ /* 0x000ea2000c1e1900 */
[----:B------:R-:W-:-:S03]  /*2d300*/  ULDC UR4, c[0x0][0x288] ;  /* 0x0000a20000047ab9 */ /* 0x000fc60000000800 */
[----:B------:R3:W5:Y:S01]  /*2d310*/  @P1 LDG.E R7, desc[UR60][R4.64] ;  /* 0x0000003c04071981 */ /* 0x000762000c1e1900 */
[----:B0-----:R-:W-:-:S05]  /*2d320*/  IMAD.WIDE R2, R14, 0x4, R2 ;  /* 0x000000040e027825 */ /* 0x001fca00078e0202 */
[----:B------:R3:W5:Y:S01]  /*2d330*/  @P2 LDG.E R18, desc[UR60][R2.64] ;  /* 0x0000003c02122981 */ /* 0x000762000c1e1900 */
[----:B-1----:R-:W-:-:S03]  /*2d340*/  @P0 IMAD.WIDE R12, R14, 0x4, R12 ;  /* 0x000000040e0c0825 */ /* 0x002fc600078e020c */
[----:B--2---:R0:W-:Y:S02]  /*2d350*/  STL [R1+0x1c], R0 ;  /* 0x00001c0001007387 */ /* 0x0041e40000100800 */
[----:B0-----:R-:W-:Y:S01]  /*2d360*/  IMAD.U32 R0, RZ, RZ, UR4 ;  /* 0x00000004ff007e24 */ /* 0x001fe2000f8e00ff */
[----:B------:R-:W-:-:S05]  /*2d370*/  ULDC.64 UR4, c[0x0][0x3f8] ;  /* 0x0000fe0000047ab9 */ /* 0x000fca0000000a00 */
        /* <DEDUP_REMOVED lines=9> */
[----:B------:R-:W-:Y:S01]  /*2d410*/  IMAD.U32 R6, RZ, RZ, UR4 ;  /* 0x00000004ff067e24 */ /* 0x000fe2000f8e00ff */
[----:B---3--:R-:W-:Y:S06]  /*2d420*/  @P0 BRA `(.L_x_1594) ;  /* 0x0000000000100947 */ /* 0x008fec0003800000 */
[----:B------:R-:W-:Y:S05]  /*2d430*/  @!P3 BRA `(.L_x_1594) ;  /* 0x00000000000cb947 */ /* 0x000fea0003800000 */
[----:B------:R-:W2:Y:S04]  /*2d440*/  LDG.E R12, desc[UR60][R10.64] ;  /* 0x0000003c0a0c7981 */ /* 0x000ea8000c1e1900 */
[----:B-----5:R-:W2:Y:S02]  /*2d450*/  LDG.E R0, desc[UR60][R10.64+0x4] ;  /* 0x0000043c0a007981 */ /* 0x020ea4000c1e1900 */
[----:B--2---:R-:W-:-:S07]  /*2d460*/  IMAD.IADD R0, R0, 0x1, -R12 ;  /* 0x0000000100007824 */ /* 0x004fce00078e0a0c */
.L_x_1594:
[----:B-----5:R-:W-:Y:S01]  /*2d470*/  IMAD.IADD R7, R7, 0x1, R8 ;  /* 0x0000000107077824 */ /* 0x020fe200078e0208 */
[----:B------:R-:W-:Y:S02]  /*2d480*/  ULDC.64 UR4, c[0x0][0xa20] ;  /* 0x0002880000047ab9 */ /* 0x000fe40000000a00 */
[----:B------:R-:W-:Y:S02]  /*2d490*/  ISETP.NE.U32.AND P0, PT, RZ, UR4, PT ;  /* 0x00000004ff007c0c */ /* 0x000fe4000bf05070 */
[----:B------:R0:W-:Y:S02]  /*2d4a0*/  STL [R1+0x24], R7 ;  /* 0x0000240701007387 */ /* 0x0001e40000100800 */
[----:B------:R-:W-:-:S13]  /*2d4b0*/  ISETP.NE.AND.EX P0, PT, RZ, UR5, PT, P0 ;  /* 0x00000005ff007c0c */ /* 0x000fda000bf05300 */
[----:B0-----:R-:W-:Y:S05]  /*2d4c0*/  @!P0 BRA `(.L_x_1595) ;  /* 0x0000000000108947 */ /* 0x001fea0003800000 */
[----:B------:R-:W0:Y:S02]  /*2d4d0*/  LDC.64 R6, c[0x0][0xa20] ;  /* 0x00028800ff067b82 */ /* 0x000e240000000a00 */
[----:B0-----:R-:W-:-:S06]  /*2d4e0*/  IMAD.WIDE R6, R14, 0x4, R6 ;  /* 0x000000040e067825 */ /* 0x001fcc00078e0206 */
[----:B------:R0:W5:Y:S01]  /*2d4f0*/  LDG.E R6, desc[UR60][R6.64] ;  /* 0x0000003c06067981 */ /* 0x000162000c1e1900 */
[----:B------:R-:W-:Y:S05]  /*2d500*/  BRA `(.L_x_1596) ;  /* 0x0000000000107947 */ /* 0x000fea0003800000 */
.L_x_1595:
[----:B------:R-:W-:Y:S05]  /*2d510*/  @!P1 BRA `(.L_x_1596) ;  /* 0x00000000000c9947 */ /* 0x000fea0003800000 */
[----:B------:R-:W2:Y:S04]  /*2d520*/  LDG.E R6, desc[UR60][R4.64] ;  /* 0x0000003c04067981 */ /* 0x000ea8000c1e1900 */
[----:B------:R-:W2:Y:S02]  /*2d530*/  LDG.E R4, desc[UR60][R4.64+0x4] ;  /* 0x0000043c04047981 */ /* 0x000ea4000c1e1900 */
[----:B--2---:R-:W-:-:S07]  /*2d540*/  IMAD.IADD R6, R4, 0x1, -R6 ;  /* 0x0000000104067824 */ /* 0x004fce00078e0a06 */
.L_x_1596:
[----:B------:R-:W2:Y:S04]  /*2d550*/  @P2 LDG.E R4, desc[UR60][R2.64] ;  /* 0x0000003c02042981 */ /* 0x000ea8000c1e1900 */
[----:B------:R-:W3:Y:S04]  /*2d560*/  LDL R10, [R1+0x4] ;  /* 0x00000400010a7983 */ /* 0x000ee80000100800 */
[----:B------:R-:W2:Y:S01]  /*2d570*/  @P2 LDG.E R2, desc[UR60][R2.64+0x4] ;  /* 0x0000043c02022981 */ /* 0x000ea2000c1e1900 */
[----:B-----5:R-:W-:Y:S02]  /*2d580*/  IMAD.IADD R8, R6, 0x1, -R8 ;  /* 0x0000000106087824 */ /* 0x020fe400078e0a08 */
[----:B--2---:R-:W-:-:S04]  /*2d590*/  @P2 IMAD.IADD R9, R2, 0x1, -R4 ;  /* 0x0000000102092824 */ /* 0x004fc800078e0a04 */
[----:B------:R-:W-:-:S04]  /*2d5a0*/  IMAD.IADD R6, R8, 0x1, R9 ;  /* 0x0000000108067824 */ /* 0x000fc800078e0209 */
[----:B------:R-:W-:-:S04]  /*2d5b0*/  VIADD R20, R6, 0x9f ;  /* 0x0000009f06147836 */ /* 0x000fc80000000000 */
[----:B------:R-:W-:-:S05]  /*2d5c0*/  IMAD.HI R20, R20, 0x66666667, RZ ;  /* 0x6666666714147827 */ /* 0x000fca00078e02ff */
[----:B------:R-:W-:-:S04]  /*2d5d0*/  SHF.R.U32.HI R2, RZ, 0x1f, R20 ;  /* 0x0000001fff027819 */ /* 0x000fc80000011614 */
[----:B------:R-:W-:Y:S02]  /*2d5e0*/  LEA.HI.SX32 R20, R20, R2, 0x1a ;  /* 0x0000000214147211 */ /* 0x000fe400078fd2ff */
[----:B------:R-:W1:Y:S01]  /*2d5f0*/  LDC.64 R2, c[0x0][0x9e0] ;  /* 0x00027800ff027b82 */ /* 0x000e620000000a00 */
[----:B---3--:R-:W-:-:S04]  /*2d600*/  LEA R17, R10, 0x80, 0x7 ;  /* 0x000000800a117811 */ /* 0x008fc800078e38ff */
[----:B------:R-:W-:Y:S02]  /*2d610*/  IADD3 R17, R6, R17, -R0 ;  /* 0x0000001106117210 */ /* 0x000fe40007ffe800 */
[----:B-1----:R-:W-:-:S03]  /*2d620*/  ISETP.GE.AND P1, PT, R3, 0x1, PT ;  /* 0x000000010300780c */ /* 0x002fc60003f26270 */
[----:B------:R-:W-:-:S10]  /*2d630*/  IMAD.IADD R2, R17, 0x1, R2 ;  /* 0x0000000111027824 */ /* 0x000fd400078e0202 */
[----:B------:R-:W-:Y:S05]  /*2d640*/  @!P1 BRA `(.L_x_1597) ;  /* 0x0000000000489947 */ /* 0x000fea0003800000 */
[C---:B------:R-:W-:Y:S01]  /*2d650*/  ISETP.GT.AND P0, PT, R17.reuse, RZ, PT ;  /* 0x000000ff1100720c */ /* 0x040fe20003f04270 */
[----:B------:R-:W-:Y:S01]  /*2d660*/  BSSY B0, `(.L_x_1598) ;  /* 0x000000e000007945 */ /* 0x000fe20003800000 */
[----:B0-----:R-:W-:-:S11]  /*2d670*/  VIADD R7, R17, 0xffffffff ;  /* 0xffffffff11077836 */ /* 0x001fd60000000000 */
        /* <DEDUP_REMOVED lines=8> */
.L_x_1599:
[----:B------:R-:W-:-:S13]  /*2d700*/  ISETP.NE.AND P0, PT, R3, 0x1, PT ;  /* 0x000000010300780c */ /* 0x000fda0003f05270 */
[----:B------:R-:W0:Y:S02]  /*2d710*/  @P0 LDC.64 R4, c[0x0][0x9e8] ;  /* 0x00027a00ff040b82 */ /* 0x000e240000000a00 */
[----:B0-----:R-:W-:-:S05]  /*2d720*/  @P0 IMAD.HI.U32 R4, R7, R4, RZ ;  /* 0x0000000407040227 */ /* 0x001fca00078e00ff */
[----:B------:R-:W-:-:S07]  /*2d730*/  @P0 SHF.R.U32.HI R7, RZ, R5, R4 ;  /* 0x00000005ff070219 */ /* 0x000fce0000011604 */
.L_x_1600:
[----:B------:R-:W-:Y:S05]  /*2d740*/  BSYNC B0 ;  /* 0x0000000000007941 */ /* 0x000fea0003800000 */
.L_x_1598:
[----:B------:R-:W-:-:S05]  /*2d750*/  IMAD R7, R7, R3, R3 ;  /* 0x0000000307077224 */ /* 0x000fca00078e0203 */
[----:B------:R-:W-:-:S07]  /*2d760*/  VIMNMX R2, R2, R7, PT ;  /* 0x0000000702027248 */ /* 0x000fce0003fe0100 */
.L_x_1597:
        /* <DEDUP_REMOVED lines=10> */
[----:B0-----:R-:W0:Y:S02]  /*2d810*/  @P0 LDC.64 R6, c[0x0][0x9e8] ;  /* 0x00027a00ff060b82 */ /* 0x001e240000000a00 */
[----:B0-----:R-:W-:-:S05]  /*2d820*/  @P0 IMAD.HI.U32 R6, R5, R6, RZ ;  /* 0x0000000605060227 */ /* 0x001fca00078e00ff */
[----:B------:R-:W-:-:S04]  /*2d830*/  @P0 SHF.R.U32.HI R5, RZ, R7, R6 ;  /* 0x00000007ff050219 */ /* 0x000fc80000011606 */
[----:B------:R-:W-:Y:S01]  /*2d840*/  LOP3.LUT R5, RZ, R5, RZ, 0x33, !PT ;  /* 0x00000005ff057212 */ /* 0x000fe200078e33ff */
[----:B------:R-:W-:Y:S06]  /*2d850*/  BRA `(.L_x_1604) ;  /* 0x0000000000147947 */ /* 0x000fec0003800000 */
.L_x_1603:
[----:B------:R-:W-:Y:S01]  /*2d860*/  ISETP.NE.AND P0, PT, R3, 0x1, PT ;  /* 0x000000010300780c */ /* 0x000fe20003f05270 */
[----:B------:R-:W-:-:S12]  /*2d870*/  IMAD.MOV.U32 R5, RZ, RZ, R4 ;  /* 0x000000ffff057224 */ /* 0x000fd800078e0004 */
[----:B0-----:R-:W0:Y:S02]  /*2d880*/  @P0 LDC.64 R6, c[0x0][0x9e8] ;  /* 0x00027a00ff060b82 */ /* 0x001e240000000a00 */
[----:B0-----:R-:W-:-:S05]  /*2d890*/  @P0 IMAD.HI.U32 R6, R4, R6, RZ ;  /* 0x0000000604060227 */ /* 0x001fca00078e00ff */
[----:B------:R-:W-:-:S07]  /*2d8a0*/  @P0 SHF.R.U32.HI R5, RZ, R7, R6 ;  /* 0x00000007ff050219 */ /* 0x000fce0000011606 */
.L_x_1604:
[----:B------:R-:W-:Y:S05]  /*2d8b0*/  BSYNC B0 ;  /* 0x0000000000007941 */ /* 0x000fea0003800000 */
.L_x_1602:
[----:B------:R-:W-:-:S05]  /*2d8c0*/  IMAD R3, R5, R3, RZ ;  /* 0x0000000305037224 */ /* 0x000fca00078e02ff */
[----:B------:R-:W-:-:S07]  /*2d8d0*/  VIMNMX R0, R0, R3, !PT ;  /* 0x0000000300007248 */ /* 0x000fce0007fe0100 */
.L_x_1601:
[----:B------:R-:W-:Y:S01]  /*2d8e0*/  VIADD R2, R2, 0x9f ;  /* 0x0000009f02027836 */ /* 0x000fe20000000000 */
[----:B------:R-:W-:Y:S01]  /*2d8f0*/  BSSY B0, `(.L_x_1605) ;  /* 0x0000138000007945 */ /* 0x000fe20003800000 */
[----:B------:R-:W-:-:S04]  /*2d900*/  IMAD.HI R0, R0, 0x66666667, RZ ;  /* 0x6666666700007827 */ /* 0x000fc800078e02ff */
[----:B------:R-:W-:-:S05]  /*2d910*/  IMAD.HI R2, R2, 0x66666667, RZ ;  /* 0x6666666702027827 */ /* 0x000fca00078e02ff */
[----:B------:R-:W-:-:S04]  /*2d920*/  SHF.R.U32.HI R3, RZ, 0x1f, R2 ;  /* 0x0000001fff037819 */ /* 0x000fc80000011602 */
[----:B------:R-:W-:Y:S02]  /*2d930*/  LEA.HI.SX32 R3, R2, R3, 0x1a ;  /* 0x0000000302037211 */ /* 0x000fe400078fd2ff */
[----:B------:R-:W-:-:S04]  /*2d940*/  SHF.R.U32.HI R2, RZ, 0x1f, R0 ;  /* 0x0000001fff027819 */ /* 0x000fc80000011600 */
[----:B------:R-:W-:-:S04]  /*2d950*/  LEA.HI.SX32 R0, R0, R2, 0x1a ;  /* 0x0000000200007211 */ /* 0x000fc800078fd2ff */
[----:B------:R-:W-:Y:S02]  /*2d960*/  VIMNMX R2, RZ, R0, !PT ;  /* 0x00000000ff027248 */ /* 0x000fe40007fe0100 */
[----:B------:R-:W-:-:S03]  /*2d970*/  VIMNMX R0, R20, R3, PT ;  /* 0x0000000314007248 */ /* 0x000fc60003fe0100 */
[--C-:B------:R-:W-:Y:S02]  /*2d980*/  IMAD R2, R2, 0xa0, -R8.reuse ;  /* 0x000000a002027824 */ /* 0x100fe400078e0a08 */
[----:B------:R-:W-:-:S03]  /*2d990*/  IMAD R8, R0, 0xa0, -R8 ;  /* 0x000000a000087824 */ /* 0x000fc600078e0a08 */
[----:B------:R-:W-:Y:S02]  /*2d9a0*/  VIMNMX R0, RZ, R2, !PT ;  /* 0x00000002ff007248 */ /* 0x000fe40007fe0100 */
[----:B------:R-:W-:-:S03]  /*2d9b0*/  VIMNMX R9, R8, R9, PT ;  /* 0x0000000908097248 */ /* 0x000fc60003fe0100 */
[----:B------:R-:W-:Y:S01]  /*2d9c0*/  IMAD.WIDE.U32 R2, R0, -0x33333333, RZ ;  /* 0xcccccccd00027825 */ /* 0x000fe200078e00ff */
[----:B------:R-:W-:-:S04]  /*2d9d0*/  ISETP.GT.AND P0, PT, R9, R0, PT ;  /* 0x000000000900720c */ /* 0x000fc80003f04270 */
[----:B------:R-:W-:-:S09]  /*2d9e0*/  SHF.R.U32.HI R3, RZ, 0x7, R3 ;  /* 0x00000007ff037819 */ /* 0x000fd20000011603 */
[----:B------:R-:W-:Y:S02]  /*2d9f0*/  @P0 VIADD R0, R9, 0x9f ;  /* 0x0000009f09000836 */ /* 0x000fe40000000000 */
[----:B------:R-:W-:Y:S02]  /*2da00*/  IMAD.MOV.U32 R9, RZ, RZ, R3 ;  /* 0x000000ffff097224 */ /* 0x000fe400078e0003 */
[----:B------:R-:W-:-:S05]  /*2da10*/  @P0 IMAD.HI R0, R0, 0x66666667, RZ ;  /* 0x6666666700000827 */ /* 0x000fca00078e02ff */
[----:B------:R-:W-:-:S04]  /*2da20*/  @P0 SHF.R.U32.HI R2, RZ, 0x1f, R0 ;  /* 0x0000001fff020819 */ /* 0x000fc80000011600 */
[----:B------:R-:W-:Y:S02]  /*2da30*/  @P0 LEA.HI.SX32 R9, R0, R2, 0x1a ;  /* 0x0000000200090211 */ /* 0x000fe400078fd2ff */
[----:B------:R-:W-:Y:S02]  /*2da40*/  PLOP3.LUT P0, PT, PT, PT, PT, 0x80, 0x0 ;  /* 0x000000000000781c */ /* 0x000fe40003f0f070 */
[----:B------:R-:W-:-:S13]  /*2da50*/  ISETP.GT.AND P1, PT, R9, R3, PT ;  /* 0x000000030900720c */ /* 0x000fda0003f24270 */
[----:B------:R-:W-:Y:S05]  /*2da60*/  @!P1 BRA `(.L_x_1606) ;  /* 0x0000001000809947 */ /* 0x000fea0003800000 */
[----:B------:R-:W2:Y:S01]  /*2da70*/  LDL R6, [R1+0x8] ;  /* 0x0000080001067983 */ /* 0x000ea20000100800 */
[----:B------:R-:W1:Y:S01]  /*2da80*/  LDC R0, c[0x0][0x428] ;  /* 0x00010a00ff007b82 */ /* 0x000e620000000800 */
[----:B------:R-:W-:Y:S01]  /*2da90*/  UMOV UR4, 0xffffffff ;  /* 0xffffffff00047882 */ /* 0x000fe20000000000 */
[----:B-1----:R-:W-:-:S13]  /*2daa0*/  ISETP.NE.AND P0, PT, R0, 0x1, PT ;  /* 0x000000010000780c */ /* 0x002fda0003f05270 */
[----:B------:R-:W2:Y:S08]  /*2dab0*/  @P0 LDC R0, c[0x0][0x42c] ;  /* 0x00010b00ff000b82 */ /* 0x000eb00000000800 */
[----:B------:R-:W1:Y:S01]  /*2dac0*/  @P0 LDC R5, c[0x0][0x430] ;  /* 0x00010c00ff050b82 */ /* 0x000e620000000800 */
[----:B--2---:R-:W-:-:S04]  /*2dad0*/  @P0 IMAD.HI.U32 R0, R6, R0, RZ ;  /* 0x0000000006000227 */ /* 0x004fc800078e00ff */
[----:B------:R-:W-:Y:S01]  /*2dae0*/  IMAD.MOV.U32 R2, RZ, RZ, R6 ;  /* 0x000000ffff027224 */ /* 0x000fe200078e0006 */
[----:B-1----:R-:W-:Y:S02]  /*2daf0*/  @P0 SHF.R.U32.HI R2, RZ, R5, R0 ;  /* 0x00000005ff020219 */ /* 0x002fe40000011600 */
[----:B------:R-:W-:Y:S01]  /*2db00*/  SEL R0, R14, RZ, !P2 ;  /* 0x000000ff0e007207 */ /* 0x000fe20005000000 */
[----:B------:R-:W-:Y:S06]  /*2db10*/  BRA.DIV UR4, `(.L_x_1607) ;  /* 0x0000006e04c87947 */ /* 0x000fec000b800000 */
[----:B------:R-:W1:Y:S02]  /*2db20*/  S2R R5, SR_TID.X ;  /* 0x0000000000057919 */ /* 0x000e640000002100 */
[----:B-1----:R-:W-:-:S04]  /*2db30*/  SHF.R.U32.HI R5, RZ, 0x5, R5 ;  /* 0x00000005ff057819 */ /* 0x002fc80000011605 */
[----:B------:R-:W-:-:S05]  /*2db40*/  LOP3.LUT R5, R5, 0x3, RZ, 0xc0, !PT ;  /* 0x0000000305057812 */ /* 0x000fca00078ec0ff */
[----:B------:R1:W2:Y:S02]  /*2db50*/  SHFL.IDX PT, R14, R5, RZ, 0x1f ;  /* 0x00001fff050e7589 */ /* 0x0002a400000e0000 */
.L_x_1797:
[----:B--2---:R-:W-:Y:S02]  /*2db60*/  ISETP.NE.AND P0, PT, R14, RZ, PT ;  /* 0x000000ff0e00720c */ /* 0x004fe40003f05270 */
[----:B------:R-:W-:-:S11]  /*2db70*/  PLOP3.LUT P6, PT, PT, PT, PT, 0x8, 0x0 ;  /* 0x000000000000781c */ /* 0x000fd60003fce170 */
[----:B------:R-:W-:Y:S05]  /*2db80*/  @P0 BRA `(.L_x_1608) ;  /* 0x00000000000c0947 */ /* 0x000fea0003800000 */
[----:B------:R-:W-:-:S03]  /*2db90*/  UMOV UR4, 0xffffffff ;  /* 0xffffffff00047882 */ /* 0x000fc60000000000 */
[----:B------:R-:W-:Y:S05]  /*2dba0*/  BRA.DIV UR4, `(.L_x_1609) ;  /* 0x0000006e04d87947 */ /* 0x000fea000b800000 */
[----:B------:R-:W-:-:S13]  /*2dbb0*/  ELECT P6, URZ, PT ;  /* 0x00000000003f782f */ /* 0x000fda00038c0000 */
.L_x_1608:
[----:B-1----:R-:W2:Y:S01]  /*2dbc0*/  LDL R5, [R1+0x34] ;  /* 0x0000340001057983 */ /* 0x002ea20000100800 */
        /* <DEDUP_REMOVED lines=11> */
.L_x_1800:
[----:B------:R-:W-:Y:S05]  /*2dc80*/  BSYNC B1 ;  /* 0x0000000000017941 */ /* 0x000fea0003800000 */
.L_x_1610:
[----:B------:R-:W-:Y:S04]  /*2dc90*/  BSSY B1, `(.L_x_1612) ;  /* 0x0000070000017945 */ /* 0x000fe80003800000 */
[----:B------:R-:W-:Y:S05]  /*2dca0*/  @!P6 BRA `(.L_x_1613) ;  /* 0x0000000400b8e947 */ /* 0x000fea0003800000 */
[----:B------:R-:W2:Y:S04]  /*2dcb0*/  LDL R8, [R1+0x10] ;  /* 0x0000100001087983 */ /* 0x000ea80000100800 */
[----:B0-----:R-:W3:Y:S01]  /*2dcc0*/  LDL R7, [R1+0x18] ;  /* 0x0000180001077983 */ /* 0x001ee20000100800 */
[----:B------:R-:W0:Y:S01]  /*2dcd0*/  S2R R6, SR_TID.X ;  /* 0x0000000000067919 */ /* 0x000e220000002100 */
[----:B------:R-:W-:Y:S01]  /*2dce0*/  BSSY B2, `(.L_x_1614) ;  /* 0x0000007000027945 */ /* 0x000fe20003800000 */
[----:B0-----:R-:W-:-:S04]  /*2dcf0*/  LOP3.LUT R6, R6, 0x7f, RZ, 0xc0, !PT ;  /* 0x0000007f06067812 */ /* 0x001fc800078ec0ff */
[----:B------:R-:W-:Y:S01]  /*2dd00*/  ISETP.NE.AND P1, PT, R6, RZ, PT ;  /* 0x000000ff0600720c */ /* 0x000fe20003f25270 */
[----:B--2---:R-:W-:Y:S01]  /*2dd10*/  IMAD R8, R8, 0x8, R12 ;  /* 0x0000000808087824 */ /* 0x004fe200078e020c */
[----:B---3--:R-:W-:-:S04]  /*2dd20*/  SHF.L.U32 R11, R7, 0x1f, RZ ;  /* 0x0000001f070b7819 */ /* 0x008fc800000006ff */
[----:B------:R-:W0:Y:S02]  /*2dd30*/  SYNCS.PHASECHK.TRANS64.TRYWAIT P0, [R8+URZ+0x298a0], R11 ;  /* 0x0298a00b080075a7 */ /* 0x000e24000800017f */
[----:B0-----:R-:W-:Y:S05]  /*2dd40*/  @!P0 BRA `(.L_x_1615) ;  /* 0x0000006c00a48947 */ /* 0x001fea0003800000 */
.L_x_1801:
[----:B------:R-:W-:Y:S05]  /*2dd50*/  BSYNC B2 ;  /* 0x0000000000027941 */ /* 0x000fea0003800000 */
.L_x_1614:
[----:B------:R-:W-:Y:S04]  /*2dd60*/  BSSY B2, `(.L_x_1616) ;  /* 0x0000009000027945 */ /* 0x000fe80003800000 */
[----:B------:R-:W-:Y:S05]  /*2dd70*/  @P1 BRA `(.L_x_1617) ;  /* 0x00000000001c1947 */ /* 0x000fea0003800000 */
[----:B-1----:R-:W1:Y:S02]  /*2dd80*/  S2R R5, SR_TID.X ;  /* 0x0000000000057919 */ /* 0x002e640000002100 */
[----:B-1----:R-:W-:Y:S01]  /*2dd90*/  LOP3.LUT R6, R5, 0x1f, RZ, 0xc0, !PT ;  /* 0x0000001f05067812 */ /* 0x002fe200078ec0ff */
[----:B------:R-:W-:-:S03]  /*2dda0*/  IMAD.MOV.U32 R5, RZ, RZ, 0x7800 ;  /* 0x00007800ff057424 */ /* 0x000fc600078e00ff */
[----:B------:R-:W-:Y:S01]  /*2ddb0*/  ISETP.NE.AND P0, PT, R6, RZ, PT ;  /* 0x000000ff0600720c */ /* 0x000fe20003f05270 */
[----:B------:R2:W-:-:S12]  /*2ddc0*/  SYNCS.ARRIVE.TRANS64 RZ, [R8+URZ+0x29890], R5 ;  /* 0x0298900508ff79a7 */ /* 0x0005d8000800003f */
[----:B--2---:R-:W-:Y:S05]  /*2ddd0*/  @!P0 BRA `(.L_x_1617) ;  /* 0x0000000000048947 */ /* 0x004fea0003800000 */
[----:B------:R-:W-:Y:S01]  /*2dde0*/  BPT.TRAP 0x1 ;  /* 0x000000040000795c */ /* 0x000fe20000300000 */
.L_x_1617:
[----:B------:R-:W-:Y:S05]  /*2ddf0*/  BSYNC B2 ;  /* 0x0000000000027941 */ /* 0x000fea0003800000 */
.L_x_1616:
[----:B-1----:R-:W2:Y:S01]  /*2de00*/  LDL R5, [R1+0x10] ;  /* 0x0000100001057983 */ /* 0x002ea20000100800 */
        /* <DEDUP_REMOVED lines=10> */
[----:B------:R-:W-:Y:S02]  /*2deb0*/  VIADD R5, R8, 0x29890 ;  /* 0x0002989008057836 */ /* 0x000fe40000000000 */
[----:B------:R-:W-:-:S07]  /*2dec0*/  VIADD R7, R10, 0x1a400 ;  /* 0x0001a4000a077836 */ /* 0x000fce0000000000 */
.L_x_1618:
        /* <DEDUP_REMOVED lines=15> */
.L_x_1619:
        /* <DEDUP_REMOVED lines=15> */
.L_x_1620:
        /* <DEDUP_REMOVED lines=13> */
.L_x_1802:
[----:B------:R-:W-:Y:S05]  /*2e180*/  BSYNC B2 ;  /* 0x0000000000027941 */ /* 0x000fea0003800000 */
.L_x_1621:
[----:B------:R-:W-:Y:S01]  /*2e190*/  BSSY B2, `(.L_x_1623) ;  /* 0x000000b000027945 */ /* 0x000fe20003800000 */
[----:B------:R-:W-:Y:S02]  /*2e1a0*/  IMAD.MOV.U32 R10, RZ, RZ, 0x0 ;  /* 0x00000000ff0a7424 */ /* 0x000fe400078e00ff */
[----:B01----:R-:W-:Y:S01]  /*2e1b0*/  IMAD.MOV.U32 R11, RZ, RZ, 0x12f00000 ;  /* 0x12f00000ff0b7424 */ /* 0x003fe200078e00ff */
[----:B------:R-:W-:Y:S06]  /*2e1c0*/  @P1 BRA `(.L_x_1624) ;  /* 0x00000000001c1947 */ /* 0x000fec0003800000 */
[----:B------:R-:W0:Y:S02]  /*2e1d0*/  S2R R5, SR_TID.X ;  /* 0x0000000000057919 */ /* 0x000e240000002100 */
[----:B0-----:R-:W-:Y:S01]  /*2e1e0*/  LOP3.LUT R7, R5, 0x1f, RZ, 0xc0, !PT ;  /* 0x0000001f05077812 */ /* 0x001fe200078ec0ff */
[----:B------:R-:W-:-:S03]  /*2e1f0*/  IMAD.MOV.U32 R5, RZ, RZ, 0x5000 ;  /* 0x00005000ff057424 */ /* 0x000fc600078e00ff */
[----:B------:R-:W-:Y:S01]  /*2e200*/  ISETP.NE.AND P0, PT, R7, RZ, PT ;  /* 0x000000ff0700720c */ /* 0x000fe20003f05270 */
[----:B------:R0:W-:-:S12]  /*2e210*/  SYNCS.ARRIVE.TRANS64 RZ, [R8+URZ+0x298b0], R5 ;  /* 0x0298b00508ff79a7 */ /* 0x0001d8000800003f */
[----:B0-----:R-:W-:Y:S05]  /*2e220*/  @!P0 BRA `(.L_x_1624) ;  /* 0x0000000000048947 */ /* 0x001fea0003800000 */
[----:B------:R-:W-:Y:S01]  /*2e230*/  BPT.TRAP 0x1 ;  /* 0x000000040000795c */ /* 0x000fe20000300000 */
.L_x_1624:
[----:B------:R-:W-:Y:S05]  /*2e240*/  BSYNC B2 ;  /* 0x0000000000027941 */ /* 0x000fea0003800000 */
.L_x_1623:
[----:B------:R-:W2:Y:S01]  /*2e250*/  LDL R5, [R1+0x10] ;  /* 0x0000100001057983 */ /* 0x000ea20000100800 */
        /* <DEDUP_REMOVED lines=9> */
.L_x_1625:
        /* <DEDUP_REMOVED lines=10> */
.L_x_1613:
[----:B------:R-:W-:Y:S05]  /*2e390*/  BSYNC B1 ;  /* 0x0000000000017941 */ /* 0x000fea0003800000 */
.L_x_1612:
[----:B------:R-:W1:Y:S04]  /*2e3a0*/  LDL.LU R10, [R1+0x10] ;  /* 0x00001000010a7983 */ /* 0x000e680000300800 */
[----:B0-----:R-:W2:Y:S01]  /*2e3b0*/  LDL.LU R7, [R1+0x18] ;  /* 0x0000180001077983 */ /* 0x001ea20000300800 */
[----:B------:R-:W-:Y:S01]  /*2e3c0*/  PLOP3.LUT P0, PT, PT, PT, PT, 0x8, 0x0 ;  /* 0x000000000000781c */ /* 0x000fe20003f0e170 */
[----:B-1----:R-:W-:-:S05]  /*2e3d0*/  VIADD R5, R10, 0x1 ;  /* 0x000000010a057836 */ /* 0x002fca0000000000 */
        /* <DEDUP_REMOVED lines=8> */
[----:B-1----:R-:W-:Y:S05]  /*2e460*/  @!P2 BRA `(.L_x_1606) ;  /* 0x000000080000a947 */ /* 0x002fea0003800000 */
[C---:B------:R-:W-:Y:S02]  /*2e470*/  IMAD R18, R9.reuse, 0xa0, R18 ;  /* 0x000000a009127824 */ /* 0x040fe400078e0212 */
[----:B------:R-:W-:Y:S02]  /*2e480*/  VIADD R10, R9, 0xffffffff ;  /* 0xffffffff090a7836 */ /* 0x000fe40000000000 */
[----:B------:R-:W-:-:S07]  /*2e490*/  VIADD R9, R18, 0xfffffec0 ;  /* 0xfffffec012097836 */ /* 0x000fce0000000000 */
.L_x_1640:
[----:B------:R-:W-:Y:S05]  /*2e4a0*/  YIELD ;  /* 0x0000000000007946 */ /* 0x000fea0003800000 */
[----:B------:R-:W-:Y:S04]  /*2e4b0*/  BSSY B1, `(.L_x_1626) ;  /* 0x000006e000017945 */ /* 0x000fe80003800000 */
[----:B-1----:R-:W-:Y:S05]  /*2e4c0*/  @!P6 BRA `(.L_x_1627) ;  /* 0x0000000400b0e947 */ /* 0x002fea0003800000 */
[----:B------:R-:W2:Y:S04]  /*2e4d0*/  LDL R7, [R1+0x10] ;  /* 0x0000100001077983 */ /* 0x000ea80000100800 */
[----:B------:R-:W3:Y:S01]  /*2e4e0*/  LDL R6, [R1+0x18] ;  /* 0x0000180001067983 */ /* 0x000ee20000100800 */
        /* <DEDUP_REMOVED lines=8> */
.L_x_1803:
[----:B------:R-:W-:Y:S05]  /*2e570*/  BSYNC B2 ;  /* 0x0000000000027941 */ /* 0x000fea0003800000 */
.L_x_1628:
        /* <DEDUP_REMOVED lines=9> */
.L_x_1631:
[----:B------:R-:W-:Y:S05]  /*2e610*/  BSYNC B2 ;  /* 0x0000000000027941 */ /* 0x000fea0003800000 */
.L_x_1630:
        /* <DEDUP_REMOVED lines=9> */
[----:B------:R-:W-:-:S02]  /*2e6b0*/  VIADD R5, R8, 0x29890 ;  /* 0x0002989008057836 */ /* 0x000fc40000000000 */
[----:B------:R-:W-:-:S09]  /*2e6c0*/  VIADD R11, R6, 0x1a400 ;  /* 0x0001a400060b7836 */ /* 0x000fd20000000000 */
.L_x_1632:
        /* <DEDUP_REMOVED lines=15> */
.L_x_1633:
        /* <DEDUP_REMOVED lines=15> */
.L_x_1634:
        /* <DEDUP_REMOVED lines=13> */
.L_x_1804:
[----:B------:R-:W-:Y:S05]  /*2e980*/  BSYNC B2 ;  /* 0x0000000000027941 */ /* 0x000fea0003800000 */
.L_x_1635:
        /* <DEDUP_REMOVED lines=11> */
.L_x_1638:
[----:B------:R-:W-:Y:S05]  /*2ea40*/  BSYNC B2 ;  /* 0x0000000000027941 */ /* 0x000fea0003800000 */
.L_x_1637:
        /* <DEDUP_REMOVED lines=10> */
.L_x_1639:
        /* <DEDUP_REMOVED lines=10> */
.L_x_1627:
[----:B------:R-:W-:Y:S05]  /*2eb90*/  BSYNC B1 ;  /* 0x0000000000017941 */ /* 0x000fea0003800000 */
.L_x_1626:
[----:B------:R-:W2:Y:S04]  /*2eba0*/  LDL.LU R6, [R1+0x10] ;  /* 0x0000100001067983 */ /* 0x000ea80000300800 */
[----:B------:R-:W3:Y:S01]  /*2ebb0*/  LDL.LU R7, [R1+0x18] ;  /* 0x0000180001077983 */ /* 0x000ee20000300800 */
[----:B------:R-:W-:Y:S02]  /*2ebc0*/  VIADD R10, R10, 0xffffffff ;  /* 0xffffffff0a0a7836 */ /* 0x000fe40000000000 */
[----:B------:R-:W-:-:S03]  /*2ebd0*/  VIADD R9, R9, 0xffffff60 ;  /* 0xffffff6009097836 */ /* 0x000fc60000000000 */
[----:B------:R-:W-:Y:S01]  /*2ebe0*/  ISETP.GT.AND P2, PT, R10, R3, PT ;  /* 0x000000030a00720c */ /* 0x000fe20003f44270 */
[----:B--2---:R-:W-:-:S05]  /*2ebf0*/  VIADD R5, R6, 0x1 ;  /* 0x0000000106057836 */ /* 0x004fca0000000000 */
[----:B------:R-:W-:-:S04]  /*2ec00*/  ISETP.NE.AND P1, PT, R5, 0x2, PT ;  /* 0x000000020500780c */ /* 0x000fc80003f25270 */
[----:B------:R-:W-:Y:S02]  /*2ec10*/  SEL R6, RZ, 0x1, P1 ;  /* 0x00000001ff067807 */ /* 0x000fe40000800000 */
[----:B------:R-:W-:Y:S02]  /*2ec20*/  SEL R5, R5, RZ, P1 ;  /* 0x000000ff05057207 */ /* 0x000fe40000800000 */
[----:B---3--:R-:W-:-:S03]  /*2ec30*/  LOP3.LUT R7, R7, R6, RZ, 0x3c, !PT ;  /* 0x0000000607077212 */ /* 0x008fc600078e3cff */
[----:B------:R1:W-:Y:S04]  /*2ec40*/  STL [R1+0x10], R5 ;  /* 0x0000100501007387 */ /* 0x0003e80000100800 */
[----:B------:R1:W-:Y:S01]  /*2ec50*/  STL [R1+0x18], R7 ;  /* 0x0000180701007387 */ /* 0x0003e20000100800 */
[----:B------:R-:W-:Y:S05]  /*2ec60*/  @P2 BRA `(.L_x_1640) ;  /* 0xfffffff8000c2947 */ /* 0x000fea000383ffff */
.L_x_1606:
[----:B------:R-:W-:Y:S05]  /*2ec70*/  BSYNC B0 ;  /* 0x0000000000007941 */ /* 0x000fea0003800000 */
.L_x_1605:
[----:B------:R-:W2:Y:S01]  /*2ec80*/  LDC.64 R2, c[0x0][0x9e0] ;  /* 0x00027800ff027b82 */ /* 0x000ea20000000a00 */
[----:B------:R-:W-:Y:S07]  /*2ec90*/  @!P0 WARPSYNC.ALL ;  /* 0x0000000000008948 */ /* 0x000fee0003800000 */
[----:B------:R-:W-:Y:S01]  /*2eca0*/  @!P0 BAR.SYNC.DEFER_BLOCKING 0xc, 0x180 ;  /* 0x0306000000008b1d */ /* 0x000fe20000010000 */
[----:B--2---:R-:W-:Y:S01]  /*2ecb0*/  ISETP.GE.AND P0, PT, R3, 0x1, PT ;  /* 0x000000010300780c */ /* 0x004fe20003f06270 */
[----:B------:R-:W-:-:S12]  /*2ecc0*/  IMAD.IADD R2, R17, 0x1, R2 ;  /* 0x0000000111027824 */ /* 0x000fd800078e0202 */
[----:B------:R-:W-:Y:S05]  /*2ecd0*/  @!P0 BRA `(.L_x_1641) ;  /* 0x0000000000488947 */ /* 0x000fea0003800000 */
[C---:B------:R-:W-:Y:S01]  /*2ece0*/  ISETP.GT.AND P1, PT, R17.reuse, RZ, PT ;  /* 0x000000ff1100720c */ /* 0x040fe20003f24270 */
[----:B------:R-:W-:Y:S01]  /*2ecf0*/  BSSY B0, `(.L_x_1642) ;  /* 0x000000e000007945 */ /* 0x000fe20003800000 */
[----:B------:R-:W-:-:S11]  /*2ed00*/  VIADD R0, R17, 0xffffffff ;  /* 0xffffffff11007836 */ /* 0x000fd60000000000 */
[----:B------:R-:W-:Y:S05]  /*2ed10*/  @P1 BRA `(.L_x_1643) ;  /* 0x00000000001c1947 */ /* 0x000fea0003800000 */
[----:B------:R-:W-:Y:S01]  /*2ed20*/  ISETP.NE.AND P1, PT, R3, 0x1, PT ;  /* 0x000000010300780c */ /* 0x000fe20003f25270 */
[----:B------:R-:W-:-:S12]  /*2ed30*/  IMAD.MOV R0, RZ, RZ, -R17 ;  /* 0x000000ffff007224 */ /* 0x000fd800078e0a11 */
[----:B01----:R-:W0:Y:S02]  /*2ed40*/  @P1 LDC.64 R6, c[0x0][0x9e8] ;  /* 0x00027a00ff061b82 */ /* 0x003e240000000a00 */
[----:B0-----:R-:W-:-:S05]  /*2ed50*/  @P1 IMAD.HI.U32 R6, R0, R6, RZ ;  /* 0x0000000600061227 */ /* 0x001fca00078e00ff */
[----:B------:R-:W-:-:S04]  /*2ed60*/  @P1 SHF.R.U32.HI R0, RZ, R7, R6 ;  /* 0x00000007ff001219 */ /* 0x000fc80000011606 */
[----:B------:R-:W-:Y:S01]  /*2ed70*/  LOP3.LUT R0, RZ, R0, RZ, 0x33, !PT ;  /* 0x00000000ff007212 */ /* 0x000fe200078e33ff */
[----:B------:R-:W-:Y:S06]  /*2ed80*/  BRA `(.L_x_1644) ;  /* 0x0000000000107947 */ /* 0x000fec0003800000 */
.L_x_1643:
[----:B------:R-:W-:-:S13]  /*2ed90*/  ISETP.NE.AND P1, PT, R3, 0x1, PT ;  /* 0x000000010300780c */ /* 0x000fda0003f25270 */
[----:B01----:R-:W0:Y:S02]  /*2eda0*/  @P1 LDC.64 R6, c[0x0][0x9e8] ;  /* 0x00027a00ff061b82 */ /* 0x003e240000000a00 */
[----:B0-----:R-:W-:-:S05]  /*2edb0*/  @P1 IMAD.HI.U32 R6, R0, R6, RZ ;  /* 0x0000000600061227 */ /* 0x001fca00078e00ff */
[----:B------:R-:W-:-:S07]  /*2edc0*/  @P1 SHF.R.U32.HI R0, RZ, R7, R6 ;  /* 0x00000007ff001219 */ /* 0x000fce0000011606 */
.L_x_1644:
[----:B------:R-:W-:Y:S05]  /*2edd0*/  BSYNC B0 ;  /* 0x0000000000007941 */ /* 0x000fea0003800000 */
.L_x_1642:
[----:B------:R-:W-:-:S05]  /*2ede0*/  IMAD R0, R0, R3, R3 ;  /* 0x0000000300007224 */ /* 0x000fca00078e0203 */
[----:B------:R-:W-:-:S07]  /*2edf0*/  VIMNMX R2, R2, R0, PT ;  /* 0x0000000002027248 */ /* 0x000fce0003fe0100 */
.L_x_1641:
[----:B------:R-:W-:Y:S01]  /*2ee00*/  VIADD R0, R2, 0x9f ;  /* 0x0000009f02007836 */ /* 0x000fe20000000000 */
[----:B------:R-:W-:-:S03]  /*2ee10*/  ULDC UR4, c[0x0][0x9dc] ;  /* 0x0002770000047ab9 */ /* 0x000fc60000000800 */
[----:B------:R-:W-:-:S05]  /*2ee20*/  IMAD.HI R0, R0, 0x66666667, RZ ;  /* 0x6666666700007827 */ /* 0x000fca00078e02ff */
        /* <DEDUP_REMOVED lines=10> */
[----:B01----:R-:W0:Y:S02]  /*2eed0*/  @P0 LDC.64 R6, c[0x0][0x9e8] ;  /* 0x00027a00ff060b82 */ /* 0x003e240000000a00 */
[----:B0-----:R-:W-:-:S05]  /*2eee0*/  @P0 IMAD.HI.U32 R6, R4, R6, RZ ;  /* 0x0000000604060227 */ /* 0x001fca00078e00ff */
[----:B------:R-:W-:-:S04]  /*2eef0*/  @P0 SHF.R.U32.HI R4, RZ, R7, R6 ;  /* 0x00000007ff040219 */ /* 0x000fc80000011606 */
[----:B------:R-:W-:Y:S01]  /*2ef00*/  LOP3.LUT R4, RZ, R4, RZ, 0x33, !PT ;  /* 0x00000004ff047212 */ /* 0x000fe200078e33ff */
[----:B------:R-:W-:Y:S06]  /*2ef10*/  BRA `(.L_x_1648) ;  /* 0x0000000000107947 */ /* 0x000fec0003800000 */
.L_x_1647:
[----:B------:R-:W-:-:S13]  /*2ef20*/  ISETP.NE.AND P0, PT, R3, 0x1, PT ;  /* 0x000000010300780c */ /* 0x000fda0003f05270 */
[----:B01----:R-:W0:Y:S02]  /*2ef30*/  @P0 LDC.64 R6, c[0x0][0x9e8] ;  /* 0x00027a00ff060b82 */ /* 0x003e240000000a00 */
[----:B0-----:R-:W-:-:S05]  /*2ef40*/  @P0 IMAD.HI.U32 R6, R4, R6, RZ ;  /* 0x0000000604060227 */ /* 0x001fca00078e00ff */
[----:B------:R-:W-:-:S07]  /*2ef50*/  @P0 SHF.R.U32.HI R4, RZ, R7, R6 ;  /* 0x00000007ff040219 */ /* 0x000fce0000011606 */
.L_x_1648:
[----:B------:R-:W-:Y:S05]  /*2ef60*/  BSYNC B0 ;  /* 0x0000000000007941 */ /* 0x000fea0003800000 */
.L_x_1646:
[----:B------:R-:W-:-:S05]  /*2ef70*/  IMAD R3, R4, R3, RZ ;  /* 0x0000000304037224 */ /* 0x000fca00078e02ff */
[----:B------:R-:W-:-:S07]  /*2ef80*/  VIMNMX R0, R0, R3, !PT ;  /* 0x0000000300007248 */ /* 0x000fce0007fe0100 */
.L_x_1645:
[----:B------:R-:W-:Y:S01]  /*2ef90*/  IMAD.HI R0, R0, 0x66666667, RZ ;  /* 0x6666666700007827 */ /* 0x000fe200078e02ff */
[----:B------:R-:W-:Y:S04]  /*2efa0*/  BSSY B6, `(.L_x_1649) ;  /* 0x00002f4000067945 */ /* 0x000fe80003800000 */
[----:B------:R-:W-:-:S04]  /*2efb0*/  SHF.R.U32.HI R3, RZ, 0x1f, R0 ;  /* 0x0000001fff037819 */ /* 0x000fc80000011600 */
[----:B------:R-:W-:-:S04]  /*2efc0*/  LEA.HI.SX32 R3, R0, R3, 0x1a ;  /* 0x0000000300037211 */ /* 0x000fc800078fd2ff */
[----:B------:R-:W-:-:S04]  /*2efd0*/  VIMNMX R2, RZ, R3, !PT ;  /* 0x00000003ff027248 */ /* 0x000fc80007fe0100 */
[----:B------:R-:W-:Y:S01]  /*2efe0*/  ISETP.GT.AND P0, PT, R17, R2, PT ;  /* 0x000000021100720c */ /* 0x000fe20003f04270 */
[----:B------:R2:W-:-:S12]  /*2eff0*/  STL [R1+0x20], R2 ;  /* 0x0000200201007387 */ /* 0x0005d80000100800 */
[----:B--2---:R-:W-:Y:S05]  /*2f000*/  @P0 BRA `(.L_x_1650) ;  /* 0x0000000000480947 */ /* 0x004fea0003800000 */
[----:B------:R-:W2:Y:S02]  /*2f010*/  S2R R2, SR_TID.X ;  /* 0x0000000000027919 */ /* 0x000ea40000002100 */
[----:B--2---:R-:W-:-:S04]  /*2f020*/  LOP3.LUT R2, R2, 0x7f, RZ, 0xc0, !PT ;  /* 0x0000007f02027812 */ /* 0x004fc800078ec0ff */
[----:B------:R-:W-:-:S13]  /*2f030*/  ISETP.NE.AND P0, PT, R2, RZ, PT ;  /* 0x000000ff0200720c */ /* 0x000fda0003f05270 */
[----:B------:R-:W-:Y:S05]  /*2f040*/  @P0 BRA `(.L_x_1651) ;  /* 0x0000002c00a40947 */ /* 0x000fea0003800000 */
[----:B-1----:R-:W1:Y:S01]  /*2f050*/  S2R R5, SR_LANEID ;  /* 0x0000000000057919 */ /* 0x002e620000000000 */
        /* <DEDUP_REMOVED lines=8> */
[----:B0-----:R-:W0:Y:S01]  /*2f0e0*/  POPC R7, R4 ;  /* 0x0000000400077309 */ /* 0x001e220000000000 */
[----:B--2---:R-:W0:Y:S02]  /*2f0f0*/  SHFL.IDX PT, R0, R3, R0, 0x1f ;  /* 0x00001f0003007589 */ /* 0x004e2400000e0000 */
[----:B0-----:R-:W-:-:S05]  /*2f100*/  IADD3 R0, R0, UR38, R7 ;  /* 0x0000002600007c10 */ /* 0x001fca000fffe007 */
[----:B------:R2:W-:Y:S01]  /*2f110*/  STL [R1], R0 ;  /* 0x0000000001007387 */ /* 0x0005e20000100800 */
[----:B------:R-:W-:Y:S05]  /*2f120*/  BRA `(.L_x_1651) ;  /* 0x0000002c006c7947 */ /* 0x000fea0003800000 */
.L_x_1650:
[----:B------:R-:W2:Y:S01]  /*2f130*/  S2R R0, SR_CgaCtaId ;  /* 0x0000000000007919 */ /* 0x000ea20000008800 */
[----:B------:R-:W-:-:S04]  /*2f140*/  MOV R2, 0x400 ;  /* 0x0000040000027802 */ /* 0x000fc80000000f00 */
[----:B--2---:R-:W-:-:S05]  /*2f150*/  LEA R18, R0, R2, 0x18 ;  /* 0x0000000200127211 */ /* 0x004fca00078ec0ff */
[----:B------:R2:W-:Y:S01]  /*2f160*/  STL [R1+0x30], R18 ;  /* 0x0000301201007387 */ /* 0x0005e20000100800 */
[----:B------:R-:W-:-:S05]  /*2f170*/  VIADD R0, R18, 0x1a400 ;  /* 0x0001a40012007836 */ /* 0x000fca0000000000 */
[----:B------:R-:W-:-:S13]  /*2f180*/  LOP3.LUT P0, RZ, R0, 0x1bf, RZ, 0xc0, !PT ;  /* 0x000001bf00ff7812 */ /* 0x000fda000780c0ff */
[----:B--2---:R-:W-:Y:S05]  /*2f190*/  @!P0 BRA `(.L_x_1652) ;  /* 0x0000000000408947 */ /* 0x004fea0003800000 */
[----:B------:R-:W-:Y:S01]  /*2f1a0*/  MOV R2, 0x0 ;  /* 0x0000000000027802 */ /* 0x000fe20000000f00 */
[----:B------:R-:W-:Y:S01]  /*2f1b0*/  ULDC.64 UR6, c[0x4][0xa0] ;  /* 0x0100280000067ab9 */ /* 0x000fe20000000a00 */
[----:B------:R-:W-:Y:S01]  /*2f1c0*/  ULDC.64 UR8, c[0x4][0xa8] ;  /* 0x01002a0000087ab9 */ /* 0x000fe20000000a00 */
[----:B------:R-:W-:Y:S01]  /*2f1d0*/  ULDC.64 UR4, c[0x4][0x8] ;  /* 0x0100020000047ab9 */ /* 0x000fe20000000a00 */
[----:B------:R-:W-:Y:S02]  /*2f1e0*/  IMAD.U32 R4, RZ, RZ, UR6 ;  /* 0x00000006ff047e24 */ /* 0x000fe4000f8e00ff */
[----:B------:R-:W2:Y:S01]  /*2f1f0*/  LDC.64 R2, c[0x4][R2] ;  /* 0x0100000002027b82 */ /* 0x000ea20000000a00 */
[----:B-1----:R-:W-:Y:S02]  /*2f200*/  IMAD.U32 R5, RZ, RZ, UR7 ;  /* 0x00000007ff057e24 */ /* 0x002fe4000f8e00ff */
[----:B------:R-:W-:Y:S02]  /*2f210*/  IMAD.U32 R6, RZ, RZ, UR8 ;  /* 0x00000008ff067e24 */ /* 0x000fe4000f8e00ff */
[----:B0-----:R-:W-:-:S02]  /*2f220*/  IMAD.U32 R7, RZ, RZ, UR9 ;  /* 0x00000009ff077e24 */ /* 0x001fc4000f8e00ff */
[----:B------:R-:W-:Y:S02]  /*2f230*/  IMAD.U32 R10, RZ, RZ, UR4 ;  /* 0x00000004ff0a7e24 */ /* 0x000fe4000f8e00ff */
[----:B------:R-:W-:Y:S02]  /*2f240*/  IMAD.U32 R11, RZ, RZ, UR5 ;  /* 0x00000005ff0b7e24 */ /* 0x000fe4000f8e00ff */
[----:B------:R-:W-:Y:S02]  /*2f250*/  IMAD.MOV.U32 R8, RZ, RZ, 0x70 ;  /* 0x00000070ff087424 */ /* 0x000fe400078e00ff */
[----:B------:R-:W-:Y:S02]  /*2f260*/  IMAD.MOV.U32 R12, RZ, RZ, 0x1 ;  /* 0x00000001ff0c7424 */ /* 0x000fe400078e00ff */
[----:B------:R-:W-:-:S07]  /*2f270*/  IMAD.MOV.U32 R13, RZ, RZ, RZ ;  /* 0x000000ffff0d7224 */ /* 0x000fce00078e00ff */
[----:B------:R-:W-:-:S07]  /*2f280*/  LEPC R20, `(.L_x_1652) ;  /* 0x000000001014794e */ /* 0x000fce0000000000 */
[----:B--2---:R-:W-:Y:S05]  /*2f290*/  CALL.ABS.NOINC R2 ;  /* 0x0000000002007343 */ /* 0x004fea0003c00000 */
.L_x_1652:
[----:B------:R-:W-:Y:S01]  /*2f2a0*/  VIADD R18, R18, 0xa400 ;  /* 0x0000a40012127836 */ /* 0x000fe20000000000 */
[----:B------:R-:W-:-:S04]  /*2f2b0*/  LOP3.LUT R16, R16, 0xfffffffe, RZ, 0xc0, !PT ;  /* 0xfffffffe10107812 */ /* 0x000fc800078ec0ff */
[----:B------:R-:W-:-:S13]  /*2f2c0*/  LOP3.LUT P0, RZ, R18, 0x3ff, RZ, 0xc0, !PT ;  /* 0x000003ff12ff7812 */ /* 0x000fda000780c0ff */
[----:B------:R-:W-:Y:S01]  /*2f2d0*/  @P0 LOP3.LUT R16, R16, 0x1, RZ, 0xfc, !PT ;  /* 0x0000000110100812 */ /* 0x000fe200078efcff */
[----:B------:R-:W-:Y:S06]  /*2f2e0*/  @!P0 BRA `(.L_x_1653) ;  /* 0x0000000000408947 */ /* 0x000fec0003800000 */
        /* <DEDUP_REMOVED lines=16> */
.L_x_1653:
[----:B------:R-:W2:Y:S02]  /*2f3f0*/  LDL R2, [R1+0x30] ;  /* 0x0000300001027983 */ /* 0x000ea40000100800 */
[----:B--2---:R-:W-:-:S05]  /*2f400*/  VIADD R0, R2, 0x400 ;  /* 0x0000040002007836 */ /* 0x004fca0000000000 */
        /* <DEDUP_REMOVED lines=18> */
.L_x_1654:
        /* <DEDUP_REMOVED lines=18> */
.L_x_1655:
[----:B------:R-:W2:Y:S01]  /*2f650*/  LDL.LU R3, [R1+0x1c] ;  /* 0x00001c0001037983 */ /* 0x000ea20000300800 */
[----:B------:R-:W3:Y:S01]  /*2f660*/  LDC R0, c[0x0][0x428] ;  /* 0x00010a00ff007b82 */ /* 0x000ee20000000800 */
[----:B------:R-:W-:Y:S02]  /*2f670*/  ULDC.64 UR4, c[0x0][0x9f8] ;  /* 0x00027e0000047ab9 */ /* 0x000fe40000000a00 */
[----:B------:R-:W2:Y:S04]  /*2f680*/  LDL.LU R2, [R1+0x4] ;  /* 0x0000040001027983 */ /* 0x000ea80000300800 */
[----:B-1----:R-:W4:Y:S04]  /*2f690*/  LDL R5, [R1+0x8] ;  /* 0x0000080001057983 */ /* 0x002f280000100800 */
[----:B------:R-:W5:Y:S01]  /*2f6a0*/  LDL R18, [R1+0xc] ;  /* 0x00000c0001127983 */ /* 0x000f620000100800 */
[----:B---3--:R-:W-:Y:S01]  /*2f6b0*/  ISETP.NE.AND P0, PT, R0, 0x1, PT ;  /* 0x000000010000780c */ /* 0x008fe20003f05270 */
[----:B--2---:R-:W-:-:S12]  /*2f6c0*/  IMAD R4, R2, 0x80, R3 ;  /* 0x0000008002047824 */ /* 0x004fd800078e0203 */
[----:B------:R-:W1:Y:S01]  /*2f6d0*/  @P0 LDC R3, c[0x0][0x42c] ;  /* 0x00010b00ff030b82 */ /* 0x000e620000000800 */
[----:B----4-:R-:W-:Y:S02]  /*2f6e0*/  IMAD.MOV.U32 R0, RZ, RZ, R5 ;  /* 0x000000ffff007224 */ /* 0x010fe400078e0005 */
[----:B-----5:R-:W-:-:S05]  /*2f6f0*/  IMAD.MOV.U32 R6, RZ, RZ, R18 ;  /* 0x000000ffff067224 */ /* 0x020fca00078e0012 */
[----:B------:R-:W2:Y:S01]  /*2f700*/  @P0 LDC R2, c[0x0][0x430] ;  /* 0x00010c00ff020b82 */ /* 0x000ea20000000800 */
[----:B-1----:R-:W-:Y:S02]  /*2f710*/  @P0 IMAD.HI.U32 R3, R5, R3, RZ ;  /* 0x0000000305030227 */ /* 0x002fe400078e00ff */
[----:B------:R-:W1:Y:S03]  /*2f720*/  S2R R5, SR_TID.X ;  /* 0x0000000000057919 */ /* 0x000e660000002100 */
[----:B--2---:R-:W-:Y:S02]  /*2f730*/  @P0 SHF.R.U32.HI R0, RZ, R2, R3 ;  /* 0x00000002ff000219 */ /* 0x004fe40000011603 */
[----:B------:R-:W-:-:S04]  /*2f740*/  ISETP.NE.U32.AND P0, PT, RZ, UR4, PT ;  /* 0x00000004ff007c0c */ /* 0x000fc8000bf05070 */
[----:B------:R-:W-:Y:S01]  /*2f750*/  ISETP.NE.AND.EX P0, PT, RZ, UR5, PT, P0 ;  /* 0x00000005ff007c0c */ /* 0x000fe2000bf05300 */
[----:B------:R-:W-:-:S12]  /*2f760*/  ULDC.64 UR4, c[0x0][0xa00] ;  /* 0x0002800000047ab9 */ /* 0x000fd80000000a00 */
[----:B------:R-:W2:Y:S01]  /*2f770*/  @P0 LDC.64 R2, c[0x0][0x9f8] ;  /* 0x00027e00ff020b82 */ /* 0x000ea20000000a00 */
[----:B-1----:R-:W-:Y:S01]  /*2f780*/  LOP3.LUT R5, R5, 0x7f, RZ, 0xc0, !PT ;  /* 0x0000007f05057812 */ /* 0x002fe200078ec0ff */
[----:B--2---:R-:W-:-:S05]  /*2f790*/  @P0 IMAD.WIDE R2, R18, 0x4, R2 ;  /* 0x0000000412020825 */ /* 0x004fca00078e0202 */
[----:B------:R1:W2:Y:S01]  /*2f7a0*/  @P0 LDG.E R6, desc[UR60][R2.64] ;  /* 0x0000003c02060981 */ /* 0x0002a2000c1e1900 */
[----:B------:R-:W-:Y:S02]  /*2f7b0*/  ISETP.NE.AND P1, PT, R5, RZ, PT ;  /* 0x000000ff0500720c */ /* 0x000fe40003f25270 */
[----:B------:R-:W-:Y:S02]  /*2f7c0*/  ISETP.NE.U32.AND P0, PT, RZ, UR4, PT ;  /* 0x00000004ff007c0c */ /* 0x000fe4000bf05070 */
[----:B------:R-:W-:Y:S02]  /*2f7d0*/  PLOP3.LUT P3, PT, P1, PT, PT, 0x8, 0x0 ;  /* 0x000000000000781c */ /* 0x000fe40000f6e170 */
[----:B------:R-:W-:-:S04]  /*2f7e0*/  ISETP.NE.AND.EX P2, PT, RZ, UR5, PT, P0 ;  /* 0x00000005ff007c0c */ /* 0x000fc8000bf45300 */
[----:B-1----:R-:W-:-:S03]  /*2f7f0*/  SEL R3, R18, RZ, !P2 ;  /* 0x000000ff12037207 */ /* 0x002fc60005000000 */
[----:B------:R-:W-:-:S05]  /*2f800*/  VOTEU.ALL UP1, P1 ;  /* 0x00000000003f7886 */ /* 0x000fca0000820000 */
[----:B------:R-:W-:-:S04]  /*2f810*/  @!UP1 UIADD3 UR8, UP0, UR40, 0x270, URZ ;  /* 0x0000027028089890 */ /* 0x000fc8000ff1e03f */
[----:B------:R-:W-:-:S03]  /*2f820*/  @!UP1 UIADD3.X UR9, URZ, UR41, URZ, UP0, !UPT ;  /* 0x000000293f099290 */ /* 0x000fc600087fe43f */
[----:B------:R-:W-:Y:S01]  /*2f830*/  VOTEU.ALL UP0, P1 ;  /* 0x00000000003f7886 */ /* 0x000fe20000800000 */
[----:B--2---:R1:W-:Y:S08]  /*2f840*/  STL [R1+0x4], R6 ;  /* 0x0000040601007387 */ /* 0x0043f00000100800 */
.L_x_1656:
        /* <DEDUP_REMOVED lines=10> */
[----:B--2---:R-:W-:Y:S05]  /*2f8f0*/  @P3 BRA.U.ANY `(.L_x_1656) ;  /* 0xfffffffd00d43947 */ /* 0x004fea000393ffff */
[----:B------:R-:W-:Y:S01]  /*2f900*/  PLOP3.LUT P2, PT, P1, PT, PT, 0x8, 0x0 ;  /* 0x000000000000781c */ /* 0x000fe20000f4e170 */
[----:B------:R-:W-:Y:S01]  /*2f910*/  VOTEU.ALL UP0, P1 ;  /* 0x00000000003f7886 */ /* 0x000fe20000800000 */
[----:B------:R-:W-:-:S11]  /*2f920*/  UMOV UR4, 0x40 ;  /* 0x0000004000047882 */ /* 0x000fd60000000000 */
.L_x_1657:
        /* <DEDUP_REMOVED lines=13> */
.L_x_1658:
        /* <DEDUP_REMOVED lines=10> */
[----:B------:R-:W2:Y:S01]  /*2faa0*/  LDL R18, [R1+0x4] ;  /* 0x0000040001127983 */ /* 0x000ea20000100800 */
[----:B01----:R-:W0:Y:S01]  /*2fab0*/  LDC.64 R6, c[0x0][0x3f8] ;  /* 0x0000fe00ff067b82 */ /* 0x003e220000000a00 */
        /* <DEDUP_REMOVED lines=12> */
.L_x_1807:
[----:B--2---:R-:W-:Y:S02]  /*2fb80*/  ISETP.NE.AND P0, PT, R14, RZ, PT ;  /* 0x000000ff0e00720c */ /* 0x004fe40003f05270 */
[----:B------:R-:W-:-:S11]  /*2fb90*/  PLOP3.LUT P6, PT, PT, PT, PT, 0x8, 0x0 ;  /* 0x000000000000781c */ /* 0x000fd60003fce170 */
[----:B------:R-:W-:Y:S05]  /*2fba0*/  @P0 BRA `(.L_x_1660) ;  /* 0x00000008003c0947 */ /* 0x000fea0003800000 */
[----:B------:R-:W-:-:S03]  /*2fbb0*/  UMOV UR4, 0xffffffff ;  /* 0xffffffff00047882 */ /* 0x000fc60000000000 */
[----:B------:R-:W-:Y:S05]  /*2fbc0*/  BRA.DIV UR4, `(.L_x_1661) ;  /* 0x0000005204887947 */ /* 0x000fea000b800000 */
[----:B------:R-:W-:-:S13]  /*2fbd0*/  ELECT P6, URZ, PT ;  /* 0x00000000003f782f */ /* 0x000fda00038c0000 */
.L_x_1810:
[----:B------:R-:W-:Y:S05]  /*2fbe0*/  @!P6 BRA `(.L_x_1662) ;  /* 0x000000040090e947 */ /* 0x000fea0003800000 */
[----:B------:R-:W-:Y:S01]  /*2fbf0*/  ISETP.NE.U32.AND P0, PT, R6, RZ, PT ;  /* 0x000000ff0600720c */ /* 0x000fe20003f05070 */
[----:B-1----:R-:W-:-:S03]  /*2fc00*/  VIADD R8, R17, 0xffffffff ;  /* 0xffffffff11087836 */ /* 0x002fc60000000000 */
[----:B------:R-:W-:-:S13]  /*2fc10*/  ISETP.NE.AND.EX P0, PT, R7, RZ, PT, P0 ;  /* 0x000000ff0700720c */ /* 0x000fda0003f05300 */
[----:B------:R-:W-:Y:S05]  /*2fc20*/  @!P0 BRA `(.L_x_1663) ;  /* 0x00000000004c8947 */ /* 0x000fea0003800000 */
[----:B------:R-:W1:Y:S01]  /*2fc30*/  LDC R9, c[0x0][0x41c] ;  /* 0x00010700ff097b82 */ /* 0x000e620000000800 */
[----:B------:R-:W-:Y:S01]  /*2fc40*/  IMAD.MOV.U32 R2, RZ, RZ, R8 ;  /* 0x000000ffff027224 */ /* 0x000fe200078e0008 */
[----:B------:R-:W-:Y:S01]  /*2fc50*/  ULDC.64 UR4, c[0x0][0x408] ;  /* 0x0001020000047ab9 */ /* 0x000fe20000000a00 */
[----:B------:R-:W-:Y:S01]  /*2fc60*/  IMAD.MOV.U32 R12, RZ, RZ, R5 ;  /* 0x000000ffff0c7224 */ /* 0x000fe200078e0005 */
[----:B-1----:R-:W-:-:S13]  /*2fc70*/  ISETP.NE.AND P0, PT, R9, 0x1, PT ;  /* 0x000000010900780c */ /* 0x002fda0003f05270 */
[----:B------:R-:W1:Y:S02]  /*2fc80*/  @P0 LDC.64 R10, c[0x0][0x420] ;  /* 0x00010800ff0a0b82 */ /* 0x000e640000000a00 */
[----:B-1----:R-:W-:-:S05]  /*2fc90*/  @P0 IMAD.HI.U32 R10, R8, R10, RZ ;  /* 0x0000000a080a0227 */ /* 0x002fca00078e00ff */
[----:B------:R-:W-:-:S04]  /*2fca0*/  @P0 SHF.R.U32.HI R2, RZ, R11, R10 ;  /* 0x0000000bff020219 */ /* 0x000fc8000001160a */
[--C-:B------:R-:W-:Y:S01]  /*2fcb0*/  SHF.R.S32.HI R11, RZ, 0x1f, R2.reuse ;  /* 0x0000001fff0b7819 */ /* 0x100fe20000011402 */
[--C-:B0-----:R-:W-:Y:S02]  /*2fcc0*/  IMAD.MOV R5, RZ, RZ, -R2.reuse ;  /* 0x000000ffff057224 */ /* 0x101fe400078e0a02 */
[----:B------:R-:W-:Y:S02]  /*2fcd0*/  IMAD.MOV.U32 R10, RZ, RZ, R2 ;  /* 0x000000ffff0a7224 */ /* 0x000fe400078e0002 */
        /* <DEDUP_REMOVED lines=8> */
.L_x_1663:
[----:B-1----:R-:W2:Y:S01]  /*2fd60*/  LDL R6, [R1+0x14] ;  /* 0x0000140001067983 */ /* 0x002ea20000100800 */
[----:B0-----:R-:W-:Y:S01]  /*2fd70*/  MOV R5, 0x400 ;  /* 0x0000040000057802 */ /* 0x001fe20000000f00 */
[----:B------:R-:W0:Y:S01]  /*2fd80*/  S2R R9, SR_CgaCtaId ;  /* 0x0000000000097919 */ /* 0x000e220000008800 */
[----:B------:R-:W1:Y:S02]  /*2fd90*/  S2R R7, SR_TID.X ;  /* 0x0000000000077919 */ /* 0x000e640000002100 */
[----:B0-----:R-:W-:-:S05]  /*2fda0*/  LEA R5, R9, R5, 0x18 ;  /* 0x0000000509057211 */ /* 0x001fca00078ec0ff */
[----:B------:R-:W-:Y:S01]  /*2fdb0*/  IMAD R5, R19, 0x8, R5 ;  /* 0x0000000813057824 */ /* 0x000fe200078e0205 */
[----:B-1----:R-:W-:-:S04]  /*2fdc0*/  LOP3.LUT R7, R7, 0x7f, RZ, 0xc0, !PT ;  /* 0x0000007f07077812 */ /* 0x002fc800078ec0ff */
[----:B------:R-:W-:Y:S02]  /*2fdd0*/  ISETP.NE.AND P0, PT, R7, RZ, PT ;  /* 0x000000ff0700720c */ /* 0x000fe40003f05270 */
[----:B--2---:R-:W-:-:S04]  /*2fde0*/  SHF.L.U32 R6, R6, 0x1f, RZ ;  /* 0x0000001f06067819 */ /* 0x004fc800000006ff */
[----:B------:R-:W0:Y:S02]  /*2fdf0*/  SYNCS.PHASECHK.TRANS64.TRYWAIT P2, [R5+URZ+0x29880], R6 ;  /* 0x02988006050075a7 */ /* 0x000e24000804017f */
[----:B0-----:R-:W-:Y:S05]  /*2fe00*/  @!P2 BRA `(.L_x_1664) ;  /* 0x000000500018a947 */ /* 0x001fea0003800000 */
.L_x_1811:
        /* <DEDUP_REMOVED lines=8> */
.L_x_1665:
[----:B------:R-:W2:Y:S01]  /*2fe90*/  LDL R9, [R1+0x24] ;  /* 0x0000240001097983 */ /* 0x000ea20000100800 */
[----:B------:R-:W-:Y:S01]  /*2fea0*/  MOV R7, 0x400 ;  /* 0x0000040000077802 */ /* 0x000fe20000000f00 */
[----:B------:R-:W1:Y:S01]  /*2feb0*/  S2R R10, SR_CgaCtaId ;  /* 0x00000000000a7919 */ /* 0x000e620000008800 */
[----:B------:R-:W-:Y:S01]  /*2fec0*/  R2UR UR9, R5 ;  /* 0x00000000050972ca */ /* 0x000fe200000e0000 */
[----:B------:R-:W-:Y:S01]  /*2fed0*/  UIADD3 UR4, UP0, UR40, 0x470, URZ ;  /* 0x0000047028047890 */ /* 0x000fe2000ff1e03f */
[----:B------:R-:W-:Y:S02]  /*2fee0*/  R2UR UR12, R0 ;  /* 0x00000000000c72ca */ /* 0x000fe400000e0000 */
[----:B-----5:R-:W-:Y:S01]  /*2fef0*/  R2UR UR13, R2 ;  /* 0x00000000020d72ca */ /* 0x020fe200000e0000 */
[----:B------:R-:W-:Y:S01]  /*2ff00*/  UIADD3.X UR5, URZ, UR41, URZ, UP0, !UPT ;  /* 0x000000293f057290 */ /* 0x000fe200087fe43f */
[----:B-1----:R-:W-:-:S05]  /*2ff10*/  LEA R7, R10, R7, 0x18 ;  /* 0x000000070a077211 */ /* 0x002fca00078ec0ff */
[----:B------:R-:W-:-:S05]  /*2ff20*/  IMAD R7, R19, 0x5000, R7 ;  /* 0x0000500013077824 */ /* 0x000fca00078e0207 */
[----:B------:R-:W-:Y:S01]  /*2ff30*/  R2UR UR8, R7 ;  /* 0x00000000070872ca */ /* 0x000fe200000e0000 */
[----:B------:R-:W-:Y:S01]  /*2ff40*/  UIADD3 UR9, UR9, 0x29870, URZ ;  /* 0x0002987009097890 */ /* 0x000fe2000fffe03f */
[----:B------:R-:W-:Y:S01]  /*2ff50*/  UMOV UR6, 0x0 ;  /* 0x0000000000067882 */ /* 0x000fe20000000000 */
[----:B------:R-:W-:Y:S01]  /*2ff60*/  UMOV UR7, 0x14f00000 ;  /* 0x14f0000000077882 */ /* 0x000fe20000000000 */
[----:B------:R-:W-:-:S09]  /*2ff70*/  UMOV UR10, URZ ;  /* 0x0000003f000a7c82 */ /* 0x000fd20008000000 */
[----:B------:R-:W-:Y:S01]  /*2ff80*/  UIADD3 UR8, UR8, 0xa400, URZ ;  /* 0x0000a40008087890 */ /* 0x000fe2000fffe03f */
[----:B--2---:R-:W-:-:S05]  /*2ff90*/  IMAD R8, R8, 0xa0, R9 ;  /* 0x000000a008087824 */ /* 0x004fca00078e0209 */
[----:B------:R-:W-:-:S13]  /*2ffa0*/  R2UR UR11, R8 ;  /* 0x00000000080b72ca */ /* 0x000fda00000e0000 */
[----:B------:R1:W-:Y:S01]  /*2ffb0*/  UTMALDG.4D [UR8], [UR4], desc[UR6] ;  /* 0x00000608040075b4 */ /* 0x0003e20008019000 */
[----:B------:R-:W2:Y:S02]  /*2ffc0*/  SYNCS.PHASECHK.TRANS64.TRYWAIT P2, [R5+URZ+0x29840], R6 ;  /* 0x02984006050075a7 */ /* 0x000ea4000804017f */
[----:B-12---:R-:W-:Y:S05]  /*2ffd0*/  @!P2 BRA `(.L_x_1666) ;  /* 0x0000004c00b8a947 */ /* 0x006fea0003800000 */
.L_x_1812:
        /* <DEDUP_REMOVED lines=8> */
.L_x_1667:
[----:B------:R-:W2:Y:S01]  /*30060*/  S2R R7, SR_CgaCtaId ;  /* 0x0000000000077919 */ /* 0x000ea20000008800 */
[----:B01----:R-:W-:Y:S01]  /*30070*/  MOV R6, 0x400 ;  /* 0x0000040000067802 */ /* 0x003fe20000000f00 */
[----:B------:R-:W-:Y:S01]  /*30080*/  UIADD3 UR4, UP0, UR40, 0x370, URZ ;  /* 0x0000037028047890 */ /* 0x000fe2000ff1e03f */
[----:B------:R-:W-:Y:S01]  /*30090*/  R2UR UR9, R5 ;  /* 0x00000000050972ca */ /* 0x000fe200000e0000 */
[----:B------:R-:W-:Y:S01]  /*300a0*/  UMOV UR10, URZ ;  /* 0x0000003f000a7c82 */ /* 0x000fe20008000000 */
[----:B------:R-:W-:Y:S01]  /*300b0*/  R2UR UR11, R8 ;  /* 0x00000000080b72ca */ /* 0x000fe200000e0000 */
[----:B------:R-:W-:Y:S01]  /*300c0*/  UIADD3.X UR5, URZ, UR41, URZ, UP0, !UPT ;  /* 0x000000293f057290 */ /* 0x000fe200087fe43f */
[----:B------:R-:W-:Y:S01]  /*300d0*/  R2UR UR12, R0 ;  /* 0x00000000000c72ca */ /* 0x000fe200000e0000 */
[----:B------:R-:W-:Y:S01]  /*300e0*/  UMOV UR6, 0x0 ;  /* 0x0000000000067882 */ /* 0x000fe20000000000 */
[----:B------:R-:W-:Y:S01]  /*300f0*/  R2UR UR13, R2 ;  /* 0x00000000020d72ca */ /* 0x000fe200000e0000 */
[----:B------:R-:W-:Y:S01]  /*30100*/  UMOV UR7, 0x14f00000 ;  /* 0x14f0000000077882 */ /* 0x000fe20000000000 */
[----:B------:R-:W-:-:S05]  /*30110*/  UMOV UR17, 0x40 ;  /* 0x0000004000117882 */ /* 0x000fca0000000000 */
[----:B------:R-:W-:Y:S01]  /*30120*/  UIADD3 UR9, UR9, 0x29830, URZ ;  /* 0x0002983009097890 */ /* 0x000fe2000fffe03f */
[----:B--2---:R-:W-:-:S05]  /*30130*/  LEA R6, R7, R6, 0x18 ;  /* 0x0000000607067211 */ /* 0x004fca00078ec0ff */
[----:B------:R-:W-:-:S05]  /*30140*/  IMAD R5, R19, 0x7800, R6 ;  /* 0x0000780013057824 */ /* 0x000fca00078e0206 */
[----:B------:R-:W-:-:S13]  /*30150*/  R2UR UR8, R5 ;  /* 0x00000000050872ca */ /* 0x000fda00000e0000 */
        /* <DEDUP_REMOVED lines=12> */
[----:B--2---:R-:W-:Y:S01]  /*30220*/  NOP ;  /* 0x0000000000007918 */ /* 0x004fe20000000000 */
.L_x_1662:
[----:B------:R-:W2:Y:S01]  /*30230*/  LDL.LU R6, [R1+0x8] ;  /* 0x0000080001067983 */ /* 0x000ea20000300800 */
[----:B------:R-:W-:Y:S01]  /*30240*/  MOV R7, 0x400 ;  /* 0x0000040000077802 */ /* 0x000fe20000000f00 */
[----:B-1----:R-:W1:Y:S01]  /*30250*/  S2R R8, SR_CgaCtaId ;  /* 0x0000000000087919 */ /* 0x002e620000008800 */
[----:B------:R-:W-:Y:S05]  /*30260*/  WARPSYNC.ALL ;  /* 0x0000000000007948 */ /* 0x000fea0003800000 */
[----:B------:R-:W-:-:S13]  /*30270*/  ELECT P0, URZ, PT ;  /* 0x00000000003f782f */ /* 0x000fda0003800000 */
[----:B------:R-:W-:Y:S01]  /*30280*/  @P0 R2UR UR13, R3 ;  /* 0x00000000030d02ca */ /* 0x000fe200000e0000 */
[----:B------:R-:W-:Y:S01]  /*30290*/  UIADD3 UR4, UP0, UR40, 0x270, URZ ;  /* 0x0000027028047890 */ /* 0x000fe2000ff1e03f */
[----:B------:R-:W-:-:S03]  /*302a0*/  @P0 R2UR UR11, R4 ;  /* 0x00000000040b02ca */ /* 0x000fc600000e0000 */
[----:B------:R-:W-:Y:S01]  /*302b0*/  UIADD3.X UR5, URZ, UR41, URZ, UP0, !UPT ;  /* 0x000000293f057290 */ /* 0x000fe200087fe43f */
[----:B-1----:R-:W-:-:S04]  /*302c0*/  LEA R7, R8, R7, 0x18 ;  /* 0x0000000708077211 */ /* 0x002fc800078ec0ff */
[----:B------:R-:W-:Y:S01]  /*302d0*/  R2UR UR24, R7 ;  /* 0x00000000071872ca */ /* 0x000fe200000e0000 */
[----:B0-----:R-:W-:Y:S01]  /*302e0*/  @P0 IMAD.MOV.U32 R5, RZ, RZ, 0x6000 ;  /* 0x00006000ff050424 */ /* 0x001fe200078e00ff */
        /* <DEDUP_REMOVED lines=20> */
[----:B0-----:R-:W-:Y:S02]  /*30430*/  @P0 R2UR UR13, R3 ;  /* 0x00000000030d02ca */ /* 0x001fe400000e0000 */
[----:B------:R-:W-:Y:S02]  /*30440*/  @P0 R2UR UR12, R6 ;  /* 0x00000000060c02ca */ /* 0x000fe400000e0000 */
[----:B------:R-:W-:Y:S01]  /*30450*/  @P0 R2UR UR11, R4 ;  /* 0x00000000040b02ca */ /* 0x000fe200000e0000 */
[----:B------:R-:W-:Y:S01]  /*30460*/  UIADD3 UR8, UR24, 0x18400, URZ ;  /* 0x0001840018087890 */ /* 0x000fe2000fffe03f */
[----:B------:R-:W-:-:S11]  /*30470*/  UMOV UR10, 0x80 ;  /* 0x00000080000a7882 */ /* 0x000fd60000000000 */
[----:B------:R3:W-:Y:S02]  /*30480*/  UTMALDG.4D [UR8], [UR4], desc[UR22] ;  /* 0x00001608040075b4 */ /* 0x0007e40008019000 */
[----:B---3--:R-:W-:Y:S01]  /*30490*/  NOP ;  /* 0x0000000000007918 */ /* 0x008fe20000000000 */
.L_x_1660:
[----:B------:R-:W2:Y:S01]  /*304a0*/  LDL.LU R6, [R1+0x34] ;  /* 0x0000340001067983 */ /* 0x000ea20000300800 */
[----:B------:R-:W-:Y:S01]  /*304b0*/  MOV R4, 0x400 ;  /* 0x0000040000047802 */ /* 0x000fe20000000f00 */
[----:B------:R-:W-:Y:S01]  /*304c0*/  BSSY B0, `(.L_x_1668) ;  /* 0x000000b000007945 */ /* 0x000fe20003800000 */
[----:B0-----:R-:W0:Y:S02]  /*304d0*/  S2R R5, SR_CgaCtaId ;  /* 0x0000000000057919 */ /* 0x001e240000008800 */
[----:B0-----:R-:W-:Y:S01]  /*304e0*/  LEA R4, R5, R4, 0x18 ;  /* 0x0000000405047211 */ /* 0x001fe200078ec0ff */
[----:B--2---:R-:W-:-:S05]  /*304f0*/  VIADD R6, R6, 0x1 ;  /* 0x0000000106067836 */ /* 0x004fca0000000000 */
[----:B------:R-:W-:Y:S01]  /*30500*/  LEA.HI R3, R6, R6, RZ, 0x1 ;  /* 0x0000000606037211 */ /* 0x000fe200078f08ff */
[----:B------:R0:W-:Y:S03]  /*30510*/  STL [R1+0x34], R6 ;  /* 0x0000340601007387 */ /* 0x0001e60000100800 */
[----:B------:R-:W-:-:S05]  /*30520*/  LOP3.LUT R3, R3, 0xfffffffe, RZ, 0xc0, !PT ;  /* 0xfffffffe03037812 */ /* 0x000fca00078ec0ff */
[----:B------:R-:W-:-:S05]  /*30530*/  IMAD.IADD R3, R6, 0x1, -R3 ;  /* 0x0000000106037824 */ /* 0x000fca00078e0a03 */
[----:B------:R-:W-:-:S04]  /*30540*/  SHF.L.U32 R3, R3, 0x1f, RZ ;  /* 0x0000001f03037819 */ /* 0x000fc800000006ff */
[----:B------:R-:W2:Y:S02]  /*30550*/  SYNCS.PHASECHK.TRANS64.TRYWAIT P0, [R4+URZ+0x29820], R3 ;  /* 0x02982003040075a7 */ /* 0x000ea4000800017f */
[----:B0-2---:R-:W-:Y:S05]  /*30560*/  @!P0 BRA `(.L_x_1669) ;  /* 0x0000004800688947 */ /* 0x005fea0003800000 */
.L_x_1813:
[----:B------:R-:W-:Y:S05]  /*30570*/  BSYNC B0 ;  /* 0x0000000000007941 */ /* 0x000fea0003800000 */
.L_x_1668:
[----:B0-----:R-:W2:Y:S01]  /*30580*/  LDL R4, [R1+0x20] ;  /* 0x0000200001047983 */ /* 0x001ea20000100800 */
[----:B------:R-:W-:-:S05]  /*30590*/  VIADD R17, R17, 0xfffffffe ;  /* 0xfffffffe11117836 */ /* 0x000fca0000000000 */
[----:B--2---:R-:W-:-:S13]  /*305a0*/  ISETP.GE.AND P0, PT, R17, R4, PT ;  /* 0x000000041100720c */ /* 0x004fda0003f06270 */
[----:B------:R-:W-:Y:S05]  /*305b0*/  @!P0 BRA `(.L_x_1670) ;  /* 0x00000010002c8947 */ /* 0x000fea0003800000 */
[----:B------:R0:W5:Y:S01]  /*305c0*/  LDL.LU R7, [R1+0x14] ;  /* 0x0000140001077983 */ /* 0x0001620000300800 */
[----:B------:R-:W-:-:S07]  /*305d0*/  IMAD.MOV.U32 R6, RZ, RZ, R19 ;  /* 0x000000ffff067224 */ /* 0x000fce00078e0013 */
.L_x_1692:
[----:B------:R-:W-:Y:S01]  /*305e0*/  VIADD R19, R6, 0x1 ;  /* 0x0000000106137836 */ /* 0x000fe20000000000 */
[----:B------:R-:W-:Y:S05]  /*305f0*/  YIELD ;  /* 0x0000000000007946 */ /* 0x000fea0003800000 */
[----:B------:R-:W-:Y:S01]  /*30600*/  ISETP.NE.AND P0, PT, R19, 0x2, PT ;  /* 0x000000021300780c */ /* 0x000fe20003f05270 */
[----:B------:R-:W-:Y:S03]  /*30610*/  BSSY B0, `(.L_x_1671) ;  /* 0x0000091000007945 */ /* 0x000fe60003800000 */
[----:B------:R-:W-:-:S02]  /*30620*/  SEL R3, RZ, 0x1, P0 ;  /* 0x00000001ff037807 */ /* 0x000fc40000000000 */
[----:B------:R-:W-:Y:S02]  /*30630*/  SEL R19, R19, RZ, P0 ;  /* 0x000000ff13137207 */ /* 0x000fe40000000000 */
[----:B--2--5:R-:W-:-:S05]  /*30640*/  LOP3.LUT R9, R7, R3, RZ, 0x3c, !PT ;  /* 0x0000000307097212 */ /* 0x024fca00078e3cff */
[----:B------:R2:W-:Y:S01]  /*30650*/  STL [R1+0x14], R9 ;  /* 0x0000140901007387 */ /* 0x0005e20000100800 */
[----:B------:R-:W-:Y:S05]  /*30660*/  @!P6 BRA `(.L_x_1672) ;  /* 0x00000008002ce947 */ /* 0x000fea0003800000 */
[----:B------:R-:W-:Y:S01]  /*30670*/  ULDC.64 UR4, c[0x0][0x3f8] ;  /* 0x0000fe0000047ab9 */ /* 0x000fe20000000a00 */
[----:B-1----:R-:W-:Y:S01]  /*30680*/  IMAD.MOV.U32 R8, RZ, RZ, R17 ;  /* 0x000000ffff087224 */ /* 0x002fe200078e0011 */
[----:B------:R-:W-:-:S04]  /*30690*/  ISETP.NE.U32.AND P0, PT, RZ, UR4, PT ;  /* 0x00000004ff007c0c */ /* 0x000fc8000bf05070 */
[----:B------:R-:W-:-:S13]  /*306a0*/  ISETP.NE.AND.EX P0, PT, RZ, UR5, PT, P0 ;  /* 0x00000005ff007c0c */ /* 0x000fda000bf05300 */
[----:B------:R-:W-:Y:S05]  /*306b0*/  @!P0 BRA `(.L_x_1673) ;  /* 0x00000000004c8947 */ /* 0x000fea0003800000 */
[----:B------:R-:W3:Y:S01]  /*306c0*/  LDL R11, [R1+0x1c] ;  /* 0x00001c00010b7983 */ /* 0x000ee20000100800 */
[----:B------:R-:W1:Y:S01]  /*306d0*/  LDC R5, c[0x0][0x41c] ;  /* 0x00010700ff057b82 */ /* 0x000e620000000800 */
[----:B------:R-:W-:Y:S02]  /*306e0*/  ULDC.64 UR6, c[0x0][0x408] ;  /* 0x0001020000067ab9 */ /* 0x000fe40000000a00 */
[----:B------:R-:W4:Y:S01]  /*306f0*/  LDL R10, [R1+0x4] ;  /* 0x00000400010a7983 */ /* 0x000f220000100800 */
        /* <DEDUP_REMOVED lines=8> */
[----:B---3--:R-:W-:-:S04]  /*30780*/  IMAD R4, R11, UR6, RZ ;  /* 0x000000060b047c24 */ /* 0x008fc8000f8e02ff */
[C---:B----4-:R-:W-:Y:S02]  /*30790*/  IMAD R4, R10.reuse, UR7, R4 ;  /* 0x000000070a047c24 */ /* 0x050fe4000f8e0204 */
[----:B------:R-:W-:-:S04]  /*307a0*/  IMAD.WIDE.U32 R2, R10, UR6, R2 ;  /* 0x000000060a027c25 */ /* 0x000fc8000f8e0002 */
[----:B------:R-:W-:Y:S01]  /*307b0*/  IMAD.IADD R3, R4, 0x1, R3 ;  /* 0x0000000104037824 */ /* 0x000fe200078e0203 */
[----:B------:R-:W-:-:S04]  /*307c0*/  LEA R4, P0, R2, UR4, 0x2 ;  /* 0x0000000402047c11 */ /* 0x000fc8000f8010ff */
[----:B------:R-:W-:-:S05]  /*307d0*/  LEA.HI.X R5, R2, UR5, R3, 0x2, P0 ;  /* 0x0000000502057c11 */ /* 0x000fca00080f1403 */
[----:B------:R1:W5:Y:S04]  /*307e0*/  LDG.E R2, desc[UR60][R4.64] ;  /* 0x0000003c04027981 */ /* 0x000368000c1e1900 */
.L_x_1673:
[----:B-1----:R-:W1:Y:S01]  /*307f0*/  S2R R4, SR_CgaCtaId ;  /* 0x0000000000047919 */ /* 0x002e620000008800 */
[----:B------:R-:W-:Y:S01]  /*30800*/  MOV R3, 0x400 ;  /* 0x0000040000037802 */ /* 0x000fe20000000f00 */
[----:B------:R-:W-:Y:S01]  /*30810*/  BSSY B1, `(.L_x_1674) ;  /* 0x0000009000017945 */ /* 0x000fe20003800000 */
[----:B------:R-:W3:Y:S02]  /*30820*/  S2R R5, SR_TID.X ;  /* 0x0000000000057919 */ /* 0x000ee40000002100 */
[----:B-1----:R-:W-:Y:S02]  /*30830*/  LEA R3, R4, R3, 0x18 ;  /* 0x0000000304037211 */ /* 0x002fe400078ec0ff */
[----:B---3--:R-:W-:-:S03]  /*30840*/  LOP3.LUT R5, R5, 0x7f, RZ, 0xc0, !PT ;  /* 0x0000007f05057812 */ /* 0x008fc600078ec0ff */
[----:B------:R-:W-:Y:S01]  /*30850*/  IMAD R4, R19, 0x8, R3 ;  /* 0x0000000813047824 */ /* 0x000fe200078e0203 */
[----:B------:R-:W-:Y:S02]  /*30860*/  SHF.L.U32 R3, R9, 0x1f, RZ ;  /* 0x0000001f09037819 */ /* 0x000fe400000006ff */
[----:B------:R-:W-:Y:S02]  /*30870*/  ISETP.NE.AND P2, PT, R5, RZ, PT ;  /* 0x000000ff0500720c */ /* 0x000fe40003f45270 */
[----:B------:R-:W1:Y:S02]  /*30880*/  SYNCS.PHASECHK.TRANS64.TRYWAIT P0, [R4+URZ+0x29880], R3 ;  /* 0x02988003040075a7 */ /* 0x000e64000800017f */
[----:B-1----:R-:W-:Y:S09]  /*30890*/  @!P0 BRA `(.L_x_1675) ;  /* 0x0000004400bc8947 */ /* 0x002ff20003800000 */
.L_x_1814:
[----:B------:R-:W-:Y:S05]  /*308a0*/  BSYNC B1 ;  /* 0x0000000000017941 */ /* 0x000fea0003800000 */
.L_x_1674:
[----:B------:R-:W-:Y:S04]  /*308b0*/  BSSY B1, `(.L_x_1676) ;  /* 0x0000009000017945 */ /* 0x000fe80003800000 */
[----:B------:R-:W-:Y:S05]  /*308c0*/  @P2 BRA `(.L_x_1677) ;  /* 0x00000000001c2947 */ /* 0x000fea0003800000 */
[----:B------:R-:W2:Y:S02]  /*308d0*/  S2R R5, SR_TID.X ;  /* 0x0000000000057919 */ /* 0x000ea40000002100 */
[----:B--2---:R-:W-:Y:S01]  /*308e0*/  LOP3.LUT R9, R5, 0x1f, RZ, 0xc0, !PT ;  /* 0x0000001f05097812 */ /* 0x004fe200078ec0ff */
[----:B------:R-:W-:-:S03]  /*308f0*/  IMAD.MOV.U32 R5, RZ, RZ, 0x5000 ;  /* 0x00005000ff057424 */ /* 0x000fc600078e00ff */
[----:B------:R-:W-:Y:S01]  /*30900*/  ISETP.NE.AND P0, PT, R9, RZ, PT ;  /* 0x000000ff0900720c */ /* 0x000fe20003f05270 */
[----:B------:R3:W-:-:S12]  /*30910*/  SYNCS.ARRIVE.TRANS64 RZ, [R4+URZ+0x29870], R5 ;  /* 0x0298700504ff79a7 */ /* 0x0007d8000800003f */
[----:B---3--:R-:W-:Y:S05]  /*30920*/  @!P0 BRA `(.L_x_1677) ;  /* 0x0000000000048947 */ /* 0x008fea0003800000 */
[----:B------:R-:W-:Y:S01]  /*30930*/  BPT.TRAP 0x1 ;  /* 0x000000040000795c */ /* 0x000fe20000300000 */
.L_x_1677:
[----:B------:R-:W-:Y:S05]  /*30940*/  BSYNC B1 ;  /* 0x0000000000017941 */ /* 0x000fea0003800000 */
.L_x_1676:
[----:B------:R-:W3:Y:S01]  /*30950*/  LDL R5, [R1+0x24] ;  /* 0x0000240001057983 */ /* 0x000ee20000100800 */
[----:B------:R-:W-:Y:S01]  /*30960*/  IMAD.MOV.U32 R12, RZ, RZ, RZ ;  /* 0x000000ffff0c7224 */ /* 0x000fe200078e00ff */
[----:B--2---:R-:W-:Y:S01]  /*30970*/  MOV R9, 0x400 ;  /* 0x0000040000097802 */ /* 0x004fe20000000f00 */
[----:B------:R-:W-:Y:S01]  /*30980*/  UIADD3 UR4, UP0, UR40, 0x470, URZ ;  /* 0x0000047028047890 */ /* 0x000fe2000ff1e03f */
[----:B------:R-:W2:Y:S01]  /*30990*/  S2R R10, SR_CgaCtaId ;  /* 0x00000000000a7919 */ /* 0x000ea20000008800 */
[----:B------:R-:W-:Y:S01]  /*309a0*/  PLOP3.LUT P0, PT, PT, PT, PT, 0x80, 0x0 ;  /* 0x000000000000781c */ /* 0x000fe20003f0f070 */
[----:B------:R-:W-:Y:S01]  /*309b0*/  UMOV UR6, 0x0 ;  /* 0x0000000000067882 */ /* 0x000fe20000000000 */
[----:B------:R-:W-:Y:S01]  /*309c0*/  R2UR UR10, R12 ;  /* 0x000000000c0a72ca */ /* 0x000fe200000e0000 */
[----:B------:R-:W-:Y:S01]  /*309d0*/  UIADD3.X UR5, URZ, UR41, URZ, UP0, !UPT ;  /* 0x000000293f057290 */ /* 0x000fe200087fe43f */
[----:B------:R-:W-:Y:S01]  /*309e0*/  UMOV UR7, 0x14f00000 ;  /* 0x14f0000000077882 */ /* 0x000fe20000000000 */
[----:B--2---:R-:W-:-:S05]  /*309f0*/  LEA R9, R10, R9, 0x18 ;  /* 0x000000090a097211 */ /* 0x004fca00078ec0ff */
[----:B------:R-:W-:Y:S02]  /*30a00*/  IMAD R9, R19, 0x5000, R9 ;  /* 0x0000500013097824 */ /* 0x000fe400078e0209 */
[----:B---3--:R-:W-:Y:S02]  /*30a10*/  IMAD R5, R8, 0xa0, R5 ;  /* 0x000000a008057824 */ /* 0x008fe400078e0205 */
[----:B------:R-:W-:Y:S02]  /*30a20*/  VIADD R8, R9, 0xa400 ;  /* 0x0000a40009087836 */ /* 0x000fe40000000000 */
[----:B------:R-:W-:-:S07]  /*30a30*/  VIADD R9, R4, 0x29870 ;  /* 0x0002987004097836 */ /* 0x000fce0000000000 */
.L_x_1678:
        /* <DEDUP_REMOVED lines=10> */
[----:B------:R-:W2:Y:S01]  /*30ae0*/  SYNCS.PHASECHK.TRANS64.TRYWAIT P0, [R4+URZ+0x29840], R3 ;  /* 0x02984003040075a7 */ /* 0x000ea2000800017f */
[----:B------:R-:W-:Y:S04]  /*30af0*/  BSSY B1, `(.L_x_1679) ;  /* 0x0000002000017945 */ /* 0x000fe80003800000 */
[----:B--2---:R-:W-:Y:S05]  /*30b00*/  @!P0 BRA `(.L_x_1680) ;  /* 0x0000004400348947 */ /* 0x004fea0003800000 */
.L_x_1815:
[----:B------:R-:W-:Y:S05]  /*30b10*/  BSYNC B1 ;  /* 0x0000000000017941 */ /* 0x000fea0003800000 */
.L_x_1679:
        /* <DEDUP_REMOVED lines=11> */
.L_x_1682:
[----:B------:R-:W-:Y:S05]  /*30bd0*/  BSYNC B1 ;  /* 0x0000000000017941 */ /* 0x000fea0003800000 */
.L_x_1681:
[----:B------:R-:W3:Y:S01]  /*30be0*/  S2R R8, SR_CgaCtaId ;  /* 0x0000000000087919 */ /* 0x000ee20000008800 */
[----:B-12---:R-:W-:Y:S01]  /*30bf0*/  MOV R3, 0x400 ;  /* 0x0000040000037802 */ /* 0x006fe20000000f00 */
[----:B------:R-:W-:Y:S01]  /*30c00*/  UIADD3 UR4, UP0, UR40, 0x370, URZ ;  /* 0x0000037028047890 */ /* 0x000fe2000ff1e03f */
[----:B------:R-:W-:Y:S01]  /*30c10*/  R2UR UR10, R12 ;  /* 0x000000000c0a72ca */ /* 0x000fe200000e0000 */
[----:B------:R-:W-:Y:S01]  /*30c20*/  VIADD R4, R4, 0x29830 ;  /* 0x0002983004047836 */ /* 0x000fe20000000000 */
[----:B------:R-:W-:Y:S01]  /*30c30*/  R2UR UR6, R10 ;  /* 0x000000000a0672ca */ /* 0x000fe200000e0000 */
[----:B------:R-:W-:Y:S01]  /*30c40*/  UIADD3.X UR5, URZ, UR41, URZ, UP0, !UPT ;  /* 0x000000293f057290 */ /* 0x000fe200087fe43f */
[----:B------:R-:W-:Y:S02]  /*30c50*/  R2UR UR7, R11 ;  /* 0x000000000b0772ca */ /* 0x000fe400000e0000 */
[----:B------:R-:W-:Y:S02]  /*30c60*/  PLOP3.LUT P0, PT, PT, PT, PT, 0x80, 0x0 ;  /* 0x000000000000781c */ /* 0x000fe40003f0f070 */
[----:B---3--:R-:W-:-:S05]  /*30c70*/  LEA R3, R8, R3, 0x18 ;  /* 0x0000000308037211 */ /* 0x008fca00078ec0ff */
[----:B------:R-:W-:-:S04]  /*30c80*/  IMAD R3, R19, 0x7800, R3 ;  /* 0x0000780013037824 */ /* 0x000fc800078e0203 */
[----:B------:R-:W-:-:S07]  /*30c90*/  VIADD R8, R3, 0x1a400 ;  /* 0x0001a40003087836 */ /* 0x000fce0000000000 */
.L_x_1683:
        /* <DEDUP_REMOVED lines=15> */
.L_x_1684:
        /* <DEDUP_REMOVED lines=15> */
.L_x_1685:
        /* <DEDUP_REMOVED lines=9> */
[----:B---3--:R-:W-:Y:S05]  /*30f10*/  @P0 BRA.U.ANY `(.L_x_1685) ;  /* 0xfffffffd00d80947 */ /* 0x008fea000393ffff */
.L_x_1672:
[----:B------:R-:W-:Y:S05]  /*30f20*/  BSYNC B0 ;  /* 0x0000000000007941 */ /* 0x000fea0003800000 */
.L_x_1671:
[----:B------:R-:W-:-:S06]  /*30f30*/  UISETP.NE.AND UP0, UPT, UR37, 0x3, UPT ;  /* 0x000000032500788c */ /* 0x000fcc000bf05270 */
[----:B------:R-:W-:-:S13]  /*30f40*/  PLOP3.LUT P0, PT, PT, PT, UP0, 0x80, 0x0 ;  /* 0x000000000000781c */ /* 0x000fda0003f0f008 */
[----:B------:R-:W-:Y:S05]  /*30f50*/  @!P0 BRA `(.L_x_1686) ;  /* 0x0000000000048947 */ /* 0x000fea0003800000 */
[----:B------:R-:W-:Y:S01]  /*30f60*/  BPT.TRAP 0x1 ;  /* 0x000000040000795c */ /* 0x000fe20000300000 */
.L_x_1686:
[----:B------:R-:W3:Y:S01]  /*30f70*/  S2R R5, SR_CgaCtaId ;  /* 0x0000000000057919 */ /* 0x000ee20000008800 */
[----:B------:R-:W-:Y:S01]  /*30f80*/  IMAD.U32 R3, RZ, RZ, UR39 ;  /* 0x00000027ff037e24 */ /* 0x000fe2000f8e00ff */
[----:B------:R-:W-:Y:S01]  /*30f90*/  MOV R4, 0x400 ;  /* 0x0000040000047802 */ /* 0x000fe20000000f00 */
[----:B------:R-:W-:Y:S03]  /*30fa0*/  BSSY B0, `(.L_x_1687) ;  /* 0x0000008000007945 */ /* 0x000fe60003800000 */
[----:B------:R-:W-:Y:S02]  /*30fb0*/  ISETP.NE.AND P0, PT, R3, 0x3, PT ;  /* 0x000000030300780c */ /* 0x000fe40003f05270 */
[----:B------:R-:W-:-:S04]  /*30fc0*/  LOP3.LUT R3, R7, 0x1, RZ, 0x3c, !PT ;  /* 0x0000000107037812 */ /* 0x000fc800078e3cff */
[----:B------:R-:W-:Y:S02]  /*30fd0*/  SHF.L.U32 R3, R3, 0x1f, RZ ;  /* 0x0000001f03037819 */ /* 0x000fe400000006ff */
[----:B---3--:R-:W-:-:S05]  /*30fe0*/  LEA R4, R5, R4, 0x18 ;  /* 0x0000000405047211 */ /* 0x008fca00078ec0ff */
[----:B------:R-:W-:-:S04]  /*30ff0*/  IMAD R20, R6, 0x8, R4 ;  /* 0x0000000806147824 */ /* 0x000fc800078e0204 */
[----:B------:R-:W3:Y:S02]  /*31000*/  SYNCS.PHASECHK.TRANS64.TRYWAIT P2, [R20+URZ+0x29870], R3 ;  /* 0x02987003140075a7 */ /* 0x000ee4000804017f */
[----:B---3--:R-:W-:Y:S05]  /*31010*/  @!P2 BRA `(.L_x_1688) ;  /* 0x000000400004a947 */ /* 0x008fea0003800000 */
.L_x_1816:
[----:B------:R-:W-:Y:S05]  /*31020*/  BSYNC B0 ;  /* 0x0000000000007941 */ /* 0x000fea0003800000 */
.L_x_1687:
[----:B------:R-:W-:Y:S05]  /*31030*/  @!P0 BRA `(.L_x_1689) ;  /* 0x0000000000048947 */ /* 0x000fea0003800000 */
[----:B------:R-:W-:Y:S01]  /*31040*/  BPT.TRAP 0x1 ;  /* 0x000000040000795c */ /* 0x000fe20000300000 */
.L_x_1689:
[----:B---3--:R-:W-:Y:S01]  /*31050*/  SHF.L.U32 R3, R7, 0x1f, RZ ;  /* 0x0000001f07037819 */ /* 0x008fe200000006ff */
[----:B------:R-:W-:-:S03]  /*31060*/  IMAD R12, R6, 0x5000, RZ ;  /* 0x00005000060c7824 */ /* 0x000fc600078e02ff */
[----:B------:R-:W3:Y:S02]  /*31070*/  SYNCS.PHASECHK.TRANS64.TRYWAIT P2, [R20+URZ+0x29860], R3 ;  /* 0x02986003140075a7 */ /* 0x000ee4000804017f */
[----:B---3--:R-:W-:Y:S05]  /*31080*/  @!P2 BRA `(.L_x_1690) ;  /* 0x0000003c00fca947 */ /* 0x008fea0003800000 */
.L_x_1817:
[----:B------:R-:W3:Y:S04]  /*31090*/  LDL R4, [R1+0x2c] ;  /* 0x00002c0001047983 */ /* 0x000ee80000100800 */
[----:B------:R-:W4:Y:S01]  /*310a0*/  LDL R15, [R1+0x28] ;  /* 0x00002800010f7983 */ /* 0x000f220000100800 */
[----:B------:R-:W-:Y:S01]  /*310b0*/  MOV R13, 0x400 ;  /* 0x00000400000d7802 */ /* 0x000fe20000000f00 */
[----:B------:R-:W-:Y:S05]  /*310c0*/  WARPSYNC.ALL ;  /* 0x0000000000007948 */ /* 0x000fea0003800000 */
[----:B------:R-:W5:Y:S01]  /*310d0*/  S2R R14, SR_CgaCtaId ;  /* 0x00000000000e7919 */ /* 0x000f620000008800 */
[----:B------:R-:W-:Y:S01]  /*310e0*/  IMAD.MOV.U32 R18, RZ, RZ, 0x40 ;  /* 0x00000040ff127424 */ /* 0x000fe200078e00ff */
[----:B--2---:R-:W2:Y:S01]  /*310f0*/  S2R R9, SR_TID.X ;  /* 0x0000000000097919 */ /* 0x004ea20000002100 */
[----:B-----5:R-:W-:-:S02]  /*31100*/  LEA R13, R14, R13, 0x18 ;  /* 0x0000000d0e0d7211 */ /* 0x020fc400078ec0ff */
[----:B--2---:R-:W-:-:S04]  /*31110*/  LOP3.LUT P2, RZ, R9, 0x4, RZ, 0xc0, !PT ;  /* 0x0000000409ff7812 */ /* 0x004fc8000784c0ff */
[----:B------:R-:W-:Y:S02]  /*31120*/  SEL R18, R18, 0xffffffc0, !P2 ;  /* 0xffffffc012127807 */ /* 0x000fe40005000000 */
[C---:B---3--:R-:W-:Y:S02]  /*31130*/  LOP3.LUT R3, R12.reuse, R4, RZ, 0xfc, !PT ;  /* 0x000000040c037212 */ /* 0x048fe400078efcff */
[----:B----4-:R-:W-:-:S03]  /*31140*/  LOP3.LUT R21, R12, R15, RZ, 0xfc, !PT ;  /* 0x0000000f0c157212 */ /* 0x010fc600078efcff */
[----:B------:R-:W-:-:S04]  /*31150*/  IMAD.IADD R3, R13, 0x1, R3 ;  /* 0x000000010d037824 */ /* 0x000fc800078e0203 */
[----:B------:R-:W-:Y:S01]  /*31160*/  IMAD.IADD R18, R18, 0x1, R3 ;  /* 0x0000000112127824 */ /* 0x000fe200078e0203 */
[----:B------:R-:W1:Y:S01]  /*31170*/  LDSM.16.MT88.4 R4, [R3+0xa400] ;  /* 0x00a400000304783b */ /* 0x000e620000004200 */
        /* <DEDUP_REMOVED lines=12> */
[----:B------:R-:W1:Y:S02]  /*31240*/  LDSM.16.MT88.4 R4, [R3+0xb400] ;  /* 0x00b400000304783b */ /* 0x000e640000004200 */
        /* <DEDUP_REMOVED lines=55> */
.L_x_1691:
[----:B------:R-:W3:Y:S01]  /*315c0*/  LDL R3, [R1+0x20] ;  /* 0x0000200001037983 */ /* 0x000ee20000100800 */
[----:B-1----:R1:W-:Y:S01]  /*315d0*/  SYNCS.ARRIVE.TRANS64.A1T0 RZ, [R20+URZ+0x29850], RZ ;  /* 0x029850ff14ff79a7 */ /* 0x0023e2000810003f */
[----:B------:R-:W-:Y:S02]  /*315e0*/  IMAD.MOV.U32 R6, RZ, RZ, R19 ;  /* 0x000000ffff067224 */ /* 0x000fe400078e0013 */
[----:B------:R4:W5:Y:S01]  /*315f0*/  LDL R7, [R1+0x14] ;  /* 0x0000140001077983 */ /* 0x0009620000100800 */
[----:B-1----:R-:W-:-:S05]  /*31600*/  @!P1 VIADD R20, R20, 0x29880 ;  /* 0x0002988014149836 */ /* 0x002fca0000000000 */
[----:B------:R-:W-:Y:S01]  /*31610*/  @!P1 PRMT R20, RZ, 0x654, R20 ;  /* 0x00000654ff149816 */ /* 0x000fe20000000014 */
[----:B------:R-:W-:Y:S06]  /*31620*/  BAR.SYNC.DEFER_BLOCKING 0x2, 0x80 ;  /* 0x0082000000007b1d */ /* 0x000fec0000010000 */
[----:B------:R4:W-:Y:S01]  /*31630*/  @!P1 SYNCS.ARRIVE.TRANS64.RED.A1T0 RZ, [R20+URZ], RZ ;  /* 0x000000ff14ff99a7 */ /* 0x0009e2000810043f */
[C---:B---3--:R-:W-:Y:S01]  /*31640*/  ISETP.GT.AND P0, PT, R17.reuse, R3, PT ;  /* 0x000000031100720c */ /* 0x048fe20003f04270 */
[----:B------:R-:W-:-:S12]  /*31650*/  VIADD R17, R17, 0xffffffff ;  /* 0xffffffff11117836 */ /* 0x000fd80000000000 */
[----:B----4-:R-:W-:Y:S05]  /*31660*/  @P0 BRA `(.L_x_1692) ;  /* 0xffffffec00dc0947 */ /* 0x010fea000383ffff */
.L_x_1670:
[----:B------:R-:W-:Y:S04]  /*31670*/  BSSY B0, `(.L_x_1693) ;  /* 0x000000f000007945 */ /* 0x000fe80003800000 */
[----:B------:R-:W-:Y:S05]  /*31680*/  @P1 BRA `(.L_x_1694) ;  /* 0x0000000000341947 */ /* 0x000fea0003800000 */
[----:B------:R-:W3:Y:S01]  /*31690*/  S2R R5, SR_LANEID ;  /* 0x0000000000057919 */ /* 0x000ee20000000000 */
[----:B------:R-:W-:Y:S01]  /*316a0*/  VOTEU.ANY UR4, UPT, PT ;  /* 0x0000000000047886 */ /* 0x000fe200038e0100 */
[----:B------:R-:W4:Y:S01]  /*316b0*/  LDC.64 R2, c[0x0][0xc38] ;  /* 0x00030e00ff027b82 */ /* 0x000f220000000a00 */
[----:B------:R-:W3:Y:S02]  /*316c0*/  FLO.U32 R0, UR4 ;  /* 0x0000000400007d00 */ /* 0x000ee400080e0000 */
[----:B---3--:R-:W-:-:S06]  /*316d0*/  ISETP.EQ.U32.AND P0, PT, R0, R5, PT ;  /* 0x000000050000720c */ /* 0x008fcc0003f02070 */
[----:B------:R-:W4:Y:S07]  /*316e0*/  POPC R5, UR4 ;  /* 0x0000000400057d09 */ /* 0x000f2e0008000000 */
[----:B----4-:R-:W3:Y:S01]  /*316f0*/  @P0 ATOMG.E.ADD.STRONG.GPU PT, R3, desc[UR60][R2.64], R5 ;  /* 0x00000005020309a8 */ /* 0x010ee200081ee1fc */
[----:B------:R-:W4:Y:S02]  /*31700*/  S2R R4, SR_LTMASK ;  /* 0x0000000000047919 */ /* 0x000f240000003900 */
[----:B----4-:R-:W-:-:S04]  /*31710*/  LOP3.LUT R4, R4, UR4, RZ, 0xc0, !PT ;  /* 0x0000000404047c12 */ /* 0x010fc8000f8ec0ff */
[----:B-----5:R-:W4:Y:S01]  /*31720*/  POPC R7, R4 ;  /* 0x0000000400077309 */ /* 0x020f220000000000 */
[----:B---3--:R-:W4:Y:S02]  /*31730*/  SHFL.IDX PT, R0, R3, R0, 0x1f ;  /* 0x00001f0003007589 */ /* 0x008f2400000e0000 */
[----:B----4-:R-:W-:-:S05]  /*31740*/  IADD3 R0, R0, UR38, R7 ;  /* 0x0000002600007c10 */ /* 0x010fca000fffe007 */
[----:B------:R3:W-:Y:S02]  /*31750*/  STL [R1], R0 ;  /* 0x0000000001007387 */ /* 0x0007e40000100800 */
.L_x_1694:
[----:B------:R-:W-:Y:S05]  /*31760*/  BSYNC B0 ;  /* 0x0000000000007941 */ /* 0x000fea0003800000 */
.L_x_1693:
[----:B------:R-:W-:-:S06]  /*31770*/  UISETP.NE.AND UP0, UPT, UR37, 0x3, UPT ;  /* 0x000000032500788c */ /* 0x000fcc000bf05270 */
[----:B------:R-:W-:-:S13]  /*31780*/  PLOP3.LUT P0, PT, PT, PT, UP0, 0x80, 0x0 ;  /* 0x000000000000781c */ /* 0x000fda0003f0f008 */
[----:B------:R-:W-:Y:S05]  /*31790*/  @!P0 BRA `(.L_x_1695) ;  /* 0x0000000000048947 */ /* 0x000fea0003800000 */
[----:B------:R-:W-:Y:S01]  /*317a0*/  BPT.TRAP 0x1 ;  /* 0x000000040000795c */ /* 0x000fe20000300000 */
.L_x_1695:
[----:B---3--:R-:W3:Y:S01]  /*317b0*/  LDL R0, [R1+0x14] ;  /* 0x0000140001007983 */ /* 0x008ee20000100800 */
[----:B------:R-:W-:Y:S01]  /*317c0*/  MOV R2, 0x400 ;  /* 0x0000040000027802 */ /* 0x000fe20000000f00 */
[----:B------:R-:W-:Y:S01]  /*317d0*/  BSSY B0, `(.L_x_1696) ;  /* 0x000000a000007945 */ /* 0x000fe20003800000 */
[----:B------:R-:W4:Y:S02]  /*317e0*/  S2R R3, SR_CgaCtaId ;  /* 0x0000000000037919 */ /* 0x000f240000008800 */
[----:B----4-:R-:W-:-:S05]  /*317f0*/  LEA R2, R3, R2, 0x18 ;  /* 0x0000000203027211 */ /* 0x010fca00078ec0ff */
[----:B------:R-:W-:Y:S02]  /*31800*/  IMAD R17, R19, 0x8, R2 ;  /* 0x0000000813117824 */ /* 0x000fe400078e0202 */
[----:B------:R-:W-:-:S05]  /*31810*/  IMAD.U32 R2, RZ, RZ, UR39 ;  /* 0x00000027ff027e24 */ /* 0x000fca000f8e00ff */
[----:B------:R-:W-:Y:S02]  /*31820*/  ISETP.NE.AND P2, PT, R2, 0x3, PT ;  /* 0x000000030200780c */ /* 0x000fe40003f45270 */
[----:B---3--:R-:W-:-:S04]  /*31830*/  LOP3.LUT R0, R0, 0x1, RZ, 0x3c, !PT ;  /* 0x0000000100007812 */ /* 0x008fc800078e3cff */
[----:B------:R-:W-:-:S04]  /*31840*/  SHF.L.U32 R0, R0, 0x1f, RZ ;  /* 0x0000001f00007819 */ /* 0x000fc800000006ff */
[----:B------:R-:W3:Y:S02]  /*31850*/  SYNCS.PHASECHK.TRANS64.TRYWAIT P0, [R17+URZ+0x29870], R0 ;  /* 0x02987000110075a7 */ /* 0x000ee4000800017f */
[----:B---3--:R-:W-:Y:S05]  /*31860*/  @!P0 BRA `(.L_x_1697) ;  /* 0x0000003800188947 */ /* 0x008fea0003800000 */
.L_x_1818:
[----:B------:R-:W-:Y:S05]  /*31870*/  BSYNC B0 ;  /* 0x0000000000007941 */ /* 0x000fea0003800000 */
.L_x_1696:
[----:B------:R-:W-:Y:S05]  /*31880*/  @!P2 BRA `(.L_x_1698) ;  /* 0x000000000004a947 */ /* 0x000fea0003800000 */
[----:B------:R-:W-:Y:S01]  /*31890*/  BPT.TRAP 0x1 ;  /* 0x000000040000795c */ /* 0x000fe20000300000 */
.L_x_1698:
[----:B---3--:R-:W3:Y:S02]  /*318a0*/  LDL R0, [R1+0x14] ;  /* 0x0000140001007983 */ /* 0x008ee40000100800 */
[----:B---3--:R-:W-:-:S04]  /*318b0*/  SHF.L.U32 R0, R0, 0x1f, RZ ;  /* 0x0000001f00007819 */ /* 0x008fc800000006ff */
[----:B------:R-:W3:Y:S02]  /*318c0*/  SYNCS.PHASECHK.TRANS64.TRYWAIT P0, [R17+URZ+0x29860], R0 ;  /* 0x02986000110075a7 */ /* 0x000ee4000800017f */
[----:B---3--:R-:W-:Y:S05]  /*318d0*/  @!P0 BRA `(.L_x_1699) ;  /* 0x0000003800108947 */ /* 0x008fea0003800000 */
.L_x_1819:
[----:B------:R-:W4:Y:S04]  /*318e0*/  LDL R2, [R1+0x2c] ;  /* 0x00002c0001027983 */ /* 0x000f280000100800 */
[----:B--2---:R-:W2:Y:S01]  /*318f0*/  LDL R10, [R1+0x28] ;  /* 0x00002800010a7983 */ /* 0x004ea20000100800 */
[----:B---3--:R-:W-:Y:S01]  /*31900*/  IMAD R0, R19, 0x5000, RZ ;  /* 0x0000500013007824 */ /* 0x008fe200078e02ff */
[----:B-1----:R-:W-:Y:S01]  /*31910*/  MOV R8, 0x400 ;  /* 0x0000040000087802 */ /* 0x002fe20000000f00 */
[----:B------:R-:W-:Y:S05]  /*31920*/  WARPSYNC.ALL ;  /* 0x0000000000007948 */ /* 0x000fea0003800000 */
[----:B------:R-:W1:Y:S01]  /*31930*/  S2R R9, SR_CgaCtaId ;  /* 0x0000000000097919 */ /* 0x000e620000008800 */
[----:B------:R-:W3:Y:S01]  /*31940*/  S2R R3, SR_TID.X ;  /* 0x0000000000037919 */ /* 0x000ee20000002100 */
[----:B-1----:R-:W-:-:S02]  /*31950*/  LEA R8, R9, R8, 0x18 ;  /* 0x0000000809087211 */ /* 0x002fc400078ec0ff */
[----:B---3--:R-:W-:Y:S01]  /*31960*/  LOP3.LUT P0, RZ, R3, 0x4, RZ, 0xc0, !PT ;  /* 0x0000000403ff7812 */ /* 0x008fe2000780c0ff */
[----:B------:R-:W-:-:S05]  /*31970*/  IMAD.MOV.U32 R3, RZ, RZ, 0x40 ;  /* 0x00000040ff037424 */ /* 0x000fca00078e00ff */
[----:B------:R-:W-:Y:S02]  /*31980*/  SEL R3, R3, 0xffffffc0, !P0 ;  /* 0xffffffc003037807 */ /* 0x000fe40004000000 */
[C---:B----4-:R-:W-:Y:S02]  /*31990*/  LOP3.LUT R2, R0.reuse, R2, RZ, 0xfc, !PT ;  /* 0x0000000200027212 */ /* 0x050fe400078efcff */
[----:B--2---:R-:W-:-:S03]  /*319a0*/  LOP3.LUT R0, R0, R10, RZ, 0xfc, !PT ;  /* 0x0000000a00007212 */ /* 0x004fc600078efcff */
[----:B------:R-:W-:-:S04]  /*319b0*/  IMAD.IADD R2, R8, 0x1, R2 ;  /* 0x0000000108027824 */ /* 0x000fc800078e0202 */
[----:B------:R-:W-:Y:S01]  /*319c0*/  IMAD.IADD R3, R3, 0x1, R2 ;  /* 0x0000000103037824 */ /* 0x000fe200078e0202 */
[----:B-----5:R-:W1:Y:S01]  /*319d0*/  LDSM.16.MT88.4 R4, [R2+0xa400] ;  /* 0x00a400000204783b */ /* 0x020e620000004200 */
        /* <DEDUP_REMOVED lines=68> */
.L_x_1700:
[----:B------:R-:W3:Y:S01]  /*31e20*/  LDL.LU R2, [R1+0x14] ;  /* 0x0000140001027983 */ /* 0x000ee20000300800 */
[----:B-1----:R-:W-:Y:S01]  /*31e30*/  SYNCS.ARRIVE.TRANS64.A1T0 RZ, [R17+URZ+0x29850], RZ ;  /* 0x029850ff11ff79a7 */ /* 0x002fe2000810003f */
[----:B--2---:R-:W-:Y:S02]  /*31e40*/  @!P1 VIADD R0, R17, 0x29880 ;  /* 0x0002988011009836 */ /* 0x004fe40000000000 */
[----:B------:R-:W-:-:S03]  /*31e50*/  VIADD R19, R19, 0x1 ;  /* 0x0000000113137836 */ /* 0x000fc60000000000 */
[----:B------:R-:W-:Y:S01]  /*31e60*/  @!P1 PRMT R0, RZ, 0x654, R0 ;  /* 0x00000654ff009816 */ /* 0x000fe20000000000 */
[----:B------:R-:W-:Y:S01]  /*31e70*/  BAR.SYNC.DEFER_BLOCKING 0x2, 0x80 ;  /* 0x0082000000007b1d */ /* 0x000fe20000010000 */
[----:B------:R-:W-:-:S04]  /*31e80*/  ISETP.NE.AND P0, PT, R19, 0x2, PT ;  /* 0x000000021300780c */ /* 0x000fc80003f05270 */
[----:B------:R-:W-:Y:S01]  /*31e90*/  SEL R19, R19, RZ, P0 ;  /* 0x000000ff13137207 */ /* 0x000fe20000000000 */
[----:B------:R1:W-:Y:S02]  /*31ea0*/  @!P1 SYNCS.ARRIVE.TRANS64.RED.A1T0 RZ, [R0+URZ], RZ ;  /* 0x000000ff00ff99a7 */ /* 0x0003e4000810043f */
[----:B-1----:R-:W-:-:S04]  /*31eb0*/  SEL R0, RZ, 0x1, P0 ;  /* 0x00000001ff007807 */ /* 0x002fc80000000000 */
[----:B---3--:R-:W-:-:S05]  /*31ec0*/  LOP3.LUT R2, R2, R0, RZ, 0x3c, !PT ;  /* 0x0000000002027212 */ /* 0x008fca00078e3cff */
[----:B------:R1:W-:Y:S02]  /*31ed0*/  STL [R1+0x14], R2 ;  /* 0x0000140201007387 */ /* 0x0003e40000100800 */
.L_x_1651:
[----:B------:R-:W-:Y:S05]  /*31ee0*/  BSYNC B6 ;  /* 0x0000000000067941 */ /* 0x000fea0003800000 */
.L_x_1649:
[----:B------:R-:W-:-:S13]  /*31ef0*/  LOP3.LUT P0, RZ, R16, 0x2, RZ, 0xc0, !PT ;  /* 0x0000000210ff7812 */ /* 0x000fda000780c0ff */
[----:B------:R-:W-:Y:S05]  /*31f00*/  @!P0 BRA `(.L_x_1701) ;  /* 0x0000000000288947 */ /* 0x000fea0003800000 */
[----:B------:R-:W-:Y:S05]  /*31f10*/  WARPSYNC.ALL ;  /* 0x0000000000007948 */ /* 0x000fea0003800000 */
[----:B------:R-:W3:Y:S08]  /*31f20*/  S2UR UR5, SR_CgaCtaId ;  /* 0x00000000000579c3 */ /* 0x000ef00000008800 */
[----:B------:R-:W-:Y:S06]  /*31f30*/  BAR.SYNC.DEFER_BLOCKING 0x5, 0x180 ;  /* 0x0146000000007b1d */ /* 0x000fec0000010000 */
[----:B------:R-:W-:-:S02]  /*31f40*/  UMOV UR4, 0x400 ;  /* 0x0000040000047882 */ /* 0x000fc40000000000 */
[----:B---3--:R-:W-:-:S09]  /*31f50*/  ULEA UR4, UR5, UR4, 0x18 ;  /* 0x0000000405047291 */ /* 0x008fd2000f8ec03f */
[----:B01----:R-:W0:Y:S04]  /*31f60*/  LDS.128 R4, [UR4+0x298d0] ;  /* 0x0298d004ff047984 */ /* 0x003e280008000c00 */
[----:B0-----:R0:W-:Y:S04]  /*31f70*/  STL.64 [R1], R4 ;  /* 0x0000000401007387 */ /* 0x0011e80000100a00 */
[----:B------:R0:W-:Y:S01]  /*31f80*/  STL.64 [R1+0x8], R6 ;  /* 0x0000080601007387 */ /* 0x0001e20000100a00 */
[----:B------:R-:W-:Y:S06]  /*31f90*/  BAR.ARV 0x4, 0x180 ;  /* 0x0106000000007b1d */ /* 0x000fec0000002000 */
[----:B------:R-:W-:Y:S05]  /*31fa0*/  BRA `(.L_x_1702) ;  /* 0x0000000c00147947 */ /* 0x000fea0003800000 */
.L_x_1701:
[----:B--2---:R-:W0:Y:S01]  /*31fb0*/  S2R R0, SR_TID.X ;  /* 0x0000000000007919 */ /* 0x004e220000002100 */
[----:B------:R-:W-:Y:S01]  /*31fc0*/  UMOV UR4, 0xffffffff ;  /* 0xffffffff00047882 */ /* 0x000fe20000000000 */
[----:B01----:R-:W-:-:S04]  /*31fd0*/  LOP3.LUT R7, R0, 0x1f, RZ, 0xc0, !PT ;  /* 0x0000001f00077812 */ /* 0x003fc800078ec0ff */
        /* <DEDUP_REMOVED lines=16> */
[----:B0-----:R-:W-:Y:S02]  /*320e0*/  IMAD.MOV.U32 R3, RZ, RZ, RZ ;  /* 0x000000ffff037224 */ /* 0x001fe400078e00ff */
        /* <DEDUP_REMOVED lines=17> */
[----:B------:R0:W1:Y:S02]  /*32200*/  SHFL.IDX PT, R14, R2, 0x1f, 0x1f ;  /* 0x03e01f00020e7f89 */ /* 0x00006400000e0000 */
.L_x_1829:
[----:B------:R-:W-:Y:S02]  /*32210*/  ULDC UR4, c[0x0][0xc10] ;  /* 0x0003040000047ab9 */ /* 0x000fe40000000800 */
[----:B------:R-:W-:-:S04]  /*32220*/  IMAD.U32 R5, RZ, RZ, UR4 ;  /* 0x00000004ff057e24 */ /* 0x000fc8000f8e00ff */
[----:B-1----:R-:W-:-:S04]  /*32230*/  IMAD R7, R14, R5, RZ ;  /* 0x000000050e077224 */ /* 0x002fc800078e02ff */
[----:B------:R-:W-:-:S05]  /*32240*/  IMAD.IADD R4, R4, 0x1, R7 ;  /* 0x0000000104047824 */ /* 0x000fca00078e0207 */
[----:B------:R-:W-:-:S13]  /*32250*/  ISETP.GT.AND P6, PT, R4, R0, PT ;  /* 0x000000000400720c */ /* 0x000fda0003fc4270 */
[----:B------:R-:W-:Y:S05]  /*32260*/  @P6 BRA `(.L_x_1704) ;  /* 0x0000000000a46947 */ /* 0x000fea0003800000 */
.L_x_1709:
        /* <DEDUP_REMOVED lines=16> */
.L_x_1707:
[----:B------:R-:W-:Y:S05]  /*32370*/  BSYNC B0 ;  /* 0x0000000000007941 */ /* 0x000fea0003800000 */
.L_x_1706:
[----:B------:R-:W-:-:S03]  /*32380*/  UMOV UR4, 0xffffffff ;  /* 0xffffffff00047882 */ /* 0x000fc60000000000 */
[----:B------:R-:W-:Y:S05]  /*32390*/  BRA.DIV UR4, `(.L_x_1708) ;  /* 0x0000003204a07947 */ /* 0x000fea000b800000 */
[----:B-----5:R-:W1:Y:S02]  /*323a0*/  SHFL.UP PT, R14, R3, 0x1, RZ ;  /* 0x04200000030e7989 */ /* 0x020e6400000e00ff */
        /* <DEDUP_REMOVED lines=12> */
[----:B0-----:R-:W-:-:S05]  /*32470*/  SEL R2, R14, RZ, P5 ;  /* 0x000000ff0e027207 */ /* 0x001fca0002800000 */
[----:B------:R-:W-:-:S05]  /*32480*/  IMAD.IADD R2, R7, 0x1, R2 ;  /* 0x0000000107027824 */ /* 0x000fca00078e0202 */
[----:B------:R0:W1:Y:S02]  /*32490*/  SHFL.IDX PT, R14, R2, 0x1f, 0x1f ;  /* 0x03e01f00020e7f89 */ /* 0x00006400000e0000 */
.L_x_1837:
[----:B------:R-:W-:Y:S02]  /*324a0*/  ULDC UR4, c[0x0][0xc10] ;  /* 0x0003040000047ab9 */ /* 0x000fe40000000800 */
[----:B------:R-:W-:-:S04]  /*324b0*/  IMAD.U32 R5, RZ, RZ, UR4 ;  /* 0x00000004ff057e24 */ /* 0x000fc8000f8e00ff */
[----:B-1----:R-:W-:-:S04]  /*324c0*/  IMAD R7, R14, R5, RZ ;  /* 0x000000050e077224 */ /* 0x002fc800078e02ff */
[----:B------:R-:W-:-:S05]  /*324d0*/  IMAD.IADD R4, R7, 0x1, R4 ;  /* 0x0000000107047824 */ /* 0x000fca00078e0204 */
[----:B------:R-:W-:-:S13]  /*324e0*/  ISETP.GT.AND P6, PT, R4, R0, PT ;  /* 0x000000000400720c */ /* 0x000fda0003fc4270 */
[----:B------:R-:W-:Y:S05]  /*324f0*/  @!P6 BRA `(.L_x_1709) ;  /* 0xfffffffc005ce947 */ /* 0x000fea000383ffff */
.L_x_1704:
        /* <DEDUP_REMOVED lines=8> */
.L_x_1841:
[----:B------:R-:W-:Y:S01]  /*32580*/  ISETP.NE.AND P0, PT, R6, RZ, PT ;  /* 0x000000ff0600720c */ /* 0x000fe20003f05270 */
[----:B------:R-:W-:-:S12]  /*32590*/  IMAD.MOV.U32 R9, RZ, RZ, RZ ;  /* 0x000000ffff097224 */ /* 0x000fd800078e00ff */
[----:B------:R-:W-:Y:S05]  /*325a0*/  @!P0 BRA `(.L_x_1711) ;  /* 0x0000000000108947 */ /* 0x000fea0003800000 */
[----:B------:R-:W-:Y:S01]  /*325b0*/  UMOV UR4, 0xffffffff ;  /* 0xffffffff00047882 */ /* 0x000fe20000000000 */
[----:B------:R-:W-:Y:S02]  /*325c0*/  VIADD R12, R7, 0xffffffff ;  /* 0xffffffff070c7836 */ /* 0x000fe40000000000 */
[----:B------:R-:W-:Y:S05]  /*325d0*/  BRA.DIV UR4, `(.L_x_1712) ;  /* 0x0000003604147947 */ /* 0x000fea000b800000 */
[----:B------:R3:W4:Y:S02]  /*325e0*/  SHFL.IDX PT, R9, R2, R12, 0x1f ;  /* 0x00001f0c02097589 */ /* 0x00072400000e0000 */
.L_x_1711:
[----:B------:R-:W5:Y:S01]  /*325f0*/  LDL.LU R6, [R1+0xc] ;  /* 0x00000c0001067983 */ /* 0x000f620000300800 */
[----:B01-3--:R-:W0:Y:S01]  /*32600*/  LDC.64 R2, c[0x0][0xc68] ;  /* 0x00031a00ff027b82 */ /* 0x00be220000000a00 */
[----:B-----5:R-:W-:-:S04]  /*32610*/  IMAD.IADD R6, R7, 0x1, R6 ;  /* 0x0000000107067824 */ /* 0x020fc800078e0206 */
[----:B0-----:R-:W-:Y:S01]  /*32620*/  IMAD.WIDE R2, R6, 0x4, R2 ;  /* 0x0000000406027825 */ /* 0x001fe200078e0202 */
[----:B------:R2:W-:Y:S04]  /*32630*/  STL [R1+0xc], R6 ;  /* 0x00000c0601007387 */ /* 0x0005e80000100800 */
[----:B------:R-:W2:Y:S01]  /*32640*/  LDG.E R7, desc[UR60][R2.64] ;  /* 0x0000003c02077981 */ /* 0x000ea2000c1e1900 */
[----:B----4-:R-:W-:-:S04]  /*32650*/  IMAD R9, R9, R5, R8 ;  /* 0x0000000509097224 */ /* 0x010fc800078e0208 */
[----:B------:R-:W-:Y:S01]  /*32660*/  IMAD.IADD R0, R0, 0x1, -R9 ;  /* 0x0000000100007824 */ /* 0x000fe200078e0a09 */
[----:B------:R0:W-:Y:S01]  /*32670*/  STL [R1], R9 ;  /* 0x0000000901007387 */ /* 0x0001e20000100800 */
[----:B--2---:R-:W-:-:S05]  /*32680*/  IMAD R6, R4, R7, RZ ;  /* 0x0000000704067224 */ /* 0x004fca00078e02ff */
[----:B------:R-:W-:-:S04]  /*32690*/  IABS R10, R6 ;  /* 0x00000006000a7213 */ /* 0x000fc80000000000 */
[----:B------:R-:W1:Y:S08]  /*326a0*/  I2F.RP R2, R10 ;  /* 0x0000000a00027306 */ /* 0x000e700000209400 */
[----:B-1----:R-:W1:Y:S02]  /*326b0*/  MUFU.RCP R2, R2 ;  /* 0x0000000200027308 */ /* 0x002e640000001000 */
[----:B-1----:R-:W-:-:S06]  /*326c0*/  VIADD R2, R2, 0xffffffe ;  /* 0x0ffffffe02027836 */ /* 0x002fcc0000000000 */
[----:B------:R-:W1:Y:S02]  /*326d0*/  F2I.FTZ.U32.TRUNC.NTZ R3, R2 ;  /* 0x0000000200037305 */ /* 0x000e64000021f000 */
[----:B-1----:R-:W-:-:S04]  /*326e0*/  IMAD.MOV R2, RZ, RZ, -R3 ;  /* 0x000000ffff027224 */ /* 0x002fc800078e0a03 */
[----:B------:R-:W-:Y:S02]  /*326f0*/  IMAD R8, R2, R10, RZ ;  /* 0x0000000a02087224 */ /* 0x000fe400078e02ff */
[----:B------:R-:W-:-:S04]  /*32700*/  IMAD.MOV.U32 R2, RZ, RZ, RZ ;  /* 0x000000ffff027224 */ /* 0x000fc800078e00ff */
[----:B------:R-:W-:Y:S01]  /*32710*/  IMAD.HI.U32 R2, R3, R8, R2 ;  /* 0x0000000803027227 */ /* 0x000fe200078e0002 */
[----:B------:R-:W-:Y:S02]  /*32720*/  IABS R3, R0 ;  /* 0x0000000000037213 */ /* 0x000fe40000000000 */
[----:B------:R-:W-:-:S03]  /*32730*/  IABS R8, R6 ;  /* 0x0000000600087213 */ /* 0x000fc60000000000 */
[----:B------:R-:W-:-:S04]  /*32740*/  IMAD.HI.U32 R2, R2, R3, RZ ;  /* 0x0000000302027227 */ /* 0x000fc800078e00ff */
[----:B------:R-:W-:-:S04]  /*32750*/  IMAD.MOV R8, RZ, RZ, -R8 ;  /* 0x000000ffff087224 */ /* 0x000fc800078e0a08 */
        /* <DEDUP_REMOVED lines=10> */
[----:B------:R-:W-:-:S05]  /*32800*/  @!P1 LOP3.LUT R2, RZ, R6, RZ, 0x33, !PT ;  /* 0x00000006ff029212 */ /* 0x000fca00078e33ff */
[----:B------:R-:W-:Y:S02]  /*32810*/  IMAD R8, R7, R2, RZ ;  /* 0x0000000207087224 */ /* 0x000fe400078e02ff */
[----:B------:R-:W-:Y:S02]  /*32820*/  IMAD.MOV R2, RZ, RZ, -R2 ;  /* 0x000000ffff027224 */ /* 0x000fe400078e0a02 */
[----:B------:R-:W-:Y:S02]  /*32830*/  IMAD.MOV R3, RZ, RZ, -R8 ;  /* 0x000000ffff037224 */ /* 0x000fe400078e0a08 */
[----:B------:R-:W-:-:S03]  /*32840*/  IMAD R0, R6, R2, R0 ;  /* 0x0000000206007224 */ /* 0x000fc600078e0200 */
[----:B------:R-:W-:-:S04]  /*32850*/  VIADDMNMX R5, R3, R5, R7, PT ;  /* 0x0000000503057246 */ /* 0x000fc80003800107 */
        /* <DEDUP_REMOVED lines=13> */
[----:B------:R-:W-:Y:S01]  /*32930*/  IMAD R6, R2, R6, R3 ;  /* 0x0000000602067224 */ /* 0x000fe200078e0203 */
[----:B------:R-:W-:-:S04]  /*32940*/  LOP3.LUT R3, R0, R5, RZ, 0x3c, !PT ;  /* 0x0000000500037212 */ /* 0x000fc800078e3cff */
[----:B------:R-:W-:Y:S02]  /*32950*/  ISETP.GT.U32.AND P1, PT, R7, R6, PT ;  /* 0x000000060700720c */ /* 0x000fe40003f24070 */
[----:B------:R-:W-:Y:S01]  /*32960*/  ISETP.GE.AND P2, PT, R3, RZ, PT ;  /* 0x000000ff0300720c */ /* 0x000fe20003f46270 */
[----:B------:R-:W-:-:S10]  /*32970*/  IMAD.IADD R3, R0, 0x1, R8 ;  /* 0x0000000100037824 */ /* 0x000fd400078e0208 */
        /* <DEDUP_REMOVED lines=14> */
.L_x_1705:
        /* <DEDUP_REMOVED lines=10> */
.L_x_1713:
[----:B-1----:R-:W2:Y:S04]  /*32b00*/  LDL R3, [R1+0x8] ;  /* 0x0000080001037983 */ /* 0x002ea80000100800 */
[----:B------:R-:W3:Y:S04]  /*32b10*/  LDL R2, [R1+0xc] ;  /* 0x00000c0001027983 */ /* 0x000ee80000100800 */
[----:B------:R-:W4:Y:S04]  /*32b20*/  LDL R4, [R1] ;  /* 0x0000000001047983 */ /* 0x000f280000100800 */
[----:B0-----:R-:W4:Y:S01]  /*32b30*/  LDL R5, [R1+0x4] ;  /* 0x0000040001057983 */ /* 0x001f220000100800 */
[----:B------:R-:W-:Y:S05]  /*32b40*/  WARPSYNC.ALL ;  /* 0x0000000000007948 */ /* 0x000fea0003800000 */
[----:B------:R-:W0:Y:S02]  /*32b50*/  S2R R0, SR_TID.X ;  /* 0x0000000000007919 */ /* 0x000e240000002100 */
[----:B0-----:R-:W-:Y:S01]  /*32b60*/  LOP3.LUT R0, R0, 0x1f, RZ, 0xc0, !PT ;  /* 0x0000001f00007812 */ /* 0x001fe200078ec0ff */
[----:B------:R-:W-:Y:S03]  /*32b70*/  BAR.SYNC.DEFER_BLOCKING 0x4, 0x180 ;  /* 0x0106000000007b1d */ /* 0x000fe60000010000 */
[----:B------:R-:W-:-:S13]  /*32b80*/  ISETP.NE.AND P0, PT, R0, RZ, PT ;  /* 0x000000ff0000720c */ /* 0x000fda0003f05270 */
[----:B------:R-:W-:Y:S01]  /*32b90*/  @!P0 MOV R0, 0x400 ;  /* 0x0000040000008802 */ /* 0x000fe20000000f00 */
[----:B--2---:R-:W-:Y:S02]  /*32ba0*/  IMAD.MOV.U32 R6, RZ, RZ, R3 ;  /* 0x000000ffff067224 */ /* 0x004fe400078e0003 */
[----:B------:R-:W0:Y:S01]  /*32bb0*/  @!P0 S2R R3, SR_CgaCtaId ;  /* 0x0000000000038919 */ /* 0x000e220000008800 */
[----:B---3--:R-:W-:Y:S01]  /*32bc0*/  IMAD.MOV.U32 R7, RZ, RZ, R2 ;  /* 0x000000ffff077224 */ /* 0x008fe200078e0002 */
[----:B0-----:R-:W-:-:S05]  /*32bd0*/  @!P0 LEA R0, R3, R0, 0x18 ;  /* 0x0000000003008211 */ /* 0x001fca00078ec0ff */
[----:B----4-:R1:W-:Y:S01]  /*32be0*/  @!P0 STS.128 [R0+0x298d0], R4 ;  /* 0x0298d00400008388 */ /* 0x0103e20000000c00 */
[----:B------:R-:W-:Y:S06]  /*32bf0*/  BAR.ARV 0x5, 0x180 ;  /* 0x0146000000007b1d */ /* 0x000fec0000002000 */
.L_x_1702:
[----:B-12---:R-:W2:Y:S01]  /*32c00*/  LDL R0, [R1+0xc] ;  /* 0x00000c0001007983 */ /* 0x006ea20000100800 */
[----:B------:R-:W-:Y:S02]  /*32c10*/  ULDC UR4, c[0x0][0xc14] ;  /* 0x0003050000047ab9 */ /* 0x000fe40000000800 */
[----:B--2---:R-:W-:-:S13]  /*32c20*/  ISETP.GE.AND P0, PT, R0, UR4, PT ;  /* 0x0000000400007c0c */ /* 0x004fda000bf06270 */
[----:B------:R-:W-:Y:S05]  /*32c30*/  @!P0 BRA `(.L_x_1714) ;  /* 0xffffffa400348947 */ /* 0x000fea000383ffff */
[----:B------:R-:W-:Y:S05]  /*32c40*/  BSYNC B7 ;  /* 0x0000000000077941 */ /* 0x000fea0003800000 */
.L_x_1593:
[----:B-1----:R-:W3:Y:S01]  /*32c50*/  LDL.LU R0, [R1+0x34] ;  /* 0x0000340001007983 */ /* 0x002ee20000300800 */
[----:B------:R-:W-:Y:S01]  /*32c60*/  BSSY B0, `(.L_x_1715) ;  /* 0x000000b000007945 */ /* 0x000fe20003800000 */
[----:B0-2---:R-:W0:Y:S01]  /*32c70*/  S2R R5, SR_CgaCtaId ;  /* 0x0000000000057919 */ /* 0x005e220000008800 */
[----:B---3--:R-:W-:-:S05]  /*32c80*/  VIADD R0, R0, 0x1 ;  /* 0x0000000100007836 */ /* 0x008fca0000000000 */
        /* <DEDUP_REMOVED lines=8> */
.L_x_1844:
[----:B------:R-:W-:Y:S05]  /*32d10*/  BSYNC B0 ;  /* 0x0000000000007941 */ /* 0x000fea0003800000 */
.L_x_1715:
[----:B------:R-:W-:-:S03]  /*32d20*/  UMOV UR4, 0xffffffff ;  /* 0xffffffff00047882 */ /* 0x000fc60000000000 */
[----:B------:R-:W-:Y:S05]  /*32d30*/  BRA.DIV UR4, `(.L_x_1717) ;  /* 0x0000002e04787947 */ /* 0x000fea000b800000 */
[----:B------:R-:W1:Y:S02]  /*32d40*/  S2R R2, SR_TID.X ;  /* 0x0000000000027919 */ /* 0x000e640000002100 */
[----:B-1----:R-:W-:-:S04]  /*32d50*/  SHF.R.U32.HI R2, RZ, 0x5, R2 ;  /* 0x00000005ff027819 */ /* 0x002fc80000011602 */
[----:B------:R-:W-:-:S05]  /*32d60*/  LOP3.LUT R2, R2, 0x3, RZ, 0xc0, !PT ;  /* 0x0000000302027812 */ /* 0x000fca00078ec0ff */
[----:B------:R1:W2:Y:S02]  /*32d70*/  SHFL.IDX PT, R14, R2, RZ, 0x1f ;  /* 0x00001fff020e7589 */ /* 0x0002a400000e0000 */
.L_x_1847:
[----:B--2---:R-:W-:-:S13]  /*32d80*/  ISETP.NE.AND P0, PT, R14, RZ, PT ;  /* 0x000000ff0e00720c */ /* 0x004fda0003f05270 */
[----:B------:R-:W-:Y:S05]  /*32d90*/  @P0 BRA `(.L_x_1317) ;  /* 0x0000000000a80947 */ /* 0x000fea0003800000 */
[----:B------:R-:W-:-:S03]  /*32da0*/  UMOV UR4, 0xffffffff ;  /* 0xffffffff00047882 */ /* 0x000fc60000000000 */
[----:B------:R-:W-:Y:S05]  /*32db0*/  BRA.DIV UR4, `(.L_x_1718) ;  /* 0x0000002e048c7947 */ /* 0x000fea000b800000 */
[----:B------:R-:W-:-:S13]  /*32dc0*/  ELECT P6, URZ, PT ;  /* 0x00000000003f782f */ /* 0x000fda00038c0000 */
.L_x_1850:
[----:B------:R-:W-:Y:S05]  /*32dd0*/  @!P6 BRA `(.L_x_1317) ;  /* 0x000000000098e947 */ /* 0x000fea0003800000 */
[----:B------:R-:W-:-:S06]  /*32de0*/  ULOP3.LUT UR4, UR36, 0x2, URZ, 0xfc, !UPT ;  /* 0x0000000224047892 */ /* 0x000fcc000f8efc3f */
[----:B-1----:R-:W-:-:S05]  /*32df0*/  IMAD.U32 R2, RZ, RZ, UR4 ;  /* 0x00000004ff027e24 */ /* 0x002fca000f8e00ff */
[----:B------:R-:W-:-:S13]  /*32e00*/  ISETP.NE.AND P0, PT, R2, 0x3, PT ;  /* 0x000000030200780c */ /* 0x000fda0003f05270 */
[----:B------:R-:W-:Y:S05]  /*32e10*/  @!P0 BRA `(.L_x_1719) ;  /* 0x0000000000048947 */ /* 0x000fea0003800000 */
[----:B------:R-:W-:Y:S01]  /*32e20*/  BPT.TRAP 0x1 ;  /* 0x000000040000795c */ /* 0x000fe20000300000 */
.L_x_1719:
[----:B------:R-:W2:Y:S01]  /*32e30*/  LDL.LU R7, [R1+0x14] ;  /* 0x0000140001077983 */ /* 0x000ea20000300800 */
[----:B------:R-:W-:Y:S02]  /*32e40*/  VIADD R2, R0, 0x29840 ;  /* 0x0002984000027836 */ /* 0x000fe40000000000 */
[C---:B0-----:R-:W-:Y:S02]  /*32e50*/  VIADD R3, R19.reuse, 0x1 ;  /* 0x0000000113037836 */ /* 0x041fe40000000000 */
[----:B------:R-:W-:-:S03]  /*32e60*/  IMAD R6, R19, 0x8, R2 ;  /* 0x0000000813067824 */ /* 0x000fc600078e0202 */
[----:B------:R-:W-:-:S04]  /*32e70*/  ISETP.NE.AND P2, PT, R3, 0x2, PT ;  /* 0x000000020300780c */ /* 0x000fc80003f45270 */
[----:B------:R-:W-:Y:S02]  /*32e80*/  SEL R4, RZ, 0x1, P2 ;  /* 0x00000001ff047807 */ /* 0x000fe40001000000 */
[----:B------:R-:W-:Y:S02]  /*32e90*/  SEL R3, R3, RZ, P2 ;  /* 0x000000ff03037207 */ /* 0x000fe40001000000 */
[C---:B--2---:R-:W-:Y:S02]  /*32ea0*/  SHF.L.U32 R5, R7.reuse, 0x1f, RZ ;  /* 0x0000001f07057819 */ /* 0x044fe400000006ff */
[----:B------:R-:W-:Y:S01]  /*32eb0*/  LOP3.LUT R4, R7, R4, RZ, 0x3c, !PT ;  /* 0x0000000407047212 */ /* 0x000fe200078e3cff */
[----:B------:R-:W-:Y:S01]  /*32ec0*/  IMAD R7, R3, 0x8, R2 ;  /* 0x0000000803077824 */ /* 0x000fe200078e0202 */
[----:B------:R-:W0:Y:S02]  /*32ed0*/  SYNCS.PHASECHK.TRANS64.TRYWAIT P1, [R6+URZ], R5 ;  /* 0x00000005060075a7 */ /* 0x000e24000802017f */
[----:B------:R-:W-:Y:S01]  /*32ee0*/  SHF.L.U32 R2, R4, 0x1f, RZ ;  /* 0x0000001f04027819 */ /* 0x000fe200000006ff */
[----:B0-----:R-:W-:Y:S06]  /*32ef0*/  @!P1 BRA `(.L_x_1720) ;  /* 0x0000002c005c9947 */ /* 0x001fec0003800000 */
.L_x_1851:
[----:B------:R-:W1:Y:S02]  /*32f00*/  SYNCS.PHASECHK.TRANS64.TRYWAIT P1, [R7+URZ], R2 ;  /* 0x00000002070075a7 */ /* 0x000e64000802017f */
[----:B-1----:R-:W-:Y:S05]  /*32f10*/  @!P1 BRA `(.L_x_1721) ;  /* 0x0000002c00689947 */ /* 0x002fea0003800000 */
.L_x_1852:
[----:B------:R-:W-:Y:S05]  /*32f20*/  @!P0 BRA `(.L_x_1722) ;  /* 0x0000000000048947 */ /* 0x000fea0003800000 */
[----:B------:R-:W-:Y:S01]  /*32f30*/  BPT.TRAP 0x1 ;  /* 0x000000040000795c */ /* 0x000fe20000300000 */
.L_x_1722:
[----:B------:R-:W-:-:S04]  /*32f40*/  IMAD R4, R19, 0x8, R0 ;  /* 0x0000000813047824 */ /* 0x000fc800078e0200 */
[----:B------:R-:W2:Y:S02]  /*32f50*/  SYNCS.PHASECHK.TRANS64.TRYWAIT P1, [R4+URZ+0x29860], R5 ;  /* 0x02986005040075a7 */ /* 0x000ea4000802017f */
[----:B--2---:R-:W-:Y:S05]  /*32f60*/  @!P1 BRA `(.L_x_1723) ;  /* 0x0000002c00689947 */ /* 0x004fea0003800000 */
.L_x_1853:
[----:B------:R-:W-:Y:S05]  /*32f70*/  @!P0 BRA `(.L_x_1724) ;  /* 0x0000000000048947 */ /* 0x000fea0003800000 */
[----:B------:R-:W-:Y:S01]  /*32f80*/  BPT.TRAP 0x1 ;  /* 0x000000040000795c */ /* 0x000fe20000300000 */
.L_x_1724:
[----:B------:R-:W-:-:S04]  /*32f90*/  IMAD R3, R3, 0x8, R0 ;  /* 0x0000000803037824 */ /* 0x000fc800078e0200 */
[----:B------:R-:W3:Y:S02]  /*32fa0*/  SYNCS.PHASECHK.TRANS64.TRYWAIT P1, [R3+URZ+0x29860], R2 ;  /* 0x02986002030075a7 */ /* 0x000ee4000802017f */
[----:B---3--:R-:W-:Y:S05]  /*32fb0*/  @!P1 BRA `(.L_x_1725) ;  /* 0x0000002c00689947 */ /* 0x008fea0003800000 */
.L_x_1854:
[----:B------:R-:W-:Y:S05]  /*32fc0*/  @!P0 BRA `(.L_x_1726) ;  /* 0x0000000000048947 */ /* 0x000fea0003800000 */
[----:B------:R-:W-:Y:S01]  /*32fd0*/  BPT.TRAP 0x1 ;  /* 0x000000040000795c */ /* 0x000fe20000300000 */
.L_x_1726:
[----:B------:R-:W4:Y:S02]  /*32fe0*/  SYNCS.PHASECHK.TRANS64.TRYWAIT P0, [R4+URZ+0x29880], R5 ;  /* 0x02988005040075a7 */ /* 0x000f24000800017f */
[----:B----4-:R-:W-:Y:S05]  /*32ff0*/  @!P0 BRA `(.L_x_1727) ;  /* 0x0000002c006c8947 */ /* 0x010fea0003800000 */
.L_x_1728:
[----:B------:R0:W0:Y:S02]  /*33000*/  SYNCS.PHASECHK.TRANS64.TRYWAIT P0, [R3+URZ+0x29880], R2 ;  /* 0x02988002030075a7 */ /* 0x000024000800017f */
[----:B0-----:R-:W-:Y:S05]  /*33010*/  @!P0 NANOSLEEP.SYNCS 0x989680 ;  /* 0x009896800000895d */ /* 0x001fea0003900000 */
[----:B------:R-:W0:Y:S02]  /*33020*/  @!P0 SYNCS.PHASECHK.TRANS64 P0, [R3+URZ+0x29880], R2 ;  /* 0x02988002030085a7 */ /* 0x000e24000800007f */
[----:B0-----:R-:W-:Y:S05]  /*33030*/  @!P0 BRA `(.L_x_1728) ;  /* 0xfffffffc00f08947 */ /* 0x001fea000383ffff */
.L_x_1317:
[----:B------:R-:W-:Y:S05]  /*33040*/  BSYNC B8 ;  /* 0x0000000000087941 */ /* 0x000fea0003800000 */
.L_x_1314:
[----:B------:R-:W-:Y:S05]  /*33050*/  EXIT ;  /* 0x000000000000794d */ /* 0x000fea0003800000 */
.L_x_1343:
[----:B-1----:R1:W2:Y:S02]  /*33060*/  SYNCS.PHASECHK.TRANS64.TRYWAIT P5, [R38+URZ+0x29890], R39 ;  /* 0x02989027260075a7 */ /* 0x0022a400080a017f */
[----:B--2---:R-:W-:Y:S05]  /*33070*/  @!P5 NANOSLEEP.SYNCS 0x989680 ;  /* 0x009896800000d95d */ /* 0x004fea0003900000 */
[----:B------:R-:W2:Y:S02]  /*33080*/  @!P5 SYNCS.PHASECHK.TRANS64 P5, [R38+URZ+0x29890], R39 ;  /* 0x029890272600d5a7 */ /* 0x000ea400080a007f */
[----:B--2---:R-:W-:Y:S05]  /*33090*/  @!P5 BRA `(.L_x_1343) ;  /* 0xfffffffc00f0d947 */ /* 0x004fea000383ffff */
[----:B------:R-:W-:Y:S05]  /*330a0*/  BRA `(.L_x_1729) ;  /* 0xfffffd0400ac7947 */ /* 0x000fea000383ffff */
.L_x_1397:
[----:B-1----:R1:W3:Y:S02]  /*330b0*/  SYNCS.PHASECHK.TRANS64.TRYWAIT P5, [R38+URZ+0x29890], R39 ;  /* 0x02989027260075a7 */ /* 0x0022e400080a017f */
[----:B---3--:R-:W-:Y:S05]  /*330c0*/  @!P5 NANOSLEEP.SYNCS 0x989680 ;  /* 0x009896800000d95d */ /* 0x008fea0003900000 */
[----:B------:R-:W3:Y:S02]  /*330d0*/  @!P5 SYNCS.PHASECHK.TRANS64 P5, [R38+URZ+0x29890], R39 ;  /* 0x029890272600d5a7 */ /* 0x000ee400080a007f */
[----:B---3--:R-:W-:Y:S05]  /*330e0*/  @!P5 BRA `(.L_x_1397) ;  /* 0xfffffffc00f0d947 */ /* 0x008fea000383ffff */
[----:B------:R-:W-:Y:S05]  /*330f0*/  BRA `(.L_x_1730) ;  /* 0xfffffd6400107947 */ /* 0x000fea000383ffff */
.L_x_1422:
[----:B0-----:R0:W1:Y:S02]  /*33100*/  SYNCS.PHASECHK.TRANS64.TRYWAIT P2, [R38+URZ+0x29890], R39 ;  /* 0x02989027260075a7 */ /* 0x001064000804017f */
[----:B-1----:R-:W-:Y:S05]  /*33110*/  @!P2 NANOSLEEP.SYNCS 0x989680 ;  /* 0x009896800000a95d */ /* 0x002fea0003900000 */
[----:B------:R-:W1:Y:S02]  /*33120*/  @!P2 SYNCS.PHASECHK.TRANS64 P2, [R38+URZ+0x29890], R39 ;  /* 0x029890272600a5a7 */ /* 0x000e64000804007f */
[----:B-1----:R-:W-:Y:S05]  /*33130*/  @!P2 BRA `(.L_x_1422) ;  /* 0xfffffffc00f0a947 */ /* 0x002fea000383ffff */
[----:B------:R-:W-:Y:S05]  /*33140*/  BRA `(.L_x_1731) ;  /* 0xfffffdc000ac7947 */ /* 0x000fea000383ffff */
.L_x_1428:
[----:B0-----:R0:W1:Y:S02]  /*33150*/  SYNCS.PHASECHK.TRANS64.TRYWAIT P1, [R38+URZ+0x298b0], R39 ;  /* 0x0298b027260075a7 */ /* 0x001064000802017f */
[----:B-1----:R-:W-:Y:S05]  /*33160*/  @!P1 NANOSLEEP.SYNCS 0x989680 ;  /* 0x009896800000995d */ /* 0x002fea0003900000 */
[----:B------:R-:W1:Y:S02]  /*33170*/  @!P1 SYNCS.PHASECHK.TRANS64 P1, [R38+URZ+0x298b0], R39 ;  /* 0x0298b027260095a7 */ /* 0x000e64000802007f */
[----:B-1----:R-:W-:Y:S05]  /*33180*/  @!P1 BRA `(.L_x_1428) ;  /* 0xfffffffc00f09947 */ /* 0x002fea000383ffff */
[----:B------:R-:W-:Y:S05]  /*33190*/  BRA `(.L_x_1732) ;  /* 0xfffffdc400ac7947 */ /* 0x000fea000383ffff */
.L_x_1444:
[----:B------:R-:W-:Y:S01]  /*331a0*/  BSSY B0, `(.L_x_1733) ;  /* 0x0000008000007945 */ /* 0x000fe20003800000 */
[----:B------:R-:W-:Y:S02]  /*331b0*/  IMAD.MOV.U32 R13, RZ, RZ, R229 ;  /* 0x000000ffff0d7224 */ /* 0x000fe400078e00e5 */
[----:B------:R-:W-:Y:S02]  /*331c0*/  IMAD.MOV.U32 R12, RZ, RZ, RZ ;  /* 0x000000ffff0c7224 */ /* 0x000fe400078e00ff */
[----:B------:R-:W-:Y:S02]  /*331d0*/  IMAD.MOV.U32 R11, RZ, RZ, 0x1f ;  /* 0x0000001fff0b7424 */ /* 0x000fe400078e00ff */
[----:B------:R-:W-:-:S07]  /*331e0*/  IMAD.MOV.U32 R15, RZ, RZ, -0x1 ;  /* 0xffffffffff0f7424 */ /* 0x000fce00078e00ff */
[----:B-----5:R-:W-:Y:S05]  /*331f0*/  WARPSYNC.COLLECTIVE R15, `(.L_x_1734) ;  /* 0x000000000f087348 */ /* 0x020fea0003c00000 */
[----:B------:R0:W1:Y:S02]  /*33200*/  SHFL.IDX P6, R14, R13, R12, R11 ;  /* 0x0000000c0d0e7389 */ /* 0x00006400000c000b */
[----:B01---5:R-:W-:Y:S01]  /*33210*/  ENDCOLLECTIVE ;  /* 0x000000000000791b */ /* 0x023fe20003800000 */
.L_x_1734:
[----:B------:R-:W-:Y:S05]  /*33220*/  BSYNC B0 ;  /* 0x0000000000007941 */ /* 0x000fea0003800000 */
.L_x_1733:
[----:B------:R-:W-:Y:S01]  /*33230*/  IMAD.MOV.U32 R194, RZ, RZ, R14 ;  /* 0x000000ffffc27224 */ /* 0x000fe200078e000e */
[----:B------:R-:W-:Y:S06]  /*33240*/  BRA `(.L_x_1735) ;  /* 0xfffffdd400147947 */ /* 0x000fec000383ffff */
.L_x_1456:
[----:B------:R-:W-:Y:S01]  /*33250*/  BSSY B1, `(.L_x_1736) ;  /* 0x0000007000017945 */ /* 0x000fe20003800000 */
[----:B------:R-:W-:Y:S02]  /*33260*/  IMAD.MOV.U32 R12, RZ, RZ, RZ ;  /* 0x000000ffff0c7224 */ /* 0x000fe400078e00ff */
[----:B------:R-:W-:Y:S02]  /*33270*/  IMAD.MOV.U32 R11, RZ, RZ, 0x1e1f ;  /* 0x00001e1fff0b7424 */ /* 0x000fe400078e00ff */
[----:B-1----:R-:W-:-:S07]  /*33280*/  IMAD.MOV.U32 R15, RZ, RZ, -0x1 ;  /* 0xffffffffff0f7424 */ /* 0x002fce00078e00ff */
[----:B0----5:R-:W-:Y:S05]  /*33290*/  WARPSYNC.COLLECTIVE R15, `(.L_x_1737) ;  /* 0x000000000f087348 */ /* 0x021fea0003c00000 */
[----:B------:R1:W2:Y:S02]  /*332a0*/  SHFL.IDX P6, R14, R13, R12, R11 ;  /* 0x0000000c0d0e7389 */ /* 0x0002a400000c000b */
[----:B012--5:R-:W-:Y:S01]  /*332b0*/  ENDCOLLECTIVE ;  /* 0x000000000000791b */ /* 0x027fe20003800000 */
.L_x_1737:
[----:B------:R-:W-:Y:S05]  /*332c0*/  BSYNC B1 ;  /* 0x0000000000017941 */ /* 0x000fea0003800000 */
.L_x_1736:
[----:B------:R-:W-:Y:S05]  /*332d0*/  BRA `(.L_x_1738) ;  /* 0xfffffddc00fc7947 */ /* 0x000fea000383ffff */
.L_x_1457:
[----:B------:R-:W-:Y:S01]  /*332e0*/  BSSY B1, `(.L_x_1739) ;  /* 0x0000008000017945 */ /* 0x000fe20003800000 */
[----:B------:R-:W-:Y:S02]  /*332f0*/  IMAD.MOV.U32 R13, RZ, RZ, R4 ;  /* 0x000000ffff0d7224 */ /* 0x000fe400078e0004 */
[----:B------:R-:W-:Y:S02]  /*33300*/  IMAD.MOV.U32 R12, RZ, RZ, RZ ;  /* 0x000000ffff0c7224 */ /* 0x000fe400078e00ff */
[----:B------:R-:W-:Y:S02]  /*33310*/  IMAD.MOV.U32 R11, RZ, RZ, 0x1e1f ;  /* 0x00001e1fff0b7424 */ /* 0x000fe400078e00ff */
[----:B-1----:R-:W-:-:S07]  /*33320*/  IMAD.MOV.U32 R15, RZ, RZ, -0x1 ;  /* 0xffffffffff0f7424 */ /* 0x002fce00078e00ff */
[----:B0----5:R-:W-:Y:S05]  /*33330*/  WARPSYNC.COLLECTIVE R15, `(.L_x_1740) ;  /* 0x000000000f087348 */ /* 0x021fea0003c00000 */
[----:B------:R1:W2:Y:S02]  /*33340*/  SHFL.IDX P6, R14, R13, R12, R11 ;  /* 0x0000000c0d0e7389 */ /* 0x0002a400000c000b */
[----:B012--5:R-:W-:Y:S01]  /*33350*/  ENDCOLLECTIVE ;  /* 0x000000000000791b */ /* 0x027fe20003800000 */
.L_x_1740:
[----:B------:R-:W-:Y:S05]  /*33360*/  BSYNC B1 ;  /* 0x0000000000017941 */ /* 0x000fea0003800000 */
.L_x_1739:
[----:B------:R-:W-:Y:S05]  /*33370*/  BRA `(.L_x_1741) ;  /* 0xfffffddc00dc7947 */ /* 0x000fea000383ffff */
.L_x_1458:
        /* <DEDUP_REMOVED lines=8> */
.L_x_1743:
[----:B------:R-:W-:Y:S05]  /*33400*/  BSYNC B1 ;  /* 0x0000000000017941 */ /* 0x000fea0003800000 */
.L_x_1742:
[----:B------:R-:W-:Y:S05]  /*33410*/  BRA `(.L_x_1744) ;  /* 0xfffffddc00bc7947 */ /* 0x000fea000383ffff */
.L_x_1459:
        /* <DEDUP_REMOVED lines=8> */
.L_x_1746:
[----:B------:R-:W-:Y:S05]  /*334a0*/  BSYNC B1 ;  /* 0x0000000000017941 */ /* 0x000fea0003800000 */
.L_x_1745:
[----:B------:R-:W-:Y:S05]  /*334b0*/  BRA `(.L_x_1747) ;  /* 0xfffffddc009c7947 */ /* 0x000fea000383ffff */
.L_x_1461:
[----:B--2---:R2:W3:Y:S02]  /*334c0*/  SYNCS.PHASECHK.TRANS64.TRYWAIT P1, [R17+URZ+0x29800], R0 ;  /* 0x02980000110075a7 */ /* 0x0044e4000802017f */
[----:B---3--:R-:W-:Y:S05]  /*334d0*/  @!P1 NANOSLEEP.SYNCS 0x989680 ;  /* 0x009896800000995d */ /* 0x008fea0003900000 */
[----:B------:R-:W3:Y:S02]  /*334e0*/  @!P1 SYNCS.PHASECHK.TRANS64 P1, [R17+URZ+0x29800], R0 ;  /* 0x02980000110095a7 */ /* 0x000ee4000802007f */
[----:B---3--:R-:W-:Y:S05]  /*334f0*/  @!P1 BRA `(.L_x_1461) ;  /* 0xfffffffc00f09947 */ /* 0x008fea000383ffff */
[----:B------:R-:W-:Y:S05]  /*33500*/  BRA `(.L_x_1748) ;  /* 0xfffffddc00a87947 */ /* 0x000fea000383ffff */
.L_x_1475:
[----:B------:R-:W-:Y:S01]  /*33510*/  BSSY B1, `(.L_x_1749) ;  /* 0x0000007000017945 */ /* 0x000fe20003800000 */
[----:B------:R-:W-:Y:S02]  /*33520*/  IMAD.MOV.U32 R12, RZ, RZ, RZ ;  /* 0x000000ffff0c7224 */ /* 0x000fe400078e00ff */
[----:B------:R-:W-:Y:S02]  /*33530*/  IMAD.MOV.U32 R11, RZ, RZ, 0x1e1f ;  /* 0x00001e1fff0b7424 */ /* 0x000fe400078e00ff */
[----:B------:R-:W-:-:S07]  /*33540*/  IMAD.MOV.U32 R15, RZ, RZ, -0x1 ;  /* 0xffffffffff0f7424 */ /* 0x000fce00078e00ff */
[----:B0----5:R-:W-:Y:S05]  /*33550*/  WARPSYNC.COLLECTIVE R15, `(.L_x_1750) ;  /* 0x000000000f087348 */ /* 0x021fea0003c00000 */
[----:B------:R1:W2:Y:S02]  /*33560*/  SHFL.IDX P6, R14, R13, R12, R11 ;  /* 0x0000000c0d0e7389 */ /* 0x0002a400000c000b */
[----:B012--5:R-:W-:Y:S01]  /*33570*/  ENDCOLLECTIVE ;  /* 0x000000000000791b */ /* 0x027fe20003800000 */
.L_x_1750:
[----:B------:R-:W-:Y:S05]  /*33580*/  BSYNC B1 ;  /* 0x0000000000017941 */ /* 0x000fea0003800000 */
.L_x_1749:
[----:B------:R-:W-:Y:S05]  /*33590*/  BRA `(.L_x_1751) ;  /* 0xfffffe1000907947 */ /* 0x000fea000383ffff */
.L_x_1476:
[----:B------:R-:W-:Y:S01]  /*335a0*/  BSSY B1, `(.L_x_1752) ;  /* 0x0000008000017945 */ /* 0x000fe20003800000 */
[----:B------:R-:W-:Y:S02]  /*335b0*/  IMAD.MOV.U32 R13, RZ, RZ, R8 ;  /* 0x000000ffff0d7224 */ /* 0x000fe400078e0008 */
[----:B------:R-:W-:Y:S02]  /*335c0*/  IMAD.MOV.U32 R12, RZ, RZ, RZ ;  /* 0x000000ffff0c7224 */ /* 0x000fe400078e00ff */
[----:B------:R-:W-:Y:S02]  /*335d0*/  IMAD.MOV.U32 R11, RZ, RZ, 0x1e1f ;  /* 0x00001e1fff0b7424 */ /* 0x000fe400078e00ff */
[----:B------:R-:W-:-:S07]  /*335e0*/  IMAD.MOV.U32 R15, RZ, RZ, -0x1 ;  /* 0xffffffffff0f7424 */ /* 0x000fce00078e00ff */
[----:B0----5:R-:W-:Y:S05]  /*335f0*/  WARPSYNC.COLLECTIVE R15, `(.L_x_1753) ;  /* 0x000000000f087348 */ /* 0x021fea0003c00000 */
[----:B------:R1:W2:Y:S02]  /*33600*/  SHFL.IDX P6, R14, R13, R12, R11 ;  /* 0x0000000c0d0e7389 */ /* 0x0002a400000c000b */
[----:B012--5:R-:W-:Y:S01]  /*33610*/  ENDCOLLECTIVE ;  /* 0x000000000000791b */ /* 0x027fe20003800000 */
.L_x_1753:
[----:B------:R-:W-:Y:S05]  /*33620*/  BSYNC B1 ;  /* 0x0000000000017941 */ /* 0x000fea0003800000 */
.L_x_1752:
[----:B------:R-:W-:Y:S05]  /*33630*/  BRA `(.L_x_1754) ;  /* 0xfffffe1000707947 */ /* 0x000fea000383ffff */
.L_x_1477:
        /* <DEDUP_REMOVED lines=8> */
.L_x_1756:
[----:B------:R-:W-:Y:S05]  /*336c0*/  BSYNC B1 ;  /* 0x0000000000017941 */ /* 0x000fea0003800000 */
.L_x_1755:
[----:B------:R-:W-:Y:S05]  /*336d0*/  BRA `(.L_x_1757) ;  /* 0xfffffe1000507947 */ /* 0x000fea000383ffff */
.L_x_1478:
        /* <DEDUP_REMOVED lines=8> */
.L_x_1759:
[----:B------:R-:W-:Y:S05]  /*33760*/  BSYNC B1 ;  /* 0x0000000000017941 */ /* 0x000fea0003800000 */
.L_x_1758:
[----:B------:R-:W-:Y:S05]  /*33770*/  BRA `(.L_x_1760) ;  /* 0xfffffe1000307947 */ /* 0x000fea000383ffff */
.L_x_1480:
[----:B-1----:R1:W2:Y:S02]  /*33780*/  SYNCS.PHASECHK.TRANS64.TRYWAIT P1, [R17+URZ+0x29800], R0 ;  /* 0x02980000110075a7 */ /* 0x0022a4000802017f */
[----:B--2---:R-:W-:Y:S05]  /*33790*/  @!P1 NANOSLEEP.SYNCS 0x989680 ;  /* 0x009896800000995d */ /* 0x004fea0003900000 */
[----:B------:R-:W2:Y:S02]  /*337a0*/  @!P1 SYNCS.PHASECHK.TRANS64 P1, [R17+URZ+0x29800], R0 ;  /* 0x02980000110095a7 */ /* 0x000ea4000802007f */
[----:B--2---:R-:W-:Y:S05]  /*337b0*/  @!P1 BRA `(.L_x_1480) ;  /* 0xfffffffc00f09947 */ /* 0x004fea000383ffff */
[----:B------:R-:W-:Y:S05]  /*337c0*/  BRA `(.L_x_1761) ;  /* 0xfffffe10003c7947 */ /* 0x000fea000383ffff */
.L_x_1488:
[----:B--2---:R2:W3:Y:S02]  /*337d0*/  SYNCS.PHASECHK.TRANS64.TRYWAIT P1, [R3+URZ+0x29830], R0 ;  /* 0x02983000030075a7 */ /* 0x0044e4000802017f */
[----:B---3--:R-:W-:Y:S05]  /*337e0*/  @!P1 NANOSLEEP.SYNCS 0x989680 ;  /* 0x009896800000995d */ /* 0x008fea0003900000 */
[----:B------:R-:W3:Y:S02]  /*337f0*/  @!P1 SYNCS.PHASECHK.TRANS64 P1, [R3+URZ+0x29830], R0 ;  /* 0x02983000030095a7 */ /* 0x000ee4000802007f */
[----:B---3--:R-:W-:Y:S05]  /*33800*/  @!P1 BRA `(.L_x_1488) ;  /* 0xfffffffc00f09947 */ /* 0x008fea000383ffff */
[----:B------:R-:W-:Y:S05]  /*33810*/  BRA `(.L_x_1487) ;  /* 0xfffffe4000847947 */ /* 0x000fea000383ffff */
.L_x_1506:
[----:B-1----:R1:W2:Y:S02]  /*33820*/  SYNCS.PHASECHK.TRANS64.TRYWAIT P2, [R21+URZ+0x29830], R8 ;  /* 0x02983008150075a7 */ /* 0x0022a4000804017f */
[----:B--2---:R-:W-:Y:S05]  /*33830*/  @!P2 NANOSLEEP.SYNCS 0x989680 ;  /* 0x009896800000a95d */ /* 0x004fea0003900000 */
[----:B------:R-:W2:Y:S02]  /*33840*/  @!P2 SYNCS.PHASECHK.TRANS64 P2, [R21+URZ+0x29830], R8 ;  /* 0x029830081500a5a7 */ /* 0x000ea4000804007f */
[----:B--2---:R-:W-:Y:S05]  /*33850*/  @!P2 BRA `(.L_x_1506) ;  /* 0xfffffffc00f0a947 */ /* 0x004fea000383ffff */
[----:B------:R-:W-:Y:S05]  /*33860*/  BRA `(.L_x_1505) ;  /* 0xfffffe88006c7947 */ /* 0x000fea000383ffff */
.L_x_1510:
[----:B-1----:R1:W2:Y:S02]  /*33870*/  SYNCS.PHASECHK.TRANS64.TRYWAIT P1, [R21+URZ+0x29850], R8 ;  /* 0x02985008150075a7 */ /* 0x0022a4000802017f */
[----:B--2---:R-:W-:Y:S05]  /*33880*/  @!P1 NANOSLEEP.SYNCS 0x989680 ;  /* 0x009896800000995d */ /* 0x004fea0003900000 */
[----:B------:R-:W2:Y:S02]  /*33890*/  @!P1 SYNCS.PHASECHK.TRANS64 P1, [R21+URZ+0x29850], R8 ;  /* 0x02985008150095a7 */ /* 0x000ea4000802007f */
[----:B--2---:R-:W-:Y:S05]  /*338a0*/  @!P1 BRA `(.L_x_1510) ;  /* 0xfffffffc00f09947 */ /* 0x004fea000383ffff */
[----:B------:R-:W-:Y:S05]  /*338b0*/  BRA `(.L_x_1507) ;  /* 0xfffffe9800987947 */ /* 0x000fea000383ffff */
.L_x_1530:
[----:B-1----:R1:W2:Y:S02]  /*338c0*/  SYNCS.PHASECHK.TRANS64.TRYWAIT P2, [R0+URZ+0x29830], R3 ;  /* 0x02983003000075a7 */ /* 0x0022a4000804017f */
[----:B--2---:R-:W-:Y:S05]  /*338d0*/  @!P2 NANOSLEEP.SYNCS 0x989680 ;  /* 0x009896800000a95d */ /* 0x004fea0003900000 */
[----:B------:R-:W2:Y:S02]  /*338e0*/  @!P2 SYNCS.PHASECHK.TRANS64 P2, [R0+URZ+0x29830], R3 ;  /* 0x029830030000a5a7 */ /* 0x000ea4000804007f */
[----:B--2---:R-:W-:Y:S05]  /*338f0*/  @!P2 BRA `(.L_x_1530) ;  /* 0xfffffffc00f0a947 */ /* 0x004fea000383ffff */
[----:B------:R-:W-:Y:S05]  /*33900*/  BRA `(.L_x_1529) ;  /* 0xfffffed800587947 */ /* 0x000fea000383ffff */
.L_x_1535:
[----:B-1----:R1:W2:Y:S02]  /*33910*/  SYNCS.PHASECHK.TRANS64.TRYWAIT P1, [R3+URZ+0x29850], R0 ;  /* 0x02985000030075a7 */ /* 0x0022a4000802017f */
[----:B--2---:R-:W-:Y:S05]  /*33920*/  @!P1 NANOSLEEP.SYNCS 0x989680 ;  /* 0x009896800000995d */ /* 0x004fea0003900000 */
[----:B------:R-:W2:Y:S02]  /*33930*/  @!P1 SYNCS.PHASECHK.TRANS64 P1, [R3+URZ+0x29850], R0 ;  /* 0x02985000030095a7 */ /* 0x000ea4000802007f */
[----:B--2---:R-:W-:Y:S05]  /*33940*/  @!P1 BRA `(.L_x_1535) ;  /* 0xfffffffc00f09947 */ /* 0x004fea000383ffff */
[----:B------:R-:W-:Y:S05]  /*33950*/  BRA `(.L_x_1534) ;  /* 0xfffffee8009c7947 */ /* 0x000fea000383ffff */
.L_x_1543:
[----:B-1----:R1:W2:Y:S02]  /*33960*/  SYNCS.PHASECHK.TRANS64.TRYWAIT P2, [R0+URZ+0x29830], R3 ;  /* 0x02983003000075a7 */ /* 0x0022a4000804017f */
[----:B--2---:R-:W-:Y:S05]  /*33970*/  @!P2 NANOSLEEP.SYNCS 0x989680 ;  /* 0x009896800000a95d */ /* 0x004fea0003900000 */
[----:B------:R-:W2:Y:S02]  /*33980*/  @!P2 SYNCS.PHASECHK.TRANS64 P2, [R0+URZ+0x29830], R3 ;  /* 0x029830030000a5a7 */ /* 0x000ea4000804007f */
[----:B--2---:R-:W-:Y:S05]  /*33990*/  @!P2 BRA `(.L_x_1543) ;  /* 0xfffffffc00f0a947 */ /* 0x004fea000383ffff */
[----:B------:R-:W-:Y:S05]  /*339a0*/  BRA `(.L_x_1542) ;  /* 0xffffff0800e07947 */ /* 0x000fea000383ffff */
.L_x_1547:
[----:B-1----:R1:W2:Y:S02]  /*339b0*/  SYNCS.PHASECHK.TRANS64.TRYWAIT P1, [R3+URZ+0x29850], R0 ;  /* 0x02985000030075a7 */ /* 0x0022a4000802017f */
[----:B--2---:R-:W-:Y:S05]  /*339c0*/  @!P1 NANOSLEEP.SYNCS 0x989680 ;  /* 0x009896800000995d */ /* 0x004fea0003900000 */
[----:B------:R-:W2:Y:S02]  /*339d0*/  @!P1 SYNCS.PHASECHK.TRANS64 P1, [R3+URZ+0x29850], R0 ;  /* 0x02985000030095a7 */ /* 0x000ea4000802007f */
[----:B--2---:R-:W-:Y:S05]  /*339e0*/  @!P1 BRA `(.L_x_1547) ;  /* 0xfffffffc00f09947 */ /* 0x004fea000383ffff */
[----:B------:R-:W-:Y:S05]  /*339f0*/  BRA `(.L_x_1544) ;  /* 0xffffff1c00207947 */ /* 0x000fea000383ffff */
.L_x_1561:
[----:B-1----:R1:W2:Y:S02]  /*33a00*/  SYNCS.PHASECHK.TRANS64.TRYWAIT P0, [R15+URZ+0x29850], R4 ;  /* 0x029850040f0075a7 */ /* 0x0022a4000800017f */
[----:B--2---:R-:W-:Y:S05]  /*33a10*/  @!P0 NANOSLEEP.SYNCS 0x989680 ;  /* 0x009896800000895d */ /* 0x004fea0003900000 */
[----:B------:R-:W2:Y:S02]  /*33a20*/  @!P0 SYNCS.PHASECHK.TRANS64 P0, [R15+URZ+0x29850], R4 ;  /* 0x029850040f0085a7 */ /* 0x000ea4000800007f */
[----:B--2---:R-:W-:Y:S05]  /*33a30*/  @!P0 BRA `(.L_x_1561) ;  /* 0xfffffffc00f08947 */ /* 0x004fea000383ffff */
[----:B------:R-:W-:Y:S05]  /*33a40*/  BRA `(.L_x_1560) ;  /* 0xffffff5800447947 */ /* 0x000fea000383ffff */
.L_x_1565:
[----:B------:R-:W-:Y:S01]  /*33a50*/  IMAD.MOV.U32 R12, RZ, RZ, R0 ;  /* 0x000000ffff0c7224 */ /* 0x000fe200078e0000 */
[----:B------:R-:W-:Y:S01]  /*33a60*/  SEL R5, R36, R37, P0 ;  /* 0x0000002524057207 */ /* 0x000fe20000000000 */
        /* <DEDUP_REMOVED lines=8> */
.L_x_1762:
        /* <DEDUP_REMOVED lines=8> */
[----:B------:R-:W-:Y:S01]  /*33b70*/  SEL R47, R49, R48, P0 ;  /* 0x00000030312f7207 */ /* 0x000fe20000000000 */
[----:B------:R-:W-:Y:S01]  /*33b80*/  IMAD.MOV.U32 R12, RZ, RZ, R2 ;  /* 0x000000ffff0c7224 */ /* 0x000fe200078e0002 */
        /* <DEDUP_REMOVED lines=9> */
.L_x_1763:
        /* <DEDUP_REMOVED lines=19> */
.L_x_1764:
        /* <DEDUP_REMOVED lines=8> */
.L_x_1765:
[----:B------:R-:W-:Y:S02]  /*33dd0*/  IMAD.MOV.U32 R13, RZ, RZ, R9 ;  /* 0x000000ffff0d7224 */ /* 0x000fe400078e0009 */
[----:B------:R-:W-:Y:S02]  /*33de0*/  IMAD.MOV.U32 R12, RZ, RZ, R0 ;  /* 0x000000ffff0c7224 */ /* 0x000fe400078e0000 */
[----:B------:R-:W-:-:S07]  /*33df0*/  IMAD.MOV.U32 R7, RZ, RZ, R14 ;  /* 0x000000ffff077224 */ /* 0x000fce00078e000e */
[----:B------:R-:W-:Y:S05]  /*33e00*/  WARPSYNC.COLLECTIVE R15, `(.L_x_1766) ;  /* 0x000000000f087348 */ /* 0x000fea0003c00000 */
[----:B------:R0:W1:Y:S02]  /*33e10*/  SHFL.IDX P6, R14, R13, R12, R11 ;  /* 0x0000000c0d0e7389 */ /* 0x00006400000c000b */
[----:B01----:R-:W-:Y:S01]  /*33e20*/  ENDCOLLECTIVE ;  /* 0x000000000000791b */ /* 0x003fe20003800000 */
.L_x_1766:
        /* <DEDUP_REMOVED lines=8> */
.L_x_1767:
[----:B------:R-:W-:Y:S02]  /*33eb0*/  IMAD.MOV.U32 R13, RZ, RZ, R25 ;  /* 0x000000ffff0d7224 */ /* 0x000fe400078e0019 */
[----:B------:R-:W-:Y:S02]  /*33ec0*/  IMAD.MOV.U32 R12, RZ, RZ, R0 ;  /* 0x000000ffff0c7224 */ /* 0x000fe400078e0000 */
[----:B------:R-:W-:-:S07]  /*33ed0*/  IMAD.MOV.U32 R21, RZ, RZ, R14 ;  /* 0x000000ffff157224 */ /* 0x000fce00078e000e */
[----:B------:R-:W-:Y:S05]  /*33ee0*/  WARPSYNC.COLLECTIVE R15, `(.L_x_1768) ;  /* 0x000000000f087348 */ /* 0x000fea0003c00000 */
[----:B------:R0:W1:Y:S02]  /*33ef0*/  SHFL.IDX P6, R14, R13, R12, R11 ;  /* 0x0000000c0d0e7389 */ /* 0x00006400000c000b */
[----:B01----:R-:W-:Y:S01]  /*33f00*/  ENDCOLLECTIVE ;  /* 0x000000000000791b */ /* 0x003fe20003800000 */
.L_x_1768:
        /* <DEDUP_REMOVED lines=8> */
.L_x_1769:
[----:B------:R-:W-:Y:S02]  /*33f90*/  IMAD.MOV.U32 R13, RZ, RZ, R29 ;  /* 0x000000ffff0d7224 */ /* 0x000fe400078e001d */
[----:B------:R-:W-:Y:S02]  /*33fa0*/  IMAD.MOV.U32 R12, RZ, RZ, R0 ;  /* 0x000000ffff0c7224 */ /* 0x000fe400078e0000 */
[----:B------:R-:W-:-:S07]  /*33fb0*/  IMAD.MOV.U32 R27, RZ, RZ, R14 ;  /* 0x000000ffff1b7224 */ /* 0x000fce00078e000e */
[----:B------:R-:W-:Y:S05]  /*33fc0*/  WARPSYNC.COLLECTIVE R15, `(.L_x_1770) ;  /* 0x000000000f087348 */ /* 0x000fea0003c00000 */
[----:B------:R0:W1:Y:S02]  /*33fd0*/  SHFL.IDX P6, R14, R13, R12, R11 ;  /* 0x0000000c0d0e7389 */ /* 0x00006400000c000b */
[----:B01----:R-:W-:Y:S01]  /*33fe0*/  ENDCOLLECTIVE ;  /* 0x000000000000791b */ /* 0x003fe20003800000 */
.L_x_1770:
        /* <DEDUP_REMOVED lines=8> */
.L_x_1771:
[----:B------:R-:W-:Y:S02]  /*34070*/  IMAD.MOV.U32 R13, RZ, RZ, R33 ;  /* 0x000000ffff0d7224 */ /* 0x000fe400078e0021 */
[----:B------:R-:W-:Y:S02]  /*34080*/  IMAD.MOV.U32 R12, RZ, RZ, R0 ;  /* 0x000000ffff0c7224 */ /* 0x000fe400078e0000 */
[----:B------:R-:W-:-:S07]  /*34090*/  IMAD.MOV.U32 R31, RZ, RZ, R14 ;  /* 0x000000ffff1f7224 */ /* 0x000fce00078e000e */
[----:B------:R-:W-:Y:S05]  /*340a0*/  WARPSYNC.COLLECTIVE R15, `(.L_x_1772) ;  /* 0x000000000f087348 */ /* 0x000fea0003c00000 */
[----:B------:R0:W1:Y:S02]  /*340b0*/  SHFL.IDX P6, R14, R13, R12, R11 ;  /* 0x0000000c0d0e7389 */ /* 0x00006400000c000b */
[----:B01----:R-:W-:Y:S01]  /*340c0*/  ENDCOLLECTIVE ;  /* 0x000000000000791b */ /* 0x003fe20003800000 */
.L_x_1772:
        /* <DEDUP_REMOVED lines=8> */
.L_x_1773:
[----:B------:R-:W-:Y:S02]  /*34150*/  IMAD.MOV.U32 R13, RZ, RZ, R37 ;  /* 0x000000ffff0d7224 */ /* 0x000fe400078e0025 */
[----:B------:R-:W-:Y:S02]  /*34160*/  IMAD.MOV.U32 R12, RZ, RZ, R0 ;  /* 0x000000ffff0c7224 */ /* 0x000fe400078e0000 */
[----:B------:R-:W-:-:S07]  /*34170*/  IMAD.MOV.U32 R35, RZ, RZ, R14 ;  /* 0x000000ffff237224 */ /* 0x000fce00078e000e */
[----:B------:R-:W-:Y:S05]  /*34180*/  WARPSYNC.COLLECTIVE R15, `(.L_x_1774) ;  /* 0x000000000f087348 */ /* 0x000fea0003c00000 */
[----:B------:R0:W1:Y:S02]  /*34190*/  SHFL.IDX P6, R14, R13, R12, R11 ;  /* 0x0000000c0d0e7389 */ /* 0x00006400000c000b */
[----:B01----:R-:W-:Y:S01]  /*341a0*/  ENDCOLLECTIVE ;  /* 0x000000000000791b */ /* 0x003fe20003800000 */
.L_x_1774:
        /* <DEDUP_REMOVED lines=8> */
.L_x_1775:
[----:B------:R-:W-:Y:S02]  /*34230*/  IMAD.MOV.U32 R13, RZ, RZ, R41 ;  /* 0x000000ffff0d7224 */ /* 0x000fe400078e0029 */
[----:B------:R-:W-:Y:S02]  /*34240*/  IMAD.MOV.U32 R12, RZ, RZ, R0 ;  /* 0x000000ffff0c7224 */ /* 0x000fe400078e0000 */
[----:B------:R-:W-:-:S07]  /*34250*/  IMAD.MOV.U32 R20, RZ, RZ, R14 ;  /* 0x000000ffff147224 */ /* 0x000fce00078e000e */
[----:B------:R-:W-:Y:S05]  /*34260*/  WARPSYNC.COLLECTIVE R15, `(.L_x_1776) ;  /* 0x000000000f087348 */ /* 0x000fea0003c00000 */
[----:B------:R0:W1:Y:S02]  /*34270*/  SHFL.IDX P6, R14, R13, R12, R11 ;  /* 0x0000000c0d0e7389 */ /* 0x00006400000c000b */
[----:B01----:R-:W-:Y:S01]  /*34280*/  ENDCOLLECTIVE ;  /* 0x000000000000791b */ /* 0x003fe20003800000 */
.L_x_1776:
[----:B------:R-:W-:Y:S02]  /*34290*/  IMAD.MOV.U32 R13, RZ, RZ, R43 ;  /* 0x000000ffff0d7224 */ /* 0x000fe400078e002b */
[----:B------:R-:W-:Y:S02]  /*342a0*/  IMAD.MOV.U32 R12, RZ, RZ, R2 ;  /* 0x000000ffff0c7224 */ /* 0x000fe400078e0002 */
[----:B------:R-:W-:-:S07]  /*342b0*/  IMAD.MOV.U32 R41, RZ, RZ, R14 ;  /* 0x000000ffff297224 */ /* 0x000fce00078e000e */
[----:B------:R-:W-:Y:S05]  /*342c0*/  WARPSYNC.COLLECTIVE R15, `(.L_x_1777) ;  /* 0x000000000f087348 */ /* 0x000fea0003c00000 */
[----:B------:R0:W1:Y:S02]  /*342d0*/  SHFL.IDX P6, R14, R13, R12, R11 ;  /* 0x0000000c0d0e7389 */ /* 0x00006400000c000b */
[----:B01----:R-:W-:Y:S01]  /*342e0*/  ENDCOLLECTIVE ;  /* 0x000000000000791b */ /* 0x003fe20003800000 */
.L_x_1777:
[----:B------:R-:W-:Y:S02]  /*342f0*/  IMAD.MOV.U32 R13, RZ, RZ, R45 ;  /* 0x000000ffff0d7224 */ /* 0x000fe400078e002d */
[----:B------:R-:W-:Y:S02]  /*34300*/  IMAD.MOV.U32 R12, RZ, RZ, R0 ;  /* 0x000000ffff0c7224 */ /* 0x000fe400078e0000 */
[----:B------:R-:W-:-:S07]  /*34310*/  IMAD.MOV.U32 R40, RZ, RZ, R14 ;  /* 0x000000ffff287224 */ /* 0x000fce00078e000e */
[----:B------:R-:W-:Y:S05]  /*34320*/  WARPSYNC.COLLECTIVE R15, `(.L_x_1778) ;  /* 0x000000000f087348 */ /* 0x000fea0003c00000 */
[----:B------:R0:W1:Y:S02]  /*34330*/  SHFL.IDX P6, R14, R13, R12, R11 ;  /* 0x0000000c0d0e7389 */ /* 0x00006400000c000b */
[----:B01----:R-:W-:Y:S01]  /*34340*/  ENDCOLLECTIVE ;  /* 0x000000000000791b */ /* 0x003fe20003800000 */
.L_x_1778:
[----:B------:R-:W-:Y:S02]  /*34350*/  SEL R48, R41, R40, P0 ;  /* 0x0000002829307207 */ /* 0x000fe40000000000 */
[----:B------:R-:W-:Y:S01]  /*34360*/  SEL R50, R40, R41, P0 ;  /* 0x0000002928327207 */ /* 0x000fe20000000000 */
[----:B------:R-:W-:Y:S02]  /*34370*/  IMAD.MOV.U32 R13, RZ, RZ, R47 ;  /* 0x000000ffff0d7224 */ /* 0x000fe400078e002f */
[----:B------:R-:W-:Y:S02]  /*34380*/  IMAD.MOV.U32 R12, RZ, RZ, R2 ;  /* 0x000000ffff0c7224 */ /* 0x000fe400078e0002 */
[----:B------:R-:W-:Y:S02]  /*34390*/  IMAD.MOV.U32 R47, RZ, RZ, RZ ;  /* 0x000000ffff2f7224 */ /* 0x000fe400078e00ff */
[----:B------:R-:W-:-:S07]  /*343a0*/  IMAD.MOV.U32 R45, RZ, RZ, R14 ;  /* 0x000000ffff2d7224 */ /* 0x000fce00078e000e */
[----:B------:R-:W-:Y:S05]  /*343b0*/  WARPSYNC.COLLECTIVE R15, `(.L_x_1779) ;  /* 0x000000000f087348 */ /* 0x000fea0003c00000 */
[----:B------:R0:W1:Y:S02]  /*343c0*/  SHFL.IDX P6, R14, R13, R12, R11 ;  /* 0x0000000c0d0e7389 */ /* 0x00006400000c000b */
[----:B01----:R-:W-:Y:S01]  /*343d0*/  ENDCOLLECTIVE ;  /* 0x000000000000791b */ /* 0x003fe20003800000 */
.L_x_1779:
[----:B------:R-:W-:Y:S02]  /*343e0*/  IMAD.MOV.U32 R13, RZ, RZ, R49 ;  /* 0x000000ffff0d7224 */ /* 0x000fe400078e0031 */
[----:B------:R-:W-:Y:S02]  /*343f0*/  IMAD.MOV.U32 R12, RZ, RZ, R0 ;  /* 0x000000ffff0c7224 */ /* 0x000fe400078e0000 */
[----:B------:R-:W-:-:S07]  /*34400*/  IMAD.MOV.U32 R42, RZ, RZ, R14 ;  /* 0x000000ffff2a7224 */ /* 0x000fce00078e000e */
[----:B------:R-:W-:Y:S05]  /*34410*/  WARPSYNC.COLLECTIVE R15, `(.L_x_1780) ;  /* 0x000000000f087348 */ /* 0x000fea0003c00000 */
[----:B------:R0:W1:Y:S02]  /*34420*/  SHFL.IDX P6, R14, R13, R12, R11 ;  /* 0x0000000c0d0e7389 */ /* 0x00006400000c000b */
[----:B01----:R-:W-:Y:S01]  /*34430*/  ENDCOLLECTIVE ;  /* 0x000000000000791b */ /* 0x003fe20003800000 */
.L_x_1780:
        /* <DEDUP_REMOVED lines=8> */
.L_x_1781:
[----:B------:R-:W-:Y:S02]  /*344c0*/  IMAD.MOV.U32 R13, RZ, RZ, R53 ;  /* 0x000000ffff0d7224 */ /* 0x000fe400078e0035 */
[----:B------:R-:W-:Y:S02]  /*344d0*/  IMAD.MOV.U32 R12, RZ, RZ, R0 ;  /* 0x000000ffff0c7224 */ /* 0x000fe400078e0000 */
[----:B------:R-:W-:-:S07]  /*344e0*/  IMAD.MOV.U32 R44, RZ, RZ, R14 ;  /* 0x000000ffff2c7224 */ /* 0x000fce00078e000e */
[----:B------:R-:W-:Y:S05]  /*344f0*/  WARPSYNC.COLLECTIVE R15, `(.L_x_1782) ;  /* 0x000000000f087348 */ /* 0x000fea0003c00000 */
[----:B------:R0:W1:Y:S02]  /*34500*/  SHFL.IDX P6, R14, R13, R12, R11 ;  /* 0x0000000c0d0e7389 */ /* 0x00006400000c000b */
[----:B01----:R-:W-:Y:S01]  /*34510*/  ENDCOLLECTIVE ;  /* 0x000000000000791b */ /* 0x003fe20003800000 */
.L_x_1782:
[----:B------:R-:W-:Y:S01]  /*34520*/  SEL R9, R49, R44, P0 ;  /* 0x0000002c31097207 */ /* 0x000fe20000000000 */
[----:B------:R-:W-:Y:S02]  /*34530*/  IMAD.MOV.U32 R13, RZ, RZ, R55 ;  /* 0x000000ffff0d7224 */ /* 0x000fe400078e0037 */
[----:B------:R-:W-:Y:S02]  /*34540*/  IMAD.MOV.U32 R12, RZ, RZ, R2 ;  /* 0x000000ffff0c7224 */ /* 0x000fe400078e0002 */
[----:B------:R-:W-:-:S07]  /*34550*/  IMAD.MOV.U32 R53, RZ, RZ, R14 ;  /* 0x000000ffff357224 */ /* 0x000fce00078e000e */
[----:B------:R-:W-:Y:S05]  /*34560*/  WARPSYNC.COLLECTIVE R15, `(.L_x_1783) ;  /* 0x000000000f087348 */ /* 0x000fea0003c00000 */
[----:B------:R0:W1:Y:S02]  /*34570*/  SHFL.IDX P6, R14, R13, R12, R11 ;  /* 0x0000000c0d0e7389 */ /* 0x00006400000c000b */
[----:B01----:R-:W-:Y:S01]  /*34580*/  ENDCOLLECTIVE ;  /* 0x000000000000791b */ /* 0x003fe20003800000 */
.L_x_1783:
[----:B------:R-:W-:Y:S02]  /*34590*/  IMAD.MOV.U32 R13, RZ, RZ, R57 ;  /* 0x000000ffff0d7224 */ /* 0x000fe400078e0039 */
[----:B------:R-:W-:Y:S02]  /*345a0*/  IMAD.MOV.U32 R12, RZ, RZ, R0 ;  /* 0x000000ffff0c7224 */ /* 0x000fe400078e0000 */
[----:B------:R-:W-:-:S07]  /*345b0*/  IMAD.MOV.U32 R46, RZ, RZ, R14 ;  /* 0x000000ffff2e7224 */ /* 0x000fce00078e000e */
[----:B------:R-:W-:Y:S05]  /*345c0*/  WARPSYNC.COLLECTIVE R15, `(.L_x_1784) ;  /* 0x000000000f087348 */ /* 0x000fea0003c00000 */
[----:B------:R0:W1:Y:S02]  /*345d0*/  SHFL.IDX P6, R14, R13, R12, R11 ;  /* 0x0000000c0d0e7389 */ /* 0x00006400000c000b */
[----:B01----:R-:W-:Y:S01]  /*345e0*/  ENDCOLLECTIVE ;  /* 0x000000000000791b */ /* 0x003fe20003800000 */
.L_x_1784:
        /* <DEDUP_REMOVED lines=8> */
.L_x_1785:
[----:B------:R-:W-:Y:S02]  /*34670*/  IMAD.MOV.U32 R13, RZ, RZ, R61 ;  /* 0x000000ffff0d7224 */ /* 0x000fe400078e003d */
[----:B------:R-:W-:Y:S02]  /*34680*/  IMAD.MOV.U32 R12, RZ, RZ, R0 ;  /* 0x000000ffff0c7224 */ /* 0x000fe400078e0000 */
[----:B------:R-:W-:-:S07]  /*34690*/  IMAD.MOV.U32 R52, RZ, RZ, R14 ;  /* 0x000000ffff347224 */ /* 0x000fce00078e000e */
[----:B------:R-:W-:Y:S05]  /*346a0*/  WARPSYNC.COLLECTIVE R15, `(.L_x_1786) ;  /* 0x000000000f087348 */ /* 0x000fea0003c00000 */
[----:B------:R0:W1:Y:S02]  /*346b0*/  SHFL.IDX P6, R14, R13, R12, R11 ;  /* 0x0000000c0d0e7389 */ /* 0x00006400000c000b */
[----:B01----:R-:W-:Y:S01]  /*346c0*/  ENDCOLLECTIVE ;  /* 0x000000000000791b */ /* 0x003fe20003800000 */
.L_x_1786:
        /* <DEDUP_REMOVED lines=8> */
.L_x_1787:
[----:B------:R-:W-:Y:S02]  /*34750*/  IMAD.MOV.U32 R13, RZ, RZ, R67 ;  /* 0x000000ffff0d7224 */ /* 0x000fe400078e0043 */
[----:B------:R-:W-:Y:S02]  /*34760*/  IMAD.MOV.U32 R12, RZ, RZ, R0 ;  /* 0x000000ffff0c7224 */ /* 0x000fe400078e0000 */
[----:B------:R-:W-:-:S07]  /*34770*/  IMAD.MOV.U32 R54, RZ, RZ, R14 ;  /* 0x000000ffff367224 */ /* 0x000fce00078e000e */
[----:B------:R-:W-:Y:S05]  /*34780*/  WARPSYNC.COLLECTIVE R15, `(.L_x_1788) ;  /* 0x000000000f087348 */ /* 0x000fea0003c00000 */
[----:B------:R0:W1:Y:S02]  /*34790*/  SHFL.IDX P6, R14, R13, R12, R11 ;  /* 0x0000000c0d0e7389 */ /* 0x00006400000c000b */
[----:B01----:R-:W-:Y:S01]  /*347a0*/  ENDCOLLECTIVE ;  /* 0x000000000000791b */ /* 0x003fe20003800000 */
.L_x_1788:
        /* <DEDUP_REMOVED lines=8> */
.L_x_1789:
[----:B------:R-:W-:Y:S02]  /*34830*/  IMAD.MOV.U32 R13, RZ, RZ, R71 ;  /* 0x000000ffff0d7224 */ /* 0x000fe400078e0047 */
[----:B------:R-:W-:Y:S02]  /*34840*/  IMAD.MOV.U32 R12, RZ, RZ, R0 ;  /* 0x000000ffff0c7224 */ /* 0x000fe400078e0000 */
[----:B------:R-:W-:-:S07]  /*34850*/  IMAD.MOV.U32 R56, RZ, RZ, R14 ;  /* 0x000000ffff387224 */ /* 0x000fce00078e000e */
[----:B------:R-:W-:Y:S05]  /*34860*/  WARPSYNC.COLLECTIVE R15, `(.L_x_1790) ;  /* 0x000000000f087348 */ /* 0x000fea0003c00000 */
[----:B------:R0:W1:Y:S02]  /*34870*/  SHFL.IDX P6, R14, R13, R12, R11 ;  /* 0x0000000c0d0e7389 */ /* 0x00006400000c000b */
[----:B01----:R-:W-:Y:S01]  /*34880*/  ENDCOLLECTIVE ;  /* 0x000000000000791b */ /* 0x003fe20003800000 */
.L_x_1790:
[----:B------:R-:W-:Y:S01]  /*34890*/  SEL R39, R56, R67, P0 ;  /* 0x0000004338277207 */ /* 0x000fe20000000000 */
[----:B------:R-:W-:Y:S02]  /*348a0*/  IMAD.MOV.U32 R13, RZ, RZ, R73 ;  /* 0x000000ffff0d7224 */ /* 0x000fe400078e0049 */
[----:B------:R-:W-:Y:S02]  /*348b0*/  IMAD.MOV.U32 R12, RZ, RZ, R2 ;  /* 0x000000ffff0c7224 */ /* 0x000fe400078e0002 */
[----:B------:R-:W-:-:S07]  /*348c0*/  IMAD.MOV.U32 R71, RZ, RZ, R14 ;  /* 0x000000ffff477224 */ /* 0x000fce00078e000e */
[----:B------:R-:W-:Y:S05]  /*348d0*/  WARPSYNC.COLLECTIVE R15, `(.L_x_1791) ;  /* 0x000000000f087348 */ /* 0x000fea0003c00000 */
[----:B------:R0:W1:Y:S02]  /*348e0*/  SHFL.IDX P6, R14, R13, R12, R11 ;  /* 0x0000000c0d0e7389 */ /* 0x00006400000c000b */
[----:B01----:R-:W-:Y:S01]  /*348f0*/  ENDCOLLECTIVE ;  /* 0x000000000000791b */ /* 0x003fe20003800000 */
.L_x_1791:
[----:B------:R-:W-:Y:S02]  /*34900*/  IMAD.MOV.U32 R13, RZ, RZ, R75 ;  /* 0x000000ffff0d7224 */ /* 0x000fe400078e004b */
[----:B------:R-:W-:Y:S02]  /*34910*/  IMAD.MOV.U32 R12, RZ, RZ, R0 ;  /* 0x000000ffff0c7224 */ /* 0x000fe400078e0000 */
[----:B------:R-:W-:-:S07]  /*34920*/  IMAD.MOV.U32 R58, RZ, RZ, R14 ;  /* 0x000000ffff3a7224 */ /* 0x000fce00078e000e */
[----:B------:R-:W-:Y:S05]  /*34930*/  WARPSYNC.COLLECTIVE R15, `(.L_x_1792) ;  /* 0x000000000f087348 */ /* 0x000fea0003c00000 */
[----:B------:R0:W1:Y:S02]  /*34940*/  SHFL.IDX P6, R14, R13, R12, R11 ;  /* 0x0000000c0d0e7389 */ /* 0x00006400000c000b */
[----:B01----:R-:W-:Y:S01]  /*34950*/  ENDCOLLECTIVE ;  /* 0x000000000000791b */ /* 0x003fe20003800000 */
.L_x_1792:
[----:B------:R-:W-:Y:S02]  /*34960*/  IMAD.MOV.U32 R13, RZ, RZ, R77 ;  /* 0x000000ffff0d7224 */ /* 0x000fe400078e004d */
[----:B------:R-:W-:Y:S02]  /*34970*/  IMAD.MOV.U32 R12, RZ, RZ, R2 ;  /* 0x000000ffff0c7224 */ /* 0x000fe400078e0002 */
[----:B------:R-:W-:-:S07]  /*34980*/  IMAD.MOV.U32 R75, RZ, RZ, R14 ;  /* 0x000000ffff4b7224 */ /* 0x000fce00078e000e */
[----:B------:R-:W-:Y:S05]  /*34990*/  WARPSYNC.COLLECTIVE R15, `(.L_x_1793) ;  /* 0x000000000f087348 */ /* 0x000fea0003c00000 */
[----:B------:R0:W1:Y:S02]  /*349a0*/  SHFL.IDX P6, R14, R13, R12, R11 ;  /* 0x0000000c0d0e7389 */ /* 0x00006400000c000b */
[----:B01----:R-:W-:Y:S01]  /*349b0*/  ENDCOLLECTIVE ;  /* 0x000000000000791b */ /* 0x003fe20003800000 */
.L_x_1793:
[----:B------:R-:W-:Y:S02]  /*349c0*/  SEL R12, R37, R20, P0 ;  /* 0x00000014250c7207 */ /* 0x000fe40000000000 */
[----:B------:R-:W-:Y:S02]  /*349d0*/  SEL R11, R44, R49, P0 ;  /* 0x000000312c0b7207 */ /* 0x000fe40000000000 */
[----:B------:R-:W-:Y:S02]  /*349e0*/  SEL R13, R71, R58, P0 ;  /* 0x0000003a470d7207 */ /* 0x000fe40000000000 */
[----:B------:R-:W-:Y:S01]  /*349f0*/  SEL R15, R58, R71, P0 ;  /* 0x000000473a0f7207 */ /* 0x000fe20000000000 */
[----:B------:R-:W-:Y:S01]  /*34a00*/  IMAD.MOV.U32 R60, RZ, RZ, R14 ;  /* 0x000000ffff3c7224 */ /* 0x000fe200078e000e */
[----:B------:R-:W-:Y:S02]  /*34a10*/  SEL R14, R20, R37, P0 ;  /* 0x00000025140e7207 */ /* 0x000fe40000000000 */
[----:B------:R-:W-:Y:S01]  /*34a20*/  SEL R37, R67, R56, P0 ;  /* 0x0000003843257207 */ /* 0x000fe20000000000 */
[----:B------:R-:W-:Y:S06]  /*34a30*/  BRA `(.L_x_1794) ;  /* 0xffffff5c00f07947 */ /* 0x000fec000383ffff */
.L_x_1607:
        /* <DEDUP_REMOVED lines=11> */
.L_x_1796:
[----:B------:R-:W-:Y:S05]  /*34af0*/  BSYNC B1 ;  /* 0x0000000000017941 */ /* 0x000fea0003800000 */
.L_x_1795:
[----:B------:R-:W-:Y:S05]  /*34b00*/  BRA `(.L_x_1797) ;  /* 0xffffff9000147947 */ /* 0x000fea000383ffff */
.L_x_1609:
[----:B------:R-:W-:Y:S01]  /*34b10*/  BSSY B1, `(.L_x_1798) ;  /* 0x0000006000017945 */ /* 0x000fe20003800000 */
[----:B------:R-:W-:-:S07]  /*34b20*/  IMAD.MOV.U32 R15, RZ, RZ, -0x1 ;  /* 0xffffffffff0f7424 */ /* 0x000fce00078e00ff */
[----:B01----:R-:W-:Y:S05]  /*34b30*/  WARPSYNC.COLLECTIVE R15, `(.L_x_1799) ;  /* 0x000000000f0c7348 */ /* 0x003fea0003c00000 */
[----:B------:R-:W-:Y:S02]  /*34b40*/  ELECT P6, UR62, PT ;  /* 0x00000000003e782f */ /* 0x000fe400038c0000 */
[----:B------:R-:W-:Y:S01]  /*34b50*/  MOV R14, UR62 ;  /* 0x0000003e000e7c02 */ /* 0x000fe20008000f00 */
[----:B01----:R-:W-:Y:S10]  /*34b60*/  ENDCOLLECTIVE ;  /* 0x000000000000791b */ /* 0x003ff40003800000 */
.L_x_1799:
[----:B------:R-:W-:Y:S05]  /*34b70*/  BSYNC B1 ;  /* 0x0000000000017941 */ /* 0x000fea0003800000 */
.L_x_1798:
[----:B------:R-:W-:Y:S05]  /*34b80*/  BRA `(.L_x_1608) ;  /* 0xffffff90000c7947 */ /* 0x000fea000383ffff */
.L_x_1611:
[----:B-1----:R1:W2:Y:S02]  /*34b90*/  SYNCS.PHASECHK.TRANS64.TRYWAIT P0, [R12+URZ+0x29820], R5 ;  /* 0x029820050c0075a7 */ /* 0x0022a4000800017f */
[----:B--2---:R-:W-:Y:S05]  /*34ba0*/  @!P0 NANOSLEEP.SYNCS 0x989680 ;  /* 0x009896800000895d */ /* 0x004fea0003900000 */
[----:B------:R-:W2:Y:S02]  /*34bb0*/  @!P0 SYNCS.PHASECHK.TRANS64 P0, [R12+URZ+0x29820], R5 ;  /* 0x029820050c0085a7 */ /* 0x000ea4000800007f */
[----:B--2---:R-:W-:Y:S05]  /*34bc0*/  @!P0 BRA `(.L_x_1611) ;  /* 0xfffffffc00f08947 */ /* 0x004fea000383ffff */
[----:B------:R-:W-:Y:S05]  /*34bd0*/  BRA `(.L_x_1800) ;  /* 0xffffff9000287947 */ /* 0x000fea000383ffff */
.L_x_1615:
[----:B0-----:R0:W2:Y:S02]  /*34be0*/  SYNCS.PHASECHK.TRANS64.TRYWAIT P0, [R8+URZ+0x298a0], R11 ;  /* 0x0298a00b080075a7 */ /* 0x0010a4000800017f */
[----:B--2---:R-:W-:Y:S05]  /*34bf0*/  @!P0 NANOSLEEP.SYNCS 0x989680 ;  /* 0x009896800000895d */ /* 0x004fea0003900000 */
[----:B------:R-:W2:Y:S02]  /*34c00*/  @!P0 SYNCS.PHASECHK.TRANS64 P0, [R8+URZ+0x298a0], R11 ;  /* 0x0298a00b080085a7 */ /* 0x000ea4000800007f */
[----:B--2---:R-:W-:Y:S05]  /*34c10*/  @!P0 BRA `(.L_x_1615) ;  /* 0xfffffffc00f08947 */ /* 0x004fea000383ffff */
[----:B------:R-:W-:Y:S05]  /*34c20*/  BRA `(.L_x_1801) ;  /* 0xffffff9000487947 */ /* 0x000fea000383ffff */
.L_x_1622:
[----:B-1----:R1:W2:Y:S02]  /*34c30*/  SYNCS.PHASECHK.TRANS64.TRYWAIT P0, [R8+URZ+0x298c0], R11 ;  /* 0x0298c00b080075a7 */ /* 0x0022a4000800017f */
[----:B--2---:R-:W-:Y:S05]  /*34c40*/  @!P0 NANOSLEEP.SYNCS 0x989680 ;  /* 0x009896800000895d */ /* 0x004fea0003900000 */
[----:B------:R-:W2:Y:S02]  /*34c50*/  @!P0 SYNCS.PHASECHK.TRANS64 P0, [R8+URZ+0x298c0], R11 ;  /* 0x0298c00b080085a7 */ /* 0x000ea4000800007f */
[----:B--2---:R-:W-:Y:S05]  /*34c60*/  @!P0 BRA `(.L_x_1622) ;  /* 0xfffffffc00f08947 */ /* 0x004fea000383ffff */
[----:B------:R-:W-:Y:S05]  /*34c70*/  BRA `(.L_x_1802) ;  /* 0xffffff9400407947 */ /* 0x000fea000383ffff */
.L_x_1629:
[----:B0-----:R0:W1:Y:S02]  /*34c80*/  SYNCS.PHASECHK.TRANS64.TRYWAIT P1, [R8+URZ+0x298a0], R7 ;  /* 0x0298a007080075a7 */ /* 0x001064000802017f */
[----:B-1----:R-:W-:Y:S05]  /*34c90*/  @!P1 NANOSLEEP.SYNCS 0x989680 ;  /* 0x009896800000995d */ /* 0x002fea0003900000 */
[----:B------:R-:W1:Y:S02]  /*34ca0*/  @!P1 SYNCS.PHASECHK.TRANS64 P1, [R8+URZ+0x298a0], R7 ;  /* 0x0298a007080095a7 */ /* 0x000e64000802007f */
[----:B-1----:R-:W-:Y:S05]  /*34cb0*/  @!P1 BRA `(.L_x_1629) ;  /* 0xfffffffc00f09947 */ /* 0x002fea000383ffff */
[----:B------:R-:W-:Y:S05]  /*34cc0*/  BRA `(.L_x_1803) ;  /* 0xffffff9800287947 */ /* 0x000fea000383ffff */
.L_x_1636:
[----:B-1----:R1:W2:Y:S02]  /*34cd0*/  SYNCS.PHASECHK.TRANS64.TRYWAIT P1, [R8+URZ+0x298c0], R7 ;  /* 0x0298c007080075a7 */ /* 0x0022a4000802017f */
[----:B--2---:R-:W-:Y:S05]  /*34ce0*/  @!P1 NANOSLEEP.SYNCS 0x989680 ;  /* 0x009896800000995d */ /* 0x004fea0003900000 */
[----:B------:R-:W2:Y:S02]  /*34cf0*/  @!P1 SYNCS.PHASECHK.TRANS64 P1, [R8+URZ+0x298c0], R7 ;  /* 0x0298c007080095a7 */ /* 0x000ea4000802007f */
[----:B--2---:R-:W-:Y:S05]  /*34d00*/  @!P1 BRA `(.L_x_1636) ;  /* 0xfffffffc00f09947 */ /* 0x004fea000383ffff */
[----:B------:R-:W-:Y:S05]  /*34d10*/  BRA `(.L_x_1804) ;  /* 0xffffff9c00187947 */ /* 0x000fea000383ffff */
.L_x_1659:
        /* <DEDUP_REMOVED lines=11> */
.L_x_1806:
[----:B------:R-:W-:Y:S05]  /*34dd0*/  BSYNC B0 ;  /* 0x0000000000007941 */ /* 0x000fea0003800000 */
.L_x_1805:
[----:B------:R-:W-:Y:S05]  /*34de0*/  BRA `(.L_x_1807) ;  /* 0xffffffac00647947 */ /* 0x000fea000383ffff */
.L_x_1661:
[----:B------:R-:W-:Y:S01]  /*34df0*/  BSSY B0, `(.L_x_1808) ;  /* 0x0000006000007945 */ /* 0x000fe20003800000 */
[----:B------:R-:W-:-:S07]  /*34e00*/  IMAD.MOV.U32 R15, RZ, RZ, -0x1 ;  /* 0xffffffffff0f7424 */ /* 0x000fce00078e00ff */
[----:B01----:R-:W-:Y:S05]  /*34e10*/  WARPSYNC.COLLECTIVE R15, `(.L_x_1809) ;  /* 0x000000000f0c7348 */ /* 0x003fea0003c00000 */
[----:B------:R-:W-:Y:S02]  /*34e20*/  ELECT P6, UR62, PT ;  /* 0x00000000003e782f */ /* 0x000fe400038c0000 */
[----:B------:R-:W-:Y:S01]  /*34e30*/  MOV R14, UR62 ;  /* 0x0000003e000e7c02 */ /* 0x000fe20008000f00 */
[----:B01----:R-:W-:Y:S10]  /*34e40*/  ENDCOLLECTIVE ;  /* 0x000000000000791b */ /* 0x003ff40003800000 */
.L_x_1809:
[----:B------:R-:W-:Y:S05]  /*34e50*/  BSYNC B0 ;  /* 0x0000000000007941 */ /* 0x000fea0003800000 */
.L_x_1808:
[----:B------:R-:W-:Y:S05]  /*34e60*/  BRA `(.L_x_1810) ;  /* 0xffffffac005c7947 */ /* 0x000fea000383ffff */
.L_x_1664:
[----:B0-----:R0:W1:Y:S02]  /*34e70*/  SYNCS.PHASECHK.TRANS64.TRYWAIT P2, [R5+URZ+0x29880], R6 ;  /* 0x02988006050075a7 */ /* 0x001064000804017f */
[----:B-1----:R-:W-:Y:S05]  /*34e80*/  @!P2 NANOSLEEP.SYNCS 0x989680 ;  /* 0x009896800000a95d */ /* 0x002fea0003900000 */
[----:B------:R-:W1:Y:S02]  /*34e90*/  @!P2 SYNCS.PHASECHK.TRANS64 P2, [R5+URZ+0x29880], R6 ;  /* 0x029880060500a5a7 */ /* 0x000e64000804007f */
[----:B-1----:R-:W-:Y:S05]  /*34ea0*/  @!P2 BRA `(.L_x_1664) ;  /* 0xfffffffc00f0a947 */ /* 0x002fea000383ffff */
[----:B------:R-:W-:Y:S05]  /*34eb0*/  BRA `(.L_x_1811) ;  /* 0xffffffac00d47947 */ /* 0x000fea000383ffff */
.L_x_1666:
[----:B-1----:R1:W2:Y:S02]  /*34ec0*/  SYNCS.PHASECHK.TRANS64.TRYWAIT P2, [R5+URZ+0x29840], R6 ;  /* 0x02984006050075a7 */ /* 0x0022a4000804017f */
[----:B--2---:R-:W-:Y:S05]  /*34ed0*/  @!P2 NANOSLEEP.SYNCS 0x989680 ;  /* 0x009896800000a95d */ /* 0x004fea0003900000 */
[----:B------:R-:W2:Y:S02]  /*34ee0*/  @!P2 SYNCS.PHASECHK.TRANS64 P2, [R5+URZ+0x29840], R6 ;  /* 0x029840060500a5a7 */ /* 0x000ea4000804007f */
[----:B--2---:R-:W-:Y:S05]  /*34ef0*/  @!P2 BRA `(.L_x_1666) ;  /* 0xfffffffc00f0a947 */ /* 0x004fea000383ffff */
[----:B------:R-:W-:Y:S05]  /*34f00*/  BRA `(.L_x_1812) ;  /* 0xffffffb000347947 */ /* 0x000fea000383ffff */
.L_x_1669:
[----:B0-----:R-:W0:Y:S01]  /*34f10*/  S2R R5, SR_CgaCtaId ;  /* 0x0000000000057919 */ /* 0x001e220000008800 */
[----:B------:R-:W-:-:S04]  /*34f20*/  MOV R4, 0x400 ;  /* 0x0000040000047802 */ /* 0x000fc80000000f00 */
[----:B0-----:R-:W-:-:S04]  /*34f30*/  LEA R4, R5, R4, 0x18 ;  /* 0x0000000405047211 */ /* 0x001fc800078ec0ff */
[----:B------:R0:W2:Y:S03]  /*34f40*/  SYNCS.PHASECHK.TRANS64.TRYWAIT P0, [R4+URZ+0x29820], R3 ;  /* 0x02982003040075a7 */ /* 0x0000a6000800017f */
[----:B--2---:R-:W-:Y:S05]  /*34f50*/  @!P0 NANOSLEEP.SYNCS 0x989680 ;  /* 0x009896800000895d */ /* 0x004fea0003900000 */
[----:B------:R-:W2:Y:S02]  /*34f60*/  @!P0 SYNCS.PHASECHK.TRANS64 P0, [R4+URZ+0x29820], R3 ;  /* 0x02982003040085a7 */ /* 0x000ea4000800007f */
[----:B--2---:R-:W-:Y:S05]  /*34f70*/  @!P0 BRA `(.L_x_1669) ;  /* 0xfffffffc00e48947 */ /* 0x004fea000383ffff */
[----:B------:R-:W-:Y:S05]  /*34f80*/  BRA `(.L_x_1813) ;  /* 0xffffffb400787947 */ /* 0x000fea000383ffff */
.L_x_1675:
[----:B-1----:R1:W3:Y:S02]  /*34f90*/  SYNCS.PHASECHK.TRANS64.TRYWAIT P0, [R4+URZ+0x29880], R3 ;  /* 0x02988003040075a7 */ /* 0x0022e4000800017f */
[----:B---3--:R-:W-:Y:S05]  /*34fa0*/  @!P0 NANOSLEEP.SYNCS 0x989680 ;  /* 0x009896800000895d */ /* 0x008fea0003900000 */
[----:B------:R-:W3:Y:S02]  /*34fb0*/  @!P0 SYNCS.PHASECHK.TRANS64 P0, [R4+URZ+0x29880], R3 ;  /* 0x02988003040085a7 */ /* 0x000ee4000800007f */
[----:B---3--:R-:W-:Y:S05]  /*34fc0*/  @!P0 BRA `(.L_x_1675) ;  /* 0xfffffffc00f08947 */ /* 0x008fea000383ffff */
[----:B------:R-:W-:Y:S05]  /*34fd0*/  BRA `(.L_x_1814) ;  /* 0xffffffb800307947 */ /* 0x000fea000383ffff */
.L_x_1680:
[----:B--2---:R2:W3:Y:S02]  /*34fe0*/  SYNCS.PHASECHK.TRANS64.TRYWAIT P0, [R4+URZ+0x29840], R3 ;  /* 0x02984003040075a7 */ /* 0x0044e4000800017f */
[----:B---3--:R-:W-:Y:S05]  /*34ff0*/  @!P0 NANOSLEEP.SYNCS 0x989680 ;  /* 0x009896800000895d */ /* 0x008fea0003900000 */
[----:B------:R-:W3:Y:S02]  /*35000*/  @!P0 SYNCS.PHASECHK.TRANS64 P0, [R4+URZ+0x29840], R3 ;  /* 0x02984003040085a7 */ /* 0x000ee4000800007f */
[----:B---3--:R-:W-:Y:S05]  /*35010*/  @!P0 BRA `(.L_x_1680) ;  /* 0xfffffffc00f08947 */ /* 0x008fea000383ffff */
[----:B------:R-:W-:Y:S05]  /*35020*/  BRA `(.L_x_1815) ;  /* 0xffffffb800b87947 */ /* 0x000fea000383ffff */
.L_x_1688:
[----:B---3--:R3:W4:Y:S02]  /*35030*/  SYNCS.PHASECHK.TRANS64.TRYWAIT P2, [R20+URZ+0x29870], R3 ;  /* 0x02987003140075a7 */ /* 0x008724000804017f */
[----:B----4-:R-:W-:Y:S05]  /*35040*/  @!P2 NANOSLEEP.SYNCS 0x989680 ;  /* 0x009896800000a95d */ /* 0x010fea0003900000 */
[----:B------:R-:W4:Y:S02]  /*35050*/  @!P2 SYNCS.PHASECHK.TRANS64 P2, [R20+URZ+0x29870], R3 ;  /* 0x029870031400a5a7 */ /* 0x000f24000804007f */
[----:B----4-:R-:W-:Y:S05]  /*35060*/  @!P2 BRA `(.L_x_1688) ;  /* 0xfffffffc00f0a947 */ /* 0x010fea000383ffff */
[----:B------:R-:W-:Y:S05]  /*35070*/  BRA `(.L_x_1816) ;  /* 0xffffffbc00e87947 */ /* 0x000fea000383ffff */
.L_x_1690:
[----:B---3--:R3:W4:Y:S02]  /*35080*/  SYNCS.PHASECHK.TRANS64.TRYWAIT P2, [R20+URZ+0x29860], R3 ;  /* 0x02986003140075a7 */ /* 0x008724000804017f */
[----:B----4-:R-:W-:Y:S05]  /*35090*/  @!P2 NANOSLEEP.SYNCS 0x989680 ;  /* 0x009896800000a95d */ /* 0x010fea0003900000 */
[----:B------:R-:W4:Y:S02]  /*350a0*/  @!P2 SYNCS.PHASECHK.TRANS64 P2, [R20+URZ+0x29860], R3 ;  /* 0x029860031400a5a7 */ /* 0x000f24000804007f */
[----:B----4-:R-:W-:Y:S05]  /*350b0*/  @!P2 BRA `(.L_x_1690) ;  /* 0xfffffffc00f0a947 */ /* 0x010fea000383ffff */
[----:B------:R-:W-:Y:S05]  /*350c0*/  BRA `(.L_x_1817) ;  /* 0xffffffbc00f07947 */ /* 0x000fea000383ffff */
.L_x_1697:
[----:B---3--:R3:W4:Y:S02]  /*350d0*/  SYNCS.PHASECHK.TRANS64.TRYWAIT P0, [R17+URZ+0x29870], R0 ;  /* 0x02987000110075a7 */ /* 0x008724000800017f */
[----:B----4-:R-:W-:Y:S05]  /*350e0*/  @!P0 NANOSLEEP.SYNCS 0x989680 ;  /* 0x009896800000895d */ /* 0x010fea0003900000 */
[----:B------:R-:W4:Y:S02]  /*350f0*/  @!P0 SYNCS.PHASECHK.TRANS64 P0, [R17+URZ+0x29870], R0 ;  /* 0x02987000110085a7 */ /* 0x000f24000800007f */
[----:B----4-:R-:W-:Y:S05]  /*35100*/  @!P0 BRA `(.L_x_1697) ;  /* 0xfffffffc00f08947 */ /* 0x010fea000383ffff */
[----:B------:R-:W-:Y:S05]  /*35110*/  BRA `(.L_x_1818) ;  /* 0xffffffc400d47947 */ /* 0x000fea000383ffff */
.L_x_1699:
[----:B---3--:R3:W4:Y:S02]  /*35120*/  SYNCS.PHASECHK.TRANS64.TRYWAIT P0, [R17+URZ+0x29860], R0 ;  /* 0x02986000110075a7 */ /* 0x008724000800017f */
[----:B----4-:R-:W-:Y:S05]  /*35130*/  @!P0 NANOSLEEP.SYNCS 0x989680 ;  /* 0x009896800000895d */ /* 0x010fea0003900000 */
[----:B------:R-:W4:Y:S02]  /*35140*/  @!P0 SYNCS.PHASECHK.TRANS64 P0, [R17+URZ+0x29860], R0 ;  /* 0x02986000110085a7 */ /* 0x000f24000800007f */
[----:B----4-:R-:W-:Y:S05]  /*35150*/  @!P0 BRA `(.L_x_1699) ;  /* 0xfffffffc00f08947 */ /* 0x010fea000383ffff */
[----:B------:R-:W-:Y:S05]  /*35160*/  BRA `(.L_x_1819) ;  /* 0xffffffc400dc7947 */ /* 0x000fea000383ffff */
.L_x_1703:
[----:B------:R-:W2:Y:S01]  /*35170*/  LDL R3, [R1] ;  /* 0x0000000001037983 */ /* 0x000ea20000100800 */
[----:B------:R-:W-:Y:S01]  /*35180*/  BSSY B0, `(.L_x_1820) ;  /* 0x0000008000007945 */ /* 0x000fe20003800000 */
[----:B------:R-:W-:Y:S02]  /*35190*/  IMAD.MOV.U32 R12, RZ, RZ, RZ ;  /* 0x000000ffff0c7224 */ /* 0x000fe400078e00ff */
[----:B------:R-:W-:Y:S02]  /*351a0*/  IMAD.MOV.U32 R11, RZ, RZ, 0x1f ;  /* 0x0000001fff0b7424 */ /* 0x000fe400078e00ff */
[----:B------:R-:W-:Y:S02]  /*351b0*/  IMAD.MOV.U32 R15, RZ, RZ, -0x1 ;  /* 0xffffffffff0f7424 */ /* 0x000fe400078e00ff */
[----:B--2---:R-:W-:-:S07]  /*351c0*/  IMAD.MOV.U32 R13, RZ, RZ, R3 ;  /* 0x000000ffff0d7224 */ /* 0x004fce00078e0003 */
[----:B------:R-:W-:Y:S05]  /*351d0*/  WARPSYNC.COLLECTIVE R15, `(.L_x_1821) ;  /* 0x000000000f087348 */ /* 0x000fea0003c00000 */
[----:B------:R0:W1:Y:S02]  /*351e0*/  SHFL.IDX P6, R14, R13, R12, R11 ;  /* 0x0000000c0d0e7389 */ /* 0x00006400000c000b */
[----:B01----:R-:W-:Y:S01]  /*351f0*/  ENDCOLLECTIVE ;  /* 0x000000000000791b */ /* 0x003fe20003800000 */
.L_x_1821:
[----:B------:R-:W-:Y:S05]  /*35200*/  BSYNC B0 ;  /* 0x0000000000007941 */ /* 0x000fea0003800000 */
.L_x_1820:
[----:B------:R0:W5:Y:S01]  /*35210*/  LDL R2, [R1+0xc] ;  /* 0x00000c0001027983 */ /* 0x0001620000100800 */
[----:B------:R-:W-:Y:S02]  /*35220*/  IMAD.MOV.U32 R13, RZ, RZ, R3 ;  /* 0x000000ffff0d7224 */ /* 0x000fe400078e0003 */
[----:B------:R-:W-:Y:S02]  /*35230*/  IMAD.MOV.U32 R12, RZ, RZ, 0x1 ;  /* 0x00000001ff0c7424 */ /* 0x000fe400078e00ff */
[----:B------:R-:W-:Y:S02]  /*35240*/  IMAD.MOV.U32 R11, RZ, RZ, 0x1f ;  /* 0x0000001fff0b7424 */ /* 0x000fe400078e00ff */
[----:B------:R-:W-:Y:S02]  /*35250*/  IMAD.MOV.U32 R15, RZ, RZ, -0x1 ;  /* 0xffffffffff0f7424 */ /* 0x000fe400078e00ff */
[----:B0-----:R-:W-:-:S07]  /*35260*/  IMAD.MOV.U32 R0, RZ, RZ, R14 ;  /* 0x000000ffff007224 */ /* 0x001fce00078e000e */
[----:B-----5:R-:W-:Y:S05]  /*35270*/  WARPSYNC.COLLECTIVE R15, `(.L_x_1822) ;  /* 0x000000000f087348 */ /* 0x020fea0003c00000 */
[----:B------:R0:W1:Y:S02]  /*35280*/  SHFL.IDX P6, R14, R13, R12, R11 ;  /* 0x0000000c0d0e7389 */ /* 0x00006400000c000b */
[----:B01---5:R-:W-:Y:S01]  /*35290*/  ENDCOLLECTIVE ;  /* 0x000000000000791b */ /* 0x023fe20003800000 */
.L_x_1822:
        /* <DEDUP_REMOVED lines=12> */
[----:B0-----:R-:W-:Y:S02]  /*35360*/  IMAD.MOV.U32 R3, RZ, RZ, RZ ;  /* 0x000000ffff037224 */ /* 0x001fe400078e00ff */
[----:B--2---:R-:W-:Y:S01]  /*35370*/  @!P1 IMAD.MOV.U32 R3, RZ, RZ, R2 ;  /* 0x000000ffff039224 */ /* 0x004fe200078e0002 */
[----:B------:R-:W-:-:S03]  /*35380*/  ISETP.NE.AND P1, PT, R7, RZ, PT ;  /* 0x000000ff0700720c */ /* 0x000fc60003f25270 */
[----:B------:R-:W-:-:S10]  /*35390*/  IMAD.MOV.U32 R13, RZ, RZ, R3 ;  /* 0x000000ffff0d7224 */ /* 0x000fd400078e0003 */
[----:B------:R-:W-:Y:S05]  /*353a0*/  WARPSYNC.COLLECTIVE R15, `(.L_x_1823) ;  /* 0x000000000f087348 */ /* 0x000fea0003c00000 */
[----:B------:R0:W1:Y:S02]  /*353b0*/  SHFL.UP P6, R14, R13, R12, R11 ;  /* 0x0400000c0d0e7389 */ /* 0x00006400000c000b */
[----:B01----:R-:W-:Y:S01]  /*353c0*/  ENDCOLLECTIVE ;  /* 0x000000000000791b */ /* 0x003fe20003800000 */
.L_x_1823:
[----:B------:R-:W-:Y:S01]  /*353d0*/  IMAD.MOV.U32 R12, RZ, RZ, 0x2 ;  /* 0x00000002ff0c7424 */ /* 0x000fe200078e00ff */
[----:B------:R-:W-:-:S05]  /*353e0*/  SEL R14, R14, RZ, P1 ;  /* 0x000000ff0e0e7207 */ /* 0x000fca0000800000 */
[----:B------:R-:W-:-:S04]  /*353f0*/  IMAD.IADD R2, R3, 0x1, R14 ;  /* 0x0000000103027824 */ /* 0x000fc800078e020e */
[----:B------:R-:W-:-:S07]  /*35400*/  IMAD.MOV.U32 R13, RZ, RZ, R2 ;  /* 0x000000ffff0d7224 */ /* 0x000fce00078e0002 */
[----:B------:R-:W-:Y:S05]  /*35410*/  WARPSYNC.COLLECTIVE R15, `(.L_x_1824) ;  /* 0x000000000f087348 */ /* 0x000fea0003c00000 */
[----:B------:R0:W1:Y:S02]  /*35420*/  SHFL.UP P6, R14, R13, R12, R11 ;  /* 0x0400000c0d0e7389 */ /* 0x00006400000c000b */
[----:B01----:R-:W-:Y:S01]  /*35430*/  ENDCOLLECTIVE ;  /* 0x000000000000791b */ /* 0x003fe20003800000 */
.L_x_1824:
[----:B------:R-:W-:Y:S01]  /*35440*/  IMAD.MOV.U32 R12, RZ, RZ, 0x4 ;  /* 0x00000004ff0c7424 */ /* 0x000fe200078e00ff */
[----:B------:R-:W-:-:S05]  /*35450*/  SEL R5, R14, RZ, P2 ;  /* 0x000000ff0e057207 */ /* 0x000fca0001000000 */
[----:B------:R-:W-:-:S04]  /*35460*/  IMAD.IADD R2, R2, 0x1, R5 ;  /* 0x0000000102027824 */ /* 0x000fc800078e0205 */
[----:B------:R-:W-:-:S07]  /*35470*/  IMAD.MOV.U32 R13, RZ, RZ, R2 ;  /* 0x000000ffff0d7224 */ /* 0x000fce00078e0002 */
[----:B------:R-:W-:Y:S05]  /*35480*/  WARPSYNC.COLLECTIVE R15, `(.L_x_1825) ;  /* 0x000000000f087348 */ /* 0x000fea0003c00000 */
[----:B------:R0:W1:Y:S02]  /*35490*/  SHFL.UP P6, R14, R13, R12, R11 ;  /* 0x0400000c0d0e7389 */ /* 0x00006400000c000b */
[----:B01----:R-:W-:Y:S01]  /*354a0*/  ENDCOLLECTIVE ;  /* 0x000000000000791b */ /* 0x003fe20003800000 */
.L_x_1825:
[----:B------:R-:W-:Y:S01]  /*354b0*/  IMAD.MOV.U32 R12, RZ, RZ, 0x8 ;  /* 0x00000008ff0c7424 */ /* 0x000fe200078e00ff */
[----:B------:R-:W-:-:S05]  /*354c0*/  SEL R5, R14, RZ, P3 ;  /* 0x000000ff0e057207 */ /* 0x000fca0001800000 */
[----:B------:R-:W-:-:S04]  /*354d0*/  IMAD.IADD R2, R2, 0x1, R5 ;  /* 0x0000000102027824 */ /* 0x000fc800078e0205 */
[----:B------:R-:W-:-:S07]  /*354e0*/  IMAD.MOV.U32 R13, RZ, RZ, R2 ;  /* 0x000000ffff0d7224 */ /* 0x000fce00078e0002 */
[----:B------:R-:W-:Y:S05]  /*354f0*/  WARPSYNC.COLLECTIVE R15, `(.L_x_1826) ;  /* 0x000000000f087348 */ /* 0x000fea0003c00000 */
[----:B------:R0:W1:Y:S02]  /*35500*/  SHFL.UP P6, R14, R13, R12, R11 ;  /* 0x0400000c0d0e7389 */ /* 0x00006400000c000b */
[----:B01----:R-:W-:Y:S01]  /*35510*/  ENDCOLLECTIVE ;  /* 0x000000000000791b */ /* 0x003fe20003800000 */
.L_x_1826:
[----:B------:R-:W-:Y:S01]  /*35520*/  IMAD.MOV.U32 R12, RZ, RZ, 0x10 ;  /* 0x00000010ff0c7424 */ /* 0x000fe200078e00ff */
[----:B------:R-:W-:-:S05]  /*35530*/  SEL R5, R14, RZ, P4 ;  /* 0x000000ff0e057207 */ /* 0x000fca0002000000 */
[----:B------:R-:W-:-:S04]  /*35540*/  IMAD.IADD R2, R2, 0x1, R5 ;  /* 0x0000000102027824 */ /* 0x000fc800078e0205 */
[----:B------:R-:W-:-:S07]  /*35550*/  IMAD.MOV.U32 R13, RZ, RZ, R2 ;  /* 0x000000ffff0d7224 */ /* 0x000fce00078e0002 */
[----:B------:R-:W-:Y:S05]  /*35560*/  WARPSYNC.COLLECTIVE R15, `(.L_x_1827) ;  /* 0x000000000f087348 */ /* 0x000fea0003c00000 */
[----:B------:R0:W1:Y:S02]  /*35570*/  SHFL.UP P6, R14, R13, R12, R11 ;  /* 0x0400000c0d0e7389 */ /* 0x00006400000c000b */
[----:B01----:R-:W-:Y:S01]  /*35580*/  ENDCOLLECTIVE ;  /* 0x000000000000791b */ /* 0x003fe20003800000 */
.L_x_1827:
[----:B------:R-:W-:Y:S02]  /*35590*/  IMAD.MOV.U32 R12, RZ, RZ, 0x1f ;  /* 0x0000001fff0c7424 */ /* 0x000fe400078e00ff */
[----:B------:R-:W-:Y:S01]  /*355a0*/  IMAD.MOV.U32 R11, RZ, RZ, 0x1f ;  /* 0x0000001fff0b7424 */ /* 0x000fe200078e00ff */
[----:B------:R-:W-:-:S05]  /*355b0*/  SEL R5, R14, RZ, P5 ;  /* 0x000000ff0e057207 */ /* 0x000fca0002800000 */
[----:B------:R-:W-:-:S04]  /*355c0*/  IMAD.IADD R2, R2, 0x1, R5 ;  /* 0x0000000102027824 */ /* 0x000fc800078e0205 */
[----:B------:R-:W-:-:S07]  /*355d0*/  IMAD.MOV.U32 R13, RZ, RZ, R2 ;  /* 0x000000ffff0d7224 */ /* 0x000fce00078e0002 */
[----:B------:R-:W-:Y:S05]  /*355e0*/  WARPSYNC.COLLECTIVE R15, `(.L_x_1828) ;  /* 0x000000000f087348 */ /* 0x000fea0003c00000 */
[----:B------:R0:W1:Y:S02]  /*355f0*/  SHFL.IDX P6, R14, R13, R12, R11 ;  /* 0x0000000c0d0e7389 */ /* 0x00006400000c000b */
[----:B01----:R-:W-:Y:S01]  /*35600*/  ENDCOLLECTIVE ;  /* 0x000000000000791b */ /* 0x003fe20003800000 */
.L_x_1828:
[----:B------:R-:W-:Y:S05]  /*35610*/  BRA `(.L_x_1829) ;  /* 0xffffffc800fc7947 */ /* 0x000fea000383ffff */
.L_x_1708:
[----:B------:R-:W-:Y:S01]  /*35620*/  BSSY B0, `(.L_x_1830) ;  /* 0x0000008000007945 */ /* 0x000fe20003800000 */
[----:B-----5:R-:W-:Y:S02]  /*35630*/  IMAD.MOV.U32 R13, RZ, RZ, R3 ;  /* 0x000000ffff0d7224 */ /* 0x020fe400078e0003 */
[----:B------:R-:W-:Y:S02]  /*35640*/  IMAD.MOV.U32 R12, RZ, RZ, 0x1 ;  /* 0x00000001ff0c7424 */ /* 0x000fe400078e00ff */
[----:B------:R-:W-:Y:S02]  /*35650*/  IMAD.MOV.U32 R11, RZ, RZ, RZ ;  /* 0x000000ffff0b7224 */ /* 0x000fe400078e00ff */
[----:B------:R-:W-:-:S07]  /*35660*/  IMAD.MOV.U32 R15, RZ, RZ, -0x1 ;  /* 0xffffffffff0f7424 */ /* 0x000fce00078e00ff */
[----:B0-----:R-:W-:Y:S05]  /*35670*/  WARPSYNC.COLLECTIVE R15, `(.L_x_1831) ;  /* 0x000000000f087348 */ /* 0x001fea0003c00000 */
[----:B------:R1:W2:Y:S02]  /*35680*/  SHFL.UP P6, R14, R13, R12, R11 ;  /* 0x0400000c0d0e7389 */ /* 0x0002a400000c000b */
[----:B012---:R-:W-:Y:S01]  /*35690*/  ENDCOLLECTIVE ;  /* 0x000000000000791b */ /* 0x007fe20003800000 */
.L_x_1831:
[----:B------:R-:W-:Y:S05]  /*356a0*/  BSYNC B0 ;  /* 0x0000000000007941 */ /* 0x000fea0003800000 */
.L_x_1830:
[----:B------:R-:W-:Y:S01]  /*356b0*/  SEL R14, R14, RZ, P1 ;  /* 0x000000ff0e0e7207 */ /* 0x000fe20000800000 */
[----:B------:R-:W-:Y:S02]  /*356c0*/  IMAD.MOV.U32 R12, RZ, RZ, 0x2 ;  /* 0x00000002ff0c7424 */ /* 0x000fe400078e00ff */
[----:B------:R-:W-:Y:S02]  /*356d0*/  IMAD.MOV.U32 R11, RZ, RZ, RZ ;  /* 0x000000ffff0b7224 */ /* 0x000fe400078e00ff */
[----:B------:R-:W-:Y:S02]  /*356e0*/  IMAD.IADD R13, R3, 0x1, R14 ;  /* 0x00000001030d7824 */ /* 0x000fe400078e020e */
[----:B------:R-:W-:-:S07]  /*356f0*/  IMAD.MOV.U32 R15, RZ, RZ, -0x1 ;  /* 0xffffffffff0f7424 */ /* 0x000fce00078e00ff */
[----:B------:R-:W-:Y:S05]  /*35700*/  WARPSYNC.COLLECTIVE R15, `(.L_x_1832) ;  /* 0x000000000f087348 */ /* 0x000fea0003c00000 */
[----:B------:R0:W1:Y:S02]  /*35710*/  SHFL.UP P6, R14, R13, R12, R11 ;  /* 0x0400000c0d0e7389 */ /* 0x00006400000c000b */
[----:B01----:R-:W-:Y:S01]  /*35720*/  ENDCOLLECTIVE ;  /* 0x000000000000791b */ /* 0x003fe20003800000 */
.L_x_1832:
[----:B------:R-:W-:Y:S01]  /*35730*/  IMAD.MOV.U32 R12, RZ, RZ, 0x4 ;  /* 0x00000004ff0c7424 */ /* 0x000fe200078e00ff */
[----:B------:R-:W-:-:S05]  /*35740*/  SEL R14, R14, RZ, P2 ;  /* 0x000000ff0e0e7207 */ /* 0x000fca0001000000 */
[----:B------:R-:W-:-:S04]  /*35750*/  IMAD.IADD R5, R13, 0x1, R14 ;  /* 0x000000010d057824 */ /* 0x000fc800078e020e */
[----:B------:R-:W-:-:S07]  /*35760*/  IMAD.MOV.U32 R13, RZ, RZ, R5 ;  /* 0x000000ffff0d7224 */ /* 0x000fce00078e0005 */
[----:B------:R-:W-:Y:S05]  /*35770*/  WARPSYNC.COLLECTIVE R15, `(.L_x_1833) ;  /* 0x000000000f087348 */ /* 0x000fea0003c00000 */
[----:B------:R0:W1:Y:S02]  /*35780*/  SHFL.UP P6, R14, R13, R12, R11 ;  /* 0x0400000c0d0e7389 */ /* 0x00006400000c000b */
[----:B01----:R-:W-:Y:S01]  /*35790*/  ENDCOLLECTIVE ;  /* 0x000000000000791b */ /* 0x003fe20003800000 */
.L_x_1833:
[----:B------:R-:W-:Y:S01]  /*357a0*/  IMAD.MOV.U32 R12, RZ, RZ, 0x8 ;  /* 0x00000008ff0c7424 */ /* 0x000fe200078e00ff */
[----:B------:R-:W-:-:S05]  /*357b0*/  SEL R6, R14, RZ, P3 ;  /* 0x000000ff0e067207 */ /* 0x000fca0001800000 */
[----:B------:R-:W-:-:S04]  /*357c0*/  IMAD.IADD R6, R5, 0x1, R6 ;  /* 0x0000000105067824 */ /* 0x000fc800078e0206 */
[----:B------:R-:W-:-:S07]  /*357d0*/  IMAD.MOV.U32 R13, RZ, RZ, R6 ;  /* 0x000000ffff0d7224 */ /* 0x000fce00078e0006 */
[----:B------:R-:W-:Y:S05]  /*357e0*/  WARPSYNC.COLLECTIVE R15, `(.L_x_1834) ;  /* 0x000000000f087348 */ /* 0x000fea0003c00000 */
[----:B------:R0:W1:Y:S02]  /*357f0*/  SHFL.UP P6, R14, R13, R12, R11 ;  /* 0x0400000c0d0e7389 */ /* 0x00006400000c000b */
[----:B01----:R-:W-:Y:S01]  /*35800*/  ENDCOLLECTIVE ;  /* 0x000000000000791b */ /* 0x003fe20003800000 */
.L_x_1834:
[----:B------:R-:W-:Y:S01]  /*35810*/  IMAD.MOV.U32 R12, RZ, RZ, 0x10 ;  /* 0x00000010ff0c7424 */ /* 0x000fe200078e00ff */
[----:B------:R-:W-:-:S05]  /*35820*/  SEL R7, R14, RZ, P4 ;  /* 0x000000ff0e077207 */ /* 0x000fca0002000000 */
[----:B------:R-:W-:-:S04]  /*35830*/  IMAD.IADD R7, R6, 0x1, R7 ;  /* 0x0000000106077824 */ /* 0x000fc800078e0207 */
[----:B------:R-:W-:-:S07]  /*35840*/  IMAD.MOV.U32 R13, RZ, RZ, R7 ;  /* 0x000000ffff0d7224 */ /* 0x000fce00078e0007 */
[----:B------:R-:W-:Y:S05]  /*35850*/  WARPSYNC.COLLECTIVE R15, `(.L_x_1835) ;  /* 0x000000000f087348 */ /* 0x000fea0003c00000 */
[----:B------:R0:W1:Y:S02]  /*35860*/  SHFL.UP P6, R14, R13, R12, R11 ;  /* 0x0400000c0d0e7389 */ /* 0x00006400000c000b */
[----:B01----:R-:W-:Y:S01]  /*35870*/  ENDCOLLECTIVE ;  /* 0x000000000000791b */ /* 0x003fe20003800000 */
.L_x_1835:
        /* <DEDUP_REMOVED lines=8> */
.L_x_1836:
[----:B------:R-:W-:Y:S05]  /*35900*/  BRA `(.L_x_1837) ;  /* 0xffffffc800e47947 */ /* 0x000fea000383ffff */
.L_x_1710:
[----:B------:R-:W-:Y:S01]  /*35910*/  BSSY B0, `(.L_x_1838) ;  /* 0x0000006000007945 */ /* 0x000fe20003800000 */
[----:B------:R-:W-:Y:S01]  /*35920*/  PLOP3.LUT P6, PT, P6, PT, PT, 0x8, 0x0 ;  /* 0x000000000000781c */ /* 0x000fe200037ce170 */
[----:B------:R-:W-:-:S12]  /*35930*/  IMAD.MOV.U32 R15, RZ, RZ, -0x1 ;  /* 0xffffffffff0f7424 */ /* 0x000fd800078e00ff */
[----:B0-----:R-:W-:Y:S05]  /*35940*/  WARPSYNC.COLLECTIVE R15, `(.L_x_1839) ;  /* 0x000000000f087348 */ /* 0x001fea0003c00000 */
[----:B------:R-:W-:Y:S01]  /*35950*/  VOTE.ANY R14, PT, P6 ;  /* 0x00000000000e7806 */ /* 0x000fe200030e0100 */
[----:B0-----:R-:W-:Y:S06]  /*35960*/  ENDCOLLECTIVE ;  /* 0x000000000000791b */ /* 0x001fec0003800000 */
.L_x_1839:
[----:B------:R-:W-:Y:S05]  /*35970*/  BSYNC B0 ;  /* 0x0000000000007941 */ /* 0x000fea0003800000 */
.L_x_1838:
[----:B------:R-:W-:Y:S02]  /*35980*/  IMAD.MOV.U32 R6, RZ, RZ, R14 ;  /* 0x000000ffff067224 */ /* 0x000fe400078e000e */
[----:B------:R-:W-:Y:S02]  /*35990*/  IMAD.MOV.U32 R13, RZ, RZ, R3 ;  /* 0x000000ffff0d7224 */ /* 0x000fe400078e0003 */
[----:B------:R-:W0:Y:S01]  /*359a0*/  POPC R7, R6 ;  /* 0x0000000600077309 */ /* 0x000e220000000000 */
[----:B------:R-:W-:Y:S02]  /*359b0*/  IMAD.MOV.U32 R11, RZ, RZ, 0x1f ;  /* 0x0000001fff0b7424 */ /* 0x000fe400078e00ff */
[----:B------:R-:W-:Y:S02]  /*359c0*/  IMAD.MOV.U32 R15, RZ, RZ, -0x1 ;  /* 0xffffffffff0f7424 */ /* 0x000fe400078e00ff */
[----:B0-----:R-:W-:-:S07]  /*359d0*/  IMAD.MOV.U32 R12, RZ, RZ, R7 ;  /* 0x000000ffff0c7224 */ /* 0x001fce00078e0007 */
[----:B------:R-:W-:Y:S05]  /*359e0*/  WARPSYNC.COLLECTIVE R15, `(.L_x_1840) ;  /* 0x000000000f087348 */ /* 0x000fea0003c00000 */
[----:B------:R0:W1:Y:S02]  /*359f0*/  SHFL.IDX P6, R14, R13, R12, R11 ;  /* 0x0000000c0d0e7389 */ /* 0x00006400000c000b */
[----:B01----:R-:W-:Y:S01]  /*35a00*/  ENDCOLLECTIVE ;  /* 0x000000000000791b */ /* 0x003fe20003800000 */
.L_x_1840:
[----:B------:R-:W-:Y:S01]  /*35a10*/  IMAD.MOV.U32 R4, RZ, RZ, R14 ;  /* 0x000000ffff047224 */ /* 0x000fe200078e000e */
[----:B------:R-:W-:Y:S06]  /*35a20*/  BRA `(.L_x_1841) ;  /* 0xffffffc800d47947 */ /* 0x000fec000383ffff */
.L_x_1712:
[----:B------:R-:W-:Y:S01]  /*35a30*/  BSSY B0, `(.L_x_1842) ;  /* 0x0000007000007945 */ /* 0x000fe20003800000 */
[----:B------:R-:W-:Y:S02]  /*35a40*/  IMAD.MOV.U32 R13, RZ, RZ, R2 ;  /* 0x000000ffff0d7224 */ /* 0x000fe400078e0002 */
[----:B------:R-:W-:Y:S02]  /*35a50*/  IMAD.MOV.U32 R11, RZ, RZ, 0x1f ;  /* 0x0000001fff0b7424 */ /* 0x000fe400078e00ff */
[----:B------:R-:W-:-:S07]  /*35a60*/  IMAD.MOV.U32 R15, RZ, RZ, -0x1 ;  /* 0xffffffffff0f7424 */ /* 0x000fce00078e00ff */
[----:B012---:R-:W-:Y:S05]  /*35a70*/  WARPSYNC.COLLECTIVE R15, `(.L_x_1843) ;  /* 0x000000000f087348 */ /* 0x007fea0003c00000 */
[----:B------:R3:W4:Y:S02]  /*35a80*/  SHFL.IDX P6, R14, R13, R12, R11 ;  /* 0x0000000c0d0e7389 */ /* 0x00072400000c000b */
[----:B01234-:R-:W-:Y:S01]  /*35a90*/  ENDCOLLECTIVE ;  /* 0x000000000000791b */ /* 0x01ffe20003800000 */
.L_x_1843:
[----:B------:R-:W-:Y:S05]  /*35aa0*/  BSYNC B0 ;  /* 0x0000000000007941 */ /* 0x000fea0003800000 */
.L_x_1842:
[----:B------:R-:W-:Y:S01]  /*35ab0*/  IMAD.MOV.U32 R9, RZ, RZ, R14 ;  /* 0x000000ffff097224 */ /* 0x000fe200078e000e */
[----:B------:R-:W-:Y:S06]  /*35ac0*/  BRA `(.L_x_1711) ;  /* 0xffffffc800c87947 */ /* 0x000fec000383ffff */
.L_x_1716:
[----:B0-----:R0:W1:Y:S02]  /*35ad0*/  SYNCS.PHASECHK.TRANS64.TRYWAIT P0, [R0+URZ+0x29820], R3 ;  /* 0x02982003000075a7 */ /* 0x001064000800017f */
[----:B-1----:R-:W-:Y:S05]  /*35ae0*/  @!P0 NANOSLEEP.SYNCS 0x989680 ;  /* 0x009896800000895d */ /* 0x002fea0003900000 */
[----:B------:R-:W1:Y:S02]  /*35af0*/  @!P0 SYNCS.PHASECHK.TRANS64 P0, [R0+URZ+0x29820], R3 ;  /* 0x02982003000085a7 */ /* 0x000e64000800007f */
[----:B-1----:R-:W-:Y:S05]  /*35b00*/  @!P0 BRA `(.L_x_1716) ;  /* 0xfffffffc00f08947 */ /* 0x002fea000383ffff */
[----:B------:R-:W-:Y:S05]  /*35b10*/  BRA `(.L_x_1844) ;  /* 0xffffffd0007c7947 */ /* 0x000fea000383ffff */
.L_x_1717:
        /* <DEDUP_REMOVED lines=11> */
.L_x_1846:
[----:B------:R-:W-:Y:S05]  /*35bd0*/  BSYNC B0 ;  /* 0x0000000000007941 */ /* 0x000fea0003800000 */
.L_x_1845:
[----:B------:R-:W-:Y:S05]  /*35be0*/  BRA `(.L_x_1847) ;  /* 0xffffffd000647947 */ /* 0x000fea000383ffff */
.L_x_1718:
[----:B------:R-:W-:Y:S01]  /*35bf0*/  BSSY B0, `(.L_x_1848) ;  /* 0x0000006000007945 */ /* 0x000fe20003800000 */
[----:B------:R-:W-:-:S07]  /*35c00*/  IMAD.MOV.U32 R15, RZ, RZ, -0x1 ;  /* 0xffffffffff0f7424 */ /* 0x000fce00078e00ff */
[----:B01----:R-:W-:Y:S05]  /*35c10*/  WARPSYNC.COLLECTIVE R15, `(.L_x_1849) ;  /* 0x000000000f0c7348 */ /* 0x003fea0003c00000 */
[----:B------:R-:W-:Y:S02]  /*35c20*/  ELECT P6, UR62, PT ;  /* 0x00000000003e782f */ /* 0x000fe400038c0000 */
[----:B------:R-:W-:Y:S01]  /*35c30*/  MOV R14, UR62 ;  /* 0x0000003e000e7c02 */ /* 0x000fe20008000f00 */
[----:B01----:R-:W-:Y:S10]  /*35c40*/  ENDCOLLECTIVE ;  /* 0x000000000000791b */ /* 0x003ff40003800000 */
.L_x_1849:
[----:B------:R-:W-:Y:S05]  /*35c50*/  BSYNC B0 ;  /* 0x0000000000007941 */ /* 0x000fea0003800000 */
.L_x_1848:
[----:B------:R-:W-:Y:S05]  /*35c60*/  BRA `(.L_x_1850) ;  /* 0xffffffd000587947 */ /* 0x000fea000383ffff */
.L_x_1720:
[----:B0-----:R0:W1:Y:S02]  /*35c70*/  SYNCS.PHASECHK.TRANS64.TRYWAIT P1, [R6+URZ], R5 ;  /* 0x00000005060075a7 */ /* 0x001064000802017f */
[----:B-1----:R-:W-:Y:S05]  /*35c80*/  @!P1 NANOSLEEP.SYNCS 0x989680 ;  /* 0x009896800000995d */ /* 0x002fea0003900000 */
[----:B------:R-:W1:Y:S02]  /*35c90*/  @!P1 SYNCS.PHASECHK.TRANS64 P1, [R6+URZ], R5 ;  /* 0x00000005060095a7 */ /* 0x000e64000802007f */
[----:B-1----:R-:W-:Y:S05]  /*35ca0*/  @!P1 BRA `(.L_x_1720) ;  /* 0xfffffffc00f09947 */ /* 0x002fea000383ffff */
[----:B------:R-:W-:Y:S05]  /*35cb0*/  BRA `(.L_x_1851) ;  /* 0xffffffd000907947 */ /* 0x000fea000383ffff */
.L_x_1721:
[----:B-1----:R1:W2:Y:S02]  /*35cc0*/  SYNCS.PHASECHK.TRANS64.TRYWAIT P1, [R7+URZ], R2 ;  /* 0x00000002070075a7 */ /* 0x0022a4000802017f */
[----:B--2---:R-:W-:Y:S05]  /*35cd0*/  @!P1 NANOSLEEP.SYNCS 0x989680 ;  /* 0x009896800000995d */ /* 0x004fea0003900000 */
[----:B------:R-:W2:Y:S02]  /*35ce0*/  @!P1 SYNCS.PHASECHK.TRANS64 P1, [R7+URZ], R2 ;  /* 0x00000002070095a7 */ /* 0x000ea4000802007f */
[----:B--2---:R-:W-:Y:S05]  /*35cf0*/  @!P1 BRA `(.L_x_1721) ;  /* 0xfffffffc00f09947 */ /* 0x004fea000383ffff */
[----:B------:R-:W-:Y:S05]  /*35d00*/  BRA `(.L_x_1852) ;  /* 0xffffffd000847947 */ /* 0x000fea000383ffff */
.L_x_1723:
[----:B--2---:R2:W3:Y:S02]  /*35d10*/  SYNCS.PHASECHK.TRANS64.TRYWAIT P1, [R4+URZ+0x29860], R5 ;  /* 0x02986005040075a7 */ /* 0x0044e4000802017f */
[----:B---3--:R-:W-:Y:S05]  /*35d20*/  @!P1 NANOSLEEP.SYNCS 0x989680 ;  /* 0x009896800000995d */ /* 0x008fea0003900000 */
[----:B------:R-:W3:Y:S02]  /*35d30*/  @!P1 SYNCS.PHASECHK.TRANS64 P1, [R4+URZ+0x29860], R5 ;  /* 0x02986005040095a7 */ /* 0x000ee4000802007f */
[----:B---3--:R-:W-:Y:S05]  /*35d40*/  @!P1 BRA `(.L_x_1723) ;  /* 0xfffffffc00f09947 */ /* 0x008fea000383ffff */
[----:B------:R-:W-:Y:S05]  /*35d50*/  BRA `(.L_x_1853) ;  /* 0xffffffd000847947 */ /* 0x000fea000383ffff */
.L_x_1725:
[----:B---3--:R3:W4:Y:S02]  /*35d60*/  SYNCS.PHASECHK.TRANS64.TRYWAIT P1, [R3+URZ+0x29860], R2 ;  /* 0x02986002030075a7 */ /* 0x008724000802017f */
[----:B----4-:R-:W-:Y:S05]  /*35d70*/  @!P1 NANOSLEEP.SYNCS 0x989680 ;  /* 0x009896800000995d */ /* 0x010fea0003900000 */
[----:B------:R-:W4:Y:S02]  /*35d80*/  @!P1 SYNCS.PHASECHK.TRANS64 P1, [R3+URZ+0x29860], R2 ;  /* 0x02986002030095a7 */ /* 0x000f24000802007f */
[----:B----4-:R-:W-:Y:S05]  /*35d90*/  @!P1 BRA `(.L_x_1725) ;  /* 0xfffffffc00f09947 */ /* 0x010fea000383ffff */
[----:B------:R-:W-:Y:S05]  /*35da0*/  BRA `(.L_x_1854) ;  /* 0xffffffd000847947 */ /* 0x000fea000383ffff */
.L_x_1727:
[----:B----4-:R4:W0:Y:S02]  /*35db0*/  SYNCS.PHASECHK.TRANS64.TRYWAIT P0, [R4+URZ+0x29880], R5 ;  /* 0x02988005040075a7 */ /* 0x010824000800017f */
[----:B0-----:R-:W-:Y:S05]  /*35dc0*/  @!P0 NANOSLEEP.SYNCS 0x989680 ;  /* 0x009896800000895d */ /* 0x001fea0003900000 */
[----:B------:R-:W0:Y:S02]  /*35dd0*/  @!P0 SYNCS.PHASECHK.TRANS64 P0, [R4+URZ+0x29880], R5 ;  /* 0x02988005040085a7 */ /* 0x000e24000800007f */
[----:B0-----:R-:W-:Y:S05]  /*35de0*/  @!P0 BRA `(.L_x_1727) ;  /* 0xfffffffc00f08947 */ /* 0x001fea000383ffff */
[----:B------:R-:W-:Y:S05]  /*35df0*/  BRA `(.L_x_1728) ;  /* 0xffffffd000807947 */ /* 0x000fea000383ffff */
.L_x_1855:
        /* <DEDUP_REMOVED lines=16> */
.L_x_2673:


//--------------------- .text._ZN7cutlass13device_kernelIN5flash11enable_sm90INS1_16FlashAttnFwdSm90INS1_25CollectiveMainloopFwdSm90ILi2EN4cute5tupleIJNS5_1CILi1EEES8_S8_EEENS6_IJNS7_ILi128EEENS7_ILi160EEENS7_ILi192EEEEEELi128ENS_12float_e4m3_tEfNS_4arch4Sm90ELb1ELb0ELb0ELb0ELb0ELb0ELb0ELb1ELb1ELb0ELb0ELb0EEENS1_21CollectiveEpilogueFwdINS6_IJSA_SA_SB_EEES9_NS_10bfloat16_tESG_Li256ELb0ELb0ELb0ELb1EEENS1_30DynamicPersistentTileSchedulerILi256ELi128ELb0ELb0ELb1EEEEEEEEEvNT_6ParamsE --------------------------
	.section	.text._ZN7cutlass13device_kernelIN5flash11enable_sm90INS1_16FlashAttnFwdSm90INS1_25CollectiveMainloopFwdSm90ILi2EN4cute5tupleIJNS5_1CILi1EEES8_S8_EEENS6_IJNS7_ILi128EEENS7_ILi160EEENS7_ILi192EEEEEELi128ENS_12float_e4m3_tEfNS_4arch4Sm90ELb1ELb0ELb0ELb0ELb0ELb0ELb0ELb1ELb1ELb0ELb0ELb0EEENS1_21CollectiveEpilogueFwdINS6_IJSA_SA_SB_EEES9_NS_10bfloat16_tESG_Li256ELb0ELb0ELb0ELb1EEENS1_30DynamicPersistentTileSchedulerILi256ELi128ELb0ELb0ELb1EEEEEEEEEvNT_6ParamsE,"ax",@progbits
	.align	128
.text._ZN7cutlass13device_kernelIN5flash11enable_sm90INS1_16FlashAttnFwdSm90INS1_25CollectiveMainloopFwdSm90ILi2EN4cute5tupleIJNS5_1CILi1EEES8_S8_EEENS6_IJNS7_ILi128EEENS7_ILi160EEENS7_ILi192EEEEEELi128ENS_12float_e4m3_tEfNS_4arch4Sm90ELb1ELb0ELb0ELb0ELb0ELb0ELb0ELb1ELb1ELb0ELb0ELb0EEENS1_21CollectiveEpilogueFwdINS6_IJSA_SA_SB_EEES9_NS_10bfloat16_tESG_Li256ELb0ELb0ELb0ELb1EEENS1_30DynamicPersistentTileSchedulerILi256ELi128ELb0ELb0ELb1EEEEEEEEEvNT_6ParamsE:
        .type           _ZN7cutlass13device_kernelIN5flash11enable_sm90INS1_16FlashAttnFwdSm90INS1_25CollectiveMainloopFwdSm90ILi2EN4cute5tupleIJNS5_1CILi1EEES8_S8_EEENS6_IJNS7_ILi128EEENS7_ILi160EEENS7_ILi192EEEEEELi128ENS_12float_e4m3_tEfNS_4arch4Sm90ELb1ELb0ELb0ELb0ELb0ELb0ELb0ELb1ELb1ELb0ELb0ELb0EEENS1_21CollectiveEpilogueFwdINS6_IJSA_SA_SB_EEES9_NS_10bfloat16_tESG_Li256ELb0ELb0ELb0ELb1EEENS1_30DynamicPersistentTileSchedulerILi256ELi128ELb0ELb0ELb1EEEEEEEEEvNT_6ParamsE,@function
        .size           _ZN7cutlass13device_kernelIN5flash11enable_sm90INS1_16FlashAttnFwdSm90INS1_25CollectiveMainloopFwdSm90ILi2EN4cute5tupleIJNS5_1CILi1EEES8_S8_EEENS6_IJNS7_ILi128EEENS7_ILi160EEENS7_ILi192EEEEEELi128ENS_12float_e4m3_tEfNS_4arch4Sm90ELb1ELb0ELb0ELb0ELb0ELb0ELb0ELb1ELb1ELb0ELb0ELb0EEENS1_21CollectiveEpilogueFwdINS6_IJSA_SA_SB_EEES9_NS_10bfloat16_tESG_Li256ELb0ELb0ELb0ELb1EEENS1_30DynamicPersistentTileSchedulerILi256ELi128ELb0ELb0ELb1EEEEEEEEEvNT_6ParamsE,(.L_x_2674 - _ZN7cutlass13device_kernelIN5flash11enable_sm90INS1_16FlashAttnFwdSm90INS1_25CollectiveMainloopFwdSm90ILi2EN4cute5tupleIJNS5_1CILi1EEES8_S8_EEENS6_IJNS7_ILi128EEENS7_ILi160EEENS7_ILi192EEEEEELi128ENS_12float_e4m3_tEfNS_4arch4Sm90ELb1ELb0ELb0ELb0ELb0ELb0ELb0ELb1ELb1ELb0ELb0ELb0EEENS1_21CollectiveEpilogueFwdINS6_IJSA_SA_SB_EEES9_NS_10bfloat16_tESG_Li256ELb0ELb0ELb0ELb1EEENS1_30DynamicPersistentTileSchedulerILi256ELi128ELb0ELb0ELb1EEEEEEEEEvNT_6ParamsE)
        .other          _ZN7cutlass13device_kernelIN5flash11enable_sm90INS1_16FlashAttnFwdSm90INS1_25CollectiveMainloopFwdSm90ILi2EN4cute5tupleIJNS5_1CILi1EEES8_S8_EEENS6_IJNS7_ILi128EEENS7_ILi160EEENS7_ILi192EEEEEELi128ENS_12float_e4m3_tEfNS_4arch4Sm90ELb1ELb0ELb0ELb0ELb0ELb0ELb0ELb1ELb1ELb0ELb0ELb0EEENS1_21CollectiveEpilogueFwdINS6_IJSA_SA_SB_EEES9_NS_10bfloat16_tESG_Li256ELb0ELb0ELb0ELb1EEENS1_30DynamicPersistentTileSchedulerILi256ELi128ELb0ELb0ELb1EEEEEEEEEvNT_6ParamsE,@"STO_CUDA_ENTRY STV_DEFAULT"
_ZN7cutlass13device_kernelIN5flash11enable_sm90INS1_16FlashAttnFwdSm90INS1_25CollectiveMainloopFwdSm90ILi2EN4cute5tupleIJNS5_1CILi1EEES8_S8_EEENS6_IJNS7_ILi128EEENS7_ILi160EEENS7_ILi192EEEEEELi128ENS_12float_e4m3_tEfNS_4arch4Sm90ELb1ELb0ELb0ELb0ELb0ELb0ELb0ELb1ELb1ELb0ELb0ELb0EEENS1_21CollectiveEpilogueFwdINS6_IJSA_SA_SB_EEES9_NS_10bfloat16_tESG_Li256ELb0ELb0ELb0ELb1EEENS1_30DynamicPersistentTileSchedulerILi256ELi128ELb0ELb0ELb1EEEEEEEEEvNT_6ParamsE:
        /* <DEDUP_REMOVED lines=24> */
.L_x_1857:
[----:B------:R-:W-:Y:S05]  /*0180*/  BSYNC B0 ;  /* 0x0000000000007941 */ /* 0x000fea0003800000 */
.L_x_1856:
        /* <DEDUP_REMOVED lines=37> */
.L_x_1858:
        /* <DEDUP_REMOVED lines=22> */
.L_x_1859:
        /* <DEDUP_REMOVED lines=18> */
.L_x_1860:
        /* <DEDUP_REMOVED lines=22> */
.L_x_1861:
        /* <DEDUP_REMOVED lines=22> */
.L_x_1862:
[----:B------:R-:W-:Y:S01]  /*0920*/  PLOP3.LUT P0, PT, PT, PT, UP0, 0x80, 0x0 ;  /* 0x000000000000781c */ /* 0x000fe20003f0f008 */
[----:B------:R-:W-:Y:S01]  /*0930*/  UMOV UR61, 0x1 ;  /* 0x00000001003d7882 */ /* 0x000fe20000000000 */
[----:B------:R-:W-:Y:S01]  /*0940*/  NOP ;  /* 0x0000000000007918 */ /* 0x000fe20000000000 */
[----:B------:R-:W-:Y:S01]  /*0950*/  USEL UR61, UR61, 0x2, !UP0 ;  /* 0x000000023d3d7887 */ /* 0x000fe2000c000000 */
[----:B------:R-:W-:Y:S01]  /*0960*/  ULDC.64 UR54, c[0x0][0x208] ;  /* 0x0000820000367ab9 */ /* 0x000fe20000000a00 */
[----:B-123--:R-:W-:Y:S08]  /*0970*/  BAR.SYNC.DEFER_BLOCKING 0x0 ;  /* 0x0000000000007b1d */ /* 0x00eff00000010000 */
[----:B------:R-:W-:Y:S05]  /*0980*/  @!P0 BRA `(.L_x_1863) ;  /* 0x000000cc00e08947 */ /* 0x000fea0003800000 */
.L_x_1864:
        /* <DEDUP_REMOVED lines=28> */
[----:B------:R-:W-:Y:S01]  /*0b50*/  LEA.HI R192, R0, R193, RZ, 0x5 ;  /* 0x000000c100c07211 */ /* 0x000fe200078f28ff */
[----:B------:R-:W-:Y:S01]  /*0b60*/  IMAD.IADD R190, R193, 0x1, -R190 ;  /* 0x00000001c1be7824 */ /* 0x000fe200078e0abe */
[----:B------:R-:W-:Y:S02]  /*0b70*/  LOP3.LUT R5, R5, 0x1ffffffe, RZ, 0xc0, !PT ;  /* 0x1ffffffe05057812 */ /* 0x000fe400078ec0ff */
[----:B------:R-:W-:-:S02]  /*0b80*/  SHF.R.S32.HI R192, RZ, 0x5, R192 ;  /* 0x00000005ffc07819 */ /* 0x000fc400000114c0 */
[----:B------:R-:W-:Y:S01]  /*0b90*/  SHF.R.S32.HI R7, RZ, 0x1f, R190 ;  /* 0x0000001fff077819 */ /* 0x000fe200000114be */
[----:B------:R-:W-:Y:S01]  /*0ba0*/  IMAD.IADD R5, R4, 0x1, -R5 ;  /* 0x0000000104057824 */ /* 0x000fe200078e0a05 */
[----:B------:R-:W-:Y:S01]  /*0bb0*/  LOP3.LUT R4, R3, 0x3fffff0, RZ, 0xc0, !PT ;  /* 0x03fffff003047812 */ /* 0x000fe200078ec0ff */
[----:B-1----:R-:W-:Y:S01]  /*0bc0*/  ULEA UR38, UR52, UR38, 0x18 ;  /* 0x0000002634267291 */ /* 0x002fe2000f8ec03f */
[----:B------:R-:W-:Y:S02]  /*0bd0*/  LEA.HI R6, R7, R190, RZ, 0x2 ;  /* 0x000000be07067211 */ /* 0x000fe400078f10ff */
[----:B------:R-:W-:Y:S01]  /*0be0*/  SHF.R.S32.HI R191, RZ, 0x7, R2 ;  /* 0x00000007ffbf7819 */ /* 0x000fe20000011402 */
[----:B------:R-:W-:Y:S01]  /*0bf0*/  IMAD.IADD R3, R193, 0x1, -R4 ;  /* 0x00000001c1037824 */ /* 0x000fe200078e0a04 */
[--C-:B------:R-:W-:Y:S02]  /*0c00*/  SHF.R.S32.HI R4, RZ, 0x2, R6.reuse ;  /* 0x00000002ff047819 */ /* 0x100fe40000011406 */
[----:B------:R-:W-:Y:S01]  /*0c10*/  SHF.R.S32.HI R9, RZ, 0x1f, R6 ;  /* 0x0000001fff097819 */ /* 0x000fe20000011406 */
[----:B------:R-:W-:Y:S01]  /*0c20*/  IMAD R8, R192, 0x10, R3 ;  /* 0x00000010c0087824 */ /* 0x000fe200078e0203 */
[----:B------:R-:W-:Y:S01]  /*0c30*/  LEA.HI R2, R2, R191, RZ, 0x1 ;  /* 0x000000bf02027211 */ /* 0x000fe200078f08ff */
[----:B------:R-:W-:Y:S01]  /*0c40*/  UMOV UR4, UR38 ;  /* 0x0000002600047c82 */ /* 0x000fe20008000000 */
[----:B--2---:R-:W-:Y:S01]  /*0c50*/  UMOV UR5, UR6 ;  /* 0x0000000600057c82 */ /* 0x004fe20008000000 */
[----:B------:R-:W-:Y:S01]  /*0c60*/  LEA.HI R9, R9, R4, RZ, 0x3 ;  /* 0x0000000409097211 */ /* 0x000fe200078f18ff */
[----:B------:R-:W-:Y:S01]  /*0c70*/  IMAD R3, R8, 0x8, R5 ;  /* 0x0000000808037824 */ /* 0x000fe200078e0205 */
[----:B------:R-:W-:Y:S01]  /*0c80*/  LOP3.LUT R2, R2, 0x3fffffe, RZ, 0xc0, !PT ;  /* 0x03fffffe02027812 */ /* 0x000fe200078ec0ff */
[----:B------:R-:W-:Y:S01]  /*0c90*/  IMAD.U32 R16, RZ, RZ, UR4 ;  /* 0x00000004ff107e24 */ /* 0x000fe2000f8e00ff */
[----:B------:R-:W-:Y:S01]  /*0ca0*/  LOP3.LUT R9, R9, 0xfffffff8, RZ, 0xc0, !PT ;  /* 0xfffffff809097812 */ /* 0x000fe200078ec0ff */
[----:B------:R-:W-:Y:S01]  /*0cb0*/  IMAD.U32 R17, RZ, RZ, UR5 ;  /* 0x00000005ff117e24 */ /* 0x000fe2000f8e00ff */
[----:B------:R-:W-:Y:S01]  /*0cc0*/  LEA.HI R7, R7, R190, RZ, 0x5 ;  /* 0x000000be07077211 */ /* 0x000fe200078f28ff */
[----:B------:R-:W-:Y:S01]  /*0cd0*/  IMAD.SHL.U32 R3, R3, 0x8, RZ ;  /* 0x0000000803037824 */ /* 0x000fe200078e00ff */
[----:B------:R-:W-:Y:S01]  /*0ce0*/  LEA.HI R0, R0, R193, RZ, 0x3 ;  /* 0x000000c100007211 */ /* 0x000fe200078f18ff */
[----:B------:R-:W-:Y:S01]  /*0cf0*/  IMAD.IADD R23, R191, 0x1, -R2 ;  /* 0x00000001bf177824 */ /* 0x000fe200078e0a02 */
[----:B------:R-:W-:Y:S01]  /*0d00*/  SHF.R.S32.HI R7, RZ, 0x5, R7 ;  /* 0x00000005ff077819 */ /* 0x000fe20000011407 */
[----:B------:R-:W-:Y:S01]  /*0d10*/  IMAD.IADD R4, R4, 0x1, -R9 ;  /* 0x0000000104047824 */ /* 0x000fe200078e0a09 */
[----:B------:R-:W-:Y:S01]  /*0d20*/  LOP3.LUT R2, R0, 0x1ffffff8, RZ, 0xc0, !PT ;  /* 0x1ffffff800027812 */ /* 0x000fe200078ec0ff */
[----:B------:R-:W-:Y:S01]  /*0d30*/  IMAD.WIDE R16, R3, 0x2, R16 ;  /* 0x0000000203107825 */ /* 0x000fe200078e0210 */
[----:B------:R-:W-:Y:S01]  /*0d40*/  LOP3.LUT R3, R6, 0x7ffffffc, RZ, 0xc0, !PT ;  /* 0x7ffffffc06037812 */ /* 0x000fe200078ec0ff */
[----:B------:R-:W-:Y:S01]  /*0d50*/  UMOV UR4, UR7 ;  /* 0x0000000700047c82 */ /* 0x000fe20008000000 */
[----:B------:R-:W-:Y:S01]  /*0d60*/  SHF.R.S32.HI R188, RZ, 0x3, R0 ;  /* 0x00000003ffbc7819 */ /* 0x000fe20000011400 */
[----:B------:R-:W-:-:S02]  /*0d70*/  IMAD R4, R7, 0x10, R4 ;  /* 0x0000001007047824 */ /* 0x000fc400078e0204 */
[----:B------:R-:W-:Y:S02]  /*0d80*/  IMAD.IADD R2, R193, 0x1, -R2 ;  /* 0x00000001c1027824 */ /* 0x000fe400078e0a02 */
[----:B------:R-:W-:Y:S02]  /*0d90*/  IMAD R23, R23, 0x40, R4 ;  /* 0x0000004017177824 */ /* 0x000fe400078e0204 */
[----:B------:R-:W-:Y:S02]  /*0da0*/  IMAD.SHL.U32 R18, R2, 0x8, RZ ;  /* 0x0000000802127824 */ /* 0x000fe400078e00ff */
[----:B------:R-:W-:-:S07]  /*0db0*/  IMAD.IADD R22, R190, 0x1, -R3 ;  /* 0x00000001be167824 */ /* 0x000fce00078e0a03 */
.L_x_1914:
        /* <DEDUP_REMOVED lines=20> */
.L_x_1865:
[----:B------:R-:W-:Y:S01]  /*0f00*/  ULDC UR6, c[0x0][0xdc4] ;  /* 0x0003710000067ab9 */ /* 0x000fe20000000800 */
[----:B------:R-:W-:Y:S01]  /*0f10*/  UMOV UR53, UR7 ;  /* 0x0000000700357c82 */ /* 0x000fe20008000000 */
[----:B------:R-:W-:-:S11]  /*0f20*/  UISETP.NE.AND UP0, UPT, UR6, 0x1, UPT ;  /* 0x000000010600788c */ /* 0x000fd6000bf05270 */
[----:B------:R-:W-:Y:S02]  /*0f30*/  @UP0 ULDC.64 UR10, c[0x0][0xdc8] ;  /* 0x00037200000a0ab9 */ /* 0x000fe40000000a00 */
[----:B------:R-:W-:-:S04]  /*0f40*/  UIMAD.WIDE.U32 UR4, UR7, UR10, URZ ;  /* 0x0000000a070472a5 */ /* 0x000fc8000f8e003f */
[----:B------:R-:W-:-:S04]  /*0f50*/  @UP0 USHF.R.U32.HI UR53, URZ, UR11, UR5 ;  /* 0x0000000b3f350299 */ /* 0x000fc80008011605 */
[----:B------:R-:W-:-:S12]  /*0f60*/  UIMAD UR4, UR53, UR6, URZ ;  /* 0x00000006350472a4 */ /* 0x000fd8000f8e023f */
.L_x_1866:
[----:B------:R-:W-:Y:S01]  /*0f70*/  ULDC UR43, c[0x0][0xdb8] ;  /* 0x00036e00002b7ab9 */ /* 0x000fe20000000800 */
[----:B------:R-:W-:Y:S01]  /*0f80*/  UIADD3 UR6, UR7, -UR4, URZ ;  /* 0x8000000407067290 */ /* 0x000fe2000fffe03f */
[----:B------:R-:W-:Y:S01]  /*0f90*/  IMAD.MOV.U32 R7, RZ, RZ, 0x3f800000 ;  /* 0x3f800000ff077424 */ /* 0x000fe200078e00ff */
[----:B------:R-:W-:Y:S01]  /*0fa0*/  UISETP.NE.AND UP1, UPT, UR43, 0x1, UPT ;  /* 0x000000012b00788c */ /* 0x000fe2000bf25270 */
[----:B------:R-:W-:Y:S01]  /*0fb0*/  IMAD.MOV.U32 R0, RZ, RZ, 0x3f800000 ;  /* 0x3f800000ff007424 */ /* 0x000fe200078e00ff */
[----:B------:R-:W-:Y:S01]  /*0fc0*/  ULDC UR12, c[0x0][0xdc4] ;  /* 0x00037100000c7ab9 */ /* 0x000fe20000000800 */
[----:B------:R-:W-:Y:S01]  /*0fd0*/  ULDC.64 UR4, c[0x0][0x990] ;  /* 0x0002640000047ab9 */ /* 0x000fe20000000a00 */
[----:B------:R-:W-:Y:S02]  /*0fe0*/  UIMAD UR12, UR8, UR12, UR6 ;  /* 0x0000000c080c72a4 */ /* 0x000fe4000f8e0206 */
[----:B------:R-:W-:Y:S01]  /*0ff0*/  UISETP.NE.U32.AND UP0, UPT, UR4, URZ, UPT ;  /* 0x0000003f0400728c */ /* 0x000fe2000bf05070 */
[----:B------:R-:W-:Y:S01]  /*1000*/  ULDC.64 UR6, c[0x0][0x998] ;  /* 0x0002660000067ab9 */ /* 0x000fe20000000a00 */
[----:B------:R-:W-:-:S02]  /*1010*/  ULDC UR11, c[0x0][0x428] ;  /* 0x00010a00000b7ab9 */ /* 0x000fc40000000800 */
[----:B------:R-:W-:Y:S01]  /*1020*/  UISETP.NE.AND.EX UP0, UPT, UR5, URZ, UPT, UP0 ;  /* 0x0000003f0500728c */ /* 0x000fe2000bf05300 */
[----:B------:R-:W-:Y:S01]  /*1030*/  @UP1 ULDC UR8, c[0x0][0xdbc] ;  /* 0x00036f0000081ab9 */ /* 0x000fe20000000800 */
[----:B------:R-:W-:Y:S01]  /*1040*/  @UP1 ULDC UR10, c[0x0][0xdc0] ;  /* 0x00037000000a1ab9 */ /* 0x000fe20000000800 */
[----:B------:R-:W-:Y:S02]  /*1050*/  UIMAD.WIDE.U32 UR8, UR12, UR8, URZ ;  /* 0x000000080c0872a5 */ /* 0x000fe4000f8e003f */
[----:B------:R-:W-:Y:S01]  /*1060*/  UMOV UR44, UR12 ;  /* 0x0000000c002c7c82 */ /* 0x000fe20008000000 */
[----:B------:R-:W-:Y:S01]  /*1070*/  UISETP.NE.AND UP2, UPT, UR11, 0x1, UPT ;  /* 0x000000010b00788c */ /* 0x000fe2000bf45270 */
[----:B------:R-:W-:Y:S01]  /*1080*/  PLOP3.LUT P0, PT, PT, PT, UP0, 0x80, 0x0 ;  /* 0x000000000000781c */ /* 0x000fe20003f0f008 */
[----:B------:R-:W-:Y:S02]  /*1090*/  @UP1 USHF.R.U32.HI UR44, URZ, UR10, UR9 ;  /* 0x0000000a3f2c1299 */ /* 0x000fe40008011609 */
[----:B------:R-:W-:-:S02]  /*10a0*/  UISETP.NE.U32.AND UP1, UPT, UR6, URZ, UPT ;  /* 0x0000003f0600728c */ /* 0x000fc4000bf25070 */
[----:B------:R-:W-:Y:S02]  /*10b0*/  @UP0 USHF.R.S32.HI UR8, URZ, 0x1f, UR44 ;  /* 0x0000001f3f080899 */ /* 0x000fe4000801142c */
[----:B------:R-:W-:Y:S01]  /*10c0*/  UISETP.NE.AND.EX UP1, UPT, UR7, URZ, UPT, UP1 ;  /* 0x0000003f0700728c */ /* 0x000fe2000bf25310 */
[----:B------:R-:W-:Y:S01]  /*10d0*/  @UP0 ULDC.64 UR14, c[0x0][0x9a8] ;  /* 0x00026a00000e0ab9 */ /* 0x000fe20000000a00 */
[----:B------:R-:W-:Y:S02]  /*10e0*/  UIADD3 UR11, -UR44, URZ, URZ ;  /* 0x0000003f2c0b7290 */ /* 0x000fe4000fffe13f */
[----:B------:R-:W-:Y:S02]  /*10f0*/  @UP0 UIMAD UR10, UR8, UR14, URZ ;  /* 0x0000000e080a02a4 */ /* 0x000fe4000f8e023f */
[----:B------:R-:W-:Y:S01]  /*1100*/  PLOP3.LUT P1, PT, PT, PT, UP1, 0x80, 0x0 ;  /* 0x000000000000781c */ /* 0x000fe20003f2f018 */
[----:B------:R-:W-:Y:S02]  /*1110*/  @UP0 UIMAD.WIDE.U32 UR8, UR44, UR14, URZ ;  /* 0x0000000e2c0802a5 */ /* 0x000fe4000f8e003f */
        /* <DEDUP_REMOVED lines=33> */
[----:B------:R-:W-:Y:S01]  /*1330*/  ULDC UR40, c[0x0][0x404] ;  /* 0x0001010000287ab9 */ /* 0x000fe20000000800 */
[----:B------:R-:W-:Y:S01]  /*1340*/  IMAD.U32 R3, RZ, RZ, UR5 ;  /* 0x00000005ff037e24 */ /* 0x000fe2000f8e00ff */
[----:B------:R-:W-:Y:S01]  /*1350*/  ULDC UR5, c[0x0][0xdac] ;  /* 0x00036b0000057ab9 */ /* 0x000fe20000000800 */
[----:B------:R-:W-:Y:S01]  /*1360*/  IMAD.U32 R5, RZ, RZ, UR7 ;  /* 0x00000007ff057e24 */ /* 0x000fe2000f8e00ff */
[----:B------:R-:W-:-:S02]  /*1370*/  ULDC.64 UR6, c[0x0][0x3f8] ;  /* 0x0000fe0000067ab9 */ /* 0x000fc40000000a00 */
[----:B------:R1:W2:Y:S04]  /*1380*/  @P0 LDG.E R7, desc[UR54][R2.64] ;  /* 0x0000003602070981 */ /* 0x0002a8000c1e1900 */
[----:B------:R-:W2:Y:S01]  /*1390*/  @P1 LDG.E R0, desc[UR54][R4.64] ;  /* 0x0000003604001981 */ /* 0x000ea2000c1e1900 */
[----:B------:R-:W-:Y:S01]  /*13a0*/  UISETP.NE.U32.AND UP0, UPT, UR6, URZ, UPT ;  /* 0x0000003f0600728c */ /* 0x000fe2000bf05070 */
[----:B------:R-:W-:Y:S01]  /*13b0*/  PLOP3.LUT P0, PT, PT, PT, PT, 0x80, 0x0 ;  /* 0x000000000000781c */ /* 0x000fe20003f0f070 */
[----:B------:R-:W-:Y:S01]  /*13c0*/  UMOV UR58, UR43 ;  /* 0x0000002b003a7c82 */ /* 0x000fe20008000000 */
[----:B------:R-:W-:Y:S01]  /*13d0*/  ULDC UR6, c[0x0][0x2e0] ;  /* 0x0000b80000067ab9 */ /* 0x000fe20000000800 */
[----:B------:R-:W-:Y:S01]  /*13e0*/  UISETP.NE.AND.EX UP0, UPT, UR7, URZ, UPT, UP0 ;  /* 0x0000003f0700728c */ /* 0x000fe2000bf05300 */
[----:B-1----:R-:W-:Y:S01]  /*13f0*/  CS2R R2, SRZ ;  /* 0x0000000000027805 */ /* 0x002fe2000001ff00 */
[----:B------:R-:W-:Y:S01]  /*1400*/  IMAD.MOV.U32 R87, RZ, RZ, RZ ;  /* 0x000000ffff577224 */ /* 0x000fe200078e00ff */
[----:B------:R-:W-:Y:S01]  /*1410*/  ULDC UR7, c[0x0][0x288] ;  /* 0x0000a20000077ab9 */ /* 0x000fe20000000800 */
[----:B------:R-:W-:Y:S01]  /*1420*/  USEL UR40, UR40, 0x1, UP0 ;  /* 0x0000000128287887 */ /* 0x000fe20008000000 */
[----:B------:R-:W-:-:S02]  /*1430*/  CS2R R8, SRZ ;  /* 0x0000000000087805 */ /* 0x000fc4000001ff00 */
[----:B------:R-:W-:Y:S02]  /*1440*/  CS2R R10, SRZ ;  /* 0x00000000000a7805 */ /* 0x000fe4000001ff00 */
[----:B------:R-:W-:Y:S01]  /*1450*/  CS2R R12, SRZ ;  /* 0x00000000000c7805 */ /* 0x000fe2000001ff00 */
[----:B------:R-:W-:Y:S01]  /*1460*/  UIMAD UR40, UR40, UR6, URZ ;  /* 0x00000006282872a4 */ /* 0x000fe2000f8e023f */
        /* <DEDUP_REMOVED lines=26> */
[----:B------:R-:W-:Y:S02]  /*1610*/  IMAD.MOV.U32 R72, RZ, RZ, RZ ;  /* 0x000000ffff487224 */ /* 0x000fe400078e00ff */
[----:B------:R-:W-:Y:S02]  /*1620*/  IMAD.MOV.U32 R101, RZ, RZ, RZ ;  /* 0x000000ffff657224 */ /* 0x000fe400078e00ff */
[----:B--2---:R-:W-:Y:S01]  /*1630*/  FMUL.FTZ R0, R7, R0 ;  /* 0x0000000007007220 */ /* 0x004fe20000410000 */
[----:B------:R-:W-:-:S03]  /*1640*/  CS2R R6, SRZ ;  /* 0x0000000000067805 */ /* 0x000fc6000001ff00 */
[----:B------:R-:W-:Y:S01]  /*1650*/  FMUL.FTZ R0, R0, UR4 ;  /* 0x0000000400007c20 */ /* 0x000fe20008410000 */
[----:B------:R-:W-:-:S04]  /*1660*/  ULOP3.LUT UR4, URZ, UR53, URZ, 0x33, !UPT ;  /* 0x000000353f047292 */ /* 0x000fc8000f8e333f */
[----:B------:R-:W-:Y:S01]  /*1670*/  UIADD3 UR4, UR4, UR5, URZ ;  /* 0x0000000504047290 */ /* 0x000fe2000fffe03f */
[----:B------:R-:W-:Y:S01]  /*1680*/  R2UR UR37, R0 ;  /* 0x00000000002572ca */ /* 0x000fe200000e0000 */
[----:B------:R-:W-:Y:S01]  /*1690*/  UIADD3 UR5, UR40, 0x11f, -UR7 ;  /* 0x0000011f28057890 */ /* 0x000fe2000fffe807 */
[----:B------:R-:W-:Y:S01]  /*16a0*/  IMAD.MOV.U32 R0, RZ, RZ, RZ ;  /* 0x000000ffff007224 */ /* 0x000fe200078e00ff */
[----:B------:R-:W-:Y:S02]  /*16b0*/  USHF.L.U32 UR42, UR4, 0x7, URZ ;  /* 0x00000007042a7899 */ /* 0x000fe4000800063f */
[----:B------:R-:W-:Y:S02]  /*16c0*/  UIADD3 UR4, UR40, 0x9f, URZ ;  /* 0x0000009f28047890 */ /* 0x000fe4000fffe03f */
[----:B------:R-:W-:Y:S02]  /*16d0*/  UIADD3 UR6, UR5, UR42, URZ ;  /* 0x0000002a05067290 */ /* 0x000fe4000fffe03f */
[----:B------:R-:W-:-:S02]  /*16e0*/  UIMAD.WIDE UR4, UR4, 0x66666667, URZ ;  /* 0x66666667040478a5 */ /* 0x000fc4000f8e023f */
[----:B------:R-:W-:Y:S02]  /*16f0*/  UIMAD.WIDE UR6, UR6, 0x66666667, URZ ;  /* 0x66666667060678a5 */ /* 0x000fe4000f8e023f */
[----:B------:R-:W-:Y:S02]  /*1700*/  USHF.R.U32.HI UR4, URZ, 0x1f, UR5 ;  /* 0x0000001f3f047899 */ /* 0x000fe40008011605 */
[----:B------:R-:W-:Y:S02]  /*1710*/  USHF.R.U32.HI UR6, URZ, 0x1f, UR7 ;  /* 0x0000001f3f067899 */ /* 0x000fe40008011607 */
[----:B------:R-:W-:Y:S02]  /*1720*/  ULEA.HI.SX32 UR4, UR5, UR4, 0x1a ;  /* 0x0000000405047291 */ /* 0x000fe4000f8fd23f */
[----:B------:R-:W-:Y:S01]  /*1730*/  ULEA.HI.SX32 UR6, UR7, UR6, 0x1a ;  /* 0x0000000607067291 */ /* 0x000fe2000f8fd23f */
[----:B------:R-:W-:-:S03]  /*1740*/  @UP2 ULDC UR5, c[0x0][0x42c] ;  /* 0x00010b0000052ab9 */ /* 0x000fc60000000800 */
[----:B------:R-:W-:-:S04]  /*1750*/  UISETP.LT.AND UP0, UPT, UR4, UR6, UPT ;  /* 0x000000060400728c */ /* 0x000fc8000bf01270 */
[----:B------:R-:W-:Y:S02]  /*1760*/  USEL UR41, UR4, UR6, UP0 ;  /* 0x0000000604297287 */ /* 0x000fe40008000000 */
[----:B------:R-:W-:Y:S02]  /*1770*/  UIMAD.WIDE.U32 UR4, UR43, UR5, URZ ;  /* 0x000000052b0472a5 */ /* 0x000fe4000f8e003f */
[----:B------:R-:W-:Y:S01]  /*1780*/  UISETP.GE.AND UP0, UPT, UR41, 0x1, UPT ;  /* 0x000000012900788c */ /* 0x000fe2000bf06270 */
[----:B------:R-:W-:Y:S02]  /*1790*/  @UP2 ULDC UR6, c[0x0][0x430] ;  /* 0x00010c0000062ab9 */ /* 0x000fe40000000800 */
[----:B------:R-:W-:-:S03]  /*17a0*/  @UP2 USHF.R.U32.HI UR58, URZ, UR6, UR5 ;  /* 0x000000063f3a2299 */ /* 0x000fc60008011605 */
[----:B------:R-:W-:-:S13]  /*17b0*/  PLOP3.LUT P1, PT, PT, PT, UP0, 0x80, 0x0 ;  /* 0x000000000000781c */ /* 0x000fda0003f2f008 */
[----:B------:R-:W-:Y:S05]  /*17c0*/  @!P1 BRA `(.L_x_1867) ;  /* 0x000000a800189947 */ /* 0x000fea0003800000 */
        /* <DEDUP_REMOVED lines=28> */
.L_x_1868:
        /* <DEDUP_REMOVED lines=9> */
.L_x_1986:
[----:B------:R-:W-:Y:S05]  /*1a20*/  @!P0 BRA `(.L_x_1870) ;  /* 0x0000000000048947 */ /* 0x000fea0003800000 */
[----:B------:R-:W-:Y:S01]  /*1a30*/  BPT.TRAP 0x1 ;  /* 0x000000040000795c */ /* 0x000fe20000300000 */
.L_x_1870:
[----:B------:R-:W-:Y:S02]  /*1a40*/  IMAD.U32 R2, RZ, RZ, UR36 ;  /* 0x00000024ff027e24 */ /* 0x000fe4000f8e00ff */
[----:B-1----:R-:W-:-:S03]  /*1a50*/  IMAD.U32 R3, RZ, RZ, UR39 ;  /* 0x00000027ff037e24 */ /* 0x002fc6000f8e00ff */
[----:B------:R-:W-:Y:S02]  /*1a60*/  LEA R2, R2, UR38, 0x3 ;  /* 0x0000002602027c11 */ /* 0x000fe4000f8e18ff */
[----:B------:R-:W-:-:S04]  /*1a70*/  SHF.L.U32 R3, R3, 0x1f, RZ ;  /* 0x0000001f03037819 */ /* 0x000fc800000006ff */
[----:B------:R1:W2:Y:S01]  /*1a80*/  SYNCS.PHASECHK.TRANS64.TRYWAIT P2, [R2+URZ+0x29830], R3 ;  /* 0x02983003020075a7 */ /* 0x0002a2000804017f */
[----:B------:R-:W-:Y:S05]  /*1a90*/  @!P0 BRA `(.L_x_1871) ;  /* 0x0000000000048947 */ /* 0x000fea0003800000 */
[----:B------:R-:W-:Y:S01]  /*1aa0*/  BPT.TRAP 0x1 ;  /* 0x000000040000795c */ /* 0x000fe20000300000 */
.L_x_1871:
[----:B------:R-:W3:Y:S01]  /*1ab0*/  S2R R0, SR_TID.X ;  /* 0x0000000000007919 */ /* 0x000ee20000002100 */
[----:B------:R-:W-:Y:S01]  /*1ac0*/  IMAD.MOV.U32 R87, RZ, RZ, RZ ;  /* 0x000000ffff577224 */ /* 0x000fe200078e00ff */
[----:B---3--:R-:W-:Y:S01]  /*1ad0*/  LOP3.LUT P1, RZ, R0, 0x7f, RZ, 0xc0, !PT ;  /* 0x0000007f00ff7812 */ /* 0x008fe2000782c0ff */
[----:B--2---:R-:W-:-:S12]  /*1ae0*/  @P2 BRA `(.L_x_1872) ;  /* 0x0000000000082947 */ /* 0x004fd80003800000 */
[----:B------:R-:W2:Y:S02]  /*1af0*/  SYNCS.PHASECHK.TRANS64.TRYWAIT P2, [R2+URZ+0x29830], R3 ;  /* 0x02983003020075a7 */ /* 0x000ea4000804017f */
[----:B--2---:R-:W-:Y:S05]  /*1b00*/  @!P2 BRA `(.L_x_1873) ;  /* 0x000000f4008ca947 */ /* 0x004fea0003800000 */
.L_x_1872:
        /* <DEDUP_REMOVED lines=10> */
[----:B-12---:R-:W-:Y:S01]  /*1bb0*/  @!P1 VIADD R2, R2, 0x29840 ;  /* 0x0002984002029836 */ /* 0x006fe20000000000 */
[----:B------:R-:W-:Y:S01]  /*1bc0*/  UMOV UR28, UR6 ;  /* 0x00000006001c7c82 */ /* 0x000fe20008000000 */
[----:B------:R-:W-:Y:S01]  /*1bd0*/  UMOV UR9, UR29 ;  /* 0x0000001d00097c82 */ /* 0x000fe20008000000 */
[----:B------:R-:W-:Y:S01]  /*1be0*/  ULOP3.LUT UR4, UR4, 0x10000, URZ, 0xfc, !UPT ;  /* 0x0001000004047892 */ /* 0x000fe2000f8efc3f */
[--C-:B------:R-:W-:Y:S01]  /*1bf0*/  IMAD.MOV.U32 R86, RZ, RZ, R87.reuse ;  /* 0x000000ffff567224 */ /* 0x100fe200078e0057 */
[----:B------:R-:W-:Y:S01]  /*1c00*/  UMOV UR8, UR28 ;  /* 0x0000001c00087c82 */ /* 0x000fe20008000000 */
[----:B------:R-:W-:Y:S01]  /*1c10*/  UMOV UR11, 0x80000020 ;  /* 0x80000020000b7882 */ /* 0x000fe20000000000 */
[----:B------:R-:W-:Y:S01]  /*1c20*/  UIMAD UR5, UR36, 0x780, UR4 ;  /* 0x00000780240578a4 */ /* 0x000fe2000f8e0204 */
[----:B------:R-:W-:Y:S01]  /*1c30*/  @!P1 PRMT R2, RZ, 0x654, R2 ;  /* 0x00000654ff029816 */ /* 0x000fe20000000002 */
[----:B------:R-:W-:Y:S01]  /*1c40*/  UMOV UR12, UR28 ;  /* 0x0000001c000c7c82 */ /* 0x000fe20008000000 */
[----:B------:R-:W-:Y:S01]  /*1c50*/  UMOV UR13, UR29 ;  /* 0x0000001d000d7c82 */ /* 0x000fe20008000000 */
[----:B------:R-:W-:Y:S01]  /*1c60*/  UIADD3 UR10, UR5, 0x80, URZ ;  /* 0x00000080050a7890 */ /* 0x000fe2000fffe03f */
[--C-:B------:R-:W-:Y:S01]  /*1c70*/  IMAD.MOV.U32 R85, RZ, RZ, R87.reuse ;  /* 0x000000ffff557224 */ /* 0x100fe200078e0057 */
[----:B------:R-:W-:Y:S01]  /*1c80*/  UIADD3 UR14, UR5, 0x180, URZ ;  /* 0x00000180050e7890 */ /* 0x000fe2000fffe03f */
[--C-:B------:R-:W-:Y:S01]  /*1c90*/  IMAD.MOV.U32 R84, RZ, RZ, R87.reuse ;  /* 0x000000ffff547224 */ /* 0x100fe200078e0057 */
[----:B------:R-:W-:Y:S01]  /*1ca0*/  UMOV UR30, UR5 ;  /* 0x00000005001e7c82 */ /* 0x000fe20008000000 */
[----:B------:R-:W-:Y:S01]  /*1cb0*/  UMOV UR15, 0x80000020 ;  /* 0x80000020000f7882 */ /* 0x000fe20000000000 */
[----:B------:R-:W-:Y:S01]  /*1cc0*/  QGMMA.64x32x32.F32.E4M3.E4M3 R104, gdesc[UR28], RZ, !UPT, gsb0 ;  /* 0x006000001c6879f3 */ /* 0x000fe2000c0008ff */
[----:B------:R-:W-:Y:S01]  /*1cd0*/  UIADD3 UR7, UR5, 0x200, URZ ;  /* 0x0000020005077890 */ /* 0x000fe2000fffe03f */
[----:B------:R-:W-:Y:S01]  /*1ce0*/  IMAD.MOV.U32 R82, RZ, RZ, R87 ;  /* 0x000000ffff527224 */ /* 0x000fe200078e0057 */
[----:B------:R-:W-:-:S02]  /*1cf0*/  UIADD3 UR16, UR6, 0x2, URZ ;  /* 0x0000000206107890 */ /* 0x000fc4000fffe03f */
[----:B------:R-:W-:Y:S02]  /*1d00*/  UIADD3 UR17, UR5, 0x2, URZ ;  /* 0x0000000205117890 */ /* 0x000fe4000fffe03f */
[----:B------:R-:W-:Y:S01]  /*1d10*/  UIADD3 UR18, UR5, 0x400, URZ ;  /* 0x0000040005127890 */ /* 0x000fe2000fffe03f */
[----:B------:R-:W-:Y:S01]  /*1d20*/  UMOV UR19, 0x80000020 ;  /* 0x8000002000137882 */ /* 0x000fe20000000000 */
[----:B------:R-:W-:Y:S01]  /*1d30*/  UIADD3 UR22, UR5, 0x402, URZ ;  /* 0x0000040205167890 */ /* 0x000fe2000fffe03f */
[----:B------:R-:W-:Y:S01]  /*1d40*/  UMOV UR23, 0x80000020 ;  /* 0x8000002000177882 */ /* 0x000fe20000000000 */
        /* <DEDUP_REMOVED lines=29> */
[----:B------:R-:W-:Y:S01]  /*1f20*/  UMOV UR12, UR8 ;  /* 0x00000008000c7c82 */ /* 0x000fe20008000000 */
[----:B------:R-:W-:Y:S01]  /*1f30*/  UMOV UR13, UR9 ;  /* 0x00000009000d7c82 */ /* 0x000fe20008000000 */
[----:B------:R-:W-:Y:S02]  /*1f40*/  UIADD3 UR16, UR6, 0x200, URZ ;  /* 0x0000020006107890 */ /* 0x000fe4000fffe03f */
[----:B------:R-:W-:Y:S01]  /*1f50*/  UIADD3 UR17, UR5, 0x280, URZ ;  /* 0x0000028005117890 */ /* 0x000fe2000fffe03f */
[----:B------:R-:W-:-:S02]  /*1f60*/  WARPGROUP.DEPBAR.LE gsb0, 0x0 ;  /* 0x00008000000079c5 */ /* 0x000fc40000010000 */
        /* <DEDUP_REMOVED lines=104> */
[----:B------:R-:W-:Y:S01]  /*25f0*/  UIMAD UR6, UR41, -0xa0, UR40 ;  /* 0xffffff60290678a4 */ /* 0x000fe2000f8e0228 */
[----:B------:R-:W-:Y:S02]  /*2600*/  WARPGROUP.DEPBAR.LE gsb0, 0x0 ;  /* 0x00008000000079c5 */ /* 0x000fe40000010000 */
[----:B------:R-:W-:-:S06]  /*2610*/  WARPGROUP.ARRIVE ;  /* 0x00000000000079c5 */ /* 0x000fcc0000000000 */
[----:B------:R-:W-:Y:S01]  /*2620*/  QGMMA.64x32x32.F32.E4M3.E4M3 R40, gdesc[UR24], R40, gsb0 ;  /* 0x00600000182879f3 */ /* 0x000fe20008000828 */
[----:B------:R-:W-:Y:S01]  /*2630*/  UMOV UR24, UR7 ;  /* 0x0000000700187c82 */ /* 0x000fe20008000000 */
[----:B------:R-:W-:Y:S01]  /*2640*/  UMOV UR25, 0x80000020 ;  /* 0x8000002000197882 */ /* 0x000fe20000000000 */
[----:B------:R-:W-:Y:S01]  /*2650*/  UMOV UR26, UR10 ;  /* 0x0000000a001a7c82 */ /* 0x000fe20008000000 */
[----:B------:R-:W-:Y:S01]  /*2660*/  UMOV UR27, 0x80000020 ;  /* 0x80000020001b7882 */ /* 0x000fe20000000000 */
[----:B------:R-:W-:Y:S01]  /*2670*/  ULDC UR10, c[0x0][0x288] ;  /* 0x0000a200000a7ab9 */ /* 0x000fe20000000800 */
[----:B------:R-:W-:Y:S02]  /*2680*/  UIADD3 UR7, UR6, 0xa0, URZ ;  /* 0x000000a006077890 */ /* 0x000fe4000fffe03f */
[----:B------:R-:W-:Y:S02]  /*2690*/  UIADD3 UR6, -UR10, 0xa1, UR6 ;  /* 0x000000a10a067890 */ /* 0x000fe4000fffe106 */
[----:B------:R-:W-:-:S02]  /*26a0*/  UIADD3 UR10, UR42, -UR10, UR40 ;  /* 0x8000000a2a0a7290 */ /* 0x000fc4000fffe028 */
[----:B------:R-:W-:Y:S01]  /*26b0*/  IMAD.U32 R3, RZ, RZ, UR7 ;  /* 0x00000007ff037e24 */ /* 0x000fe2000f8e00ff */
[----:B------:R-:W-:Y:S01]  /*26c0*/  UIADD3 UR7, UR41, -0x2, URZ ;  /* 0xfffffffe29077890 */ /* 0x000fe2000fffe03f */
[----:B------:R-:W-:Y:S01]  /*26d0*/  IMAD.U32 R9, RZ, RZ, UR6 ;  /* 0x00000006ff097e24 */ /* 0x000fe2000f8e00ff */
[----:B------:R-:W-:Y:S01]  /*26e0*/  UIMAD.WIDE UR10, UR10, 0x66666667, URZ ;  /* 0x666666670a0a78a5 */ /* 0x000fe2000f8e023f */
[C---:B------:R-:W-:Y:S02]  /*26f0*/  IMAD R6, R22.reuse, -0x2, R3 ;  /* 0xfffffffe16067824 */ /* 0x040fe400078e0203 */
[----:B------:R-:W-:-:S05]  /*2700*/  IMAD R9, R22, -0x2, R9 ;  /* 0xfffffffe16097824 */ /* 0x000fca00078e0209 */
[----:B------:R-:W-:-:S04]  /*2710*/  VIADDMNMX R4, R12, R9, R6, PT ;  /* 0x000000090c047246 */ /* 0x000fc80003800106 */
[C---:B------:R-:W-:Y:S02]  /*2720*/  ISETP.GT.AND P2, PT, R4.reuse, RZ, PT ;  /* 0x000000ff0400720c */ /* 0x040fe40003f44270 */
[C---:B------:R-:W-:Y:S02]  /*2730*/  ISETP.GT.AND P3, PT, R4.reuse, 0x1, PT ;  /* 0x000000010400780c */ /* 0x040fe40003f64270 */
[----:B------:R-:W-:Y:S01]  /*2740*/  ISETP.GT.AND P4, PT, R4, 0x8, PT ;  /* 0x000000080400780c */ /* 0x000fe20003f84270 */
        /* <DEDUP_REMOVED lines=12> */
[----:B------:R-:W-:Y:S01]  /*2810*/  ISETP.GT.AND P2, PT, R4, 0x9, PT ;  /* 0x000000090400780c */ /* 0x000fe20003f44270 */
[----:B------:R-:W-:Y:S01]  /*2820*/  QGMMA.64x32x32.F32.E4M3.E4M3 R88, gdesc[UR24], R88, gsb0 ;  /* 0x00600000185879f3 */ /* 0x000fe20008000858 */
[----:B------:R-:W-:Y:S01]  /*2830*/  UIADD3 UR26, UR5, 0x602, URZ ;  /* 0x00000602051a7890 */ /* 0x000fe2000fffe03f */
[----:B------:R-:W-:Y:S01]  /*2840*/  FSEL R7, R108, -INF , P4 ;  /* 0xff8000006c077808 */ /* 0x000fe20002000000 */
[----:B------:R-:W-:Y:S01]  /*2850*/  UMOV UR27, 0x80000020 ;  /* 0x80000020001b7882 */ /* 0x000fe20000000000 */
[----:B------:R-:W-:-:S02]  /*2860*/  FMNMX.FTZ R0, R3, R105, !PT ;  /* 0x0000006903007209 */ /* 0x000fc40007810000 */
[C---:B------:R-:W-:Y:S02]  /*2870*/  ISETP.GT.AND P3, PT, R4.reuse, 0x10, PT ;  /* 0x000000100400780c */ /* 0x040fe40003f64270 */
[----:B------:R-:W-:Y:S02]  /*2880*/  FSEL R109, R109, -INF , P2 ;  /* 0xff8000006d6d7808 */ /* 0x000fe40001000000 */
[----:B------:R-:W-:Y:S02]  /*2890*/  FMNMX.FTZ R0, R7, R0, !PT ;  /* 0x0000000007007209 */ /* 0x000fe40007810000 */
[----:B------:R-:W-:Y:S02]  /*28a0*/  ISETP.GT.AND P2, PT, R4, 0x11, PT ;  /* 0x000000110400780c */ /* 0x000fe40003f44270 */
[----:B------:R-:W-:Y:S02]  /*28b0*/  FSEL R11, R112, -INF , P3 ;  /* 0xff800000700b7808 */ /* 0x000fe40001800000 */
        /* <DEDUP_REMOVED lines=10> */
[C---:B------:R-:W-:Y:S02]  /*2960*/  ISETP.GT.AND P2, PT, R4.reuse, 0x21, PT ;  /* 0x000000210400780c */ /* 0x040fe40003f44270 */
[----:B------:R-:W-:Y:S02]  /*2970*/  FMNMX.FTZ R0, R117, R0, !PT ;  /* 0x0000000075007209 */ /* 0x000fe40007810000 */
[----:B------:R-:W-:Y:S01]  /*2980*/  ISETP.GT.AND P4, PT, R4, 0x28, PT ;  /* 0x000000280400780c */ /* 0x000fe20003f84270 */
[----:B------:R-:W-:-:S02]  /*2990*/  WARPGROUP.DEPBAR.LE gsb0, 0x0 ;  /* 0x00008000000079c5 */ /* 0x000fc40000010000 */
[----:B------:R-:W-:Y:S01]  /*29a0*/  WARPGROUP.ARRIVE ;  /* 0x00000000000079c5 */ /* 0x000fe20000000000 */
[----:B------:R-:W-:Y:S02]  /*29b0*/  FSEL R15, R88, -INF , P3 ;  /* 0xff800000580f7808 */ /* 0x000fe40001800000 */
[----:B------:R-:W-:Y:S02]  /*29c0*/  FSEL R89, R89, -INF , P2 ;  /* 0xff80000059597808 */ /* 0x000fe40001000000 */
[----:B------:R-:W-:Y:S01]  /*29d0*/  FMNMX.FTZ R0, R15, R0, !PT ;  /* 0x000000000f007209 */ /* 0x000fe20007810000 */
[----:B------:R-:W-:Y:S01]  /*29e0*/  QGMMA.64x32x32.F32.E4M3.E4M3 R56, gdesc[UR24], R56, gsb0 ;  /* 0x00600000183879f3 */ /* 0x000fe20008000838 */
[----:B------:R-:W-:Y:S01]  /*29f0*/  UIADD3 UR26, UR5, 0x682, URZ ;  /* 0x00000682051a7890 */ /* 0x000fe2000fffe03f */
[----:B------:R-:W-:Y:S01]  /*2a00*/  ISETP.GT.AND P2, PT, R4, 0x29, PT ;  /* 0x000000290400780c */ /* 0x000fe20003f44270 */
[----:B------:R-:W-:Y:S01]  /*2a10*/  UMOV UR27, 0x80000020 ;  /* 0x80000020001b7882 */ /* 0x000fe20000000000 */
[----:B------:R-:W-:-:S02]  /*2a20*/  FSEL R21, R92, -INF , P4 ;  /* 0xff8000005c157808 */ /* 0x000fc40002000000 */
[----:B------:R-:W-:Y:S02]  /*2a30*/  FMNMX.FTZ R0, R89, R0, !PT ;  /* 0x0000000059007209 */ /* 0x000fe40007810000 */
[C---:B------:R-:W-:Y:S02]  /*2a40*/  ISETP.GT.AND P3, PT, R4.reuse, 0x30, PT ;  /* 0x000000300400780c */ /* 0x040fe40003f64270 */
[----:B------:R-:W-:Y:S02]  /*2a50*/  FSEL R93, R93, -INF , P2 ;  /* 0xff8000005d5d7808 */ /* 0x000fe40001000000 */
[----:B------:R-:W-:Y:S02]  /*2a60*/  FMNMX.FTZ R0, R21, R0, !PT ;  /* 0x0000000015007209 */ /* 0x000fe40007810000 */
[----:B------:R-:W-:Y:S02]  /*2a70*/  ISETP.GT.AND P2, PT, R4, 0x31, PT ;  /* 0x000000310400780c */ /* 0x000fe40003f44270 */
        /* <DEDUP_REMOVED lines=12> */
[----:B------:R-:W-:-:S02]  /*2b40*/  FMNMX.FTZ R0, R101, R0, !PT ;  /* 0x0000000065007209 */ /* 0x000fc40007810000 */
        /* <DEDUP_REMOVED lines=10> */
[----:B------:R-:W-:Y:S01]  /*2bf0*/  FSEL R73, R60, -INF , P4 ;  /* 0xff8000003c497808 */ /* 0x000fe20002000000 */
[----:B------:R-:W-:Y:S01]  /*2c00*/  USHF.R.U32.HI UR5, URZ, 0x1f, UR11 ;  /* 0x0000001f3f057899 */ /* 0x000fe2000801160b */
[----:B------:R-:W-:-:S02]  /*2c10*/  FMNMX.FTZ R0, R81, R0, !PT ;  /* 0x0000000051007209 */ /* 0x000fc40007810000 */
[C---:B------:R-:W-:Y:S01]  /*2c20*/  ISETP.GT.AND P3, PT, R4.reuse, 0x50, PT ;  /* 0x000000500400780c */ /* 0x040fe20003f64270 */
[----:B------:R-:W-:Y:S01]  /*2c30*/  ULEA.HI.SX32 UR5, UR11, UR5, 0x1a ;  /* 0x000000050b057291 */ /* 0x000fe2000f8fd23f */
[----:B------:R-:W-:Y:S02]  /*2c40*/  FSEL R61, R61, -INF , P2 ;  /* 0xff8000003d3d7808 */ /* 0x000fe40001000000 */
[----:B------:R-:W-:Y:S01]  /*2c50*/  FMNMX.FTZ R0, R73, R0, !PT ;  /* 0x0000000049007209 */ /* 0x000fe20007810000 */
[----:B------:R-:W-:Y:S01]  /*2c60*/  UISETP.LT.AND UP0, UPT, URZ, UR5, UPT ;  /* 0x000000053f00728c */ /* 0x000fe2000bf01270 */
[----:B------:R-:W-:Y:S02]  /*2c70*/  ISETP.GT.AND P2, PT, R4, 0x51, PT ;  /* 0x000000510400780c */ /* 0x000fe40003f44270 */
[----:B------:R-:W-:Y:S01]  /*2c80*/  FSEL R5, R64, -INF , P3 ;  /* 0xff80000040057808 */ /* 0x000fe20001800000 */
[----:B------:R-:W-:Y:S01]  /*2c90*/  USEL UR46, URZ, UR5, !UP0 ;  /* 0x000000053f2e7287 */ /* 0x000fe2000c000000 */
[----:B------:R-:W-:-:S02]  /*2ca0*/  FMNMX.FTZ R0, R61, R0, !PT ;  /* 0x000000003d007209 */ /* 0x000fc40007810000 */
[C---:B------:R-:W-:Y:S01]  /*2cb0*/  ISETP.GT.AND P3, PT, R4.reuse, 0x58, PT ;  /* 0x000000580400780c */ /* 0x040fe20003f64270 */
[----:B------:R-:W-:Y:S01]  /*2cc0*/  UISETP.GE.AND UP0, UPT, UR7, UR46, UPT ;  /* 0x0000002e0700728c */ /* 0x000fe2000bf06270 */
[----:B------:R-:W-:Y:S02]  /*2cd0*/  FSEL R65, R65, -INF , P2 ;  /* 0xff80000041417808 */ /* 0x000fe40001000000 */
[----:B------:R-:W-:Y:S02]  /*2ce0*/  FMNMX.FTZ R0, R5, R0, !PT ;  /* 0x0000000005007209 */ /* 0x000fe40007810000 */
[----:B------:R-:W-:Y:S02]  /*2cf0*/  ISETP.GT.AND P2, PT, R4, 0x59, PT ;  /* 0x000000590400780c */ /* 0x000fe40003f44270 */
[----:B------:R-:W-:Y:S02]  /*2d00*/  FSEL R68, R68, -INF , P3 ;  /* 0xff80000044447808 */ /* 0x000fe40001800000 */
[----:B------:R-:W-:-:S02]  /*2d10*/  FMNMX.FTZ R57, R65, R0, !PT ;  /* 0x0000000041397209 */ /* 0x000fc40007810000 */
[----:B------:R-:W-:Y:S02]  /*2d20*/  ISETP.GT.AND P3, PT, R4, 0x60, PT ;  /* 0x000000600400780c */ /* 0x000fe40003f64270 */
[----:B------:R-:W-:Y:S02]  /*2d30*/  FSEL R69, R69, -INF , P2 ;  /* 0xff80000045457808 */ /* 0x000fe40001000000 */
[----:B------:R-:W-:Y:S02]  /*2d40*/  FMNMX.FTZ R0, R68, R57, !PT ;  /* 0x0000003944007209 */ /* 0x000fe40007810000 */
[----:B------:R-:W-:Y:S02]  /*2d50*/  ISETP.GT.AND P2, PT, R4, 0x61, PT ;  /* 0x000000610400780c */ /* 0x000fe40003f44270 */
[----:B------:R-:W-:Y:S01]  /*2d60*/  FMNMX.FTZ R57, R69, R0, !PT ;  /* 0x0000000045397209 */ /* 0x000fe20007810000 */
[----:B------:R-:W-:Y:S02]  /*2d70*/  WARPGROUP.DEPBAR.LE gsb0, 0x0 ;  /* 0x00008000000079c5 */ /* 0x000fe40000010000 */
[----:B------:R-:W-:Y:S01]  /*2d80*/  WARPGROUP.ARRIVE ;  /* 0x00000000000079c5 */ /* 0x000fe20000000000 */
[----:B------:R-:W-:-:S02]  /*2d90*/  FSEL R40, R40, -INF , P3 ;  /* 0xff80000028287808 */ /* 0x000fc40001800000 */
[----:B------:R-:W-:Y:S02]  /*2da0*/  ISETP.GT.AND P3, PT, R4, 0x68, PT ;  /* 0x000000680400780c */ /* 0x000fe40003f64270 */
[----:B------:R-:W-:Y:S01]  /*2db0*/  FSEL R41, R41, -INF , P2 ;  /* 0xff80000029297808 */ /* 0x000fe20001000000 */
[----:B------:R-:W-:Y:S01]  /*2dc0*/  QGMMA.64x32x32.F32.E4M3.E4M3 R24, gdesc[UR24], R24, gsb0 ;  /* 0x00600000181879f3 */ /* 0x000fe20008000818 */
        /* <DEDUP_REMOVED lines=22> */
[----:B------:R-:W-:Y:S01]  /*2f30*/  FSEL R24, R24, -INF , P3 ;  /* 0xff80000018187808 */ /* 0x000fe20001800000 */
[----:B------:R1:W-:Y:S01]  /*2f40*/  @!P1 SYNCS.ARRIVE.TRANS64.RED.A1T0 RZ, [R2+URZ], RZ ;  /* 0x000000ff02ff99a7 */ /* 0x0003e2000810043f */
[----:B------:R-:W-:-:S02]  /*2f50*/  ISETP.GT.AND P3, PT, R4, 0x88, PT ;  /* 0x000000880400780c */ /* 0x000fc40003f64270 */
[----:B------:R-:W-:Y:S02]  /*2f60*/  FSEL R25, R25, -INF , P2 ;  /* 0xff80000019197808 */ /* 0x000fe40001000000 */
[----:B------:R-:W-:Y:S02]  /*2f70*/  FMNMX.FTZ R0, R24, R57, !PT ;  /* 0x0000003918007209 */ /* 0x000fe40007810000 */
[----:B------:R-:W-:Y:S02]  /*2f80*/  ISETP.GT.AND P2, PT, R4, 0x89, PT ;  /* 0x000000890400780c */ /* 0x000fe40003f44270 */
[----:B------:R-:W-:Y:S02]  /*2f90*/  FSEL R28, R28, -INF , P3 ;  /* 0xff8000001c1c7808 */ /* 0x000fe40001800000 */
[----:B------:R-:W-:Y:S02]  /*2fa0*/  FMNMX.FTZ R57, R25, R0, !PT ;  /* 0x0000000019397209 */ /* 0x000fe40007810000 */
        /* <DEDUP_REMOVED lines=12> */
[----:B------:R-:W-:-:S02]  /*3070*/  FSEL R37, R37, -INF , P2 ;  /* 0xff80000025257808 */ /* 0x000fc40001000000 */
[----:B------:R-:W-:-:S04]  /*3080*/  FMNMX.FTZ R0, R36, R57, !PT ;  /* 0x0000003924007209 */ /* 0x000fc80007810000 */
[----:B------:R-:W-:-:S05]  /*3090*/  FMNMX.FTZ R8, R37, R0, !PT ;  /* 0x0000000025087209 */ /* 0x000fca0007810000 */
[----:B------:R-:W2:Y:S02]  /*30a0*/  SHFL.BFLY PT, R57, R8, 0x2, 0x1f ;  /* 0x0c401f0008397f89 */ /* 0x000ea400000e0000 */
[----:B--2---:R-:W-:-:S05]  /*30b0*/  FMNMX.FTZ R57, R8, R57, !PT ;  /* 0x0000003908397209 */ /* 0x004fca0007810000 */
[----:B------:R-:W2:Y:S02]  /*30c0*/  SHFL.BFLY PT, R0, R57, 0x1, 0x1f ;  /* 0x0c201f0039007f89 */ /* 0x000ea400000e0000 */
[----:B--2---:R-:W-:-:S04]  /*30d0*/  FMNMX.FTZ R0, R57, R0, !PT ;  /* 0x0000000039007209 */ /* 0x004fc80007810000 */
[C---:B------:R-:W-:Y:S01]  /*30e0*/  FSETP.NEU.FTZ.AND P2, PT, R0.reuse, -INF , PT ;  /* 0xff8000000000780b */ /* 0x040fe20003f5d000 */
[----:B------:R-:W-:-:S01]  /*30f0*/  FFMA.FTZ R4, R0, R83, -8 ;  /* 0xc100000000047423 */ /* 0x000fc20000010053 */
[----:B------:R-:W-:-:S04]  /*3100*/  IMAD.MOV.U32 R83, RZ, RZ, R87 ;  /* 0x000000ffff537224 */ /* 0x000fc800078e0057 */
[----:B------:R-:W-:-:S05]  /*3110*/  FSEL R4, R4, RZ, P2 ;  /* 0x000000ff04047208 */ /* 0x000fca0001000000 */
[----:B------:R-:W-:Y:S01]  /*3120*/  FFMA.FTZ R14, R11, UR37, -R4 ;  /* 0x000000250b0e7c23 */ /* 0x000fe20008010804 */
[----:B------:R-:W-:Y:S01]  /*3130*/  IADD3 R11, R9, 0x8, R12 ;  /* 0x00000008090b7810 */ /* 0x000fe20007ffe00c */
[--C-:B------:R-:W-:Y:S01]  /*3140*/  FFMA.FTZ R57, R15, UR37, -R4.reuse ;  /* 0x000000250f397c23 */ /* 0x100fe20008010804 */
[----:B------:R-:W-:-:S01]  /*3150*/  FFMA.FTZ R75, R75, UR37, -R4 ;  /* 0x000000254b4b7c23 */ /* 0x000fc20008010804 */
[--C-:B------:R-:W-:Y:S01]  /*3160*/  FFMA.FTZ R76, R77, UR37, -R4.reuse ;  /* 0x000000254d4c7c23 */ /* 0x100fe20008010804 */
[----:B------:R-:W-:Y:S01]  /*3170*/  VIMNMX R6, R6, R11, PT ;  /* 0x0000000b06067248 */ /* 0x000fe20003fe0100 */
[--C-:B------:R-:W-:Y:S01]  /*3180*/  FFMA.FTZ R11, R13, UR37, -R4.reuse ;  /* 0x000000250d0b7c23 */ /* 0x100fe20008010804 */
[----:B------:R-:W-:-:S01]  /*3190*/  FFMA.FTZ R40, R40, UR37, -R4 ;  /* 0x0000002528287c23 */ /* 0x000fc20008010804 */
[--C-:B------:R-:W-:Y:S01]  /*31a0*/  FFMA.FTZ R45, R45, UR37, -R4.reuse ;  /* 0x000000252d2d7c23 */ /* 0x100fe20008010804 */
[C---:B------:R-:W-:Y:S01]  /*31b0*/  ISETP.GT.AND P2, PT, R6.reuse, RZ, PT ;  /* 0x000000ff0600720c */ /* 0x040fe20003f44270 */
[--C-:B------:R-:W-:Y:S01]  /*31c0*/  FFMA.FTZ R41, R41, UR37, -R4.reuse ;  /* 0x0000002529297c23 */ /* 0x100fe20008010804 */
[C---:B------:R-:W-:Y:S01]  /*31d0*/  ISETP.GT.AND P3, PT, R6.reuse, 0x1, PT ;  /* 0x000000010600780c */ /* 0x040fe20003f64270 */
[----:B------:R2:W-:Y:S01]  /*31e0*/  MUFU.EX2 R9, R14 ;  /* 0x0000000e00097308 */ /* 0x0005e20000000800 */
[----:B------:R-:W-:Y:S01]  /*31f0*/  ISETP.GT.AND P4, PT, R6, 0x8, PT ;  /* 0x000000080600780c */ /* 0x000fe20003f84270 */
[--C-:B------:R-:W-:Y:S01]  /*3200*/  FFMA.FTZ R3, R3, UR37, -R4.reuse ;  /* 0x0000002503037c23 */ /* 0x100fe20008010804 */
[----:B------:R-:W-:Y:S01]  /*3210*/  FSEL R106, R106, -INF , P2 ;  /* 0xff8000006a6a7808 */ /* 0x000fe20001000000 */
[--C-:B------:R-:W-:Y:S01]  /*3220*/  FFMA.FTZ R105, R105, UR37, -R4.reuse ;  /* 0x0000002569697c23 */ /* 0x100fe20008010804 */
[----:B------:R-:W-:Y:S01]  /*3230*/  FSEL R107, R107, -INF , P3 ;  /* 0xff8000006b6b7808 */ /* 0x000fe20001800000 */
[--C-:B------:R-:W-:Y:S01]  /*3240*/  FFMA.FTZ R7, R7, UR37, -R4.reuse ;  /* 0x0000002507077c23 */ /* 0x100fe20008010804 */
[----:B------:R-:W-:Y:S01]  /*3250*/  ISETP.GT.AND P2, PT, R6, 0x9, PT ;  /* 0x000000090600780c */ /* 0x000fe20003f44270 */
[--C-:B------:R-:W-:Y:S01]  /*3260*/  FFMA.FTZ R10, R109, UR37, -R4.reuse ;  /* 0x000000256d0a7c23 */ /* 0x100fe20008010804 */
[----:B------:R-:W-:Y:S01]  /*3270*/  FSEL R110, R110, -INF , P4 ;  /* 0xff8000006e6e7808 */ /* 0x000fe20002000000 */
[--C-:B------:R-:W-:Y:S01]  /*3280*/  FFMA.FTZ R12, R113, UR37, -R4.reuse ;  /* 0x00000025710c7c23 */ /* 0x100fe20008010804 */
[----:B------:R-:W-:Y:S01]  /*3290*/  FMNMX.FTZ R13, R106, R107, !PT ;  /* 0x0000006b6a0d7209 */ /* 0x000fe20007810000 */
[--C-:B--2---:R-:W-:Y:S01]  /*32a0*/  FFMA.FTZ R14, R117, UR37, -R4.reuse ;  /* 0x00000025750e7c23 */ /* 0x104fe20008010804 */
[----:B------:R-:W-:Y:S01]  /*32b0*/  ISETP.GT.AND P3, PT, R6, 0x10, PT ;  /* 0x000000100600780c */ /* 0x000fe20003f64270 */
[--C-:B------:R-:W-:Y:S01]  /*32c0*/  FFMA.FTZ R97, R97, UR37, -R4.reuse ;  /* 0x0000002561617c23 */ /* 0x100fe20008010804 */
[----:B------:R-:W-:Y:S01]  /*32d0*/  FSEL R111, R111, -INF , P2 ;  /* 0xff8000006f6f7808 */ /* 0x000fe20001000000 */
[--C-:B------:R-:W-:Y:S01]  /*32e0*/  FFMA.FTZ R5, R5, UR37, -R4.reuse ;  /* 0x0000002505057c23 */ /* 0x100fe20008010804 */
[----:B------:R-:W-:Y:S01]  /*32f0*/  FMNMX.FTZ R20, R110, R13, !PT ;  /* 0x0000000d6e147209 */ /* 0x000fe20007810000 */
[--C-:B------:R-:W-:Y:S01]  /*3300*/  FFMA.FTZ R24, R24, UR37, -R4.reuse ;  /* 0x0000002518187c23 */ /* 0x100fe20008010804 */
        /* <DEDUP_REMOVED lines=13> */
[----:B------:R2:W-:Y:S01]  /*33e0*/  MUFU.EX2 R13, R57 ;  /* 0x00000039000d7308 */ /* 0x0005e20000000800 */
[----:B------:R-:W-:Y:S01]  /*33f0*/  FSEL R118, R118, -INF , P3 ;  /* 0xff80000076767808 */ /* 0x000fe20001800000 */
[--C-:B------:R-:W-:Y:S01]  /*3400*/  FFMA.FTZ R37, R37, UR37, -R4.reuse ;  /* 0x0000002525257c23 */ /* 0x100fe20008010804 */
[----:B------:R-:W-:Y:S01]  /*3410*/  FMNMX.FTZ R15, R115, R20, !PT ;  /* 0x00000014730f7209 */ /* 0x000fe20007810000 */
[----:B------:R-:W-:Y:S01]  /*3420*/  FFMA.FTZ R20, R89, UR37, -R4 ;  /* 0x0000002559147c23 */ /* 0x000fe20008010804 */
[----:B------:R-:W-:-:S02]  /*3430*/  FSEL R119, R119, -INF , P2 ;  /* 0xff80000077777808 */ /* 0x000fc40001000000 */
[----:B------:R-:W-:Y:S01]  /*3440*/  ISETP.GT.AND P2, PT, R6, 0x20, PT ;  /* 0x000000200600780c */ /* 0x000fe20003f44270 */
[----:B------:R-:W-:Y:S01]  /*3450*/  MUFU.EX2 R3, R3 ;  /* 0x0000000300037308 */ /* 0x000fe20000000800 */
[----:B------:R-:W-:Y:S01]  /*3460*/  FMNMX.FTZ R56, R118, R15, !PT ;  /* 0x0000000f76387209 */ /* 0x000fe20007810000 */
[----:B--2---:R-:W-:Y:S01]  /*3470*/  FFMA.FTZ R57, R21, UR37, -R4 ;  /* 0x0000002515397c23 */ /* 0x004fe20008010804 */
[----:B------:R-:W-:Y:S02]  /*3480*/  ISETP.GT.AND P3, PT, R6, 0x21, PT ;  /* 0x000000210600780c */ /* 0x000fe40003f64270 */
[----:B------:R-:W-:Y:S02]  /*3490*/  FSEL R90, R90, -INF , P2 ;  /* 0xff8000005a5a7808 */ /* 0x000fe40001000000 */
[----:B------:R-:W-:Y:S01]  /*34a0*/  FMNMX.FTZ R15, R119, R56, !PT ;  /* 0x00000038770f7209 */ /* 0x000fe20007810000 */
[----:B------:R-:W2:Y:S01]  /*34b0*/  MUFU.EX2 R8, R105 ;  /* 0x0000006900087308 */ /* 0x000ea20000000800 */
[----:B------:R-:W-:-:S02]  /*34c0*/  ISETP.GT.AND P2, PT, R6, 0x28, PT ;  /* 0x000000280600780c */ /* 0x000fc40003f44270 */
[----:B------:R-:W-:Y:S02]  /*34d0*/  FSEL R91, R91, -INF , P3 ;  /* 0xff8000005b5b7808 */ /* 0x000fe40001800000 */
[----:B------:R-:W-:Y:S02]  /*34e0*/  FMNMX.FTZ R56, R90, R15, !PT ;  /* 0x0000000f5a387209 */ /* 0x000fe40007810000 */
[----:B------:R-:W-:Y:S01]  /*34f0*/  ISETP.GT.AND P3, PT, R6, 0x29, PT ;  /* 0x000000290600780c */ /* 0x000fe20003f64270 */
[----:B------:R3:W-:Y:S01]  /*3500*/  MUFU.EX2 R15, R57 ;  /* 0x00000039000f7308 */ /* 0x0007e20000000800 */
[----:B------:R-:W-:Y:S02]  /*3510*/  FSEL R94, R94, -INF , P2 ;  /* 0xff8000005e5e7808 */ /* 0x000fe40001000000 */
[----:B------:R-:W-:Y:S01]  /*3520*/  FMNMX.FTZ R21, R91, R56, !PT ;  /* 0x000000385b157209 */ /* 0x000fe20007810000 */
[----:B------:R-:W-:-:S01]  /*3530*/  FFMA.FTZ R56, R93, UR37, -R4 ;  /* 0x000000255d387c23 */ /* 0x000fc20008010804 */
[----:B------:R-:W-:-:S02]  /*3540*/  ISETP.GT.AND P2, PT, R6, 0x30, PT ;  /* 0x000000300600780c */ /* 0x000fc40003f44270 */
[----:B------:R-:W-:Y:S01]  /*3550*/  FSEL R95, R95, -INF , P3 ;  /* 0xff8000005f5f7808 */ /* 0x000fe20001800000 */
[----:B------:R-:W4:Y:S01]  /*3560*/  MUFU.EX2 R7, R7 ;  /* 0x0000000700077308 */ /* 0x000f220000000800 */
[----:B------:R-:W-:Y:S01]  /*3570*/  FMNMX.FTZ R60, R94, R21, !PT ;  /* 0x000000155e3c7209 */ /* 0x000fe20007810000 */
[----:B--2---:R-:W-:Y:S01]  /*3580*/  FADD.FTZ R80, R3, R8 ;  /* 0x0000000803507221 */ /* 0x004fe20000010000 */
        /* <DEDUP_REMOVED lines=10> */
[----:B---3--:R-:W-:Y:S02]  /*3630*/  FMNMX.FTZ R57, R99, R60, !PT ;  /* 0x0000003c63397209 */ /* 0x008fe40007810000 */
[----:B------:R-:W-:-:S02]  /*3640*/  FSEL R103, R103, -INF , P3 ;  /* 0xff80000067677808 */ /* 0x000fc40001800000 */
[----:B------:R-:W-:Y:S01]  /*3650*/  ISETP.GT.AND P2, PT, R6, 0x40, PT ;  /* 0x000000400600780c */ /* 0x000fe20003f44270 */
[----:B------:R-:W-:Y:S01]  /*3660*/  MUFU.EX2 R12, R12 ;  /* 0x0000000c000c7308 */ /* 0x000fe20000000800 */
[----:B------:R-:W-:Y:S02]  /*3670*/  FMNMX.FTZ R60, R102, R57, !PT ;  /* 0x00000039663c7209 */ /* 0x000fe40007810000 */
[----:B------:R-:W-:Y:S02]  /*3680*/  ISETP.GT.AND P3, PT, R6, 0x41, PT ;  /* 0x000000410600780c */ /* 0x000fe40003f64270 */
[----:B------:R-:W-:Y:S02]  /*3690*/  FSEL R57, R58, -INF , P2 ;  /* 0xff8000003a397808 */ /* 0x000fe40001000000 */
[----:B------:R-:W-:Y:S01]  /*36a0*/  FMNMX.FTZ R60, R103, R60, !PT ;  /* 0x0000003c673c7209 */ /* 0x000fe20007810000 */
[----:B------:R-:W-:Y:S01]  /*36b0*/  MUFU.EX2 R11, R11 ;  /* 0x0000000b000b7308 */ /* 0x000fe20000000800 */
[----:B------:R-:W-:-:S02]  /*36c0*/  ISETP.GT.AND P2, PT, R6, 0x48, PT ;  /* 0x000000480600780c */ /* 0x000fc40003f44270 */
[----:B------:R-:W-:Y:S02]  /*36d0*/  FSEL R59, R59, -INF , P3 ;  /* 0xff8000003b3b7808 */ /* 0x000fe40001800000 */
[----:B------:R-:W-:Y:S02]  /*36e0*/  FMNMX.FTZ R64, R57, R60, !PT ;  /* 0x0000003c39407209 */ /* 0x000fe40007810000 */
[----:B------:R-:W-:Y:S01]  /*36f0*/  ISETP.GT.AND P3, PT, R6, 0x49, PT ;  /* 0x000000490600780c */ /* 0x000fe20003f64270 */
[----:B------:R3:W-:Y:S01]  /*3700*/  MUFU.EX2 R60, R76 ;  /* 0x0000004c003c7308 */ /* 0x0007e20000000800 */
[----:B------:R-:W-:Y:S02]  /*3710*/  FSEL R72, R62, -INF , P2 ;  /* 0xff8000003e487808 */ /* 0x000fe40001000000 */
[----:B-----5:R-:W-:Y:S02]  /*3720*/  FMNMX.FTZ R75, R59, R64, !PT ;  /* 0x000000403b4b7209 */ /* 0x020fe40007810000 */
[----:B------:R-:W-:-:S02]  /*3730*/  ISETP.GT.AND P2, PT, R6, 0x50, PT ;  /* 0x000000500600780c */ /* 0x000fc40003f44270 */
[----:B------:R-:W-:Y:S01]  /*3740*/  FSEL R74, R63, -INF , P3 ;  /* 0xff8000003f4a7808 */ /* 0x000fe20001800000 */
[----:B------:R-:W-:-:S01]  /*3750*/  FFMA.FTZ R63, R101, UR37, -R4 ;  /* 0x00000025653f7c23 */ /* 0x000fc20008010804 */
[----:B------:R-:W-:Y:S01]  /*3760*/  FMNMX.FTZ R77, R72, R75, !PT ;  /* 0x0000004b484d7209 */ /* 0x000fe20007810000 */
[----:B------:R-:W-:Y:S01]  /*3770*/  MUFU.EX2 R14, R14 ;  /* 0x0000000e000e7308 */ /* 0x000fe20000000800 */
[----:B------:R-:W-:Y:S02]  /*3780*/  ISETP.GT.AND P3, PT, R6, 0x51, PT ;  /* 0x000000510600780c */ /* 0x000fe40003f64270 */
[----:B------:R-:W-:Y:S01]  /*3790*/  FSEL R75, R66, -INF , P2 ;  /* 0xff800000424b7808 */ /* 0x000fe20001000000 */
[----:B------:R-:W-:-:S01]  /*37a0*/  FFMA.FTZ R66, R79, UR37, -R4 ;  /* 0x000000254f427c23 */ /* 0x000fc20008010804 */
[----:B------:R-:W-:Y:S02]  /*37b0*/  FMNMX.FTZ R62, R74, R77, !PT ;  /* 0x0000004d4a3e7209 */ /* 0x000fe40007810000 */
[----:B---3--:R-:W-:Y:S01]  /*37c0*/  FSEL R76, R67, -INF , P3 ;  /* 0xff800000434c7808 */ /* 0x008fe20001800000 */
[----:B------:R-:W-:Y:S01]  /*37d0*/  MUFU.EX2 R20, R20 ;  /* 0x0000001400147308 */ /* 0x000fe20000000800 */
[----:B------:R-:W-:-:S02]  /*37e0*/  ISETP.GT.AND P2, PT, R6, 0x58, PT ;  /* 0x000000580600780c */ /* 0x000fc40003f44270 */
[----:B------:R-:W-:Y:S02]  /*37f0*/  FMNMX.FTZ R67, R75, R62, !PT ;  /* 0x0000003e4b437209 */ /* 0x000fe40007810000 */
[----:B------:R-:W-:Y:S02]  /*3800*/  ISETP.GT.AND P3, PT, R6, 0x59, PT ;  /* 0x000000590600780c */ /* 0x000fe40003f64270 */
[----:B------:R-:W-:Y:S01]  /*3810*/  FSEL R77, R70, -INF , P2 ;  /* 0xff800000464d7808 */ /* 0x000fe20001000000 */
[----:B------:R3:W-:Y:S01]  /*3820*/  MUFU.EX2 R62, R66 ;  /* 0x00000042003e7308 */ /* 0x0007e20000000800 */
[----:B------:R-:W-:Y:S01]  /*3830*/  FMNMX.FTZ R64, R76, R67, !PT ;  /* 0x000000434c407209 */ /* 0x000fe20007810000 */
[----:B------:R-:W-:Y:S01]  /*3840*/  FFMA.FTZ R67, R81, UR37, -R4 ;  /* 0x0000002551437c23 */ /* 0x000fe20008010804 */
[----:B------:R-:W-:Y:S02]  /*3850*/  FSEL R71, R71, -INF , P3 ;  /* 0xff80000047477808 */ /* 0x000fe40001800000 */
[----:B------:R-:W-:-:S02]  /*3860*/  ISETP.GT.AND P2, PT, R6, 0x60, PT ;  /* 0x000000600600780c */ /* 0x000fc40003f44270 */
[----:B------:R-:W-:Y:S01]  /*3870*/  FMNMX.FTZ R64, R77, R64, !PT ;  /* 0x000000404d407209 */ /* 0x000fe20007810000 */
[----:B------:R-:W-:Y:S01]  /*3880*/  MUFU.EX2 R56, R56 ;  /* 0x0000003800387308 */ /* 0x000fe20000000800 */
[----:B------:R-:W-:Y:S02]  /*3890*/  ISETP.GT.AND P3, PT, R6, 0x61, PT ;  /* 0x000000610600780c */ /* 0x000fe40003f64270 */
[----:B------:R-:W-:Y:S01]  /*38a0*/  FSEL R78, R42, -INF , P2 ;  /* 0xff8000002a4e7808 */ /* 0x000fe20001000000 */
[----:B------:R-:W-:-:S01]  /*38b0*/  FFMA.FTZ R42, R73, UR37, -R4 ;  /* 0x00000025492a7c23 */ /* 0x000fc20008010804 */
[----:B------:R-:W-:Y:S01]  /*38c0*/  FMNMX.FTZ R79, R71, R64, !PT ;  /* 0x00000040474f7209 */ /* 0x000fe20007810000 */
[----:B------:R-:W-:-:S01]  /*38d0*/  FFMA.FTZ R73, R65, UR37, -R4 ;  /* 0x0000002541497c23 */ /* 0x000fc20008010804 */
[----:B------:R-:W-:Y:S01]  /*38e0*/  ISETP.GT.AND P2, PT, R6, 0x68, PT ;  /* 0x000000680600780c */ /* 0x000fe20003f44270 */
[----:B------:R-:W-:Y:S01]  /*38f0*/  MUFU.EX2 R58, R97 ;  /* 0x00000061003a7308 */ /* 0x000fe20000000800 */
[----:B------:R-:W-:Y:S01]  /*3900*/  FSEL R64, R43, -INF , P3 ;  /* 0xff8000002b407808 */ /* 0x000fe20001800000 */
[----:B------:R-:W-:Y:S01]  /*3910*/  FFMA.FTZ R43, R61, UR37, -R4 ;  /* 0x000000253d2b7c23 */ /* 0x000fe20008010804 */
[----:B------:R-:W-:-:S02]  /*3920*/  FMNMX.FTZ R79, R78, R79, !PT ;  /* 0x0000004f4e4f7209 */ /* 0x000fc40007810000 */
[----:B------:R-:W-:Y:S02]  /*3930*/  ISETP.GT.AND P3, PT, R6, 0x69, PT ;  /* 0x000000690600780c */ /* 0x000fe40003f64270 */
[----:B------:R-:W-:Y:S01]  /*3940*/  FSEL R46, R46, -INF , P2 ;  /* 0xff8000002e2e7808 */ /* 0x000fe20001000000 */
[----:B------:R-:W-:Y:S01]  /*3950*/  MUFU.EX2 R63, R63 ;  /* 0x0000003f003f7308 */ /* 0x000fe20000000800 */
[----:B------:R-:W-:Y:S02]  /*3960*/  FMNMX.FTZ R79, R64, R79, !PT ;  /* 0x0000004f404f7209 */ /* 0x000fe40007810000 */
[----:B------:R-:W-:Y:S02]  /*3970*/  ISETP.GT.AND P2, PT, R6, 0x70, PT ;  /* 0x000000700600780c */ /* 0x000fe40003f44270 */
[----:B------:R-:W-:Y:S02]  /*3980*/  FSEL R47, R47, -INF , P3 ;  /* 0xff8000002f2f7808 */ /* 0x000fe40001800000 */
[----:B---3--:R-:W-:Y:S01]  /*3990*/  FMNMX.FTZ R66, R46, R79, !PT ;  /* 0x0000004f2e427209 */ /* 0x008fe20007810000 */
[----:B------:R-:W-:Y:S01]  /*39a0*/  MUFU.EX2 R67, R67 ;  /* 0x0000004300437308 */ /* 0x000fe20000000800 */
[----:B------:R-:W-:-:S02]  /*39b0*/  ISETP.GT.AND P3, PT, R6, 0x71, PT ;  /* 0x000000710600780c */ /* 0x000fc40003f64270 */
[----:B------:R-:W-:Y:S02]  /*39c0*/  FSEL R50, R50, -INF , P2 ;  /* 0xff80000032327808 */ /* 0x000fe40001000000 */
[----:B------:R-:W-:Y:S02]  /*39d0*/  FMNMX.FTZ R61, R47, R66, !PT ;  /* 0x000000422f3d7209 */ /* 0x000fe40007810000 */
[----:B------:R-:W-:Y:S01]  /*39e0*/  ISETP.GT.AND P2, PT, R6, 0x78, PT ;  /* 0x000000780600780c */ /* 0x000fe20003f44270 */
[----:B------:R-:W-:Y:S01]  /*39f0*/  MUFU.EX2 R42, R42 ;  /* 0x0000002a002a7308 */ /* 0x000fe20000000800 */
[----:B------:R-:W-:Y:S02]  /*3a00*/  FSEL R51, R51, -INF , P3 ;  /* 0xff80000033337808 */ /* 0x000fe40001800000 */
[----:B------:R-:W-:Y:S02]  /*3a10*/  FMNMX.FTZ R66, R50, R61, !PT ;  /* 0x0000003d32427209 */ /* 0x000fe40007810000 */
[----:B------:R-:W-:-:S02]  /*3a20*/  ISETP.GT.AND P3, PT, R6, 0x79, PT ;  /* 0x000000790600780c */ /* 0x000fc40003f64270 */
[----:B------:R-:W-:Y:S01]  /*3a30*/  FSEL R54, R54, -INF , P2 ;  /* 0xff80000036367808 */ /* 0x000fe20001000000 */
[----:B------:R-:W-:Y:S01]  /*3a40*/  MUFU.EX2 R43, R43 ;  /* 0x0000002b002b7308 */ /* 0x000fe20000000800 */
[----:B------:R-:W-:Y:S02]  /*3a50*/  FMNMX.FTZ R61, R51, R66, !PT ;  /* 0x00000042333d7209 */ /* 0x000fe40007810000 */
[----:B------:R-:W-:Y:S02]  /*3a60*/  FSEL R55, R55, -INF , P3 ;  /* 0xff80000037377808 */ /* 0x000fe40001800000 */
[----:B------:R-:W-:Y:S02]  /*3a70*/  ISETP.GT.AND P2, PT, R6, 0x80, PT ;  /* 0x000000800600780c */ /* 0x000fe40003f44270 */
[----:B------:R-:W-:Y:S01]  /*3a80*/  FMNMX.FTZ R66, R54, R61, !PT ;  /* 0x0000003d36427209 */ /* 0x000fe20007810000 */
[----:B------:R-:W-:Y:S01]  /*3a90*/  MUFU.EX2 R5, R5 ;  /* 0x0000000500057308 */ /* 0x000fe20000000800 */
[----:B------:R-:W-:-:S02]  /*3aa0*/  ISETP.GT.AND P3, PT, R6, 0x81, PT ;  /* 0x000000810600780c */ /* 0x000fc40003f64270 */
[----:B------:R-:W-:Y:S02]  /*3ab0*/  FSEL R70, R26, -INF , P2 ;  /* 0xff8000001a467808 */ /* 0x000fe40001000000 */
[----:B------:R-:W-:Y:S02]  /*3ac0*/  FMNMX.FTZ R65, R55, R66, !PT ;  /* 0x0000004237417209 */ /* 0x000fe40007810000 */
[----:B------:R-:W-:Y:S01]  /*3ad0*/  ISETP.GT.AND P2, PT, R6, 0x88, PT ;  /* 0x000000880600780c */ /* 0x000fe20003f44270 */
[----:B------:R3:W-:Y:S01]  /*3ae0*/  MUFU.EX2 R26, R73 ;  /* 0x00000049001a7308 */ /* 0x0007e20000000800 */
[----:B------:R-:W-:Y:S01]  /*3af0*/  FSEL R61, R27, -INF , P3 ;  /* 0xff8000001b3d7808 */ /* 0x000fe20001800000 */
[----:B------:R-:W-:Y:S01]  /*3b00*/  FFMA.FTZ R27, R68, UR37, -R4 ;  /* 0x00000025441b7c23 */ /* 0x000fe20008010804 */
[----:B------:R-:W-:Y:S02]  /*3b10*/  FMNMX.FTZ R66, R70, R65, !PT ;  /* 0x0000004146427209 */ /* 0x000fe40007810000 */
[----:B------:R-:W-:-:S02]  /*3b20*/  ISETP.GT.AND P3, PT, R6, 0x89, PT ;  /* 0x000000890600780c */ /* 0x000fc40003f64270 */
[----:B------:R-:W-:Y:S01]  /*3b30*/  FSEL R65, R30, -INF , P2 ;  /* 0xff8000001e417808 */ /* 0x000fe20001000000 */
[----:B------:R-:W-:Y:S01]  /*3b40*/  FFMA.FTZ R30, R69, UR37, -R4 ;  /* 0x00000025451e7c23 */ /* 0x000fe20008010804 */
[----:B------:R-:W-:Y:S01]  /*3b50*/  FMNMX.FTZ R66, R61, R66, !PT ;  /* 0x000000423d427209 */ /* 0x000fe20007810000 */
[----:B------:R-:W-:Y:S01]  /*3b60*/  MUFU.EX2 R27, R27 ;  /* 0x0000001b001b7308 */ /* 0x000fe20000000800 */
[----:B------:R-:W-:Y:S02]  /*3b70*/  FSEL R68, R31, -INF , P3 ;  /* 0xff8000001f447808 */ /* 0x000fe40001800000 */
[C---:B------:R-:W-:Y:S02]  /*3b80*/  ISETP.GT.AND P2, PT, R6.reuse, 0x90, PT ;  /* 0x000000900600780c */ /* 0x040fe40003f44270 */
[----:B------:R-:W-:Y:S02]  /*3b90*/  FMNMX.FTZ R31, R65, R66, !PT ;  /* 0x00000042411f7209 */ /* 0x000fe40007810000 */
[----:B------:R-:W-:Y:S01]  /*3ba0*/  ISETP.GT.AND P3, PT, R6, 0x91, PT ;  /* 0x000000910600780c */ /* 0x000fe20003f64270 */
[----:B------:R-:W-:Y:S01]  /*3bb0*/  MUFU.EX2 R30, R30 ;  /* 0x0000001e001e7308 */ /* 0x000fe20000000800 */
[----:B------:R-:W-:-:S02]  /*3bc0*/  FSEL R66, R34, -INF , P2 ;  /* 0xff80000022427808 */ /* 0x000fc40001000000 */
[----:B------:R-:W-:Y:S02]  /*3bd0*/  FMNMX.FTZ R31, R68, R31, !PT ;  /* 0x0000001f441f7209 */ /* 0x000fe40007810000 */
[----:B------:R-:W-:Y:S02]  /*3be0*/  ISETP.GT.AND P2, PT, R6, 0x98, PT ;  /* 0x000000980600780c */ /* 0x000fe40003f44270 */
[----:B------:R-:W-:Y:S01]  /*3bf0*/  FSEL R69, R35, -INF , P3 ;  /* 0xff80000023457808 */ /* 0x000fe20001800000 */
[----:B------:R-:W-:-:S01]  /*3c00*/  FFMA.FTZ R35, R44, UR37, -R4 ;  /* 0x000000252c237c23 */ /* 0x000fc20008010804 */
[----:B------:R-:W-:Y:S01]  /*3c10*/  FMNMX.FTZ R34, R66, R31, !PT ;  /* 0x0000001f42227209 */ /* 0x000fe20007810000 */
[----:B------:R-:W-:-:S01]  /*3c20*/  FFMA.FTZ R44, R53, UR37, -R4 ;  /* 0x00000025352c7c23 */ /* 0x000fc20008010804 */
[----:B------:R-:W-:Y:S01]  /*3c30*/  ISETP.GT.AND P3, PT, R6, 0x99, PT ;  /* 0x000000990600780c */ /* 0x000fe20003f64270 */
[----:B------:R-:W-:Y:S01]  /*3c40*/  MUFU.EX2 R31, R40 ;  /* 0x00000028001f7308 */ /* 0x000fe20000000800 */
[----:B---3--:R-:W-:Y:S01]  /*3c50*/  FSEL R73, R38, -INF , P2 ;  /* 0xff80000026497808 */ /* 0x008fe20001000000 */
[----:B------:R-:W-:Y:S01]  /*3c60*/  FFMA.FTZ R38, R48, UR37, -R4 ;  /* 0x0000002530267c23 */ /* 0x000fe20008010804 */
[----:B------:R-:W-:Y:S01]  /*3c70*/  FMNMX.FTZ R34, R69, R34, !PT ;  /* 0x0000002245227209 */ /* 0x000fe20007810000 */
[----:B----4-:R-:W-:Y:S01]  /*3c80*/  FADD.FTZ R53, R7, R80 ;  /* 0x0000005007357221 */ /* 0x010fe20000010000 */
[----:B------:R-:W-:Y:S01]  /*3c90*/  FSEL R79, R39, -INF , P3 ;  /* 0xff800000274f7808 */ /* 0x000fe20001800000 */
[----:B------:R-:W-:Y:S01]  /*3ca0*/  FFMA.FTZ R39, R49, UR37, -R4 ;  /* 0x0000002531277c23 */ /* 0x000fe20008010804 */
[----:B------:R-:W-:Y:S01]  /*3cb0*/  FMNMX.FTZ R6, R73, R34, !PT ;  /* 0x0000002249067209 */ /* 0x000fe20007810000 */
[----:B------:R3:W-:Y:S01]  /*3cc0*/  MUFU.EX2 R40, R45 ;  /* 0x0000002d00287308 */ /* 0x0007e20000000800 */
[----:B--2---:R-:W-:-:S02]  /*3cd0*/  FADD.FTZ R80, R10, R53 ;  /* 0x000000350a507221 */ /* 0x004fc40000010000 */
[----:B------:R-:W-:Y:S02]  /*3ce0*/  FMNMX.FTZ R6, R79, R6, !PT ;  /* 0x000000064f067209 */ /* 0x000fe40007810000 */
[----:B------:R-:W-:-:S01]  /*3cf0*/  FADD.FTZ R53, R9, R80 ;  /* 0x0000005009357221 */ /* 0x000fc20000010000 */
[----:B------:R-:W-:Y:S02]  /*3d00*/  IMAD.MOV.U32 R80, RZ, RZ, R87 ;  /* 0x000000ffff507224 */ /* 0x000fe400078e0057 */
[----:B------:R-:W2:Y:S01]  /*3d10*/  SHFL.BFLY PT, R81, R6, 0x2, 0x1f ;  /* 0x0c401f0006517f89 */ /* 0x000ea200000e0000 */
[----:B---3--:R-:W-:Y:S01]  /*3d20*/  IMAD.U32 R45, RZ, RZ, UR37 ;  /* 0x00000025ff2d7e24 */ /* 0x008fe2000f8e00ff */
[----:B------:R3:W-:Y:S08]  /*3d30*/  MUFU.EX2 R34, R41 ;  /* 0x0000002900227308 */ /* 0x0007f00000000800 */
[----:B------:R-:W-:Y:S01]  /*3d40*/  MUFU.EX2 R35, R35 ;  /* 0x0000002300237308 */ /* 0x000fe20000000800 */
[----:B---3--:R-:W-:-:S07]  /*3d50*/  FFMA.FTZ R41, R52, UR37, -R4 ;  /* 0x0000002534297c23 */ /* 0x008fce0008010804 */
[----:B------:R-:W-:Y:S01]  /*3d60*/  MUFU.EX2 R38, R38 ;  /* 0x0000002600267308 */ /* 0x000fe20000000800 */
[----:B--2---:R-:W-:-:S07]  /*3d70*/  FMNMX.FTZ R81, R6, R81, !PT ;  /* 0x0000005106517209 */ /* 0x004fce0007810000 */
[----:B------:R-:W-:Y:S01]  /*3d80*/  MUFU.EX2 R39, R39 ;  /* 0x0000002700277308 */ /* 0x000fe20000000800 */
[----:B------:R-:W2:Y:S07]  /*3d90*/  SHFL.BFLY PT, R6, R81, 0x1, 0x1f ;  /* 0x0c201f0051067f89 */ /* 0x000eae00000e0000 */
[----:B------:R-:W-:Y:S08]  /*3da0*/  MUFU.EX2 R41, R41 ;  /* 0x0000002900297308 */ /* 0x000ff00000000800 */
[----:B------:R-:W-:Y:S08]  /*3db0*/  MUFU.EX2 R44, R44 ;  /* 0x0000002c002c7308 */ /* 0x000ff00000000800 */
[----:B------:R-:W-:Y:S01]  /*3dc0*/  MUFU.EX2 R24, R24 ;  /* 0x0000001800187308 */ /* 0x000fe20000000800 */
[----:B--2---:R-:W-:Y:S01]  /*3dd0*/  FMNMX.FTZ R6, R81, R6, !PT ;  /* 0x0000000651067209 */ /* 0x004fe20007810000 */
[----:B------:R-:W-:-:S03]  /*3de0*/  IMAD.MOV.U32 R81, RZ, RZ, R87 ;  /* 0x000000ffff517224 */ /* 0x000fc600078e0057 */
[C---:B------:R-:W-:Y:S01]  /*3df0*/  FSETP.NEU.FTZ.AND P2, PT, R6.reuse, -INF , PT ;  /* 0xff8000000600780b */ /* 0x040fe20003f5d000 */
[----:B------:R-:W-:-:S02]  /*3e00*/  FFMA.FTZ R45, R6, R45, -8 ;  /* 0xc1000000062d7423 */ /* 0x000fc4000001002d */
[----:B------:R-:W-:Y:S03]  /*3e10*/  MUFU.EX2 R25, R25 ;  /* 0x0000001900197308 */ /* 0x000fe60000000800 */
[----:B------:R-:W-:Y:S02]  /*3e20*/  FSEL R4, R45, RZ, P2 ;  /* 0x000000ff2d047208 */ /* 0x000fe40001000000 */
[----:B------:R-:W-:-:S03]  /*3e30*/  PLOP3.LUT P2, PT, PT, PT, UP0, 0x80, 0x0 ;  /* 0x000000000000781c */ /* 0x000fc60003f4f008 */
        /* <DEDUP_REMOVED lines=33> */
[----:B--2---:R-:W-:-:S01]  /*4050*/  FADD.FTZ R49, R106, R107 ;  /* 0x0000006b6a317221 */ /* 0x004fc20000010000 */
        /* <DEDUP_REMOVED lines=13> */
[----:B------:R-:W-:Y:S01]  /*4130*/  IMAD.MOV.U32 R79, RZ, RZ, R87 ;  /* 0x000000ffff4f7224 */ /* 0x000fe200078e0057 */
[----:B------:R-:W2:Y:S08]  /*4140*/  MUFU.EX2 R115, R115 ;  /* 0x0000007300737308 */ /* 0x000eb00000000800 */
[----:B------:R-:W5:Y:S08]  /*4150*/  MUFU.EX2 R118, R118 ;  /* 0x0000007600767308 */ /* 0x000f700000000800 */
[----:B------:R3:W-:Y:S08]  /*4160*/  MUFU.EX2 R45, R74 ;  /* 0x0000004a002d7308 */ /* 0x0007f00000000800 */
[----:B------:R-:W5:Y:S01]  /*4170*/  MUFU.EX2 R119, R119 ;  /* 0x0000007700777308 */ /* 0x000f620000000800 */
[----:B---3--:R-:W-:-:S01]  /*4180*/  FADD.FTZ R74, R110, R49 ;  /* 0x000000316e4a7221 */ /* 0x008fc20000010000 */
[----:B----4-:R-:W-:-:S03]  /*4190*/  F2FP.SATFINITE.E4M3.F32.PACK_AB_MERGE_C R110, R111, R110, RZ ;  /* 0x0000006e6f6e723e */ /* 0x010fc600048070ff */
[----:B------:R-:W-:Y:S01]  /*41a0*/  FADD.FTZ R49, R111, R74 ;  /* 0x0000004a6f317221 */ /* 0x000fe20000010000 */
[----:B------:R-:W-:-:S01]  /*41b0*/  FADD.FTZ R74, R12, R53 ;  /* 0x000000350c4a7221 */ /* 0x000fc20000010000 */
[----:B------:R-:W-:Y:S01]  /*41c0*/  F2FP.SATFINITE.E4M3.F32.PACK_AB_MERGE_C R185, R107, R106, R110 ;  /* 0x0000006a6bb9723e */ /* 0x000fe2000480706e */
[----:B------:R-:W3:Y:S01]  /*41d0*/  MUFU.EX2 R90, R90 ;  /* 0x0000005a005a7308 */ /* 0x000ee20000000800 */
[----:B-1----:R-:W-:-:S04]  /*41e0*/  FADD.FTZ R2, R114, R49 ;  /* 0x0000003172027221 */ /* 0x002fc80000010000 */
[----:B--2---:R-:W-:-:S03]  /*41f0*/  FADD.FTZ R53, R115, R2 ;  /* 0x0000000273357221 */ /* 0x004fc60000010000 */
[----:B------:R-:W1:Y:S01]  /*4200*/  MUFU.EX2 R91, R91 ;  /* 0x0000005b005b7308 */ /* 0x000e620000000800 */
[----:B-----5:R-:W-:-:S01]  /*4210*/  FADD.FTZ R2, R118, R53 ;  /* 0x0000003576027221 */ /* 0x020fc20000010000 */
[----:B------:R-:W-:-:S03]  /*4220*/  F2FP.SATFINITE.E4M3.F32.PACK_AB_MERGE_C R118, R119, R118, RZ ;  /* 0x000000767776723e */ /* 0x000fc600048070ff */
[----:B------:R-:W-:Y:S01]  /*4230*/  FADD.FTZ R53, R119, R2 ;  /* 0x0000000277357221 */ /* 0x000fe20000010000 */
[----:B------:R-:W-:Y:S02]  /*4240*/  F2FP.SATFINITE.E4M3.F32.PACK_AB_MERGE_C R187, R115, R114, R118 ;  /* 0x0000007273bb723e */ /* 0x000fe40004807076 */
[----:B------:R2:W-:Y:S01]  /*4250*/  MUFU.EX2 R48, R59 ;  /* 0x0000003b00307308 */ /* 0x0005e20000000800 */
[----:B---3--:R-:W-:-:S07]  /*4260*/  FADD.FTZ R2, R90, R53 ;  /* 0x000000355a027221 */ /* 0x008fce0000010000 */
[----:B------:R-:W3:Y:S01]  /*4270*/  MUFU.EX2 R94, R94 ;  /* 0x0000005e005e7308 */ /* 0x000ee20000000800 */
[----:B--2---:R-:W-:-:S01]  /*4280*/  FADD.FTZ R59, R11, R74 ;  /* 0x0000004a0b3b7221 */ /* 0x004fc20000010000 */
[----:B-1----:R-:W-:-:S03]  /*4290*/  FADD.FTZ R53, R91, R2 ;  /* 0x000000025b357221 */ /* 0x002fc60000010000 */
[C---:B------:R-:W-:Y:S01]  /*42a0*/  FADD.FTZ R74, R14.reuse, R59 ;  /* 0x0000003b0e4a7221 */ /* 0x040fe20000010000 */
[----:B------:R-:W-:Y:S02]  /*42b0*/  F2FP.SATFINITE.E4M3.F32.PACK_AB_MERGE_C R14, R14, R11, RZ ;  /* 0x0000000b0e0e723e */ /* 0x000fe400048070ff */
[----:B------:R-:W1:Y:S01]  /*42c0*/  MUFU.EX2 R95, R95 ;  /* 0x0000005f005f7308 */ /* 0x000e620000000800 */
[----:B------:R-:W-:-:S01]  /*42d0*/  FADD.FTZ R59, R13, R74 ;  /* 0x0000004a0d3b7221 */ /* 0x000fc20000010000 */
[----:B------:R-:W-:Y:S01]  /*42e0*/  F2FP.SATFINITE.E4M3.F32.PACK_AB_MERGE_C R186, R12, R9, R14 ;  /* 0x000000090cba723e */ /* 0x000fe2000480700e */
[----:B------:R-:W-:-:S05]  /*42f0*/  IMAD.MOV.U32 R74, RZ, RZ, R87 ;  /* 0x000000ffff4a7224 */ /* 0x000fca00078e0057 */
[----:B------:R-:W2:Y:S01]  /*4300*/  MUFU.EX2 R98, R98 ;  /* 0x0000006200627308 */ /* 0x000ea20000000800 */
[----:B---3--:R-:W-:-:S07]  /*4310*/  FADD.FTZ R2, R94, R53 ;  /* 0x000000355e027221 */ /* 0x008fce0000010000 */
[----:B------:R3:W-:Y:S01]  /*4320*/  MUFU.EX2 R49, R64 ;  /* 0x0000004000317308 */ /* 0x0007e20000000800 */
[----:B-1----:R-:W-:-:S01]  /*4330*/  FADD.FTZ R53, R95, R2 ;  /* 0x000000025f357221 */ /* 0x002fc20000010000 */
[----:B------:R-:W-:-:S04]  /*4340*/  F2FP.SATFINITE.E4M3.F32.PACK_AB_MERGE_C R94, R95, R94, RZ ;  /* 0x0000005e5f5e723e */ /* 0x000fc800048070ff */
[----:B------:R-:W-:Y:S02]  /*4350*/  F2FP.SATFINITE.E4M3.F32.PACK_AB_MERGE_C R181, R91, R90, R94 ;  /* 0x0000005a5bb5723e */ /* 0x000fe4000480705e */
[----:B------:R-:W1:Y:S01]  /*4360*/  MUFU.EX2 R99, R99 ;  /* 0x0000006300637308 */ /* 0x000e620000000800 */
[----:B---3--:R-:W-:-:S01]  /*4370*/  FADD.FTZ R64, R20, R59 ;  /* 0x0000003b14407221 */ /* 0x008fc20000010000 */
[----:B--2---:R-:W-:-:S03]  /*4380*/  FADD.FTZ R2, R98, R53 ;  /* 0x0000003562027221 */ /* 0x004fc60000010000 */
[----:B------:R-:W-:Y:S01]  /*4390*/  FADD.FTZ R59, R15, R64 ;  /* 0x000000400f3b7221 */ /* 0x000fe20000010000 */
[C---:B------:R-:W-:Y:S02]  /*43a0*/  F2FP.SATFINITE.E4M3.F32.PACK_AB_MERGE_C R15, R56.reuse, R15, RZ ;  /* 0x0000000f380f723e */ /* 0x040fe400048070ff */
[----:B------:R-:W2:Y:S01]  /*43b0*/  MUFU.EX2 R102, R102 ;  /* 0x0000006600667308 */ /* 0x000ea20000000800 */
[----:B------:R-:W-:-:S01]  /*43c0*/  FADD.FTZ R64, R56, R59 ;  /* 0x0000003b38407221 */ /* 0x000fc20000010000 */
[----:B------:R-:W-:Y:S01]  /*43d0*/  F2FP.SATFINITE.E4M3.F32.PACK_AB_MERGE_C R180, R20, R13, R15 ;  /* 0x0000000d14b4723e */ /* 0x000fe2000480700f */
[----:B------:R-:W-:Y:S02]  /*43e0*/  IMAD.MOV.U32 R56, RZ, RZ, R87 ;  /* 0x000000ffff387224 */ /* 0x000fe400078e0057 */
[----:B------:R-:W-:-:S03]  /*43f0*/  FADD.FTZ R59, R21, R64 ;  /* 0x00000040153b7221 */ /* 0x000fc60000010000 */
[----:B------:R-:W3:Y:S01]  /*4400*/  MUFU.EX2 R103, R103 ;  /* 0x0000006700677308 */ /* 0x000ee20000000800 */
[----:B------:R-:W-:-:S01]  /*4410*/  FADD.FTZ R59, R58, R59 ;  /* 0x0000003b3a3b7221 */ /* 0x000fc20000010000 */
[----:B-1----:R-:W-:-:S03]  /*4420*/  FADD.FTZ R53, R99, R2 ;  /* 0x0000000263357221 */ /* 0x002fc60000010000 */
[----:B------:R-:W-:Y:S01]  /*4430*/  FADD.FTZ R2, R60, R59 ;  /* 0x0000003b3c027221 */ /* 0x000fe20000010000 */
[----:B------:R-:W-:Y:S01]  /*4440*/  F2FP.SATFINITE.E4M3.F32.PACK_AB_MERGE_C R60, R63, R60, RZ ;  /* 0x0000003c3f3c723e */ /* 0x000fe200048070ff */
[----:B------:R-:W-:Y:S01]  /*4450*/  IMAD.MOV.U32 R59, RZ, RZ, R87 ;  /* 0x000000ffff3b7224 */ /* 0x000fe200078e0057 */
[----:B------:R-:W1:Y:S01]  /*4460*/  MUFU.EX2 R57, R57 ;  /* 0x0000003900397308 */ /* 0x000e620000000800 */
[----:B--2---:R-:W-:-:S01]  /*4470*/  FADD.FTZ R64, R102, R53 ;  /* 0x0000003566407221 */ /* 0x004fc20000010000 */
[----:B------:R-:W-:Y:S01]  /*4480*/  F2FP.SATFINITE.E4M3.F32.PACK_AB_MERGE_C R53, R10, R7, RZ ;  /* 0x000000070a35723e */ /* 0x000fe200048070ff */
[----:B------:R-:W-:-:S01]  /*4490*/  FADD.FTZ R7, R63, R2 ;  /* 0x000000023f077221 */ /* 0x000fc20000010000 */
[----:B------:R-:W-:Y:S01]  /*44a0*/  F2FP.SATFINITE.E4M3.F32.PACK_AB_MERGE_C R182, R58, R21, R60 ;  /* 0x000000153ab6723e */ /* 0x000fe2000480703c */
[----:B------:R-:W-:Y:S01]  /*44b0*/  IMAD.MOV.U32 R63, RZ, RZ, R87 ;  /* 0x000000ffff3f7224 */ /* 0x000fe200078e0057 */
[----:B------:R-:W-:Y:S01]  /*44c0*/  F2FP.SATFINITE.E4M3.F32.PACK_AB_MERGE_C R184, R8, R3, R53 ;  /* 0x0000000308b8723e */ /* 0x000fe20004807035 */
[----:B------:R-:W-:-:S01]  /*44d0*/  FADD.FTZ R2, R62, R7 ;  /* 0x000000073e027221 */ /* 0x000fc20000010000 */
[----:B------:R-:W2:Y:S01]  /*44e0*/  MUFU.EX2 R72, R72 ;  /* 0x0000004800487308 */ /* 0x000ea20000000800 */
[----:B---3--:R-:W-:-:S01]  /*44f0*/  FADD.FTZ R64, R103, R64 ;  /* 0x0000004067407221 */ /* 0x008fc20000010000 */
[----:B------:R-:W-:Y:S01]  /*4500*/  F2FP.SATFINITE.E4M3.F32.PACK_AB_MERGE_C R102, R103, R102, RZ ;  /* 0x000000666766723e */ /* 0x000fe200048070ff */
[----:B------:R-:W-:-:S01]  /*4510*/  FADD.FTZ R11, R67, R2 ;  /* 0x00000002430b7221 */ /* 0x000fc20000010000 */
[----:B------:R-:W-:-:S02]  /*4520*/  IMAD.MOV.U32 R60, RZ, RZ, R87 ;  /* 0x000000ffff3c7224 */ /* 0x000fc400078e0057 */
[----:B------:R-:W-:Y:S01]  /*4530*/  F2FP.SATFINITE.E4M3.F32.PACK_AB_MERGE_C R183, R99, R98, R102 ;  /* 0x0000006263b7723e */ /* 0x000fe20004807066 */
[----:B------:R-:W-:Y:S01]  /*4540*/  FADD.FTZ R2, R42, R11 ;  /* 0x0000000b2a027221 */ /* 0x000fe20000010000 */
[----:B------:R-:W3:Y:S01]  /*4550*/  MUFU.EX2 R75, R75 ;  /* 0x0000004b004b7308 */ /* 0x000ee20000000800 */
[----:B-1----:R-:W-:-:S01]  /*4560*/  FADD.FTZ R7, R57, R64 ;  /* 0x0000004039077221 */ /* 0x002fc20000010000 */
[C---:B------:R-:W-:Y:S01]  /*4570*/  F2FP.SATFINITE.E4M3.F32.PACK_AB_MERGE_C R42, R43.reuse, R42, RZ ;  /* 0x0000002a2b2a723e */ /* 0x040fe200048070ff */
[----:B------:R-:W-:-:S01]  /*4580*/  FADD.FTZ R2, R43, R2 ;  /* 0x000000022b027221 */ /* 0x000fc20000010000 */
[----:B------:R-:W-:Y:S02]  /*4590*/  IMAD.MOV.U32 R64, RZ, RZ, R87 ;  /* 0x000000ffff407224 */ /* 0x000fe400078e0057 */
[----:B------:R-:W-:-:S01]  /*45a0*/  FADD.FTZ R7, R48, R7 ;  /* 0x0000000730077221 */ /* 0x000fc20000010000 */
[----:B------:R-:W-:Y:S01]  /*45b0*/  F2FP.SATFINITE.E4M3.F32.PACK_AB_MERGE_C R176, R67, R62, R42 ;  /* 0x0000003e43b0723e */ /* 0x000fe2000480702a */
[----:B------:R-:W-:Y:S01]  /*45c0*/  IMAD.MOV.U32 R67, RZ, RZ, R87 ;  /* 0x000000ffff437224 */ /* 0x000fe200078e0057 */
[----:B------:R-:W1:Y:S01]  /*45d0*/  MUFU.EX2 R76, R76 ;  /* 0x0000004c004c7308 */ /* 0x000e620000000800 */
[----:B--2---:R-:W-:-:S01]  /*45e0*/  FADD.FTZ R10, R72, R7 ;  /* 0x00000007480a7221 */ /* 0x004fc20000010000 */
[----:B------:R-:W-:Y:S01]  /*45f0*/  FADD.FTZ R7, R5, R2 ;  /* 0x0000000205077221 */ /* 0x000fe20000010000 */
[----:B------:R-:W-:-:S02]  /*4600*/  IMAD.MOV.U32 R62, RZ, RZ, R87 ;  /* 0x000000ffff3e7224 */ /* 0x000fc400078e0057 */
[----:B------:R-:W-:Y:S01]  /*4610*/  FADD.FTZ R10, R45, R10 ;  /* 0x0000000a2d0a7221 */ /* 0x000fe20000010000 */
[----:B------:R-:W-:-:S01]  /*4620*/  FADD.FTZ R2, R26, R7 ;  /* 0x000000071a027221 */ /* 0x000fc20000010000 */
[----:B------:R-:W-:Y:S01]  /*4630*/  F2FP.SATFINITE.E4M3.F32.PACK_AB_MERGE_C R45, R45, R72, RZ ;  /* 0x000000482d2d723e */ /* 0x000fe200048070ff */
[----:B------:R-:W2:Y:S01]  /*4640*/  MUFU.EX2 R77, R77 ;  /* 0x0000004d004d7308 */ /* 0x000ea20000000800 */
[----:B---3--:R-:W-:-:S01]  /*4650*/  FADD.FTZ R11, R75, R10 ;  /* 0x0000000a4b0b7221 */ /* 0x008fc20000010000 */
[----:B------:R-:W-:Y:S01]  /*4660*/  FADD.FTZ R3, R27, R2 ;  /* 0x000000021b037221 */ /* 0x000fe20000010000 */
[----:B------:R-:W-:Y:S01]  /*4670*/  F2FP.SATFINITE.E4M3.F32.PACK_AB_MERGE_C R27, R30, R27, RZ ;  /* 0x0000001b1e1b723e */ /* 0x000fe200048070ff */
[----:B------:R-:W-:Y:S01]  /*4680*/  IMAD.MOV.U32 R72, RZ, RZ, R87 ;  /* 0x000000ffff487224 */ /* 0x000fe200078e0057 */
[----:B------:R-:W-:Y:S01]  /*4690*/  F2FP.SATFINITE.E4M3.F32.PACK_AB_MERGE_C R177, R48, R57, R45 ;  /* 0x0000003930b1723e */ /* 0x000fe2000480702d */
[----:B------:R-:W-:Y:S01]  /*46a0*/  FADD.FTZ R30, R30, R3 ;  /* 0x000000031e1e7221 */ /* 0x000fe20000010000 */
[----:B------:R-:W-:Y:S01]  /*46b0*/  F2FP.SATFINITE.E4M3.F32.PACK_AB_MERGE_C R178, R26, R5, R27 ;  /* 0x000000051ab2723e */ /* 0x000fe2000480701b */
[----:B------:R3:W4:Y:S01]  /*46c0*/  MUFU.EX2 R52, R71 ;  /* 0x0000004700347308 */ /* 0x0007220000000800 */
[----:B-1----:R-:W-:-:S01]  /*46d0*/  FADD.FTZ R8, R76, R11 ;  /* 0x0000000b4c087221 */ /* 0x002fc20000010000 */
[----:B------:R-:W-:Y:S01]  /*46e0*/  FADD.FTZ R3, R31, R30 ;  /* 0x0000001e1f037221 */ /* 0x000fe20000010000 */
[----:B------:R-:W-:-:S02]  /*46f0*/  IMAD.MOV.U32 R58, RZ, RZ, R87 ;  /* 0x000000ffff3a7224 */ /* 0x000fc400078e0057 */
[--C-:B------:R-:W-:Y:S02]  /*4700*/  IMAD.MOV.U32 R57, RZ, RZ, R87.reuse ;  /* 0x000000ffff397224 */ /* 0x100fe400078e0057 */
[----:B------:R-:W-:Y:S01]  /*4710*/  IMAD.MOV.U32 R53, RZ, RZ, R87 ;  /* 0x000000ffff357224 */ /* 0x000fe200078e0057 */
[----:B------:R-:W1:Y:S01]  /*4720*/  MUFU.EX2 R78, R78 ;  /* 0x0000004e004e7308 */ /* 0x000e620000000800 */
[----:B--2---:R-:W-:-:S01]  /*4730*/  FADD.FTZ R7, R77, R8 ;  /* 0x000000084d077221 */ /* 0x004fc20000010000 */
[----:B------:R-:W-:Y:S01]  /*4740*/  FADD.FTZ R8, R34, R3 ;  /* 0x0000000322087221 */ /* 0x000fe20000010000 */
[--C-:B---3--:R-:W-:Y:S02]  /*4750*/  IMAD.MOV.U32 R71, RZ, RZ, R87.reuse ;  /* 0x000000ffff477224 */ /* 0x108fe400078e0057 */
[--C-:B------:R-:W-:Y:S02]  /*4760*/  IMAD.MOV.U32 R48, RZ, RZ, R87.reuse ;  /* 0x000000ffff307224 */ /* 0x100fe400078e0057 */
[----:B------:R-:W-:Y:S01]  /*4770*/  IMAD.MOV.U32 R45, RZ, RZ, R87 ;  /* 0x000000ffff2d7224 */ /* 0x000fe200078e0057 */
[----:B------:R-:W2:Y:S01]  /*4780*/  MUFU.EX2 R46, R46 ;  /* 0x0000002e002e7308 */ /* 0x000ea20000000800 */
[----:B----4-:R-:W-:-:S01]  /*4790*/  FADD.FTZ R7, R52, R7 ;  /* 0x0000000734077221 */ /* 0x010fc20000010000 */
[----:B------:R-:W-:Y:S01]  /*47a0*/  F2FP.SATFINITE.E4M3.F32.PACK_AB_MERGE_C R77, R52, R77, RZ ;  /* 0x0000004d344d723e */ /* 0x000fe200048070ff */
[----:B------:R-:W-:-:S02]  /*47b0*/  IMAD.MOV.U32 R52, RZ, RZ, R87 ;  /* 0x000000ffff347224 */ /* 0x000fc400078e0057 */
[----:B------:R-:W-:Y:S01]  /*47c0*/  IMAD.MOV.U32 R43, RZ, RZ, R87 ;  /* 0x000000ffff2b7224 */ /* 0x000fe200078e0057 */
[----:B------:R-:W-:Y:S01]  /*47d0*/  F2FP.SATFINITE.E4M3.F32.PACK_AB_MERGE_C R179, R76, R75, R77 ;  /* 0x0000004b4cb3723e */ /* 0x000fe2000480704d */
[----:B------:R-:W-:Y:S01]  /*47e0*/  IMAD.MOV.U32 R77, RZ, RZ, R87 ;  /* 0x000000ffff4d7224 */ /* 0x000fe200078e0057 */
[----:B------:R-:W3:Y:S01]  /*47f0*/  MUFU.EX2 R47, R47 ;  /* 0x0000002f002f7308 */ /* 0x000ee20000000800 */
[----:B-1----:R-:W-:-:S01]  /*4800*/  FADD.FTZ R2, R78, R7 ;  /* 0x000000074e027221 */ /* 0x002fc20000010000 */
[----:B------:R-:W-:Y:S01]  /*4810*/  FADD.FTZ R7, R35, R8 ;  /* 0x0000000823077221 */ /* 0x000fe20000010000 */
[----:B------:R-:W-:Y:S01]  /*4820*/  F2FP.SATFINITE.E4M3.F32.PACK_AB_MERGE_C R35, R40, R35, RZ ;  /* 0x000000232823723e */ /* 0x000fe200048070ff */
[----:B------:R-:W-:Y:S02]  /*4830*/  IMAD.MOV.U32 R76, RZ, RZ, R87 ;  /* 0x000000ffff4c7224 */ /* 0x000fe400078e0057 */
[----:B------:R-:W-:-:S01]  /*4840*/  FADD.FTZ R3, R49, R2 ;  /* 0x0000000231037221 */ /* 0x000fc20000010000 */
[----:B------:R-:W-:Y:S01]  /*4850*/  FADD.FTZ R7, R40, R7 ;  /* 0x0000000728077221 */ /* 0x000fe20000010000 */
[----:B------:R-:W-:Y:S01]  /*4860*/  F2FP.SATFINITE.E4M3.F32.PACK_AB_MERGE_C R172, R34, R31, R35 ;  /* 0x0000001f22ac723e */ /* 0x000fe20004807023 */
[----:B------:R-:W1:Y:S01]  /*4870*/  MUFU.EX2 R50, R50 ;  /* 0x0000003200327308 */ /* 0x000e620000000800 */
[----:B--2---:R-:W-:-:S01]  /*4880*/  FADD.FTZ R2, R46, R3 ;  /* 0x000000032e027221 */ /* 0x004fc20000010000 */
[----:B------:R-:W-:-:S02]  /*4890*/  IMAD.MOV.U32 R75, RZ, RZ, R87 ;  /* 0x000000ffff4b7224 */ /* 0x000fc400078e0057 */
[--C-:B------:R-:W-:Y:S02]  /*48a0*/  IMAD.MOV.U32 R42, RZ, RZ, R87.reuse ;  /* 0x000000ffff2a7224 */ /* 0x100fe400078e0057 */
[----:B------:R-:W-:Y:S02]  /*48b0*/  IMAD.MOV.U32 R40, RZ, RZ, R87 ;  /* 0x000000ffff287224 */ /* 0x000fe400078e0057 */
[----:B------:R-:W2:Y:S01]  /*48c0*/  MUFU.EX2 R51, R51 ;  /* 0x0000003300337308 */ /* 0x000ea20000000800 */
[C---:B---3--:R-:W-:Y:S01]  /*48d0*/  F2FP.SATFINITE.E4M3.F32.PACK_AB_MERGE_C R46, R47.reuse, R46, RZ ;  /* 0x0000002e2f2e723e */ /* 0x048fe200048070ff */
[----:B------:R-:W-:Y:S01]  /*48e0*/  FADD.FTZ R47, R47, R2 ;  /* 0x000000022f2f7221 */ /* 0x000fe20000010000 */
[----:B------:R-:W-:-:S01]  /*48f0*/  FADD.FTZ R2, R38, R7 ;  /* 0x0000000726027221 */ /* 0x000fc20000010000 */
[--C-:B------:R-:W-:Y:S01]  /*4900*/  IMAD.MOV.U32 R35, RZ, RZ, R87.reuse ;  /* 0x000000ffff237224 */ /* 0x100fe200078e0057 */
[----:B------:R-:W-:Y:S01]  /*4910*/  F2FP.SATFINITE.E4M3.F32.PACK_AB_MERGE_C R173, R49, R78, R46 ;  /* 0x0000004e31ad723e */ /* 0x000fe2000480702e */
[----:B------:R-:W-:-:S02]  /*4920*/  IMAD.MOV.U32 R78, RZ, RZ, R87 ;  /* 0x000000ffff4e7224 */ /* 0x000fc400078e0057 */
[----:B------:R-:W-:-:S01]  /*4930*/  FADD.FTZ R2, R39, R2 ;  /* 0x0000000227027221 */ /* 0x000fc20000010000 */
[----:B------:R-:W3:Y:S01]  /*4940*/  MUFU.EX2 R54, R54 ;  /* 0x0000003600367308 */ /* 0x000ee20000000800 */
[----:B-1----:R-:W-:-:S01]  /*4950*/  FADD.FTZ R8, R50, R47 ;  /* 0x0000002f32087221 */ /* 0x002fc20000010000 */
[----:B------:R-:W-:Y:S02]  /*4960*/  IMAD.MOV.U32 R49, RZ, RZ, R87 ;  /* 0x000000ffff317224 */ /* 0x000fe400078e0057 */
[----:B------:R-:W-:-:S01]  /*4970*/  FADD.FTZ R7, R41, R2 ;  /* 0x0000000229077221 */ /* 0x000fc20000010000 */
[C---:B------:R-:W-:Y:S01]  /*4980*/  F2FP.SATFINITE.E4M3.F32.PACK_AB_MERGE_C R41, R44.reuse, R41, RZ ;  /* 0x000000292c29723e */ /* 0x040fe200048070ff */
[----:B------:R-:W-:Y:S02]  /*4990*/  IMAD.MOV.U32 R47, RZ, RZ, R87 ;  /* 0x000000ffff2f7224 */ /* 0x000fe400078e0057 */
[----:B------:R-:W-:Y:S01]  /*49a0*/  FADD.FTZ R7, R44, R7 ;  /* 0x000000072c077221 */ /* 0x000fe20000010000 */
[----:B------:R-:W1:Y:S01]  /*49b0*/  MUFU.EX2 R55, R55 ;  /* 0x0000003700377308 */ /* 0x000e620000000800 */
[----:B--2---:R-:W-:-:S01]  /*49c0*/  FADD.FTZ R3, R51, R8 ;  /* 0x0000000833037221 */ /* 0x004fc20000010000 */
[----:B------:R-:W-:Y:S01]  /*49d0*/  F2FP.SATFINITE.E4M3.F32.PACK_AB_MERGE_C R174, R39, R38, R41 ;  /* 0x0000002627ae723e */ /* 0x000fe20004807029 */
[----:B------:R-:W-:-:S02]  /*49e0*/  IMAD.MOV.U32 R46, RZ, RZ, R87 ;  /* 0x000000ffff2e7224 */ /* 0x000fc400078e0057 */
[--C-:B------:R-:W-:Y:S02]  /*49f0*/  IMAD.MOV.U32 R44, RZ, RZ, R87.reuse ;  /* 0x000000ffff2c7224 */ /* 0x100fe400078e0057 */
[----:B------:R-:W-:Y:S01]  /*4a00*/  IMAD.MOV.U32 R41, RZ, RZ, R87 ;  /* 0x000000ffff297224 */ /* 0x000fe200078e0057 */
[----:B------:R-:W2:Y:S01]  /*4a10*/  MUFU.EX2 R70, R70 ;  /* 0x0000004600467308 */ /* 0x000ea20000000800 */
[----:B---3--:R-:W-:-:S01]  /*4a20*/  FADD.FTZ R2, R54, R3 ;  /* 0x0000000336027221 */ /* 0x008fc20000010000 */
[--C-:B------:R-:W-:Y:S02]  /*4a30*/  IMAD.MOV.U32 R39, RZ, RZ, R87.reuse ;  /* 0x000000ffff277224 */ /* 0x100fe400078e0057 */
[--C-:B------:R-:W-:Y:S02]  /*4a40*/  IMAD.MOV.U32 R38, RZ, RZ, R87.reuse ;  /* 0x000000ffff267224 */ /* 0x100fe400078e0057 */
[----:B------:R-:W-:Y:S02]  /*4a50*/  IMAD.MOV.U32 R34, RZ, RZ, R87 ;  /* 0x000000ffff227224 */ /* 0x000fe400078e0057 */
[----:B------:R-:W3:Y:S01]  /*4a60*/  MUFU.EX2 R61, R61 ;  /* 0x0000003d003d7308 */ /* 0x000ee20000000800 */
[C---:B-1----:R-:W-:Y:S01]  /*4a70*/  F2FP.SATFINITE.E4M3.F32.PACK_AB_MERGE_C R54, R55.reuse, R54, RZ ;  /* 0x000000363736723e */ /* 0x042fe200048070ff */
[----:B------:R-:W-:Y:S01]  /*4a80*/  FADD.FTZ R55, R55, R2 ;  /* 0x0000000237377221 */ /* 0x000fe20000010000 */
[----:B------:R-:W-:-:S01]  /*4a90*/  FADD.FTZ R2, R24, R7 ;  /* 0x0000000718027221 */ /* 0x000fc20000010000 */
[--C-:B------:R-:W-:Y:S01]  /*4aa0*/  IMAD.MOV.U32 R31, RZ, RZ, R87.reuse ;  /* 0x000000ffff1f7224 */ /* 0x100fe200078e0057 */
[----:B------:R-:W-:Y:S01]  /*4ab0*/  F2FP.SATFINITE.E4M3.F32.PACK_AB_MERGE_C R175, R51, R50, R54 ;  /* 0x0000003233af723e */ /* 0x000fe20004807036 */
[----:B------:R-:W-:-:S02]  /*4ac0*/  IMAD.MOV.U32 R54, RZ, RZ, R87 ;  /* 0x000000ffff367224 */ /* 0x000fc400078e0057 */
[----:B------:R-:W-:-:S01]  /*4ad0*/  FADD.FTZ R3, R25, R2 ;  /* 0x0000000219037221 */ /* 0x000fc20000010000 */
[----:B------:R-:W1:Y:S01]  /*4ae0*/  MUFU.EX2 R65, R65 ;  /* 0x0000004100417308 */ /* 0x000e620000000800 */
[----:B--2---:R-:W-:-:S01]  /*4af0*/  FADD.FTZ R8, R70, R55 ;  /* 0x0000003746087221 */ /* 0x004fc20000010000 */
[----:B------:R-:W-:Y:S02]  /*4b00*/  IMAD.MOV.U32 R55, RZ, RZ, R87 ;  /* 0x000000ffff377224 */ /* 0x000fe400078e0057 */
[----:B------:R-:W-:-:S01]  /*4b10*/  FADD.FTZ R2, R28, R3 ;  /* 0x000000031c027221 */ /* 0x000fc20000010000 */
[--C-:B------:R-:W-:Y:S02]  /*4b20*/  IMAD.MOV.U32 R51, RZ, RZ, R87.reuse ;  /* 0x000000ffff337224 */ /* 0x100fe400078e0057 */
[----:B------:R-:W-:Y:S01]  /*4b30*/  IMAD.MOV.U32 R50, RZ, RZ, R87 ;  /* 0x000000ffff327224 */ /* 0x000fe200078e0057 */
[----:B------:R-:W2:Y:S01]  /*4b40*/  MUFU.EX2 R29, R29 ;  /* 0x0000001d001d7308 */ /* 0x000ea20000000800 */
[----:B---3--:R-:W-:-:S01]  /*4b50*/  FADD.FTZ R8, R61, R8 ;  /* 0x000000083d087221 */ /* 0x008fc20000010000 */
[----:B------:R-:W-:-:S02]  /*4b60*/  IMAD.MOV.U32 R30, RZ, RZ, R87 ;  /* 0x000000ffff1e7224 */ /* 0x000fc400078e0057 */
        /* <DEDUP_REMOVED lines=11> */
[----:B------:R-:W-:Y:S01]  /*4c20*/  F2FP.SATFINITE.E4M3.F32.PACK_AB_MERGE_C R65, R68, R65, RZ ;  /* 0x000000414441723e */ /* 0x000fe200048070ff */
[--C-:B------:R-:W-:Y:S02]  /*4c30*/  IMAD.MOV.U32 R68, RZ, RZ, R87.reuse ;  /* 0x000000ffff447224 */ /* 0x100fe400078e0057 */
[----:B------:R-:W-:Y:S01]  /*4c40*/  IMAD.MOV.U32 R25, RZ, RZ, R87 ;  /* 0x000000ffff197224 */ /* 0x000fe200078e0057 */
[----:B------:R-:W-:Y:S01]  /*4c50*/  F2FP.SATFINITE.E4M3.F32.PACK_AB_MERGE_C R169, R61, R70, R65 ;  /* 0x000000463da9723e */ /* 0x000fe20004807041 */
[----:B------:R-:W-:Y:S01]  /*4c60*/  IMAD.MOV.U32 R70, RZ, RZ, R87 ;  /* 0x000000ffff467224 */ /* 0x000fe200078e0057 */
[----:B------:R-:W3:Y:S01]  /*4c70*/  MUFU.EX2 R33, R33 ;  /* 0x0000002100217308 */ /* 0x000ee20000000800 */
[----:B-1----:R-:W-:-:S01]  /*4c80*/  FADD.FTZ R2, R32, R29 ;  /* 0x0000001d20027221 */ /* 0x002fc20000010000 */
[----:B------:R-:W-:-:S02]  /*4c90*/  IMAD.MOV.U32 R65, RZ, RZ, R87 ;  /* 0x000000ffff417224 */ /* 0x000fc400078e0057 */
[--C-:B------:R-:W-:Y:S02]  /*4ca0*/  IMAD.MOV.U32 R61, RZ, RZ, R87.reuse ;  /* 0x000000ffff3d7224 */ /* 0x100fe400078e0057 */
[----:B------:R-:W-:Y:S02]  /*4cb0*/  IMAD.MOV.U32 R29, RZ, RZ, R87 ;  /* 0x000000ffff1d7224 */ /* 0x000fe400078e0057 */
[----:B------:R-:W1:Y:S01]  /*4cc0*/  MUFU.EX2 R69, R69 ;  /* 0x0000004500457308 */ /* 0x000e620000000800 */
[----:B--2---:R-:W-:-:S01]  /*4cd0*/  FADD.FTZ R8, R66, R3 ;  /* 0x0000000342087221 */ /* 0x004fc20000010000 */
[----:B------:R-:W-:-:S06]  /*4ce0*/  IMAD.MOV.U32 R24, RZ, RZ, R87 ;  /* 0x000000ffff187224 */ /* 0x000fcc00078e0057 */
[----:B------:R-:W-:Y:S01]  /*4cf0*/  MUFU.EX2 R36, R36 ;  /* 0x0000002400247308 */ /* 0x000fe20000000800 */
[----:B---3--:R-:W-:-:S07]  /*4d00*/  FADD.FTZ R3, R33, R2 ;  /* 0x0000000221037221 */ /* 0x008fce0000010000 */
[----:B------:R-:W2:Y:S01]  /*4d10*/  MUFU.EX2 R37, R37 ;  /* 0x0000002500257308 */ /* 0x000ea20000000800 */
[----:B-1----:R-:W-:-:S07]  /*4d20*/  FADD.FTZ R8, R69, R8 ;  /* 0x0000000845087221 */ /* 0x002fce0000010000 */
[----:B------:R-:W-:Y:S08]  /*4d30*/  MUFU.EX2 R73, R73 ;  /* 0x0000004900497308 */ /* 0x000ff00000000800 */
[----:B------:R-:W1:Y:S01]  /*4d40*/  MUFU.EX2 R4, R4 ;  /* 0x0000000400047308 */ /* 0x000e620000000800 */
[----:B--2---:R-:W-:Y:S01]  /*4d50*/  F2FP.SATFINITE.E4M3.F32.PACK_AB_MERGE_C R2, R37, R36, RZ ;  /* 0x000000242502723e */ /* 0x004fe200048070ff */
[----:B------:R-:W-:-:S03]  /*4d60*/  FADD.FTZ R36, R36, R3 ;  /* 0x0000000324247221 */ /* 0x000fc60000010000 */
[----:B------:R-:W-:Y:S01]  /*4d70*/  F2FP.SATFINITE.E4M3.F32.PACK_AB_MERGE_C R170, R33, R32, R2 ;  /* 0x0000002021aa723e */ /* 0x000fe20004807002 */
[----:B------:R-:W-:-:S01]  /*4d80*/  FADD.FTZ R3, R37, R36 ;  /* 0x0000002425037221 */ /* 0x000fc20000010000 */
[--C-:B------:R-:W-:Y:S02]  /*4d90*/  IMAD.MOV.U32 R37, RZ, RZ, R87.reuse ;  /* 0x000000ffff257224 */ /* 0x100fe400078e0057 */
[--C-:B------:R-:W-:Y:S02]  /*4da0*/  IMAD.MOV.U32 R36, RZ, RZ, R87.reuse ;  /* 0x000000ffff247224 */ /* 0x100fe400078e0057 */
[--C-:B------:R-:W-:Y:S02]  /*4db0*/  IMAD.MOV.U32 R33, RZ, RZ, R87.reuse ;  /* 0x000000ffff217224 */ /* 0x100fe400078e0057 */
        /* <DEDUP_REMOVED lines=43> */
[----:B------:R-:W-:Y:S01]  /*5070*/  UMOV UR45, UR39 ;  /* 0x00000027002d7c82 */ /* 0x000fe20008000000 */
[----:B------:R-:W-:Y:S01]  /*5080*/  UMOV UR6, UR36 ;  /* 0x0000002400067c82 */ /* 0x000fe20008000000 */
[----:B------:R-:W-:Y:S01]  /*5090*/  ULDC UR57, c[0x0][0x404] ;  /* 0x0001010000397ab9 */ /* 0x000fe20000000800 */
[----:B------:R-:W-:Y:S01]  /*50a0*/  ULDC UR56, c[0x0][0x2e0] ;  /* 0x0000b80000387ab9 */ /* 0x000fe20000000800 */
[----:B------:R-:W-:-:S05]  /*50b0*/  ULDC.64 UR40, c[0x0][0x3f8] ;  /* 0x0000fe0000287ab9 */ /* 0x000fca0000000a00 */
.L_x_1884:
[----:B------:R-:W-:Y:S01]  /*50c0*/  ISETP.NE.AND P3, PT, RZ, UR47, PT ;  /* 0x0000002fff007c0c */ /* 0x000fe2000bf65270 */
[----:B------:R-:W-:-:S04]  /*50d0*/  UISETP.NE.AND UP0, UPT, UR6, 0x1, UPT ;  /* 0x000000010600788c */ /* 0x000fc8000bf05270 */
[----:B------:R-:W-:-:S04]  /*50e0*/  USEL UR39, URZ, 0x1, UP0 ;  /* 0x000000013f277887 */ /* 0x000fc80008000000 */
[----:B------:R-:W-:-:S04]  /*50f0*/  ULOP3.LUT UR39, UR45, UR39, URZ, 0x3c, !UPT ;  /* 0x000000272d277292 */ /* 0x000fc8000f8e3c3f */
[----:B------:R-:W-:Y:S08]  /*5100*/  @P3 BRA `(.L_x_1875) ;  /* 0x0000000000383947 */ /* 0x000ff00003800000 */
[----:B------:R-:W-:Y:S05]  /*5110*/  @!P0 BRA `(.L_x_1876) ;  /* 0x0000000000048947 */ /* 0x000fea0003800000 */
[----:B------:R-:W-:Y:S01]  /*5120*/  BPT.TRAP 0x1 ;  /* 0x000000040000795c */ /* 0x000fe20000300000 */
.L_x_1876:
        /* <DEDUP_REMOVED lines=9> */
.L_x_1877:
[----:B--2---:R-:W-:Y:S05]  /*51c0*/  @P2 BRA `(.L_x_1875) ;  /* 0x0000000000082947 */ /* 0x004fea0003800000 */
[----:B------:R-:W2:Y:S02]  /*51d0*/  SYNCS.PHASECHK.TRANS64.TRYWAIT P2, [UR5+0x29830], R0 ;  /* 0x02983000ff0075a7 */ /* 0x000ea40008040145 */
[----:B--2---:R-:W-:Y:S05]  /*51e0*/  @!P2 BRA `(.L_x_1878) ;  /* 0x000000bc00e8a947 */ /* 0x004fea0003800000 */
.L_x_1875:
        /* <DEDUP_REMOVED lines=191> */
.L_x_1880:
[----:B------:R-:W-:Y:S01]  /*5de0*/  ULEA UR5, UR6, UR38, 0x3 ;  /* 0x0000002606057291 */ /* 0x000fe2000f8e183f */
[----:B------:R-:W-:-:S05]  /*5df0*/  IMAD.U32 R0, RZ, RZ, UR45 ;  /* 0x0000002dff007e24 */ /* 0x000fca000f8e00ff */
[----:B------:R-:W-:-:S04]  /*5e00*/  SHF.L.U32 R0, R0, 0x1f, RZ ;  /* 0x0000001f00007819 */ /* 0x000fc800000006ff */
[----:B------:R1:W2:Y:S01]  /*5e10*/  SYNCS.PHASECHK.TRANS64.TRYWAIT P2, [UR5+0x29850], R0 ;  /* 0x02985000ff0075a7 */ /* 0x0002a20008040145 */
[----:B------:R-:W-:Y:S05]  /*5e20*/  @!P0 BRA `(.L_x_1881) ;  /* 0x0000000000048947 */ /* 0x000fea0003800000 */
[----:B------:R-:W-:Y:S01]  /*5e30*/  BPT.TRAP 0x1 ;  /* 0x000000040000795c */ /* 0x000fe20000300000 */
.L_x_1881:
[----:B--2---:R-:W-:Y:S05]  /*5e40*/  @P2 BRA `(.L_x_1879) ;  /* 0x0000000000082947 */ /* 0x004fea0003800000 */
[----:B------:R-:W2:Y:S02]  /*5e50*/  SYNCS.PHASECHK.TRANS64.TRYWAIT P2, [UR5+0x29850], R0 ;  /* 0x02985000ff0075a7 */ /* 0x000ea40008040145 */
[----:B--2---:R-:W-:Y:S05]  /*5e60*/  @!P2 BRA `(.L_x_1882) ;  /* 0x000000b000e0a947 */ /* 0x004fea0003800000 */
.L_x_1879:
[----:B--2---:R-:W2:Y:S01]  /*5e70*/  LDC R7, c[0x0][0x288] ;  /* 0x0000a200ff077b82 */ /* 0x004ea20000000800 */
[----:B------:R-:W-:Y:S01]  /*5e80*/  UISETP.NE.U32.AND UP0, UPT, UR40, URZ, UPT ;  /* 0x0000003f2800728c */ /* 0x000fe2000bf05070 */
[----:B------:R-:W-:Y:S01]  /*5e90*/  WARPGROUP.ARRIVE ;  /* 0x00000000000079c5 */ /* 0x000fe20000000000 */
[----:B------:R-:W-:-:S05]  /*5ea0*/  UIMAD UR5, UR7, -0xa0, UR42 ;  /* 0xffffff60070578a4 */ /* 0x000fca000f8e022a */
[----:B------:R-:W3:Y:S01]  /*5eb0*/  S2R R194, SR_TID.X ;  /* 0x0000000000c27919 */ /* 0x000ee20000002100 */
[----:B------:R-:W-:Y:S02]  /*5ec0*/  UISETP.NE.AND.EX UP0, UPT, UR41, URZ, UPT, UP0 ;  /* 0x0000003f2900728c */ /* 0x000fe4000bf05300 */
[----:B------:R-:W-:Y:S02]  /*5ed0*/  UIADD3 UR5, UR5, 0x1, URZ ;  /* 0x0000000105057890 */ /* 0x000fe4000fffe03f */
[----:B------:R-:W-:Y:S01]  /*5ee0*/  USEL UR10, UR57, 0x1, UP0 ;  /* 0x00000001390a7887 */ /* 0x000fe20008000000 */
[----:B------:R-:W-:-:S03]  /*5ef0*/  UMOV UR11, 0xc0000010 ;  /* 0xc0000010000b7882 */ /* 0x000fc60000000000 */
[----:B------:R-:W-:-:S06]  /*5f00*/  UIMAD UR5, UR10, UR56, UR5 ;  /* 0x000000380a0572a4 */ /* 0x000fcc000f8e0205 */
[----:B--2---:R-:W-:Y:S01]  /*5f10*/  IADD3 R7, -R7, UR5, RZ ;  /* 0x0000000507077c10 */ /* 0x004fe2000fffe1ff */
[----:B------:R-:W-:-:S04]  /*5f20*/  UIADD3 UR5, UR38, 0x400, URZ ;  /* 0x0000040026057890 */ /* 0x000fc8000fffe03f */
[----:B------:R-:W-:Y:S01]  /*5f30*/  IMAD R6, R22, -0x2, R7 ;  /* 0xfffffffe16067824 */ /* 0x000fe200078e0207 */
[----:B------:R-:W-:-:S03]  /*5f40*/  USHF.R.U32.HI UR5, URZ, 0x4, UR5 ;  /* 0x000000043f057899 */ /* 0x000fc60008011605 */
[----:B------:R-:W-:Y:S01]  /*5f50*/  IMAD.IADD R6, R23, 0x1, R6 ;  /* 0x0000000117067824 */ /* 0x000fe200078e0206 */
[----:B------:R-:W-:Y:S01]  /*5f60*/  ULOP3.LUT UR5, UR5, 0x3fff, URZ, 0xc0, !UPT ;  /* 0x00003fff05057892 */ /* 0x000fe2000f8ec03f */
[----:B---3--:R-:W-:-:S03]  /*5f70*/  SHF.R.U32.HI R194, RZ, 0x7, R194 ;  /* 0x00000007ffc27819 */ /* 0x008fc600000116c2 */
[C---:B------:R-:W-:Y:S01]  /*5f80*/  ISETP.GT.AND P2, PT, R6.reuse, RZ, PT ;  /* 0x000000ff0600720c */ /* 0x040fe20003f44270 */
[----:B------:R-:W-:Y:S01]  /*5f90*/  ULOP3.LUT UR5, UR5, 0x10000, URZ, 0xfc, !UPT ;  /* 0x0001000005057892 */ /* 0x000fe2000f8efc3f */
[----:B------:R-:W-:Y:S02]  /*5fa0*/  ISETP.GT.AND P3, PT, R6, 0x1, PT ;  /* 0x000000010600780c */ /* 0x000fe40003f64270 */
[----:B------:R-:W-:Y:S01]  /*5fb0*/  FSEL R7, R152, -INF , P2 ;  /* 0xff80000098077808 */ /* 0x000fe20001000000 */
[----:B------:R-:W-:Y:S01]  /*5fc0*/  UIMAD UR5, UR6, 0x500, UR5 ;  /* 0x00000500060578a4 */ /* 0x000fe2000f8e0205 */
[----:B------:R-:W-:Y:S02]  /*5fd0*/  ISETP.GT.AND P2, PT, R6, 0x8, PT ;  /* 0x000000080600780c */ /* 0x000fe40003f44270 */
[----:B------:R-:W-:Y:S02]  /*5fe0*/  FSEL R9, R153, -INF , P3 ;  /* 0xff80000099097808 */ /* 0x000fe40001800000 */
[----:B-1----:R-:W-:-:S02]  /*5ff0*/  FMNMX.FTZ R0, R7, R5, !PT ;  /* 0x0000000507007209 */ /* 0x002fc40007810000 */
[----:B------:R-:W-:Y:S01]  /*6000*/  ISETP.GT.AND P3, PT, R6, 0x9, PT ;  /* 0x000000090600780c */ /* 0x000fe20003f64270 */
[----:B------:R-:W-:Y:S01]  /*6010*/  UMOV UR10, UR5 ;  /* 0x00000005000a7c82 */ /* 0x000fe20008000000 */
[----:B------:R-:W-:Y:S01]  /*6020*/  FSEL R11, R156, -INF , P2 ;  /* 0xff8000009c0b7808 */ /* 0x000fe20001000000 */
[----:B------:R-:W-:Y:S01]  /*6030*/  QGMMA.64x128x32.F32.E4M3.E4M3 R24, R184, gdesc[UR8], R24, gsb0 ;  /* 0x01e00008b8187df3 */ /* 0x000fe20008000818 */
[----:B------:R-:W-:Y:S01]  /*6040*/  FMNMX.FTZ R0, R9, R0, !PT ;  /* 0x0000000009007209 */ /* 0x000fe20007810000 */
[----:B------:R-:W-:Y:S01]  /*6050*/  UIADD3 UR10, UR5, 0x100, URZ ;  /* 0x00000100050a7890 */ /* 0x000fe2000fffe03f */
[----:B------:R-:W-:Y:S01]  /*6060*/  ISETP.GT.AND P2, PT, R6, 0x10, PT ;  /* 0x000000100600780c */ /* 0x000fe20003f44270 */
[----:B------:R-:W-:Y:S01]  /*6070*/  UMOV UR11, 0xc0000010 ;  /* 0xc0000010000b7882 */ /* 0x000fe20000000000 */
        /* <DEDUP_REMOVED lines=68> */
[----:B------:R-:W-:Y:S01]  /*64c0*/  ISETP.GT.AND P3, PT, R6, 0x69, PT ;  /* 0x000000690600780c */ /* 0x000fe20003f64270 */
[----:B------:R-:W-:Y:S02]  /*64d0*/  WARPGROUP.DEPBAR.LE gsb0, 0x0 ;  /* 0x00008000000079c5 */ /* 0x000fe40000010000 */
[----:B------:R-:W-:Y:S01]  /*64e0*/  FSEL R108, R108, -INF , P2 ;  /* 0xff8000006c6c7808 */ /* 0x000fe20001000000 */
[----:B------:R-:W-:Y:S01]  /*64f0*/  WARPGROUP.ARRIVE ;  /* 0x00000000000079c5 */ /* 0x000fe20000000000 */
[----:B------:R-:W-:Y:S01]  /*6500*/  FMNMX.FTZ R197, R105, R0, !PT ;  /* 0x0000000069c57209 */ /* 0x000fe20007810000 */
[----:B------:R-:W-:Y:S01]  /*6510*/  IMAD.U32 R185, RZ, RZ, UR37 ;  /* 0x00000025ffb97e24 */ /* 0x000fe2000f8e00ff */
[----:B------:R-:W-:Y:S02]  /*6520*/  ISETP.GT.AND P2, PT, R6, 0x70, PT ;  /* 0x000000700600780c */ /* 0x000fe40003f44270 */
[----:B------:R-:W-:Y:S01]  /*6530*/  FSEL R109, R109, -INF , P3 ;  /* 0xff8000006d6d7808 */ /* 0x000fe20001800000 */
[----:B------:R-:W-:Y:S01]  /*6540*/  QGMMA.64x128x32.F32.E4M3.E4M3 R24, R180, gdesc[UR8], R24, gsb0 ;  /* 0x01e00008b4187df3 */ /* 0x000fe20008000818 */
[----:B------:R-:W-:Y:S01]  /*6550*/  FMNMX.FTZ R0, R108, R197, !PT ;  /* 0x000000c56c007209 */ /* 0x000fe20007810000 */
[----:B------:R-:W-:Y:S01]  /*6560*/  UIADD3 UR10, UR5, 0x200, URZ ;  /* 0x00000200050a7890 */ /* 0x000fe2000fffe03f */
[----:B------:R-:W-:Y:S01]  /*6570*/  ISETP.GT.AND P3, PT, R6, 0x71, PT ;  /* 0x000000710600780c */ /* 0x000fe20003f64270 */
[----:B------:R-:W-:Y:S01]  /*6580*/  UMOV UR11, 0xc0000010 ;  /* 0xc0000010000b7882 */ /* 0x000fe20000000000 */
[----:B------:R-:W-:-:S02]  /*6590*/  FSEL R112, R112, -INF , P2 ;  /* 0xff80000070707808 */ /* 0x000fc40001000000 */
[----:B------:R-:W-:Y:S02]  /*65a0*/  FMNMX.FTZ R197, R109, R0, !PT ;  /* 0x000000006dc57209 */ /* 0x000fe40007810000 */
[----:B------:R-:W-:Y:S02]  /*65b0*/  ISETP.GT.AND P2, PT, R6, 0x78, PT ;  /* 0x000000780600780c */ /* 0x000fe40003f44270 */
[----:B------:R-:W-:Y:S02]  /*65c0*/  FSEL R113, R113, -INF , P3 ;  /* 0xff80000071717808 */ /* 0x000fe40001800000 */
[----:B------:R-:W-:Y:S02]  /*65d0*/  FMNMX.FTZ R0, R112, R197, !PT ;  /* 0x000000c570007209 */ /* 0x000fe40007810000 */
[----:B------:R-:W-:Y:S02]  /*65e0*/  ISETP.GT.AND P3, PT, R6, 0x79, PT ;  /* 0x000000790600780c */ /* 0x000fe40003f64270 */
        /* <DEDUP_REMOVED lines=23> */
[C---:B------:R-:W-:Y:S01]  /*6760*/  ISETP.GT.AND P3, PT, R6.reuse, 0x99, PT ;  /* 0x000000990600780c */ /* 0x040fe20003f64270 */
[----:B------:R-:W-:Y:S01]  /*6770*/  VIADD R6, R6, 0x8 ;  /* 0x0000000806067836 */ /* 0x000fe20000000000 */
[----:B------:R-:W-:-:S02]  /*6780*/  FSEL R100, R100, -INF , P2 ;  /* 0xff80000064647808 */ /* 0x000fc40001000000 */
[----:B------:R-:W-:Y:S02]  /*6790*/  FMNMX.FTZ R197, R97, R0, !PT ;  /* 0x0000000061c57209 */ /* 0x000fe40007810000 */
[----:B------:R-:W-:Y:S02]  /*67a0*/  FSEL R101, R101, -INF , P3 ;  /* 0xff80000065657808 */ /* 0x000fe40001800000 */
[----:B------:R-:W-:Y:S02]  /*67b0*/  FMNMX.FTZ R0, R100, R197, !PT ;  /* 0x000000c564007209 */ /* 0x000fe40007810000 */
[C---:B------:R-:W-:Y:S02]  /*67c0*/  ISETP.GT.AND P3, PT, R6.reuse, RZ, PT ;  /* 0x000000ff0600720c */ /* 0x040fe40003f64270 */
[----:B------:R-:W-:Y:S02]  /*67d0*/  FMNMX.FTZ R10, R101, R0, !PT ;  /* 0x00000000650a7209 */ /* 0x000fe40007810000 */
[----:B------:R-:W-:-:S03]  /*67e0*/  ISETP.GT.AND P4, PT, R6, 0x1, PT ;  /* 0x000000010600780c */ /* 0x000fc60003f84270 */
[----:B------:R-:W1:Y:S01]  /*67f0*/  SHFL.BFLY PT, R197, R10, 0x2, 0x1f ;  /* 0x0c401f000ac57f89 */ /* 0x000e6200000e0000 */
[----:B------:R-:W-:Y:S02]  /*6800*/  FSEL R155, R155, -INF , P4 ;  /* 0xff8000009b9b7808 */ /* 0x000fe40002000000 */
[----:B------:R-:W-:-:S04]  /*6810*/  ISETP.GT.AND P4, PT, R6, 0x9, PT ;  /* 0x000000090600780c */ /* 0x000fc80003f84270 */
[----:B------:R-:W-:Y:S02]  /*6820*/  FSEL R159, R159, -INF , P4 ;  /* 0xff8000009f9f7808 */ /* 0x000fe40002000000 */
[----:B------:R-:W-:-:S04]  /*6830*/  ISETP.GT.AND P4, PT, R6, 0x11, PT ;  /* 0x000000110600780c */ /* 0x000fc80003f84270 */
[----:B------:R-:W-:Y:S02]  /*6840*/  FSEL R163, R163, -INF , P4 ;  /* 0xff800000a3a37808 */ /* 0x000fe40002000000 */
[----:B------:R-:W-:-:S04]  /*6850*/  ISETP.GT.AND P4, PT, R6, 0x19, PT ;  /* 0x000000190600780c */ /* 0x000fc80003f84270 */
[----:B------:R-:W-:Y:S02]  /*6860*/  FSEL R167, R167, -INF , P4 ;  /* 0xff800000a7a77808 */ /* 0x000fe40002000000 */
[----:B------:R-:W-:Y:S02]  /*6870*/  ISETP.GT.AND P4, PT, R6, 0x21, PT ;  /* 0x000000210600780c */ /* 0x000fe40003f84270 */
[----:B-1----:R-:W-:Y:S02]  /*6880*/  FMNMX.FTZ R197, R10, R197, !PT ;  /* 0x000000c50ac57209 */ /* 0x002fe40007810000 */
[----:B------:R-:W-:Y:S02]  /*6890*/  FSEL R139, R139, -INF , P4 ;  /* 0xff8000008b8b7808 */ /* 0x000fe40002000000 */
[----:B------:R-:W-:Y:S01]  /*68a0*/  ISETP.GT.AND P4, PT, R6, 0x29, PT ;  /* 0x000000290600780c */ /* 0x000fe20003f84270 */
[----:B------:R-:W1:Y:S03]  /*68b0*/  SHFL.BFLY PT, R0, R197, 0x1, 0x1f ;  /* 0x0c201f00c5007f89 */ /* 0x000e6600000e0000 */
[----:B------:R-:W-:-:S02]  /*68c0*/  FSEL R143, R143, -INF , P4 ;  /* 0xff8000008f8f7808 */ /* 0x000fc40002000000 */
        /* <DEDUP_REMOVED lines=9> */
[C---:B------:R-:W-:Y:S01]  /*6960*/  FSETP.NEU.FTZ.AND P2, PT, R0.reuse, -INF , PT ;  /* 0xff8000000000780b */ /* 0x040fe20003f5d000 */
[----:B------:R-:W-:-:S01]  /*6970*/  FFMA.FTZ R8, R0, R185, -8 ;  /* 0xc100000000087423 */ /* 0x000fc200000100b9 */
[----:B------:R-:W-:Y:S01]  /*6980*/  ISETP.GT.AND P4, PT, R6, 0x51, PT ;  /* 0x000000510600780c */ /* 0x000fe20003f84270 */
[----:B------:R-:W-:-:S03]  /*6990*/  WARPGROUP.DEPBAR.LE gsb0, 0x0 ;  /* 0x00008000000079c5 */ /* 0x000fc60000010000 */
[----:B------:R-:W-:Y:S01]  /*69a0*/  FSEL R8, R8, RZ, P2 ;  /* 0x000000ff08087208 */ /* 0x000fe20001000000 */
[----:B------:R-:W-:Y:S01]  /*69b0*/  WARPGROUP.ARRIVE ;  /* 0x00000000000079c5 */ /* 0x000fe20000000000 */
[----:B------:R-:W-:Y:S02]  /*69c0*/  FSEL R131, R131, -INF , P4 ;  /* 0xff80000083837808 */ /* 0x000fe40002000000 */
[----:B------:R-:W-:Y:S01]  /*69d0*/  ISETP.GT.AND P4, PT, R6, 0x59, PT ;  /* 0x000000590600780c */ /* 0x000fe20003f84270 */
[--C-:B------:R-:W-:Y:S01]  /*69e0*/  FFMA.FTZ R10, R7, UR37, -R8.reuse ;  /* 0x00000025070a7c23 */ /* 0x100fe20008010808 */
[----:B------:R-:W-:-:S01]  /*69f0*/  FFMA.FTZ R7, R9, UR37, -R8 ;  /* 0x0000002509077c23 */ /* 0x000fc20008010808 */
[--C-:B------:R-:W-:Y:S01]  /*6a00*/  FFMA.FTZ R9, R11, UR37, -R8.reuse ;  /* 0x000000250b097c23 */ /* 0x100fe20008010808 */
[----:B------:R-:W-:-:S01]  /*6a10*/  FFMA.FTZ R11, R15, UR37, -R8 ;  /* 0x000000250f0b7c23 */ /* 0x000fc20008010808 */
[----:B------:R-:W-:Y:S01]  /*6a20*/  FSEL R15, R154, -INF , P3 ;  /* 0xff8000009a0f7808 */ /* 0x000fe20001800000 */
[----:B------:R-:W-:-:S01]  /*6a30*/  FFMA.FTZ R14, R161, UR37, -R8 ;  /* 0x00000025a10e7c23 */ /* 0x000fc20008010808 */
[----:B------:R-:W-:Y:S01]  /*6a40*/  ISETP.GT.AND P3, PT, R6, 0x8, PT ;  /* 0x000000080600780c */ /* 0x000fe20003f64270 */
[----:B------:R-:W-:-:S01]  /*6a50*/  FFMA.FTZ R144, R157, UR37, -R8 ;  /* 0x000000259d907c23 */ /* 0x000fc20008010808 */
[----:B------:R-:W-:Y:S01]  /*6a60*/  FMNMX.FTZ R136, R15, R4, !PT ;  /* 0x000000040f887209 */ /* 0x000fe20007810000 */
[----:B------:R-:W-:-:S01]  /*6a70*/  FFMA.FTZ R152, R153, UR37, -R8 ;  /* 0x0000002599987c23 */ /* 0x000fc20008010808 */
[----:B------:R-:W-:Y:S01]  /*6a80*/  FSEL R158, R158, -INF , P3 ;  /* 0xff8000009e9e7808 */ /* 0x000fe20001800000 */
[----:B------:R-:W-:-:S01]  /*6a90*/  FFMA.FTZ R154, R145, UR37, -R8 ;  /* 0x00000025919a7c23 */ /* 0x000fc20008010808 */
[----:B------:R-:W-:Y:S01]  /*6aa0*/  FMNMX.FTZ R161, R155, R136, !PT ;  /* 0x000000889ba17209 */ /* 0x000fe20007810000 */
[----:B------:R-:W-:Y:S01]  /*6ab0*/  QGMMA.64x128x32.F32.E4M3.E4M3 R24, R176, gdesc[UR8], R24, gsb0 ;  /* 0x01e00008b0187df3 */ /* 0x000fe20008000818 */
[----:B------:R-:W-:Y:S01]  /*6ac0*/  ISETP.GT.AND P3, PT, R6, 0x10, PT ;  /* 0x000000100600780c */ /* 0x000fe20003f64270 */
[--C-:B------:R-:W-:Y:S01]  /*6ad0*/  FFMA.FTZ R156, R128, UR37, -R8.reuse ;  /* 0x00000025809c7c23 */ /* 0x100fe20008010808 */
[----:B------:R-:W-:Y:S01]  /*6ae0*/  FMNMX.FTZ R136, R158, R161, !PT ;  /* 0x000000a19e887209 */ /* 0x000fe20007810000 */
[----:B------:R-:W-:Y:S01]  /*6af0*/  UIADD3 UR10, UR5, 0x300, URZ ;  /* 0x00000300050a7890 */ /* 0x000fe2000fffe03f */
[----:B------:R-:W-:Y:S01]  /*6b00*/  FSEL R162, R162, -INF , P3 ;  /* 0xff800000a2a27808 */ /* 0x000fe20001800000 */
[----:B------:R-:W-:Y:S01]  /*6b10*/  UMOV UR11, 0xc0000010 ;  /* 0xc0000010000b7882 */ /* 0x000fe20000000000 */
[----:B------:R-:W-:Y:S01]  /*6b20*/  FMNMX.FTZ R157, R159, R136, !PT ;  /* 0x000000889f9d7209 */ /* 0x000fe20007810000 */
[--C-:B------:R-:W-:Y:S01]  /*6b30*/  FFMA.FTZ R12, R13, UR37, -R8.reuse ;  /* 0x000000250d0c7c23 */ /* 0x100fe20008010808 */
[----:B------:R-:W-:Y:S01]  /*6b40*/  ISETP.GT.AND P3, PT, R6, 0x18, PT ;  /* 0x000000180600780c */ /* 0x000fe20003f64270 */
[----:B------:R1:W-:Y:S01]  /*6b50*/  MUFU.EX2 R136, R144 ;  /* 0x0000009000887308 */ /* 0x0003e20000000800 */
[----:B------:R-:W-:Y:S01]  /*6b60*/  FMNMX.FTZ R140, R162, R157, !PT ;  /* 0x0000009da28c7209 */ /* 0x000fe20007810000 */
[--C-:B------:R-:W-:Y:S01]  /*6b70*/  FFMA.FTZ R13, R195, UR37, -R8.reuse ;  /* 0x00000025c30d7c23 */ /* 0x100fe20008010808 */
[----:B------:R-:W-:Y:S01]  /*6b80*/  FSEL R166, R166, -INF , P3 ;  /* 0xff800000a6a67808 */ /* 0x000fe20001800000 */
[--C-:B------:R-:W-:Y:S01]  /*6b90*/  FFMA.FTZ R20, R165, UR37, -R8.reuse ;  /* 0x00000025a5147c23 */ /* 0x100fe20008010808 */
[----:B------:R-:W-:Y:S01]  /*6ba0*/  FMNMX.FTZ R157, R163, R140, !PT ;  /* 0x0000008ca39d7209 */ /* 0x000fe20007810000 */
[--C-:B------:R-:W-:Y:S01]  /*6bb0*/  FFMA.FTZ R21, R21, UR37, -R8.reuse ;  /* 0x0000002515157c23 */ /* 0x100fe20008010808 */
[----:B------:R-:W-:Y:S01]  /*6bc0*/  ISETP.GT.AND P3, PT, R6, 0x20, PT ;  /* 0x000000200600780c */ /* 0x000fe20003f64270 */
[--C-:B------:R-:W-:Y:S01]  /*6bd0*/  FFMA.FTZ R137, R137, UR37, -R8.reuse ;  /* 0x0000002589897c23 */ /* 0x100fe20008010808 */
[----:B------:R-:W-:Y:S01]  /*6be0*/  FMNMX.FTZ R140, R166, R157, !PT ;  /* 0x0000009da68c7209 */ /* 0x000fe20007810000 */
[--C-:B------:R-:W-:Y:S01]  /*6bf0*/  FFMA.FTZ R141, R141, UR37, -R8.reuse ;  /* 0x000000258d8d7c23 */ /* 0x100fe20008010808 */
[----:B------:R-:W-:Y:S01]  /*6c00*/  FSEL R138, R138, -INF , P3 ;  /* 0xff8000008a8a7808 */ /* 0x000fe20001800000 */
[--C-:B------:R-:W-:Y:S01]  /*6c10*/  FFMA.FTZ R120, R120, UR37, -R8.reuse ;  /* 0x0000002578787c23 */ /* 0x100fe20008010808 */
[----:B------:R-:W-:Y:S01]  /*6c20*/  FMNMX.FTZ R153, R167, R140, !PT ;  /* 0x0000008ca7997209 */ /* 0x000fe20007810000 */
[--C-:B------:R-:W-:Y:S01]  /*6c30*/  FFMA.FTZ R121, R121, UR37, -R8.reuse ;  /* 0x0000002579797c23 */ /* 0x100fe20008010808 */
[----:B------:R-:W-:Y:S01]  /*6c40*/  ISETP.GT.AND P3, PT, R6, 0x28, PT ;  /* 0x000000280600780c */ /* 0x000fe20003f64270 */
[----:B------:R2:W-:Y:S01]  /*6c50*/  MUFU.EX2 R140, R152 ;  /* 0x00000098008c7308 */ /* 0x0005e20000000800 */
[----:B-1----:R-:W-:Y:S01]  /*6c60*/  FMNMX.FTZ R144, R138, R153, !PT ;  /* 0x000000998a907209 */ /* 0x002fe20007810000 */
        /* <DEDUP_REMOVED lines=14> */
[----:B------:R-:W-:Y:S01]  /*6d50*/  MUFU.EX2 R144, R154 ;  /* 0x0000009a00907308 */ /* 0x000fe20000000800 */
[----:B--2---:R-:W-:Y:S01]  /*6d60*/  FMNMX.FTZ R152, R146, R145, !PT ;  /* 0x0000009192987209 */ /* 0x004fe20007810000 */
[--C-:B------:R-:W-:Y:S01]  /*6d70*/  FFMA.FTZ R145, R148, UR37, -R8.reuse ;  /* 0x0000002594917c23 */ /* 0x100fe20008010808 */
[----:B------:R-:W-:Y:S01]  /*6d80*/  FSEL R150, R150, -INF , P3 ;  /* 0xff80000096967808 */ /* 0x000fe20001800000 */
[--C-:B------:R-:W-:Y:S01]  /*6d90*/  FFMA.FTZ R100, R100, UR37, -R8.reuse ;  /* 0x0000002564647c23 */ /* 0x100fe20008010808 */
[----:B------:R-:W-:Y:S01]  /*6da0*/  FMNMX.FTZ R153, R147, R152, !PT ;  /* 0x0000009893997209 */ /* 0x000fe20007810000 */
[----:B------:R-:W-:Y:S01]  /*6db0*/  IMAD.U32 R161, RZ, RZ, UR36 ;  /* 0x00000024ffa17e24 */ /* 0x000fe2000f8e00ff */
[----:B------:R-:W-:Y:S01]  /*6dc0*/  ISETP.GT.AND P3, PT, R6, 0x40, PT ;  /* 0x000000400600780c */ /* 0x000fe20003f64270 */
[----:B------:R-:W-:Y:S01]  /*6dd0*/  MUFU.EX2 R10, R10 ;  /* 0x0000000a000a7308 */ /* 0x000fe20000000800 */
[----:B------:R-:W-:Y:S01]  /*6de0*/  FMNMX.FTZ R148, R150, R153, !PT ;  /* 0x0000009996947209 */ /* 0x000fe20007810000 */
[----:B------:R-:W-:Y:S01]  /*6df0*/  FFMA.FTZ R153, R149, UR37, -R8 ;  /* 0x0000002595997c23 */ /* 0x000fe20008010808 */
[----:B------:R-:W-:-:S02]  /*6e00*/  FSEL R122, R122, -INF , P3 ;  /* 0xff8000007a7a7808 */ /* 0x000fc40001800000 */
[----:B------:R-:W-:Y:S02]  /*6e10*/  FMNMX.FTZ R149, R151, R148, !PT ;  /* 0x0000009497957209 */ /* 0x000fe40007810000 */
[----:B------:R-:W-:Y:S01]  /*6e20*/  ISETP.GT.AND P3, PT, R6, 0x48, PT ;  /* 0x000000480600780c */ /* 0x000fe20003f64270 */
[----:B------:R1:W-:Y:S01]  /*6e30*/  MUFU.EX2 R148, R153 ;  /* 0x0000009900947308 */ /* 0x0003e20000000800 */
[----:B------:R-:W-:Y:S02]  /*6e40*/  FMNMX.FTZ R152, R122, R149, !PT ;  /* 0x000000957a987209 */ /* 0x000fe40007810000 */
[----:B------:R-:W-:Y:S02]  /*6e50*/  FSEL R126, R126, -INF , P3 ;  /* 0xff8000007e7e7808 */ /* 0x000fe40001800000 */
[----:B------:R-:W-:Y:S02]  /*6e60*/  FMNMX.FTZ R149, R123, R152, !PT ;  /* 0x000000987b957209 */ /* 0x000fe40007810000 */
[----:B------:R-:W-:Y:S01]  /*6e70*/  ISETP.GT.AND P3, PT, R6, 0x50, PT ;  /* 0x000000500600780c */ /* 0x000fe20003f64270 */
[----:B------:R-:W-:Y:S01]  /*6e80*/  MUFU.EX2 R7, R7 ;  /* 0x0000000700077308 */ /* 0x000fe20000000800 */
[----:B------:R-:W-:Y:S01]  /*6e90*/  FMNMX.FTZ R152, R126, R149, !PT ;  /* 0x000000957e987209 */ /* 0x000fe20007810000 */
[----:B-1----:R-:W-:Y:S01]  /*6ea0*/  FFMA.FTZ R153, R125, UR37, -R8 ;  /* 0x000000257d997c23 */ /* 0x002fe20008010808 */
[----:B------:R-:W-:-:S02]  /*6eb0*/  FSEL R130, R130, -INF , P3 ;  /* 0xff80000082827808 */ /* 0x000fc40001800000 */
[----:B------:R-:W-:Y:S02]  /*6ec0*/  FMNMX.FTZ R149, R127, R152, !PT ;  /* 0x000000987f957209 */ /* 0x000fe40007810000 */
[----:B------:R-:W-:Y:S01]  /*6ed0*/  ISETP.GT.AND P3, PT, R6, 0x58, PT ;  /* 0x000000580600780c */ /* 0x000fe20003f64270 */
[----:B------:R-:W-:Y:S01]  /*6ee0*/  MUFU.EX2 R9, R9 ;  /* 0x0000000900097308 */ /* 0x000fe20000000800 */
[----:B------:R-:W-:Y:S02]  /*6ef0*/  FMNMX.FTZ R152, R130, R149, !PT ;  /* 0x0000009582987209 */ /* 0x000fe40007810000 */
[----:B------:R-:W-:Y:S02]  /*6f00*/  FSEL R134, R134, -INF , P3 ;  /* 0xff80000086867808 */ /* 0x000fe40001800000 */
[----:B------:R-:W-:Y:S02]  /*6f10*/  FMNMX.FTZ R149, R131, R152, !PT ;  /* 0x0000009883957209 */ /* 0x000fe40007810000 */
[----:B------:R-:W-:Y:S01]  /*6f20*/  FSEL R135, R135, -INF , P4 ;  /* 0xff80000087877808 */ /* 0x000fe20002000000 */
[----:B------:R-:W-:Y:S01]  /*6f30*/  MUFU.EX2 R12, R12 ;  /* 0x0000000c000c7308 */ /* 0x000fe20000000800 */
[----:B------:R-:W-:-:S02]  /*6f40*/  ISETP.GT.AND P3, PT, R6, 0x60, PT ;  /* 0x000000600600780c */ /* 0x000fc40003f64270 */
[----:B------:R-:W-:Y:S02]  /*6f50*/  FMNMX.FTZ R152, R134, R149, !PT ;  /* 0x0000009586987209 */ /* 0x000fe40007810000 */
[----:B------:R-:W-:Y:S02]  /*6f60*/  ISETP.GT.AND P4, PT, R6, 0x61, PT ;  /* 0x000000610600780c */ /* 0x000fe40003f84270 */
[----:B------:R-:W-:Y:S01]  /*6f70*/  FSEL R106, R106, -INF , P3 ;  /* 0xff8000006a6a7808 */ /* 0x000fe20001800000 */
[----:B------:R-:W-:Y:S01]  /*6f80*/  MUFU.EX2 R11, R11 ;  /* 0x0000000b000b7308 */ /* 0x000fe20000000800 */
[----:B------:R-:W-:Y:S02]  /*6f90*/  FMNMX.FTZ R149, R135, R152, !PT ;  /* 0x0000009887957209 */ /* 0x000fe40007810000 */
[----:B------:R-:W-:Y:S02]  /*6fa0*/  ISETP.GT.AND P3, PT, R6, 0x68, PT ;  /* 0x000000680600780c */ /* 0x000fe40003f64270 */
[----:B------:R-:W-:-:S02]  /*6fb0*/  FSEL R125, R107, -INF , P4 ;  /* 0xff8000006b7d7808 */ /* 0x000fc40002000000 */
[----:B------:R-:W-:Y:S01]  /*6fc0*/  FMNMX.FTZ R152, R106, R149, !PT ;  /* 0x000000956a987209 */ /* 0x000fe20007810000 */
[----:B------:R1:W-:Y:S01]  /*6fd0*/  MUFU.EX2 R107, R153 ;  /* 0x00000099006b7308 */ /* 0x0003e20000000800 */
[----:B------:R-:W-:Y:S02]  /*6fe0*/  ISETP.GT.AND P4, PT, R6, 0x69, PT ;  /* 0x000000690600780c */ /* 0x000fe40003f84270 */
[----:B------:R-:W-:Y:S02]  /*6ff0*/  FSEL R110, R110, -INF , P3 ;  /* 0xff8000006e6e7808 */ /* 0x000fe40001800000 */
[----:B------:R-:W-:Y:S01]  /*7000*/  FMNMX.FTZ R149, R125, R152, !PT ;  /* 0x000000987d957209 */ /* 0x000fe20007810000 */
[--C-:B------:R-:W-:Y:S01]  /*7010*/  FFMA.FTZ R152, R129, UR37, -R8.reuse ;  /* 0x0000002581987c23 */ /* 0x100fe20008010808 */
[----:B------:R-:W-:Y:S01]  /*7020*/  ISETP.GT.AND P3, PT, R6, 0x70, PT ;  /* 0x000000700600780c */ /* 0x000fe20003f64270 */
[----:B------:R-:W-:Y:S01]  /*7030*/  MUFU.EX2 R14, R14 ;  /* 0x0000000e000e7308 */ /* 0x000fe20000000800 */
[----:B------:R-:W-:Y:S01]  /*7040*/  FSEL R128, R111, -INF , P4 ;  /* 0xff8000006f807808 */ /* 0x000fe20002000000 */
[----:B-1----:R-:W-:Y:S01]  /*7050*/  FFMA.FTZ R153, R132, UR37, -R8 ;  /* 0x0000002584997c23 */ /* 0x002fe20008010808 */
[----:B------:R-:W-:-:S02]  /*7060*/  FMNMX.FTZ R149, R110, R149, !PT ;  /* 0x000000956e957209 */ /* 0x000fc40007810000 */
[----:B------:R-:W-:Y:S02]  /*7070*/  ISETP.GT.AND P4, PT, R6, 0x71, PT ;  /* 0x000000710600780c */ /* 0x000fe40003f84270 */
[----:B------:R-:W-:Y:S01]  /*7080*/  FSEL R114, R114, -INF , P3 ;  /* 0xff80000072727808 */ /* 0x000fe20001800000 */
        /* <DEDUP_REMOVED lines=13> */
[----:B------:R-:W-:Y:S01]  /*7160*/  FSEL R132, R90, -INF , P3 ;  /* 0xff8000005a847808 */ /* 0x000fe20001800000 */
[----:B------:R-:W-:Y:S01]  /*7170*/  FFMA.FTZ R90, R133, UR37, -R8 ;  /* 0x00000025855a7c23 */ /* 0x000fe20008010808 */
[----:B------:R-:W-:Y:S01]  /*7180*/  ISETP.GT.AND P4, PT, R6, 0x81, PT ;  /* 0x000000810600780c */ /* 0x000fe20003f84270 */
[----:B------:R1:W-:Y:S01]  /*7190*/  MUFU.EX2 R119, R153 ;  /* 0x0000009900777308 */ /* 0x0003e20000000800 */
[----:B------:R-:W-:-:S02]  /*71a0*/  FMNMX.FTZ R133, R129, R154, !PT ;  /* 0x0000009a81857209 */ /* 0x000fc40007810000 */
[----:B------:R-:W-:Y:S01]  /*71b0*/  ISETP.GT.AND P3, PT, R6, 0x88, PT ;  /* 0x000000880600780c */ /* 0x000fe20003f64270 */
[----:B------:R-:W-:Y:S02]  /*71c0*/  WARPGROUP.DEPBAR.LE gsb0, 0x0 ;  /* 0x00008000000079c5 */ /* 0x000fe40000010000 */
[----:B------:R-:W-:Y:S01]  /*71d0*/  FSEL R91, R91, -INF , P4 ;  /* 0xff8000005b5b7808 */ /* 0x000fe20002000000 */
[----:B------:R-:W-:Y:S01]  /*71e0*/  WARPGROUP.ARRIVE ;  /* 0x00000000000079c5 */ /* 0x000fe20000000000 */
[----:B------:R-:W-:Y:S01]  /*71f0*/  FMNMX.FTZ R154, R132, R133, !PT ;  /* 0x00000085849a7209 */ /* 0x000fe20007810000 */
[----:B-1----:R-:W-:-:S01]  /*7200*/  FFMA.FTZ R153, R105, UR37, -R8 ;  /* 0x0000002569997c23 */ /* 0x002fc20008010808 */
[----:B------:R-:W-:Y:S01]  /*7210*/  ISETP.GT.AND P4, PT, R6, 0x89, PT ;  /* 0x000000890600780c */ /* 0x000fe20003f84270 */
[----:B------:R-:W-:Y:S01]  /*7220*/  MUFU.EX2 R21, R21 ;  /* 0x0000001500157308 */ /* 0x000fe20000000800 */
[----:B------:R-:W-:Y:S01]  /*7230*/  FSEL R133, R94, -INF , P3 ;  /* 0xff8000005e857808 */ /* 0x000fe20001800000 */
[----:B------:R-:W-:Y:S01]  /*7240*/  FFMA.FTZ R94, R104, UR37, -R8 ;  /* 0x00000025685e7c23 */ /* 0x000fe20008010808 */
[----:B------:R-:W-:Y:S01]  /*7250*/  FMNMX.FTZ R154, R91, R154, !PT ;  /* 0x0000009a5b9a7209 */ /* 0x000fe20007810000 */
[----:B------:R-:W-:Y:S01]  /*7260*/  QGMMA.64x128x32.F32.E4M3.E4M3 R24, R172, gdesc[UR8], R24, gsb0 ;  /* 0x01e00008ac187df3 */ /* 0x000fe20008000818 */
[C---:B------:R-:W-:Y:S01]  /*7270*/  ISETP.GT.AND P3, PT, R6.reuse, 0x90, PT ;  /* 0x000000900600780c */ /* 0x040fe20003f64270 */
[----:B------:R-:W-:Y:S01]  /*7280*/  UIADD3 UR10, UR5, 0x400, URZ ;  /* 0x00000400050a7890 */ /* 0x000fe2000fffe03f */
[----:B------:R-:W-:Y:S01]  /*7290*/  FSEL R95, R95, -INF , P4 ;  /* 0xff8000005f5f7808 */ /* 0x000fe20002000000 */
[----:B------:R-:W-:Y:S01]  /*72a0*/  MUFU.EX2 R137, R137 ;  /* 0x0000008900897308 */ /* 0x000fe20000000800 */
[----:B------:R-:W-:Y:S01]  /*72b0*/  FMNMX.FTZ R154, R133, R154, !PT ;  /* 0x0000009a859a7209 */ /* 0x000fe20007810000 */
[----:B------:R-:W-:Y:S01]  /*72c0*/  UMOV UR11, 0xc0000010 ;  /* 0xc0000010000b7882 */ /* 0x000fe20000000000 */
[----:B------:R-:W-:-:S02]  /*72d0*/  ISETP.GT.AND P4, PT, R6, 0x91, PT ;  /* 0x000000910600780c */ /* 0x000fc40003f84270 */
[----:B------:R-:W-:Y:S02]  /*72e0*/  FSEL R98, R98, -INF , P3 ;  /* 0xff80000062627808 */ /* 0x000fe40001800000 */
        /* <DEDUP_REMOVED lines=13> */
[----:B------:R-:W-:Y:S01]  /*73c0*/  FFMA.FTZ R117, R101, UR37, -R8 ;  /* 0x0000002565757c23 */ /* 0x000fe20008010808 */
[----:B------:R-:W-:Y:S01]  /*73d0*/  FSEL R103, R103, -INF , P4 ;  /* 0xff80000067677808 */ /* 0x000fe20002000000 */
[----:B------:R1:W-:Y:S01]  /*73e0*/  MUFU.EX2 R105, R154 ;  /* 0x0000009a00697308 */ /* 0x0003e20000000800 */
[----:B------:R-:W-:-:S02]  /*73f0*/  FMNMX.FTZ R6, R102, R149, !PT ;  /* 0x0000009566067209 */ /* 0x000fc40007810000 */
[----:B------:R-:W-:Y:S02]  /*7400*/  @!P1 LEA R161, R161, UR38, 0x3 ;  /* 0x00000026a1a19c11 */ /* 0x000fe4000f8e18ff */
[----:B------:R-:W-:-:S03]  /*7410*/  FMNMX.FTZ R6, R103, R6, !PT ;  /* 0x0000000667067209 */ /* 0x000fc60007810000 */
[----:B------:R-:W-:Y:S01]  /*7420*/  MUFU.EX2 R99, R153 ;  /* 0x0000009900637308 */ /* 0x000fe20000000800 */
[----:B-1----:R-:W-:Y:S01]  /*7430*/  FSEL R154, R0, RZ, P2 ;  /* 0x000000ff009a7208 */ /* 0x002fe20001000000 */
[----:B------:R-:W1:Y:S04]  /*7440*/  SHFL.BFLY PT, R149, R6, 0x2, 0x1f ;  /* 0x0c401f0006957f89 */ /* 0x000e6800000e0000 */
[----:B------:R-:W-:-:S02]  /*7450*/  FADD.FTZ R154, -R154, R5 ;  /* 0x000000059a9a7221 */ /* 0x000fc40000010100 */
[----:B------:R-:W-:Y:S02]  /*7460*/  MUFU.EX2 R5, R117 ;  /* 0x0000007500057308 */ /* 0x000fe40000000800 */
[----:B------:R-:W-:-:S06]  /*7470*/  FMUL.FTZ R101, R154, UR37 ;  /* 0x000000259a657c20 */ /* 0x000fcc0008410000 */
[----:B------:R-:W2:Y:S08]  /*7480*/  MUFU.EX2 R101, R101 ;  /* 0x0000006500657308 */ /* 0x000eb00000000800 */
[----:B------:R-:W-:Y:S01]  /*7490*/  MUFU.EX2 R141, R141 ;  /* 0x0000008d008d7308 */ /* 0x000fe20000000800 */
[----:B-1----:R-:W-:-:S05]  /*74a0*/  FMNMX.FTZ R149, R6, R149, !PT ;  /* 0x0000009506957209 */ /* 0x002fca0007810000 */
[----:B------:R-:W1:Y:S02]  /*74b0*/  SHFL.BFLY PT, R6, R149, 0x1, 0x1f ;  /* 0x0c201f0095067f89 */ /* 0x000e6400000e0000 */
[----:B------:R-:W-:Y:S08]  /*74c0*/  MUFU.EX2 R145, R145 ;  /* 0x0000009100917308 */ /* 0x000ff00000000800 */
[----:B------:R-:W-:Y:S08]  /*74d0*/  MUFU.EX2 R120, R120 ;  /* 0x0000007800787308 */ /* 0x000ff00000000800 */
[----:B------:R-:W-:Y:S01]  /*74e0*/  MUFU.EX2 R121, R121 ;  /* 0x0000007900797308 */ /* 0x000fe20000000800 */
[----:B-1----:R-:W-:Y:S01]  /*74f0*/  FMNMX.FTZ R6, R149, R6, !PT ;  /* 0x0000000695067209 */ /* 0x002fe20007810000 */
[----:B------:R-:W-:-:S06]  /*7500*/  IMAD.U32 R149, RZ, RZ, UR37 ;  /* 0x00000025ff957e24 */ /* 0x000fcc000f8e00ff */
[----:B------:R-:W-:Y:S01]  /*7510*/  MUFU.EX2 R124, R124 ;  /* 0x0000007c007c7308 */ /* 0x000fe20000000800 */
[C---:B------:R-:W-:Y:S01]  /*7520*/  FSETP.NEU.FTZ.AND P2, PT, R6.reuse, -INF , PT ;  /* 0xff8000000600780b */ /* 0x040fe20003f5d000 */
[----:B------:R-:W-:-:S05]  /*7530*/  FFMA.FTZ R8, R6, R149, -8 ;  /* 0xc100000006087423 */ /* 0x000fca0000010095 */
[----:B------:R-:W-:Y:S01]  /*7540*/  FSEL R8, R8, RZ, P2 ;  /* 0x000000ff08087208 */ /* 0x000fe20001000000 */
[----:B------:R-:W-:Y:S04]  /*7550*/  MUFU.EX2 R152, R152 ;  /* 0x0000009800987308 */ /* 0x000fe80000000800 */
[----:B------:R-:W-:-:S01]  /*7560*/  FFMA.FTZ R154, R155, UR37, -R8 ;  /* 0x000000259b9a7c23 */ /* 0x000fc20008010808 */
[--C-:B------:R-:W-:Y:S01]  /*7570*/  FFMA.FTZ R155, R158, UR37, -R8.reuse ;  /* 0x000000259e9b7c23 */ /* 0x100fe20008010808 */
[----:B------:R-:W-:-:S01]  /*7580*/  FFMA.FTZ R157, R126, UR37, -R8 ;  /* 0x000000257e9d7c23 */ /* 0x000fc20008010808 */
[--C-:B------:R-:W-:Y:S01]  /*7590*/  FFMA.FTZ R15, R15, UR37, -R8.reuse ;  /* 0x000000250f0f7c23 */ /* 0x100fe20008010808 */
[----:B------:R-:W-:-:S01]  /*75a0*/  FFMA.FTZ R156, R159, UR37, -R8 ;  /* 0x000000259f9c7c23 */ /* 0x000fc20008010808 */
[----:B------:R1:W-:Y:S01]  /*75b0*/  MUFU.EX2 R117, R155 ;  /* 0x0000009b00757308 */ /* 0x0003e20000000800 */
[----:B------:R-:W-:-:S01]  /*75c0*/  FFMA.FTZ R149, R162, UR37, -R8 ;  /* 0x00000025a2957c23 */ /* 0x000fc20008010808 */
[----:B------:R-:W-:Y:S01]  /*75d0*/  FFMA.FTZ R158, R163, UR37, -R8 ;  /* 0x00000025a39e7c23 */ /* 0x000fe20008010808 */
[----:B--2---:R-:W-:-:S01]  /*75e0*/  FFMA.FTZ R162, R101, R3, R10 ;  /* 0x0000000365a27223 */ /* 0x004fc2000001000a */
[--C-:B------:R-:W-:Y:S01]  /*75f0*/  FFMA.FTZ R153, R166, UR37, -R8.reuse ;  /* 0x00000025a6997c23 */ /* 0x100fe20008010808 */
[----:B------:R-:W-:-:S01]  /*7600*/  FFMA.FTZ R160, R167, UR37, -R8 ;  /* 0x00000025a7a07c23 */ /* 0x000fc20008010808 */
[----:B------:R-:W-:Y:S01]  /*7610*/  FFMA.FTZ R138, R138, UR37, -R8 ;  /* 0x000000258a8a7c23 */ /* 0x000fe20008010808 */
[----:B------:R-:W-:-:S01]  /*7620*/  FADD.FTZ R162, R7, R162 ;  /* 0x000000a207a27221 */ /* 0x000fc20000010000 */
[----:B------:R-:W-:Y:S01]  /*7630*/  MUFU.EX2 R15, R15 ;  /* 0x0000000f000f7308 */ /* 0x000fe20000000800 */
[----:B-1----:R-:W-:Y:S01]  /*7640*/  FSEL R155, R6, RZ, P2 ;  /* 0x000000ff069b7208 */ /* 0x002fe20001000000 */
[--C-:B------:R-:W-:Y:S01]  /*7650*/  FFMA.FTZ R139, R139, UR37, -R8.reuse ;  /* 0x000000258b8b7c23 */ /* 0x100fe20008010808 */
[----:B------:R-:W-:-:S01]  /*7660*/  FFMA.FTZ R142, R142, UR37, -R8 ;  /* 0x000000258e8e7c23 */ /* 0x000fc20008010808 */
[--C-:B------:R-:W-:Y:S01]  /*7670*/  FFMA.FTZ R143, R143, UR37, -R8.reuse ;  /* 0x000000258f8f7c23 */ /* 0x100fe20008010808 */
[----:B------:R-:W-:-:S01]  /*7680*/  FFMA.FTZ R146, R146, UR37, -R8 ;  /* 0x0000002592927c23 */ /* 0x000fc20008010808 */
[----:B------:R-:W-:Y:S01]  /*7690*/  FADD.FTZ R155, -R155, R4 ;  /* 0x000000049b9b7221 */ /* 0x000fe20000010100 */
[----:B------:R-:W-:-:S01]  /*76a0*/  FFMA.FTZ R147, R147, UR37, -R8 ;  /* 0x0000002593937c23 */ /* 0x000fc20008010808 */
        /* <DEDUP_REMOVED lines=17> */
[----:B------:R-:W-:-:S02]  /*77c0*/  WARPGROUP.DEPBAR.LE gsb0, 0x0 ;  /* 0x00008000000079c5 */ /* 0x000fc40000010000 */
[----:B------:R-:W-:Y:S01]  /*77d0*/  WARPGROUP.ARRIVE ;  /* 0x00000000000079c5 */ /* 0x000fe20000000000 */
[----:B------:R-:W-:-:S01]  /*77e0*/  FFMA.FTZ R115, R115, UR37, -R8 ;  /* 0x0000002573737c23 */ /* 0x000fc20008010808 */
[--C-:B------:R-:W-:Y:S01]  /*77f0*/  FFMA.FTZ R118, R118, UR37, -R8.reuse ;  /* 0x0000002576767c23 */ /* 0x100fe20008010808 */
[----:B------:R-:W-:-:S01]  /*7800*/  FFMA.FTZ R129, R129, UR37, -R8 ;  /* 0x0000002581817c23 */ /* 0x000fc20008010808 */
[----:B------:R-:W-:Y:S01]  /*7810*/  FFMA.FTZ R91, R91, UR37, -R8 ;  /* 0x000000255b5b7c23 */ /* 0x000fe20008010808 */
[----:B------:R-:W3:Y:S01]  /*7820*/  MUFU.EX2 R149, R149 ;  /* 0x0000009500957308 */ /* 0x000ee20000000800 */
[----:B-1----:R-:W-:-:S01]  /*7830*/  FFMA.FTZ R3, R126, R2, R15 ;  /* 0x000000027e037223 */ /* 0x002fc2000001000f */
[----:B------:R-:W-:Y:S01]  /*7840*/  QGMMA.64x128x32.F32.E4M3.E4M3 R24, R168, gdesc[UR8], R24, gsb0 ;  /* 0x01e00008a8187df3 */ /* 0x000fe20008000818 */
[----:B------:R-:W-:-:S01]  /*7850*/  FFMA.FTZ R133, R133, UR37, -R8 ;  /* 0x0000002585857c23 */ /* 0x000fc20008010808 */
[----:B------:R-:W-:Y:S01]  /*7860*/  FFMA.FTZ R95, R95, UR37, -R8 ;  /* 0x000000255f5f7c23 */ /* 0x000fe20008010808 */
[----:B------:R-:W-:-:S01]  /*7870*/  FADD.FTZ R2, R154, R3 ;  /* 0x000000039a027221 */ /* 0x000fc20000010000 */
[----:B------:R-:W-:Y:S01]  /*7880*/  FADD.FTZ R3, R9, R162 ;  /* 0x000000a209037221 */ /* 0x000fe20000010000 */
[----:B------:R-:W-:-:S01]  /*7890*/  FFMA.FTZ R98, R98, UR37, -R8 ;  /* 0x0000002562627c23 */ /* 0x000fc20008010808 */
[----:B------:R-:W1:Y:S01]  /*78a0*/  MUFU.EX2 R158, R158 ;  /* 0x0000009e009e7308 */ /* 0x000e620000000800 */
[----:B------:R-:W-:-:S01]  /*78b0*/  FADD.FTZ R155, R117, R2 ;  /* 0x00000002759b7221 */ /* 0x000fc20000010000 */
[----:B------:R-:W-:Y:S01]  /*78c0*/  FADD.FTZ R2, R12, R3 ;  /* 0x000000030c027221 */ /* 0x000fe20000010000 */
[----:B------:R-:W-:-:S01]  /*78d0*/  FFMA.FTZ R104, R104, UR37, -R8 ;  /* 0x0000002568687c23 */ /* 0x000fc20008010808 */
[----:B------:R-:W-:Y:S01]  /*78e0*/  FFMA.FTZ R102, R102, UR37, -R8 ;  /* 0x0000002566667c23 */ /* 0x000fe20008010808 */
[----:B--2---:R-:W-:-:S01]  /*78f0*/  FADD.FTZ R162, R156, R155 ;  /* 0x0000009b9ca27221 */ /* 0x004fc20000010000 */
[----:B------:R-:W-:-:S02]  /*7900*/  FADD.FTZ R3, R11, R2 ;  /* 0x000000020b037221 */ /* 0x000fc40000010000 */
        /* <DEDUP_REMOVED lines=10> */
[----:B------:R-:W-:-:S06]  /*79b0*/  FADD.FTZ R162, R136, R3 ;  /* 0x0000000388a27221 */ /* 0x000fcc0000010000 */
[----:B------:R-:W2:Y:S01]  /*79c0*/  MUFU.EX2 R139, R139 ;  /* 0x0000008b008b7308 */ /* 0x000ea20000000800 */
[----:B---3--:R-:W-:-:S07]  /*79d0*/  FADD.FTZ R155, R160, R155 ;  /* 0x0000009ba09b7221 */ /* 0x008fce0000010000 */
[----:B------:R-:W3:Y:S01]  /*79e0*/  MUFU.EX2 R142, R142 ;  /* 0x0000008e008e7308 */ /* 0x000ee20000000800 */
[----:B-1----:R-:W-:-:S01]  /*79f0*/  FADD.FTZ R2, R138, R155 ;  /* 0x0000009b8a027221 */ /* 0x002fc20000010000 */
[----:B------:R-:W-:-:S06]  /*7a00*/  FFMA.FTZ R155, R128, UR37, -R8 ;  /* 0x00000025809b7c23 */ /* 0x000fcc0008010808 */
[----:B------:R-:W1:Y:S01]  /*7a10*/  MUFU.EX2 R143, R143 ;  /* 0x0000008f008f7308 */ /* 0x000e620000000800 */
[----:B--2---:R-:W-:-:S07]  /*7a20*/  FADD.FTZ R3, R139, R2 ;  /* 0x000000028b037221 */ /* 0x004fce0000010000 */
[----:B------:R-:W2:Y:S01]  /*7a30*/  MUFU.EX2 R146, R146 ;  /* 0x0000009200927308 */ /* 0x000ea20000000800 */
[----:B---3--:R-:W-:-:S07]  /*7a40*/  FADD.FTZ R2, R142, R3 ;  /* 0x000000038e027221 */ /* 0x008fce0000010000 */
[----:B------:R-:W3:Y:S01]  /*7a50*/  MUFU.EX2 R147, R147 ;  /* 0x0000009300937308 */ /* 0x000ee20000000800 */
[----:B-1----:R-:W-:-:S07]  /*7a60*/  FADD.FTZ R3, R143, R2 ;  /* 0x000000028f037221 */ /* 0x002fce0000010000 */
[----:B------:R1:W-:Y:S01]  /*7a70*/  MUFU.EX2 R4, R157 ;  /* 0x0000009d00047308 */ /* 0x0003e20000000800 */
[----:B--2---:R-:W-:-:S07]  /*7a80*/  FADD.FTZ R2, R146, R3 ;  /* 0x0000000392027221 */ /* 0x004fce0000010000 */
[----:B------:R-:W2:Y:S01]  /*7a90*/  MUFU.EX2 R150, R150 ;  /* 0x0000009600967308 */ /* 0x000ea20000000800 */
[----:B-1----:R-:W-:-:S01]  /*7aa0*/  FADD.FTZ R157, R137, R162 ;  /* 0x000000a2899d7221 */ /* 0x002fc20000010000 */
[----:B---3--:R-:W-:-:S03]  /*7ab0*/  FADD.FTZ R3, R147, R2 ;  /* 0x0000000293037221 */ /* 0x008fc60000010000 */
[----:B------:R-:W-:-:S03]  /*7ac0*/  FADD.FTZ R128, R140, R157 ;  /* 0x0000009d8c807221 */ /* 0x000fc60000010000 */
[----:B------:R-:W1:Y:S01]  /*7ad0*/  MUFU.EX2 R151, R151 ;  /* 0x0000009700977308 */ /* 0x000e620000000800 */
[----:B------:R-:W-:-:S04]  /*7ae0*/  FADD.FTZ R157, R141, R128 ;  /* 0x000000808d9d7221 */ /* 0x000fc80000010000 */
[----:B------:R-:W-:-:S03]  /*7af0*/  FADD.FTZ R128, R144, R157 ;  /* 0x0000009d90807221 */ /* 0x000fc60000010000 */
[----:B------:R-:W3:Y:S01]  /*7b00*/  MUFU.EX2 R122, R122 ;  /* 0x0000007a007a7308 */ /* 0x000ee20000000800 */
[----:B------:R-:W-:-:S01]  /*7b10*/  FADD.FTZ R157, R145, R128 ;  /* 0x00000080919d7221 */ /* 0x000fc20000010000 */
[----:B--2---:R-:W-:-:S03]  /*7b20*/  FADD.FTZ R2, R150, R3 ;  /* 0x0000000396027221 */ /* 0x004fc60000010000 */
[----:B------:R-:W-:-:S03]  /*7b30*/  FADD.FTZ R157, R148, R157 ;  /* 0x0000009d949d7221 */ /* 0x000fc60000010000 */
[----:B------:R-:W2:Y:S01]  /*7b40*/  MUFU.EX2 R123, R123 ;  /* 0x0000007b007b7308 */ /* 0x000ea20000000800 */
[----:B-1----:R-:W-:-:S01]  /*7b50*/  FADD.FTZ R3, R151, R2 ;  /* 0x0000000297037221 */ /* 0x002fc20000010000 */
[----:B------:R-:W-:-:S06]  /*7b60*/  FADD.FTZ R2, R120, R157 ;  /* 0x0000009d78027221 */ /* 0x000fcc0000010000 */
[----:B------:R-:W1:Y:S01]  /*7b70*/  MUFU.EX2 R127, R127 ;  /* 0x0000007f007f7308 */ /* 0x000e620000000800 */
[----:B---3--:R-:W-:-:S01]  /*7b80*/  FADD.FTZ R128, R122, R3 ;  /* 0x000000037a807221 */ /* 0x008fc20000010000 */
[----:B------:R-:W-:-:S04]  /*7b90*/  FADD.FTZ R3, R121, R2 ;  /* 0x0000000279037221 */ /* 0x000fc80000010000 */
[----:B------:R-:W-:Y:S02]  /*7ba0*/  FADD.FTZ R2, R124, R3 ;  /* 0x000000037c027221 */ /* 0x000fe40000010000 */
[----:B------:R-:W3:Y:S01]  /*7bb0*/  MUFU.EX2 R130, R130 ;  /* 0x0000008200827308 */ /* 0x000ee20000000800 */
[----:B--2---:R-:W-:-:S01]  /*7bc0*/  FADD.FTZ R157, R123, R128 ;  /* 0x000000807b9d7221 */ /* 0x004fc20000010000 */
[----:B------:R-:W-:-:S03]  /*7bd0*/  FADD.FTZ R2, R107, R2 ;  /* 0x000000026b027221 */ /* 0x000fc60000010000 */
[----:B------:R-:W-:Y:S01]  /*7be0*/  FADD.FTZ R128, R4, R157 ;  /* 0x0000009d04807221 */ /* 0x000fe20000010000 */
[----:B------:R-:W-:-:S02]  /*7bf0*/  FADD.FTZ R157, R111, R2 ;  /* 0x000000026f9d7221 */ /* 0x000fc40000010000 */
[----:B------:R-:W2:Y:S01]  /*7c00*/  MUFU.EX2 R131, R131 ;  /* 0x0000008300837308 */ /* 0x000ea20000000800 */
[----:B-1----:R-:W-:-:S01]  /*7c10*/  FADD.FTZ R3, R127, R128 ;  /* 0x000000807f037221 */ /* 0x002fc20000010000 */
[----:B------:R-:W-:Y:S01]  /*7c20*/  FFMA.FTZ R128, R132, UR37, -R8 ;  /* 0x0000002584807c23 */ /* 0x000fe20008010808 */
[----:B------:R-:W-:-:S01]  /*7c30*/  FADD.FTZ R132, R152, R157 ;  /* 0x0000009d98847221 */ /* 0x000fc20000010000 */
[----:B------:R-:W-:-:S03]  /*7c40*/  FFMA.FTZ R8, R103, UR37, -R8 ;  /* 0x0000002567087c23 */ /* 0x000fc60008010808 */
[----:B------:R-:W-:Y:S01]  /*7c50*/  FADD.FTZ R157, R119, R132 ;  /* 0x00000084779d7221 */ /* 0x000fe20000010000 */
[----:B------:R-:W1:Y:S01]  /*7c60*/  MUFU.EX2 R134, R134 ;  /* 0x0000008600867308 */ /* 0x000e620000000800 */
[----:B---3--:R-:W-:-:S01]  /*7c70*/  FADD.FTZ R2, R130, R3 ;  /* 0x0000000382027221 */ /* 0x008fc20000010000 */
[----:B------:R-:W-:-:S06]  /*7c80*/  WARPGROUP.DEPBAR.LE gsb0, 0x0 ;  /* 0x00008000000079c5 */ /* 0x000fcc0000010000 */
        /* <DEDUP_REMOVED lines=9> */
[----:B-1----:R-:W-:-:S04]  /*7d20*/  FADD.FTZ R2, R94, R157 ;  /* 0x0000009d5e027221 */ /* 0x002fc80000010000 */
[----:B------:R-:W-:-:S03]  /*7d30*/  FADD.FTZ R2, R99, R2 ;  /* 0x0000000263027221 */ /* 0x000fc60000010000 */
[----:B------:R-:W1:Y:S01]  /*7d40*/  MUFU.EX2 R110, R110 ;  /* 0x0000006e006e7308 */ /* 0x000e620000000800 */
[----:B---3--:R-:W-:-:S01]  /*7d50*/  FADD.FTZ R132, R106, R3 ;  /* 0x000000036a847221 */ /* 0x008fc20000010000 */
[----:B------:R-:W-:-:S06]  /*7d60*/  FADD.FTZ R157, R105, R2 ;  /* 0x00000002699d7221 */ /* 0x000fcc0000010000 */
        /* <DEDUP_REMOVED lines=8> */
[----:B------:R-:W-:-:S05]  /*7df0*/  IADD3 R2, -R194, 0xb, RZ ;  /* 0x0000000bc2027810 */ /* 0x000fca0007ffe1ff */
[----:B------:R2:W-:Y:S06]  /*7e00*/  BAR.ARV R2, 0x100 ;  /* 0x000400020000751d */ /* 0x0005ec0000002000 */
[----:B------:R-:W4:Y:S01]  /*7e10*/  MUFU.EX2 R112, R112 ;  /* 0x0000007000707308 */ /* 0x000f220000000800 */
[----:B-1----:R-:W-:-:S01]  /*7e20*/  FADD.FTZ R157, R109, R132 ;  /* 0x000000846d9d7221 */ /* 0x002fc20000010000 */
[----:B--2---:R-:W-:Y:S02]  /*7e30*/  @!P1 VIADD R2, R161, 0x29840 ;  /* 0x00029840a1029836 */ /* 0x004fe40000000000 */
[----:B---3--:R-:W-:-:S03]  /*7e40*/  FADD.FTZ R132, R114, R3 ;  /* 0x0000000372847221 */ /* 0x008fc60000010000 */
[----:B------:R-:W-:Y:S01]  /*7e50*/  @!P1 PRMT R2, RZ, 0x654, R2 ;  /* 0x00000654ff029816 */ /* 0x000fe20000000002 */
[----:B------:R-:W1:Y:S03]  /*7e60*/  MUFU.EX2 R115, R115 ;  /* 0x0000007300737308 */ /* 0x000e660000000800 */
[----:B------:R2:W-:Y:S05]  /*7e70*/  @!P1 SYNCS.ARRIVE.TRANS64.RED.A1T0 RZ, [R2+URZ], RZ ;  /* 0x000000ff02ff99a7 */ /* 0x0005ea000810043f */
[----:B------:R-:W-:Y:S01]  /*7e80*/  MUFU.EX2 R113, R113 ;  /* 0x0000007100717308 */ /* 0x000fe20000000800 */
[----:B----4-:R-:W-:-:S07]  /*7e90*/  FADD.FTZ R162, R112, R157 ;  /* 0x0000009d70a27221 */ /* 0x010fce0000010000 */
[----:B------:R-:W3:Y:S01]  /*7ea0*/  MUFU.EX2 R118, R118 ;  /* 0x0000007600767308 */ /* 0x000ee20000000800 */
[----:B-1----:R-:W-:-:S07]  /*7eb0*/  FADD.FTZ R3, R115, R132 ;  /* 0x0000008473037221 */ /* 0x002fce0000010000 */
[----:B------:R-:W-:Y:S08]  /*7ec0*/  MUFU.EX2 R116, R116 ;  /* 0x0000007400747308 */ /* 0x000ff00000000800 */
[----:B------:R-:W1:Y:S01]  /*7ed0*/  MUFU.EX2 R129, R129 ;  /* 0x0000008100817308 */ /* 0x000e620000000800 */
[----:B---3--:R-:W-:-:S07]  /*7ee0*/  FADD.FTZ R132, R118, R3 ;  /* 0x0000000376847221 */ /* 0x008fce0000010000 */
[----:B------:R-:W-:Y:S08]  /*7ef0*/  MUFU.EX2 R88, R88 ;  /* 0x0000005800587308 */ /* 0x000ff00000000800 */
[----:B------:R-:W3:Y:S01]  /*7f00*/  MUFU.EX2 R128, R128 ;  /* 0x0000008000807308 */ /* 0x000ee20000000800 */
[----:B-1----:R-:W-:-:S07]  /*7f10*/  FADD.FTZ R3, R129, R132 ;  /* 0x0000008481037221 */ /* 0x002fce0000010000 */
[----:B------:R-:W-:Y:S08]  /*7f20*/  MUFU.EX2 R89, R89 ;  /* 0x0000005900597308 */ /* 0x000ff00000000800 */
[----:B------:R-:W1:Y:S01]  /*7f30*/  MUFU.EX2 R91, R91 ;  /* 0x0000005b005b7308 */ /* 0x000e620000000800 */
[----:B---3--:R-:W-:-:S07]  /*7f40*/  FADD.FTZ R132, R128, R3 ;  /* 0x0000000380847221 */ /* 0x008fce0000010000 */
[----:B------:R-:W-:Y:S08]  /*7f50*/  MUFU.EX2 R92, R92 ;  /* 0x0000005c005c7308 */ /* 0x000ff00000000800 */
[----:B------:R3:W-:Y:S01]  /*7f60*/  MUFU.EX2 R159, R95 ;  /* 0x0000005f009f7308 */ /* 0x0007e20000000800 */
[----:B-1----:R-:W-:-:S07]  /*7f70*/  FADD.FTZ R132, R91, R132 ;  /* 0x000000845b847221 */ /* 0x002fce0000010000 */
[----:B------:R-:W1:Y:S01]  /*7f80*/  MUFU.EX2 R133, R133 ;  /* 0x0000008500857308 */ /* 0x000e620000000800 */
[----:B---3--:R-:W-:-:S04]  /*7f90*/  FADD.FTZ R95, R113, R162 ;  /* 0x000000a2715f7221 */ /* 0x008fc80000010000 */
[----:B------:R-:W-:-:S03]  /*7fa0*/  FADD.FTZ R95, R116, R95 ;  /* 0x0000005f745f7221 */ /* 0x000fc60000010000 */
[----:B------:R-:W-:Y:S08]  /*7fb0*/  MUFU.EX2 R93, R93 ;  /* 0x0000005d005d7308 */ /* 0x000ff00000000800 */
[----:B------:R-:W-:Y:S01]  /*7fc0*/  MUFU.EX2 R96, R96 ;  /* 0x0000006000607308 */ /* 0x000fe20000000800 */
[----:B-1----:R-:W-:-:S04]  /*7fd0*/  FADD.FTZ R132, R133, R132 ;  /* 0x0000008485847221 */ /* 0x002fc80000010000 */
[----:B------:R-:W-:-:S03]  /*7fe0*/  FADD.FTZ R132, R159, R132 ;  /* 0x000000849f847221 */ /* 0x000fc60000010000 */
[----:B------:R1:W3:Y:S08]  /*7ff0*/  MUFU.EX2 R171, R98 ;  /* 0x0000006200ab7308 */ /* 0x0002f00000000800 */
[----:B------:R-:W4:Y:S01]  /*8000*/  MUFU.EX2 R97, R97 ;  /* 0x0000006100617308 */ /* 0x000f220000000800 */
[----:B-1----:R-:W-:-:S04]  /*8010*/  FADD.FTZ R98, R88, R95 ;  /* 0x0000005f58627221 */ /* 0x002fc80000010000 */
[----:B------:R-:W-:-:S03]  /*8020*/  FADD.FTZ R3, R89, R98 ;  /* 0x0000006259037221 */ /* 0x000fc60000010000 */
[----:B------:R-:W1:Y:S01]  /*8030*/  MUFU.EX2 R157, R104 ;  /* 0x00000068009d7308 */ /* 0x000e620000000800 */
[----:B------:R-:W-:-:S01]  /*8040*/  FADD.FTZ R98, R92, R3 ;  /* 0x000000035c627221 */ /* 0x000fc20000010000 */
[----:B---3--:R-:W-:-:S03]  /*8050*/  FADD.FTZ R132, R171, R132 ;  /* 0x00000084ab847221 */ /* 0x008fc60000010000 */
[----:B------:R-:W-:-:S03]  /*8060*/  FADD.FTZ R3, R93, R98 ;  /* 0x000000625d037221 */ /* 0x000fc60000010000 */
[----:B------:R-:W3:Y:S01]  /*8070*/  MUFU.EX2 R100, R100 ;  /* 0x0000006400647308 */ /* 0x000ee20000000800 */
[----:B--2---:R-:W-:-:S04]  /*8080*/  FADD.FTZ R2, R96, R3 ;  /* 0x0000000360027221 */ /* 0x004fc80000010000 */
[----:B----4-:R-:W-:-:S03]  /*8090*/  FADD.FTZ R3, R97, R2 ;  /* 0x0000000261037221 */ /* 0x010fc60000010000 */
        /* <DEDUP_REMOVED lines=9> */
.L_x_1883:
[----:B------:R-:W-:Y:S01]  /*8130*/  UISETP.GT.AND UP0, UPT, UR7, UR46, UPT ;  /* 0x0000002e0700728c */ /* 0x000fe2000bf04270 */
[----:B------:R-:W-:Y:S01]  /*8140*/  F2FP.SATFINITE.E4M3.F32.PACK_AB_MERGE_C R9, R12, R9, RZ ;  /* 0x000000090c09723e */ /* 0x000fe200048070ff */
[----:B------:R-:W-:Y:S01]  /*8150*/  ULEA UR5, UR6, UR38, 0x3 ;  /* 0x0000002606057291 */ /* 0x000fe2000f8e183f */
[----:B------:R-:W-:Y:S01]  /*8160*/  F2FP.SATFINITE.E4M3.F32.PACK_AB_MERGE_C R4, R127, R4, RZ ;  /* 0x000000047f04723e */ /* 0x000fe200048070ff */
[----:B------:R-:W-:Y:S01]  /*8170*/  UIADD3 UR7, UR7, -0x1, URZ ;  /* 0xffffffff07077890 */ /* 0x000fe2000fffe03f */
[----:B------:R-:W-:Y:S01]  /*8180*/  F2FP.SATFINITE.E4M3.F32.PACK_AB_MERGE_C R5, R5, R100, RZ ;  /* 0x000000640505723e */ /* 0x000fe200048070ff */
[----:B------:R-:W-:Y:S01]  /*8190*/  UIADD3 UR5, UR5, 0x29860, URZ ;  /* 0x0002986005057890 */ /* 0x000fe2000fffe03f */
[----:B------:R-:W-:Y:S01]  /*81a0*/  PLOP3.LUT P2, PT, PT, PT, UP0, 0x80, 0x0 ;  /* 0x000000000000781c */ /* 0x000fe20003f4f008 */
[----:B------:R-:W-:Y:S01]  /*81b0*/  UMOV UR45, UR39 ;  /* 0x00000027002d7c82 */ /* 0x000fe20008000000 */
[----:B------:R-:W-:Y:S01]  /*81c0*/  F2FP.SATFINITE.E4M3.F32.PACK_AB_MERGE_C R117, R156, R117, RZ ;  /* 0x000000759c75723e */ /* 0x000fe200048070ff */
[----:B------:R-:W-:Y:S01]  /*81d0*/  UPRMT UR5, UR52, 0x654, UR5 ;  /* 0x0000065434057896 */ /* 0x000fe20008000005 */
[----:B------:R-:W-:Y:S01]  /*81e0*/  F2FP.SATFINITE.E4M3.F32.PACK_AB_MERGE_C R13, R20, R13, RZ ;  /* 0x0000000d140d723e */ /* 0x000fe200048070ff */
[----:B------:R-:W-:Y:S01]  /*81f0*/  UMOV UR6, UR36 ;  /* 0x0000002400067c82 */ /* 0x000fe20008000000 */
[----:B------:R-:W-:Y:S01]  /*8200*/  F2FP.SATFINITE.E4M3.F32.PACK_AB_MERGE_C R153, R160, R153, RZ ;  /* 0x00000099a099723e */ /* 0x000fe200048070ff */
[----:B------:R-:W-:Y:S01]  /*8210*/  FMUL.FTZ R24, R24, R101 ;  /* 0x0000006518187220 */ /* 0x000fe20000410000 */
[----:B------:R-:W-:Y:S01]  /*8220*/  F2FP.SATFINITE.E4M3.F32.PACK_AB_MERGE_C R137, R140, R137, RZ ;  /* 0x000000898c89723e */ /* 0x000fe200048070ff */
[-C--:B------:R-:W-:Y:S01]  /*8230*/  FMUL.FTZ R25, R25, R101.reuse ;  /* 0x0000006519197220 */ /* 0x080fe20000410000 */
[----:B------:R-:W-:Y:S01]  /*8240*/  F2FP.SATFINITE.E4M3.F32.PACK_AB_MERGE_C R142, R143, R142, RZ ;  /* 0x0000008e8f8e723e */ /* 0x000fe200048070ff */
[----:B------:R-:W-:Y:S01]  /*8250*/  FMUL.FTZ R28, R28, R101 ;  /* 0x000000651c1c7220 */ /* 0x000fe20000410000 */
[----:B------:R-:W-:Y:S01]  /*8260*/  F2FP.SATFINITE.E4M3.F32.PACK_AB_MERGE_C R145, R148, R145, RZ ;  /* 0x000000919491723e */ /* 0x000fe200048070ff */
[----:B------:R-:W-:Y:S01]  /*8270*/  SYNCS.ARRIVE.TRANS64.RED.A1T0 RZ, [UR5], RZ ;  /* 0x000000ffffff79a7 */ /* 0x000fe20008100405 */
        /* <DEDUP_REMOVED lines=95> */
.L_x_1874:
[----:B------:R-:W-:-:S13]  /*8870*/  ISETP.LE.AND P2, PT, RZ, UR7, PT ;  /* 0x00000007ff007c0c */ /* 0x000fda000bf43270 */
[----:B------:R-:W-:Y:S05]  /*8880*/  @!P2 BRA `(.L_x_1885) ;  /* 0x0000002c0028a947 */ /* 0x000fea0003800000 */
[----:B------:R-:W-:Y:S01]  /*8890*/  IMAD.MOV.U32 R7, RZ, RZ, R6 ;  /* 0x000000ffff077224 */ /* 0x000fe200078e0006 */
[----:B------:R-:W-:Y:S01]  /*88a0*/  UMOV UR40, UR39 ;  /* 0x0000002700287c82 */ /* 0x000fe20008000000 */
[----:B------:R-:W-:Y:S01]  /*88b0*/  IMAD.MOV.U32 R5, RZ, RZ, R0 ;  /* 0x000000ffff057224 */ /* 0x000fe200078e0000 */
[----:B------:R-:W-:-:S06]  /*88c0*/  UMOV UR6, UR36 ;  /* 0x0000002400067c82 */ /* 0x000fcc0008000000 */
.L_x_1895:
        /* <DEDUP_REMOVED lines=9> */
.L_x_1887:
[----:B------:R-:W-:Y:S01]  /*8960*/  ULEA UR5, UR36, UR38, 0x3 ;  /* 0x0000002624057291 */ /* 0x000fe2000f8e183f */
[----:B------:R-:W-:-:S05]  /*8970*/  IMAD.U32 R0, RZ, RZ, UR39 ;  /* 0x00000027ff007e24 */ /* 0x000fca000f8e00ff */
[----:B------:R-:W-:-:S04]  /*8980*/  SHF.L.U32 R0, R0, 0x1f, RZ ;  /* 0x0000001f00007819 */ /* 0x000fc800000006ff */
[----:B------:R1:W2:Y:S01]  /*8990*/  SYNCS.PHASECHK.TRANS64.TRYWAIT P2, [UR5+0x29830], R0 ;  /* 0x02983000ff0075a7 */ /* 0x0002a20008040145 */
[----:B------:R-:W-:Y:S05]  /*89a0*/  @!P0 BRA `(.L_x_1888) ;  /* 0x0000000000048947 */ /* 0x000fea0003800000 */
[----:B------:R-:W-:Y:S01]  /*89b0*/  BPT.TRAP 0x1 ;  /* 0x000000040000795c */ /* 0x000fe20000300000 */
.L_x_1888:
[----:B--2---:R-:W-:Y:S05]  /*89c0*/  @P2 BRA `(.L_x_1886) ;  /* 0x0000000000082947 */ /* 0x004fea0003800000 */
[----:B------:R-:W2:Y:S02]  /*89d0*/  SYNCS.PHASECHK.TRANS64.TRYWAIT P2, [UR5+0x29830], R0 ;  /* 0x02983000ff0075a7 */ /* 0x000ea40008040145 */
[----:B--2---:R-:W-:Y:S05]  /*89e0*/  @!P2 BRA `(.L_x_1889) ;  /* 0x000000880018a947 */ /* 0x004fea0003800000 */
.L_x_1886:
[----:B------:R-:W3:Y:S01]  /*89f0*/  S2R R4, SR_TID.X ;  /* 0x0000000000047919 */ /* 0x000ee20000002100 */
        /* <DEDUP_REMOVED lines=21> */
[----:B---3--:R-:W-:-:S05]  /*8b50*/  SHF.R.U32.HI R4, RZ, 0x7, R4 ;  /* 0x00000007ff047819 */ /* 0x008fca0000011604 */
        /* <DEDUP_REMOVED lines=165> */
.L_x_1891:
[----:B------:R-:W-:Y:S01]  /*95b0*/  ULEA UR5, UR6, UR38, 0x3 ;  /* 0x0000002606057291 */ /* 0x000fe2000f8e183f */
[----:B------:R-:W-:-:S05]  /*95c0*/  IMAD.U32 R0, RZ, RZ, UR40 ;  /* 0x00000028ff007e24 */ /* 0x000fca000f8e00ff */
[----:B------:R-:W-:-:S04]  /*95d0*/  SHF.L.U32 R0, R0, 0x1f, RZ ;  /* 0x0000001f00007819 */ /* 0x000fc800000006ff */
[----:B------:R1:W2:Y:S01]  /*95e0*/  SYNCS.PHASECHK.TRANS64.TRYWAIT P2, [UR5+0x29850], R0 ;  /* 0x02985000ff0075a7 */ /* 0x0002a20008040145 */
[----:B------:R-:W-:Y:S05]  /*95f0*/  @!P0 BRA `(.L_x_1892) ;  /* 0x0000000000048947 */ /* 0x000fea0003800000 */
[----:B------:R-:W-:Y:S01]  /*9600*/  BPT.TRAP 0x1 ;  /* 0x000000040000795c */ /* 0x000fe20000300000 */
.L_x_1892:
[----:B--2---:R-:W-:Y:S05]  /*9610*/  @P2 BRA `(.L_x_1890) ;  /* 0x0000000000082947 */ /* 0x004fea0003800000 */
[----:B------:R-:W2:Y:S02]  /*9620*/  SYNCS.PHASECHK.TRANS64.TRYWAIT P2, [UR5+0x29850], R0 ;  /* 0x02985000ff0075a7 */ /* 0x000ea40008040145 */
[----:B--2---:R-:W-:Y:S05]  /*9630*/  @!P2 BRA `(.L_x_1893) ;  /* 0x0000007c001ca947 */ /* 0x004fea0003800000 */
.L_x_1890:
        /* <DEDUP_REMOVED lines=114> */
[----:B------:R-:W-:-:S01]  /*9d60*/  FFMA.FTZ R137, R144, UR37, -R194 ;  /* 0x0000002590897c23 */ /* 0x000fc200080108c2 */
[--C-:B------:R-:W-:Y:S01]  /*9d70*/  FFMA.FTZ R144, R149, UR37, -R194.reuse ;  /* 0x0000002595907c23 */ /* 0x100fe200080108c2 */
[----:B------:R-:W-:Y:S02]  /*9d80*/  IMAD.U32 R149, RZ, RZ, UR37 ;  /* 0x00000025ff957e24 */ /* 0x000fe4000f8e00ff */
[--C-:B------:R-:W-:Y:S01]  /*9d90*/  FFMA.FTZ R21, R140, UR37, -R194.reuse ;  /* 0x000000258c157c23 */ /* 0x100fe200080108c2 */
[----:B------:R-:W-:-:S01]  /*9da0*/  FFMA.FTZ R140, R145, UR37, -R194 ;  /* 0x00000025918c7c23 */ /* 0x000fc200080108c2 */
[----:B------:R-:W-:Y:S01]  /*9db0*/  FFMA.FTZ R145, R101, UR37, -R194 ;  /* 0x0000002565917c23 */ /* 0x000fe200080108c2 */
[----:B------:R-:W-:-:S01]  /*9dc0*/  FFMA.FTZ R101, R6, R149, -8 ;  /* 0xc100000006657423 */ /* 0x000fc20000010095 */
[--C-:B------:R-:W-:Y:S01]  /*9dd0*/  FFMA.FTZ R15, R136, UR37, -R194.reuse ;  /* 0x00000025880f7c23 */ /* 0x100fe200080108c2 */
[----:B------:R-:W-:-:S01]  /*9de0*/  FFMA.FTZ R136, R141, UR37, -R194 ;  /* 0x000000258d887c23 */ /* 0x000fc200080108c2 */
[--C-:B------:R-:W-:Y:S01]  /*9df0*/  FFMA.FTZ R7, R152, UR37, -R194.reuse ;  /* 0x0000002598077c23 */ /* 0x100fe200080108c2 */
[----:B------:R-:W-:-:S01]  /*9e00*/  FFMA.FTZ R141, R148, UR37, -R194 ;  /* 0x00000025948d7c23 */ /* 0x000fc200080108c2 */
[----:B------:R-:W-:Y:S01]  /*9e10*/  FFMA.FTZ R148, R154, UR37, -R101 ;  /* 0x000000259a947c23 */ /* 0x000fe20008010865 */
[----:B------:R-:W-:-:S01]  /*9e20*/  FFMA.FTZ R8, R153, UR37, -R194 ;  /* 0x0000002599087c23 */ /* 0x000fc200080108c2 */
[----:B------:R-:W-:Y:S01]  /*9e30*/  FFMA.FTZ R149, R155, UR37, -R101 ;  /* 0x000000259b957c23 */ /* 0x000fe20008010865 */
[----:B------:R-:W-:Y:S01]  /*9e40*/  MUFU.EX2 R5, R5 ;  /* 0x0000000500057308 */ /* 0x000fe20000000800 */
        /* <DEDUP_REMOVED lines=57> */
[----:B------:R-:W-:-:S02]  /*a1e0*/  WARPGROUP.DEPBAR.LE gsb0, 0x0 ;  /* 0x00008000000079c5 */ /* 0x000fc40000010000 */
[----:B------:R-:W-:Y:S01]  /*a1f0*/  WARPGROUP.ARRIVE ;  /* 0x00000000000079c5 */ /* 0x000fe20000000000 */
[----:B------:R-:W-:Y:S01]  /*a200*/  FFMA.FTZ R114, R114, UR37, -R101 ;  /* 0x0000002572727c23 */ /* 0x000fe20008010865 */
[----:B------:R-:W-:-:S01]  /*a210*/  FFMA.FTZ R113, R113, UR37, -R194 ;  /* 0x0000002571717c23 */ /* 0x000fc200080108c2 */
[----:B------:R-:W-:Y:S01]  /*a220*/  FFMA.FTZ R115, R115, UR37, -R101 ;  /* 0x0000002573737c23 */ /* 0x000fe20008010865 */
[----:B------:R-:W2:Y:S01]  /*a230*/  MUFU.EX2 R153, R153 ;  /* 0x0000009900997308 */ /* 0x000ea20000000800 */
[----:B---3--:R-:W-:-:S01]  /*a240*/  FADD.FTZ R2, R152, R3 ;  /* 0x0000000398027221 */ /* 0x008fc20000010000 */
[----:B------:R-:W-:Y:S01]  /*a250*/  QGMMA.64x128x32.F32.E4M3.E4M3 R24, R176, gdesc[UR8], R24, gsb0 ;  /* 0x01e00008b0187df3 */ /* 0x000fe20008000818 */
[----:B------:R-:W-:Y:S01]  /*a260*/  UIADD3 UR10, UR5, 0x300, URZ ;  /* 0x00000300050a7890 */ /* 0x000fe2000fffe03f */
[--C-:B------:R-:W-:Y:S01]  /*a270*/  FFMA.FTZ R116, R116, UR37, -R194.reuse ;  /* 0x0000002574747c23 */ /* 0x100fe200080108c2 */
[----:B------:R-:W-:Y:S01]  /*a280*/  UMOV UR11, 0xc0000010 ;  /* 0xc0000010000b7882 */ /* 0x000fe20000000000 */
[----:B------:R-:W-:Y:S01]  /*a290*/  FFMA.FTZ R118, R118, UR37, -R101 ;  /* 0x0000002576767c23 */ /* 0x000fe20008010865 */
[----:B------:R-:W-:-:S01]  /*a2a0*/  FFMA.FTZ R117, R117, UR37, -R194 ;  /* 0x0000002575757c23 */ /* 0x000fc200080108c2 */
[----:B------:R-:W3:Y:S01]  /*a2b0*/  MUFU.EX2 R11, R11 ;  /* 0x0000000b000b7308 */ /* 0x000ee20000000800 */
[----:B-1----:R-:W-:-:S01]  /*a2c0*/  FADD.FTZ R158, R10, R159 ;  /* 0x0000009f0a9e7221 */ /* 0x002fc20000010000 */
[----:B------:R-:W-:Y:S01]  /*a2d0*/  FFMA.FTZ R119, R119, UR37, -R101 ;  /* 0x0000002577777c23 */ /* 0x000fe20008010865 */
[----:B------:R-:W-:-:S01]  /*a2e0*/  FFMA.FTZ R88, R88, UR37, -R194 ;  /* 0x0000002558587c23 */ /* 0x000fc200080108c2 */
[--C-:B------:R-:W-:Y:S01]  /*a2f0*/  FFMA.FTZ R90, R90, UR37, -R101.reuse ;  /* 0x000000255a5a7c23 */ /* 0x100fe20008010865 */
[----:B------:R-:W-:-:S01]  /*a300*/  FFMA.FTZ R94, R94, UR37, -R101 ;  /* 0x000000255e5e7c23 */ /* 0x000fc20008010865 */
[----:B------:R-:W-:Y:S01]  /*a310*/  FFMA.FTZ R89, R89, UR37, -R194 ;  /* 0x0000002559597c23 */ /* 0x000fe200080108c2 */
[----:B------:R-:W-:-:S01]  /*a320*/  FFMA.FTZ R91, R91, UR37, -R101 ;  /* 0x000000255b5b7c23 */ /* 0x000fc20008010865 */
[----:B------:R-:W1:Y:S01]  /*a330*/  MUFU.EX2 R154, R154 ;  /* 0x0000009a009a7308 */ /* 0x000e620000000800 */
[----:B--2---:R-:W-:-:S01]  /*a340*/  FADD.FTZ R3, R153, R2 ;  /* 0x0000000299037221 */ /* 0x004fc20000010000 */
[--C-:B------:R-:W-:Y:S01]  /*a350*/  FFMA.FTZ R92, R92, UR37, -R194.reuse ;  /* 0x000000255c5c7c23 */ /* 0x100fe200080108c2 */
        /* <DEDUP_REMOVED lines=9> */
[--C-:B------:R-:W-:Y:S01]  /*a3f0*/  FFMA.FTZ R102, R102, UR37, -R101.reuse ;  /* 0x0000002566667c23 */ /* 0x100fe20008010865 */
[----:B------:R-:W-:-:S03]  /*a400*/  FFMA.FTZ R101, R103, UR37, -R101 ;  /* 0x0000002567657c23 */ /* 0x000fc60008010865 */
        /* <DEDUP_REMOVED lines=28> */
[----:B------:R-:W-:Y:S02]  /*a5d0*/  WARPGROUP.DEPBAR.LE gsb0, 0x0 ;  /* 0x00008000000079c5 */ /* 0x000fe40000010000 */
[----:B------:R-:W-:-:S04]  /*a5e0*/  WARPGROUP.ARRIVE ;  /* 0x00000000000079c5 */ /* 0x000fc80000000000 */
[----:B------:R-:W2:Y:S01]  /*a5f0*/  MUFU.EX2 R146, R146 ;  /* 0x0000009200927308 */ /* 0x000ea20000000800 */
[----:B---3--:R-:W-:-:S01]  /*a600*/  FADD.FTZ R3, R143, R2 ;  /* 0x000000028f037221 */ /* 0x008fc20000010000 */
[----:B------:R-:W-:Y:S01]  /*a610*/  QGMMA.64x128x32.F32.E4M3.E4M3 R24, R172, gdesc[UR8], R24, gsb0 ;  /* 0x01e00008ac187df3 */ /* 0x000fe20008000818 */
[----:B------:R-:W-:Y:S01]  /*a620*/  UIADD3 UR10, UR5, 0x400, URZ ;  /* 0x00000400050a7890 */ /* 0x000fe2000fffe03f */
[----:B-1----:R-:W-:Y:S01]  /*a630*/  FADD.FTZ R159, R137, R158 ;  /* 0x0000009e899f7221 */ /* 0x002fe20000010000 */
[----:B------:R-:W-:-:S03]  /*a640*/  UMOV UR11, 0xc0000010 ;  /* 0xc0000010000b7882 */ /* 0x000fc60000000000 */
[----:B------:R-:W1:Y:S08]  /*a650*/  MUFU.EX2 R140, R140 ;  /* 0x0000008c008c7308 */ /* 0x000e700000000800 */
        /* <DEDUP_REMOVED lines=38> */
[----:B------:R-:W-:Y:S06]  /*a8c0*/  QGMMA.64x128x32.F32.E4M3.E4M3 R24, R168, gdesc[UR8], R24, gsb0 ;  /* 0x01e00008a8187df3 */ /* 0x000fec0008000818 */
        /* <DEDUP_REMOVED lines=24> */
[----:B------:R-:W-:Y:S01]  /*aa50*/  MUFU.EX2 R114, R114 ;  /* 0x0000007200727308 */ /* 0x000fe20000000800 */
[----:B--2---:R-:W-:-:S01]  /*aa60*/  FADD.FTZ R159, R111, R158 ;  /* 0x0000009e6f9f7221 */ /* 0x004fc20000010000 */
[----:B------:R-:W-:-:S06]  /*aa70*/  IADD3 R158, -R195, 0xb, RZ ;  /* 0x0000000bc39e7810 */ /* 0x000fcc0007ffe1ff */
[----:B------:R-:W2:Y:S01]  /*aa80*/  MUFU.EX2 R113, R113 ;  /* 0x0000007100717308 */ /* 0x000ea20000000800 */
[----:B-1----:R-:W-:-:S07]  /*aa90*/  FADD.FTZ R2, R112, R3 ;  /* 0x0000000370027221 */ /* 0x002fce0000010000 */
[----:B------:R-:W-:Y:S08]  /*aaa0*/  MUFU.EX2 R115, R115 ;  /* 0x0000007300737308 */ /* 0x000ff00000000800 */
[----:B------:R-:W1:Y:S01]  /*aab0*/  MUFU.EX2 R116, R116 ;  /* 0x0000007400747308 */ /* 0x000e620000000800 */
[----:B--2---:R-:W-:-:S07]  /*aac0*/  FADD.FTZ R3, R113, R2 ;  /* 0x0000000271037221 */ /* 0x004fce0000010000 */
[----:B------:R-:W-:Y:S08]  /*aad0*/  MUFU.EX2 R118, R118 ;  /* 0x0000007600767308 */ /* 0x000ff00000000800 */
[----:B------:R-:W2:Y:S01]  /*aae0*/  MUFU.EX2 R117, R117 ;  /* 0x0000007500757308 */ /* 0x000ea20000000800 */
[----:B-1----:R-:W-:-:S01]  /*aaf0*/  FADD.FTZ R2, R116, R3 ;  /* 0x0000000374027221 */ /* 0x002fc20000010000 */
[----:B------:R-:W-:-:S06]  /*ab00*/  WARPGROUP.DEPBAR.LE gsb0, 0x0 ;  /* 0x00008000000079c5 */ /* 0x000fcc0000010000 */
[----:B------:R-:W1:Y:S08]  /*ab10*/  MUFU.EX2 R119, R119 ;  /* 0x0000007700777308 */ /* 0x000e700000000800 */
[----:B------:R-:W3:Y:S01]  /*ab20*/  MUFU.EX2 R88, R88 ;  /* 0x0000005800587308 */ /* 0x000ee20000000800 */
[----:B--2---:R-:W-:-:S07]  /*ab30*/  FADD.FTZ R3, R117, R2 ;  /* 0x0000000275037221 */ /* 0x004fce0000010000 */
[----:B------:R-:W-:Y:S08]  /*ab40*/  MUFU.EX2 R90, R90 ;  /* 0x0000005a005a7308 */ /* 0x000ff00000000800 */
[----:B------:R2:W-:Y:S08]  /*ab50*/  MUFU.EX2 R161, R94 ;  /* 0x0000005e00a17308 */ /* 0x0005f00000000800 */
[----:B------:R-:W4:Y:S01]  /*ab60*/  MUFU.EX2 R89, R89 ;  /* 0x0000005900597308 */ /* 0x000f220000000800 */
[----:B--2---:R-:W-:-:S04]  /*ab70*/  FADD.FTZ R94, R114, R159 ;  /* 0x0000009f725e7221 */ /* 0x004fc80000010000 */
[----:B------:R-:W-:-:S03]  /*ab80*/  FADD.FTZ R159, R115, R94 ;  /* 0x0000005e739f7221 */ /* 0x000fc60000010000 */
[----:B------:R-:W-:Y:S01]  /*ab90*/  MUFU.EX2 R91, R91 ;  /* 0x0000005b005b7308 */ /* 0x000fe20000000800 */
[----:B------:R-:W-:-:S01]  /*aba0*/  FADD.FTZ R94, R118, R159 ;  /* 0x0000009f765e7221 */ /* 0x000fc20000010000 */
[----:B------:R-:W-:-:S05]  /*abb0*/  IMAD.U32 R159, RZ, RZ, UR36 ;  /* 0x00000024ff9f7e24 */ /* 0x000fca000f8e00ff */
[----:B------:R-:W-:Y:S01]  /*abc0*/  @!P1 LEA R2, R159, UR38, 0x3 ;  /* 0x000000269f029c11 */ /* 0x000fe2000f8e18ff */
[----:B------:R-:W2:Y:S04]  /*abd0*/  MUFU.EX2 R92, R92 ;  /* 0x0000005c005c7308 */ /* 0x000ea80000000800 */
[----:B------:R-:W-:-:S04]  /*abe0*/  @!P1 VIADD R2, R2, 0x29840 ;  /* 0x0002984002029836 */ /* 0x000fc80000000000 */
[----:B------:R-:W5:Y:S01]  /*abf0*/  MUFU.EX2 R93, R93 ;  /* 0x0000005d005d7308 */ /* 0x000f620000000800 */
[----:B------:R-:W-:Y:S01]  /*ac00*/  @!P1 PRMT R2, RZ, 0x654, R2 ;  /* 0x00000654ff029816 */ /* 0x000fe20000000002 */
[----:B------:R1:W-:Y:S06]  /*ac10*/  BAR.ARV R158, 0x100 ;  /* 0x0004009e0000751d */ /* 0x0003ec0000002000 */
[----:B------:R1:W-:Y:S01]  /*ac20*/  MUFU.EX2 R160, R95 ;  /* 0x0000005f00a07308 */ /* 0x0003e20000000800 */
[----:B------:R5:W-:Y:S07]  /*ac30*/  @!P1 SYNCS.ARRIVE.TRANS64.RED.A1T0 RZ, [R2+URZ], RZ ;  /* 0x000000ff02ff99a7 */ /* 0x000bee000810043f */
[----:B------:R-:W5:Y:S01]  /*ac40*/  MUFU.EX2 R96, R96 ;  /* 0x0000006000607308 */ /* 0x000f620000000800 */
[----:B-1----:R-:W-:-:S01]  /*ac50*/  FADD.FTZ R95, R119, R94 ;  /* 0x0000005e775f7221 */ /* 0x002fc20000010000 */
[----:B---3--:R-:W-:-:S04]  /*ac60*/  FADD.FTZ R94, R88, R3 ;  /* 0x00000003585e7221 */ /* 0x008fc80000010000 */
[----:B----4-:R-:W-:Y:S02]  /*ac70*/  FADD.FTZ R3, R89, R94 ;  /* 0x0000005e59037221 */ /* 0x010fe40000010000 */
[----:B------:R1:W3:Y:S02]  /*ac80*/  MUFU.EX2 R171, R98 ;  /* 0x0000006200ab7308 */ /* 0x0002e40000000800 */
[----:B--2---:R-:W-:-:S04]  /*ac90*/  FADD.FTZ R94, R92, R3 ;  /* 0x000000035c5e7221 */ /* 0x004fc80000010000 */
[----:B-----5:R-:W-:Y:S02]  /*aca0*/  FADD.FTZ R3, R93, R94 ;  /* 0x0000005e5d037221 */ /* 0x020fe40000010000 */
[----:B------:R-:W2:Y:S01]  /*acb0*/  MUFU.EX2 R97, R97 ;  /* 0x0000006100617308 */ /* 0x000ea20000000800 */
[----:B-1----:R-:W-:-:S01]  /*acc0*/  FADD.FTZ R98, R90, R95 ;  /* 0x0000005f5a627221 */ /* 0x002fc20000010000 */
[----:B------:R-:W-:-:S03]  /*acd0*/  FADD.FTZ R2, R96, R3 ;  /* 0x0000000360027221 */ /* 0x000fc60000010000 */
[----:B------:R-:W-:-:S03]  /*ace0*/  FADD.FTZ R98, R91, R98 ;  /* 0x000000625b627221 */ /* 0x000fc60000010000 */
[----:B------:R-:W1:Y:S01]  /*acf0*/  MUFU.EX2 R99, R99 ;  /* 0x0000006300637308 */ /* 0x000e620000000800 */
[----:B------:R-:W-:-:S04]  /*ad00*/  FADD.FTZ R98, R161, R98 ;  /* 0x00000062a1627221 */ /* 0x000fc80000010000 */
[----:B------:R-:W-:-:S03]  /*ad10*/  FADD.FTZ R98, R160, R98 ;  /* 0x00000062a0627221 */ /* 0x000fc60000010000 */
[----:B------:R-:W4:Y:S01]  /*ad20*/  MUFU.EX2 R100, R100 ;  /* 0x0000006400647308 */ /* 0x000f220000000800 */
[----:B---3--:R-:W-:-:S01]  /*ad30*/  FADD.FTZ R98, R171, R98 ;  /* 0x00000062ab627221 */ /* 0x008fc20000010000 */
[----:B--2---:R-:W-:-:S06]  /*ad40*/  FADD.FTZ R3, R97, R2 ;  /* 0x0000000261037221 */ /* 0x004fcc0000010000 */
[----:B------:R-:W2:Y:S01]  /*ad50*/  MUFU.EX2 R95, R102 ;  /* 0x00000066005f7308 */ /* 0x000ea20000000800 */
[----:B-1----:R-:W-:-:S07]  /*ad60*/  FADD.FTZ R98, R99, R98 ;  /* 0x0000006263627221 */ /* 0x002fce0000010000 */
[----:B------:R-:W1:Y:S01]  /*ad70*/  MUFU.EX2 R145, R145 ;  /* 0x0000009100917308 */ /* 0x000e620000000800 */
[----:B----4-:R-:W-:-:S07]  /*ad80*/  FADD.FTZ R2, R100, R3 ;  /* 0x0000000364027221 */ /* 0x010fce0000010000 */
[----:B------:R-:W3:Y:S01]  /*ad90*/  MUFU.EX2 R101, R101 ;  /* 0x0000006500657308 */ /* 0x000ee20000000800 */
[----:B--2---:R-:W-:-:S01]  /*ada0*/  FADD.FTZ R98, R95, R98 ;  /* 0x000000625f627221 */ /* 0x004fc20000010000 */
[----:B-1----:R-:W-:-:S03]  /*adb0*/  FADD.FTZ R3, R145, R2 ;  /* 0x0000000291037221 */ /* 0x002fc60000010000 */
[----:B---3--:R-:W-:Y:S01]  /*adc0*/  FADD.FTZ R2, R101, R98 ;  /* 0x0000006265027221 */ /* 0x008fe20000010000 */
[----:B------:R-:W-:Y:S06]  /*add0*/  @!P0 BRA `(.L_x_1894) ;  /* 0x0000000000048947 */ /* 0x000fec0003800000 */
[----:B------:R-:W-:Y:S01]  /*ade0*/  BPT.TRAP 0x1 ;  /* 0x000000040000795c */ /* 0x000fe20000300000 */
.L_x_1894:
        /* <DEDUP_REMOVED lines=14> */
[----:B------:R-:W-:Y:S01]  /*aed0*/  FMUL.FTZ R26, R26, R5 ;  /* 0x000000051a1a7220 */ /* 0x000fe20000410000 */
        /* <DEDUP_REMOVED lines=101> */
.L_x_1885:
[----:B------:R-:W-:Y:S06]  /*b530*/  BAR.ARV 0x8, 0x120 ;  /* 0x0204800000007b1d */ /* 0x000fec0000002000 */
[----:B------:R-:W-:Y:S05]  /*b540*/  @!P0 BRA `(.L_x_1896) ;  /* 0x0000000000048947 */ /* 0x000fea0003800000 */
[----:B------:R-:W-:Y:S01]  /*b550*/  BPT.TRAP 0x1 ;  /* 0x000000040000795c */ /* 0x000fe20000300000 */
.L_x_1896:
[----:B------:R-:W-:Y:S01]  /*b560*/  ULEA UR9, UR36, UR38, 0x3 ;  /* 0x0000002624097291 */ /* 0x000fe2000f8e183f */
[----:B------:R-:W-:-:S05]  /*b570*/  IMAD.U32 R4, RZ, RZ, UR39 ;  /* 0x00000027ff047e24 */ /* 0x000fca000f8e00ff */
[----:B------:R-:W-:-:S04]  /*b580*/  SHF.L.U32 R4, R4, 0x1f, RZ ;  /* 0x0000001f04047819 */ /* 0x000fc800000006ff */
[----:B------:R1:W2:Y:S01]  /*b590*/  SYNCS.PHASECHK.TRANS64.TRYWAIT P1, [UR9+0x29850], R4 ;  /* 0x02985004ff0075a7 */ /* 0x0002a20008020149 */
[----:B------:R-:W-:Y:S05]  /*b5a0*/  @!P0 BRA `(.L_x_1897) ;  /* 0x0000000000048947 */ /* 0x000fea0003800000 */
[----:B------:R-:W-:Y:S01]  /*b5b0*/  BPT.TRAP 0x1 ;  /* 0x000000040000795c */ /* 0x000fe20000300000 */
.L_x_1897:
[----:B--2---:R-:W-:Y:S05]  /*b5c0*/  @P1 BRA `(.L_x_1898) ;  /* 0x0000000000081947 */ /* 0x004fea0003800000 */
[----:B------:R-:W2:Y:S02]  /*b5d0*/  SYNCS.PHASECHK.TRANS64.TRYWAIT P1, [UR9+0x29850], R4 ;  /* 0x02985004ff0075a7 */ /* 0x000ea40008020149 */
[----:B--2---:R-:W-:Y:S05]  /*b5e0*/  @!P1 BRA `(.L_x_1899) ;  /* 0x0000005c00489947 */ /* 0x004fea0003800000 */
.L_x_1898:
        /* <DEDUP_REMOVED lines=35> */
[----:B-12---:R-:W-:-:S03]  /*b820*/  IMAD.U32 R4, RZ, RZ, UR6 ;  /* 0x00000006ff047e24 */ /* 0x006fc6000f8e00ff */
[----:B------:R-:W-:Y:S01]  /*b830*/  IMAD.U32 R5, RZ, RZ, UR7 ;  /* 0x00000007ff057e24 */ /* 0x000fe2000f8e00ff */
[----:B------:R-:W-:Y:S02]  /*b840*/  UMOV UR7, 0xc0000010 ;  /* 0xc000001000077882 */ /* 0x000fe40000000000 */
[----:B------:R-:W-:Y:S02]  /*b850*/  UMOV UR6, UR4 ;  /* 0x0000000400067c82 */ /* 0x000fe40008000000 */
[----:B------:R1:W2:Y:S01]  /*b860*/  @P1 LDG.E R7, desc[UR54][R4.64] ;  /* 0x0000003604071981 */ /* 0x0002a2000c1e1900 */
[----:B------:R-:W-:Y:S02]  /*b870*/  WARPGROUP.DEPBAR.LE gsb0, 0x0 ;  /* 0x00008000000079c5 */ /* 0x000fe40000010000 */
[----:B------:R-:W-:-:S06]  /*b880*/  WARPGROUP.ARRIVE ;  /* 0x00000000000079c5 */ /* 0x000fcc0000000000 */
[----:B------:R-:W-:Y:S01]  /*b890*/  QGMMA.64x128x32.F32.E4M3.E4M3 R24, R176, gdesc[UR4], R24, gsb0 ;  /* 0x01e00004b0187df3 */ /* 0x000fe20008000818 */
[----:B------:R-:W-:Y:S01]  /*b8a0*/  UIADD3 UR4, UR8, 0x300, URZ ;  /* 0x0000030008047890 */ /* 0x000fe2000fffe03f */
[----:B------:R-:W-:-:S06]  /*b8b0*/  UMOV UR7, 0xc0000010 ;  /* 0xc000001000077882 */ /* 0x000fcc0000000000 */
[----:B------:R-:W-:Y:S01]  /*b8c0*/  UMOV UR6, UR4 ;  /* 0x0000000400067c82 */ /* 0x000fe20008000000 */
[----:B------:R-:W-:Y:S01]  /*b8d0*/  UIADD3 UR8, UR8, 0x400, URZ ;  /* 0x0000040008087890 */ /* 0x000fe2000fffe03f */
[----:B------:R-:W3:Y:S04]  /*b8e0*/  SHFL.BFLY PT, R8, R3, 0x2, 0x1f ;  /* 0x0c401f0003087f89 */ /* 0x000ee800000e0000 */
[----:B------:R-:W4:Y:S01]  /*b8f0*/  SHFL.BFLY PT, R9, R2, 0x2, 0x1f ;  /* 0x0c401f0002097f89 */ /* 0x000f2200000e0000 */
[----:B------:R-:W-:Y:S02]  /*b900*/  WARPGROUP.DEPBAR.LE gsb0, 0x0 ;  /* 0x00008000000079c5 */ /* 0x000fe40000010000 */
[----:B------:R-:W-:-:S06]  /*b910*/  WARPGROUP.ARRIVE ;  /* 0x00000000000079c5 */ /* 0x000fcc0000000000 */
[----:B------:R-:W-:Y:S01]  /*b920*/  QGMMA.64x128x32.F32.E4M3.E4M3 R24, R172, gdesc[UR4], R24, gsb0 ;  /* 0x01e00004ac187df3 */ /* 0x000fe20008000818 */
[----:B------:R-:W-:Y:S01]  /*b930*/  UMOV UR6, UR8 ;  /* 0x0000000800067c82 */ /* 0x000fe20008000000 */
        /* <DEDUP_REMOVED lines=21> */
[----:B------:R-:W4:Y:S01]  /*ba90*/  @P1 MUFU.RCP R10, R11 ;  /* 0x0000000b000a1308 */ /* 0x000f220000001000 */
        /* <DEDUP_REMOVED lines=15> */
.L_x_1900:
        /* <DEDUP_REMOVED lines=74> */
.L_x_1867:
        /* <DEDUP_REMOVED lines=10> */
[----:B------:R-:W-:Y:S02]  /*c0d0*/  F2FP.BF16.F32.PACK_AB R24, R24, R25 ;  /* 0x000000191818723e */ /* 0x000fe400000010ff */
[----:B------:R-:W-:Y:S02]  /*c0e0*/  F2FP.BF16.F32.PACK_AB R15, R14, R15 ;  /* 0x0000000f0e0f723e */ /* 0x000fe400000010ff */
[----:B------:R-:W-:Y:S02]  /*c0f0*/  F2FP.BF16.F32.PACK_AB R10, R10, R11 ;  /* 0x0000000b0a0a723e */ /* 0x000fe400000010ff */
[----:B------:R-:W-:Y:S02]  /*c100*/  F2FP.BF16.F32.PACK_AB R7, R6, R7 ;  /* 0x000000070607723e */ /* 0x000fe400000010ff */
[----:B------:R-:W-:-:S02]  /*c110*/  F2FP.BF16.F32.PACK_AB R60, R57, R60 ;  /* 0x0000003c393c723e */ /* 0x000fc400000010ff */
[----:B------:R-:W-:Y:S02]  /*c120*/  F2FP.BF16.F32.PACK_AB R20, R20, R21 ;  /* 0x000000151414723e */ /* 0x000fe400000010ff */
[----:B------:R-:W-:Y:S01]  /*c130*/  F2FP.BF16.F32.PACK_AB R13, R12, R13 ;  /* 0x0000000d0c0d723e */ /* 0x000fe200000010ff */
[----:B------:R-:W-:Y:S01]  /*c140*/  VIADD R85, R23, UR42 ;  /* 0x0000002a17557c36 */ /* 0x000fe20008000000 */
[----:B------:R-:W-:Y:S01]  /*c150*/  F2FP.BF16.F32.PACK_AB R87, R87, R0 ;  /* 0x000000005757723e */ /* 0x000fe200000010ff */
[----:B------:R-:W-:Y:S01]  /*c160*/  ULDC UR10, c[0x0][0xa88] ;  /* 0x0002a200000a7ab9 */ /* 0x000fe20000000800 */
[----:B------:R-:W-:Y:S02]  /*c170*/  F2FP.BF16.F32.PACK_AB R98, R98, R101 ;  /* 0x000000656262723e */ /* 0x000fe400000010ff */
[----:B------:R-:W-:Y:S02]  /*c180*/  F2FP.BF16.F32.PACK_AB R99, R96, R99 ;  /* 0x000000636063723e */ /* 0x000fe400000010ff */
[----:B------:R-:W-:-:S02]  /*c190*/  LOP3.LUT P1, RZ, R190, 0x3, RZ, 0xc0, !PT ;  /* 0x00000003beff7812 */ /* 0x000fc4000782c0ff */
[----:B------:R-:W-:Y:S02]  /*c1a0*/  F2FP.BF16.F32.PACK_AB R69, R69, R72 ;  /* 0x000000484545723e */ /* 0x000fe400000010ff */
        /* <DEDUP_REMOVED lines=10> */
[----:B------:R-:W-:Y:S01]  /*c250*/  F2FP.BF16.F32.PACK_AB R52, R49, R52 ;  /* 0x000000343134723e */ /* 0x000fe200000010ff */
[----:B------:R-:W-:Y:S01]  /*c260*/  USHF.R.S32.HI UR5, URZ, 0x1f, UR43 ;  /* 0x0000001f3f057899 */ /* 0x000fe2000801142b */
[----:B------:R-:W-:Y:S01]  /*c270*/  LOP3.LUT R4, R4, 0xc, RZ, 0xc0, !PT ;  /* 0x0000000c04047812 */ /* 0x000fe200078ec0ff */
[----:B------:R-:W1:Y:S01]  /*c280*/  LDC.64 R82, c[0x0][0xb78] ;  /* 0x0002de00ff527b82 */ /* 0x000e620000000a00 */
[----:B------:R-:W-:Y:S01]  /*c290*/  F2FP.BF16.F32.PACK_AB R48, R48, R89 ;  /* 0x000000593030723e */ /* 0x000fe200000010ff */
[----:B------:R-:W-:Y:S01]  /*c2a0*/  ULDC.64 UR8, c[0x0][0xb70] ;  /* 0x0002dc0000087ab9 */ /* 0x000fe20000000a00 */
[----:B------:R-:W-:-:S05]  /*c2b0*/  IADD3 R4, P0, R4, UR6, RZ ;  /* 0x0000000604047c10 */ /* 0x000fca000ff1e0ff */
[----:B------:R-:W-:-:S05]  /*c2c0*/  IMAD.X R5, RZ, RZ, UR7, P0 ;  /* 0x00000007ff057e24 */ /* 0x000fca00080e06ff */
[----:B------:R2:W3:Y:S01]  /*c2d0*/  LDG.E.CONSTANT R50, desc[UR54][R4.64] ;  /* 0x0000003604327981 */ /* 0x0004e2000c1e9900 */
[C---:B------:R-:W-:Y:S01]  /*c2e0*/  IADD3 R21, P5, R16.reuse, 0x20, RZ ;  /* 0x0000002010157810 */ /* 0x040fe20007fbe0ff */
[----:B------:R-:W-:Y:S01]  /*c2f0*/  VIADD R0, R85, 0x8 ;  /* 0x0000000855007836 */ /* 0x000fe20000000000 */
[C---:B------:R-:W-:Y:S01]  /*c300*/  IADD3 R11, P4, R16.reuse, 0x4000, RZ ;  /* 0x00004000100b7810 */ /* 0x040fe20007f9e0ff */
[----:B------:R-:W-:Y:S01]  /*c310*/  UIMAD UR5, UR5, UR8, URZ ;  /* 0x00000008050572a4 */ /* 0x000fe2000f8e023f */
[----:B------:R-:W-:Y:S01]  /*c320*/  LOP3.LUT R25, R16, 0x380, RZ, 0xc0, !PT ;  /* 0x0000038010197812 */ /* 0x000fe200078ec0ff */
[----:B------:R-:W-:Y:S01]  /*c330*/  UIMAD.WIDE.U32 UR6, UR43, UR8, URZ ;  /* 0x000000082b0672a5 */ /* 0x000fe2000f8e003f */
[----:B------:R-:W-:Y:S01]  /*c340*/  ISETP.GE.OR P2, PT, R0, UR10, P1 ;  /* 0x0000000a00007c0c */ /* 0x000fe20008f46670 */
[----:B------:R-:W-:Y:S01]  /*c350*/  UIMAD UR5, UR43, UR9, UR5 ;  /* 0x000000092b0572a4 */ /* 0x000fe2000f8e0205 */
[----:B------:R-:W-:Y:S02]  /*c360*/  SHF.R.U64 R25, R25, 0x3, RZ ;  /* 0x0000000319197819 */ /* 0x000fe400000012ff */
[----:B--2---:R-:W-:Y:S01]  /*c370*/  LOP3.LUT P0, R4, R51, 0x3, RZ, 0xc0, !PT ;  /* 0x0000000333047812 */ /* 0x004fe2000780c0ff */
[----:B------:R-:W-:Y:S01]  /*c380*/  UIADD3 UR5, UR7, UR5, URZ ;  /* 0x0000000507057290 */ /* 0x000fe2000fffe03f */
[----:B------:R-:W-:-:S02]  /*c390*/  F2FP.BF16.F32.PACK_AB R46, R46, R47 ;  /* 0x0000002f2e2e723e */ /* 0x000fc400000010ff */
[----:B------:R-:W-:Y:S02]  /*c3a0*/  ISETP.EQ.OR P0, PT, R4, 0x3, !P0 ;  /* 0x000000030400780c */ /* 0x000fe40004702670 */
[----:B------:R-:W-:Y:S02]  /*c3b0*/  F2FP.BF16.F32.PACK_AB R45, R44, R45 ;  /* 0x0000002d2c2d723e */ /* 0x000fe400000010ff */
[----:B------:R-:W-:Y:S02]  /*c3c0*/  SEL R51, R24, R15, P0 ;  /* 0x0000000f18337207 */ /* 0x000fe40000000000 */
[----:B------:R-:W-:Y:S02]  /*c3d0*/  SEL R55, R15, R24, P0 ;  /* 0x000000180f377207 */ /* 0x000fe40000000000 */
[----:B------:R-:W-:Y:S02]  /*c3e0*/  IADD3 R15, P6, R16, 0x40, RZ ;  /* 0x00000040100f7810 */ /* 0x000fe40007fde0ff */
[----:B------:R-:W-:-:S02]  /*c3f0*/  SEL R57, R10, R7, P0 ;  /* 0x000000070a397207 */ /* 0x000fc40000000000 */
[----:B------:R-:W-:Y:S02]  /*c400*/  LOP3.LUT R14, R15, 0x380, RZ, 0xc0, !PT ;  /* 0x000003800f0e7812 */ /* 0x000fe400078ec0ff */
[----:B------:R-:W-:Y:S02]  /*c410*/  SEL R59, R7, R10, P0 ;  /* 0x0000000a073b7207 */ /* 0x000fe40000000000 */
[----:B------:R-:W-:Y:S02]  /*c420*/  SHF.R.U64 R14, R14, 0x3, RZ ;  /* 0x000000030e0e7819 */ /* 0x000fe400000012ff */
[----:B------:R-:W-:Y:S02]  /*c430*/  SEL R77, R20, R13, P0 ;  /* 0x0000000d144d7207 */ /* 0x000fe40000000000 */
[----:B------:R-:W-:Y:S01]  /*c440*/  LOP3.LUT R14, R14, R15, RZ, 0x3c, !PT ;  /* 0x0000000f0e0e7212 */ /* 0x000fe200078e3cff */
[----:B------:R-:W-:Y:S01]  /*c450*/  IMAD.X R15, RZ, RZ, R17, P6 ;  /* 0x000000ffff0f7224 */ /* 0x000fe200030e0611 */
[----:B------:R-:W-:-:S02]  /*c460*/  IADD3 R7, P6, R16, 0x4040, RZ ;  /* 0x0000404010077810 */ /* 0x000fc40007fde0ff */
[----:B------:R-:W-:Y:S02]  /*c470*/  SEL R79, R13, R20, P0 ;  /* 0x000000140d4f7207 */ /* 0x000fe40000000000 */
[----:B------:R-:W-:Y:S02]  /*c480*/  LOP3.LUT R20, R21, 0x380, RZ, 0xc0, !PT ;  /* 0x0000038015147812 */ /* 0x000fe400078ec0ff */
[----:B------:R-:W-:Y:S02]  /*c490*/  LOP3.LUT R6, R7, 0x380, RZ, 0xc0, !PT ;  /* 0x0000038007067812 */ /* 0x000fe400078ec0ff */
[----:B------:R-:W-:Y:S02]  /*c4a0*/  SHF.R.U64 R20, R20, 0x3, RZ ;  /* 0x0000000314147819 */ /* 0x000fe400000012ff */
[----:B------:R-:W-:Y:S02]  /*c4b0*/  LOP3.LUT R10, R11, 0x380, RZ, 0xc0, !PT ;  /* 0x000003800b0a7812 */ /* 0x000fe400078ec0ff */
[----:B------:R-:W-:-:S02]  /*c4c0*/  SHF.R.U64 R6, R6, 0x3, RZ ;  /* 0x0000000306067819 */ /* 0x000fc400000012ff */
[----:B------:R-:W-:Y:S02]  /*c4d0*/  IADD3 R13, P3, R16, 0x60, RZ ;  /* 0x00000060100d7810 */ /* 0x000fe40007f7e0ff */
[----:B------:R-:W-:Y:S01]  /*c4e0*/  LOP3.LUT R20, R20, R21, RZ, 0x3c, !PT ;  /* 0x0000001514147212 */ /* 0x000fe200078e3cff */
[--C-:B------:R-:W-:Y:S01]  /*c4f0*/  IMAD.X R21, RZ, RZ, R17.reuse, P5 ;  /* 0x000000ffff157224 */ /* 0x100fe200028e0611 */
[----:B------:R-:W-:Y:S02]  /*c500*/  SHF.R.U64 R10, R10, 0x3, RZ ;  /* 0x000000030a0a7819 */ /* 0x000fe400000012ff */
[----:B------:R-:W-:Y:S01]  /*c510*/  LOP3.LUT R6, R6, R7, RZ, 0x3c, !PT ;  /* 0x0000000706067212 */ /* 0x000fe200078e3cff */
[--C-:B------:R-:W-:Y:S01]  /*c520*/  IMAD.X R7, RZ, RZ, R17.reuse, P6 ;  /* 0x000000ffff077224 */ /* 0x100fe200030e0611 */
[----:B------:R-:W-:Y:S02]  /*c530*/  SEL R31, R98, R99, P0 ;  /* 0x00000063621f7207 */ /* 0x000fe40000000000 */
[----:B------:R-:W-:Y:S01]  /*c540*/  LOP3.LUT R24, R25, R16, RZ, 0x3c, !PT ;  /* 0x0000001019187212 */ /* 0x000fe200078e3cff */
[----:B------:R-:W-:Y:S01]  /*c550*/  IMAD.MOV.U32 R25, RZ, RZ, R17 ;  /* 0x000000ffff197224 */ /* 0x000fe200078e0011 */
[----:B------:R-:W-:-:S02]  /*c560*/  SEL R99, R99, R98, P0 ;  /* 0x0000006263637207 */ /* 0x000fc40000000000 */
[----:B------:R-:W-:Y:S02]  /*c570*/  SEL R63, R69, R68, P0 ;  /* 0x00000044453f7207 */ /* 0x000fe40000000000 */
[----:B------:R-:W-:Y:S02]  /*c580*/  LOP3.LUT R12, R13, 0x380, RZ, 0xc0, !PT ;  /* 0x000003800d0c7812 */ /* 0x000fe400078ec0ff */
[----:B------:R-:W-:Y:S02]  /*c590*/  SEL R69, R68, R69, P0 ;  /* 0x0000004544457207 */ /* 0x000fe40000000000 */
[----:B------:R-:W-:Y:S01]  /*c5a0*/  LOP3.LUT R10, R10, R11, RZ, 0x3c, !PT ;  /* 0x0000000b0a0a7212 */ /* 0x000fe200078e3cff */
[----:B------:R-:W-:Y:S01]  /*c5b0*/  IMAD.X R11, RZ, RZ, R17, P4 ;  /* 0x000000ffff0b7224 */ /* 0x000fe200020e0611 */
[----:B------:R-:W-:Y:S02]  /*c5c0*/  SEL R33, R94, R95, P0 ;  /* 0x0000005f5e217207 */ /* 0x000fe40000000000 */
[----:B------:R-:W-:-:S02]  /*c5d0*/  MOV R64, R20 ;  /* 0x0000001400407202 */ /* 0x000fc40000000f00 */
[----:B------:R-:W-:Y:S02]  /*c5e0*/  SEL R95, R95, R94, P0 ;  /* 0x0000005e5f5f7207 */ /* 0x000fe40000000000 */
[----:B------:R-:W-:Y:S02]  /*c5f0*/  SHF.R.U64 R12, R12, 0x3, RZ ;  /* 0x000000030c0c7819 */ /* 0x000fe400000012ff */
[----:B------:R-:W-:Y:S02]  /*c600*/  MOV R21, R6 ;  /* 0x0000000600157202 */ /* 0x000fe40000000f00 */
[----:B------:R-:W-:Y:S02]  /*c610*/  F2FP.BF16.F32.PACK_AB R43, R42, R43 ;  /* 0x0000002b2a2b723e */ /* 0x000fe400000010ff */
[----:B------:R-:W-:Y:S02]  /*c620*/  F2FP.BF16.F32.PACK_AB R40, R40, R41 ;  /* 0x000000292828723e */ /* 0x000fe400000010ff */
[----:B------:R-:W-:-:S02]  /*c630*/  F2FP.BF16.F32.PACK_AB R37, R36, R37 ;  /* 0x000000252425723e */ /* 0x000fc400000010ff */
[----:B------:R-:W-:Y:S02]  /*c640*/  SEL R65, R61, R60, P0 ;  /* 0x0000003c3d417207 */ /* 0x000fe40000000000 */
[----:B------:R-:W-:Y:S02]  /*c650*/  MOV R66, R24 ;  /* 0x0000001800427202 */ /* 0x000fe40000000f00 */
[----:B------:R-:W-:Y:S02]  /*c660*/  F2FP.BF16.F32.PACK_AB R38, R38, R39 ;  /* 0x000000272626723e */ /* 0x000fe400000010ff */
[----:B------:R-:W-:Y:S02]  /*c670*/  F2FP.BF16.F32.PACK_AB R35, R34, R35 ;  /* 0x000000232223723e */ /* 0x000fe400000010ff */
[----:B------:R-:W-:Y:S02]  /*c680*/  F2FP.BF16.F32.PACK_AB R29, R28, R29 ;  /* 0x0000001d1c1d723e */ /* 0x000fe400000010ff */
[----:B------:R-:W-:-:S02]  /*c690*/  F2FP.BF16.F32.PACK_AB R27, R26, R27 ;  /* 0x0000001b1a1b723e */ /* 0x000fc400000010ff */
[----:B------:R-:W-:Y:S02]  /*c6a0*/  F2FP.BF16.F32.PACK_AB R8, R8, R9 ;  /* 0x000000090808723e */ /* 0x000fe400000010ff */
[----:B------:R-:W-:Y:S02]  /*c6b0*/  SEL R61, R60, R61, P0 ;  /* 0x0000003d3c3d7207 */ /* 0x000fe40000000000 */
[----:B------:R-:W-:Y:S02]  /*c6c0*/  SEL R39, R90, R91, P0 ;  /* 0x0000005b5a277207 */ /* 0x000fe40000000000 */
[----:B------:R-:W-:Y:S02]  /*c6d0*/  SEL R67, R53, R52, P0 ;  /* 0x0000003435437207 */ /* 0x000fe40000000000 */
[----:B------:R-:W-:Y:S01]  /*c6e0*/  LOP3.LUT R12, R12, R13, RZ, 0x3c, !PT ;  /* 0x0000000d0c0c7212 */ /* 0x000fe200078e3cff */
[----:B------:R-:W-:Y:S01]  /*c6f0*/  IMAD.X R13, RZ, RZ, R17, P3 ;  /* 0x000000ffff0d7224 */ /* 0x000fe200018e0611 */
[----:B------:R-:W-:-:S02]  /*c700*/  MOV R58, R10 ;  /* 0x0000000a003a7202 */ /* 0x000fc40000000f00 */
[----:B------:R-:W-:Y:S02]  /*c710*/  SEL R91, R91, R90, P0 ;  /* 0x0000005a5b5b7207 */ /* 0x000fe40000000000 */
[----:B------:R-:W-:Y:S02]  /*c720*/  SEL R41, R48, R45, P0 ;  /* 0x0000002d30297207 */ /* 0x000fe40000000000 */
[----:B------:R-:W-:Y:S02]  /*c730*/  SEL R47, R40, R37, P0 ;  /* 0x00000025282f7207 */ /* 0x000fe40000000000 */
[----:B------:R-:W-:Y:S02]  /*c740*/  SEL R53, R52, R53, P0 ;  /* 0x0000003534357207 */ /* 0x000fe40000000000 */
[----:B------:R-:W-:Y:S02]  /*c750*/  SEL R71, R46, R43, P0 ;  /* 0x0000002b2e477207 */ /* 0x000fe40000000000 */
        /* <DEDUP_REMOVED lines=8> */
[----:B------:R-:W-:Y:S02]  /*c7e0*/  SEL R29, R29, R32, P0 ;  /* 0x000000201d1d7207 */ /* 0x000fe40000000000 */
[----:B------:R-:W-:Y:S02]  /*c7f0*/  SEL R35, R35, R38, P0 ;  /* 0x0000002623237207 */ /* 0x000fe40000000000 */
[----:B------:R-:W-:Y:S02]  /*c800*/  SEL R27, R27, R30, P0 ;  /* 0x0000001e1b1b7207 */ /* 0x000fe40000000000 */
[----:B------:R-:W-:Y:S02]  /*c810*/  MOV R62, R14 ;  /* 0x0000000e003e7202 */ /* 0x000fe40000000f00 */
[----:B------:R-:W-:-:S02]  /*c820*/  SEL R87, R87, R8, P0 ;  /* 0x0000000857577207 */ /* 0x000fc40000000000 */
[----:B------:R-:W-:Y:S02]  /*c830*/  IADD3 R9, P5, R16, 0x4020, RZ ;  /* 0x0000402010097810 */ /* 0x000fe40007fbe0ff */
[----:B------:R-:W-:Y:S02]  /*c840*/  LOP3.LUT R4, R5, 0x380, RZ, 0xc0, !PT ;  /* 0x0000038005047812 */ /* 0x000fe400078ec0ff */
[----:B------:R-:W-:Y:S02]  /*c850*/  LOP3.LUT R8, R9, 0x380, RZ, 0xc0, !PT ;  /* 0x0000038009087812 */ /* 0x000fe400078ec0ff */
[----:B------:R-:W-:Y:S02]  /*c860*/  SHF.R.U64 R4, R4, 0x3, RZ ;  /* 0x0000000304047819 */ /* 0x000fe400000012ff */
[----:B------:R-:W-:Y:S02]  /*c870*/  SHF.R.U64 R8, R8, 0x3, RZ ;  /* 0x0000000308087819 */ /* 0x000fe400000012ff */
[----:B------:R-:W-:Y:S01]  /*c880*/  LOP3.LUT R4, R4, R5, RZ, 0x3c, !PT ;  /* 0x0000000504047212 */ /* 0x000fe200078e3cff */
[--C-:B------:R-:W-:Y:S01]  /*c890*/  IMAD.X R5, RZ, RZ, R17.reuse, P3 ;  /* 0x000000ffff057224 */ /* 0x100fe200018e0611 */
[----:B------:R-:W-:Y:S01]  /*c8a0*/  MOV R60, R12 ;  /* 0x0000000c003c7202 */ /* 0x000fe20000000f00 */
[----:B------:R-:W-:Y:S01]  /*c8b0*/  IMAD.U32 R13, RZ, RZ, UR7 ;  /* 0x00000007ff0d7e24 */ /* 0x000fe2000f8e00ff */
[----:B------:R-:W-:Y:S01]  /*c8c0*/  LOP3.LUT R8, R8, R9, RZ, 0x3c, !PT ;  /* 0x0000000908087212 */ /* 0x000fe200078e3cff */
[----:B------:R-:W-:Y:S01]  /*c8d0*/  IMAD.U32 R13, RZ, RZ, UR5 ;  /* 0x00000005ff0d7e24 */ /* 0x000fe2000f8e00ff */
[----:B------:R-:W-:Y:S01]  /*c8e0*/  USHF.R.S32.HI UR5, URZ, 0x1f, UR44 ;  /* 0x0000001f3f057899 */ /* 0x000fe2000801142c */
[----:B------:R-:W-:Y:S01]  /*c8f0*/  IMAD.X R9, RZ, RZ, R17, P5 ;  /* 0x000000ffff097224 */ /* 0x000fe200028e0611 */
[----:B------:R-:W-:Y:S01]  /*c900*/  MOV R15, R4 ;  /* 0x00000004000f7202 */ /* 0x000fe20000000f00 */
[----:B------:R-:W-:Y:S01]  /*c910*/  IMAD.U32 R12, RZ, RZ, UR6 ;  /* 0x00000006ff0c7e24 */ /* 0x000fe2000f8e00ff */
[----:B------:R-:W-:Y:S01]  /*c920*/  ULDC.64 UR6, c[0x0][0xb40] ;  /* 0x0002d00000067ab9 */ /* 0x000fe20000000a00 */
[----:B------:R-:W-:-:S02]  /*c930*/  ISETP.GE.OR P1, PT, R85, UR10, P1 ;  /* 0x0000000a55007c0c */ /* 0x000fc40008f26670 */
[----:B-1----:R-:W-:Y:S01]  /*c940*/  IMAD.WIDE.U32 R12, R82, UR44, R12 ;  /* 0x0000002c520c7c25 */ /* 0x002fe2000f8e000c */
[----:B------:R-:W-:Y:S02]  /*c950*/  MOV R56, R8 ;  /* 0x0000000800387202 */ /* 0x000fe40000000f00 */
[----:B---3--:R-:W-:Y:S01]  /*c960*/  LOP3.LUT R0, R50, 0x2, RZ, 0x3c, !PT ;  /* 0x0000000232007812 */ /* 0x008fe200078e3cff */
        /* <DEDUP_REMOVED lines=11> */
[----:B------:R-:W-:Y:S01]  /*ca20*/  SHFL.IDX PT, R67, R67, R50, 0x1c1f ;  /* 0x001c1f3243437589 */ /* 0x000fe200000e0000 */
[----:B--2---:R-:W-:Y:S02]  /*ca30*/  SEL R5, R63, R24, P0 ;  /* 0x000000183f057207 */ /* 0x004fe40000000000 */
[----:B------:R-:W-:Y:S01]  /*ca40*/  SEL R7, R24, R63, P0 ;  /* 0x0000003f18077207 */ /* 0x000fe20000000000 */
[----:B------:R-:W-:Y:S01]  /*ca50*/  BAR.SYNC.DEFER_BLOCKING 0x1, 0x100 ;  /* 0x0044000000007b1d */ /* 0x000fe20000010000 */
[----:B------:R-:W-:Y:S01]  /*ca60*/  IMAD R24, R82, UR5, RZ ;  /* 0x0000000552187c24 */ /* 0x000fe2000f8e02ff */
[----:B---3--:R-:W-:-:S02]  /*ca70*/  SEL R8, R33, R10, P0 ;  /* 0x0000000a21087207 */ /* 0x008fc40000000000 */
[----:B------:R-:W-:Y:S01]  /*ca80*/  SEL R10, R10, R33, P0 ;  /* 0x000000210a0a7207 */ /* 0x000fe20000000000 */
[----:B------:R-:W-:Y:S01]  /*ca90*/  IMAD R33, R83, UR44, R24 ;  /* 0x0000002c53217c24 */ /* 0x000fe2000f8e0218 */
[----:B------:R-:W1:Y:S04]  /*caa0*/  SHFL.IDX PT, R14, R91, R0, 0x1c1f ;  /* 0x001c1f005b0e7589 */ /* 0x000e6800000e0000 */
[----:B------:R-:W2:Y:S01]  /*cab0*/  SHFL.IDX PT, R44, R53, R0, 0x1c1f ;  /* 0x001c1f00352c7589 */ /* 0x000ea200000e0000 */
[----:B----4-:R-:W-:Y:S02]  /*cac0*/  SEL R9, R65, R26, P0 ;  /* 0x0000001a41097207 */ /* 0x010fe40000000000 */
[----:B------:R-:W-:Y:S01]  /*cad0*/  SEL R11, R26, R65, P0 ;  /* 0x000000411a0b7207 */ /* 0x000fe20000000000 */
[----:B------:R-:W-:Y:S04]  /*cae0*/  SHFL.IDX PT, R41, R41, R50, 0x1c1f ;  /* 0x001c1f3229297589 */ /* 0x000fe800000e0000 */
[----:B------:R-:W-:Y:S04]  /*caf0*/  SHFL.IDX PT, R47, R47, R50, 0x1c1f ;  /* 0x001c1f322f2f7589 */ /* 0x000fe800000e0000 */
[----:B------:R-:W-:Y:S04]  /*cb00*/  SHFL.IDX PT, R71, R71, R50, 0x1c1f ;  /* 0x001c1f3247477589 */ /* 0x000fe800000e0000 */
[----:B------:R-:W3:Y:S04]  /*cb10*/  SHFL.IDX PT, R20, R45, R0, 0x1c1f ;  /* 0x001c1f002d147589 */ /* 0x000ee800000e0000 */
[----:B------:R-:W4:Y:S01]  /*cb20*/  SHFL.IDX PT, R32, R37, R0, 0x1c1f ;  /* 0x001c1f0025207589 */ /* 0x000f2200000e0000 */
[----:B-1----:R-:W-:-:S02]  /*cb30*/  SEL R24, R39, R14, P0 ;  /* 0x0000000e27187207 */ /* 0x002fc40000000000 */
[----:B------:R-:W-:Y:S01]  /*cb40*/  SEL R26, R14, R39, P0 ;  /* 0x000000270e1a7207 */ /* 0x000fe20000000000 */
[----:B------:R-:W1:Y:S01]  /*cb50*/  SHFL.IDX PT, R46, R43, R0, 0x1c1f ;  /* 0x001c1f002b2e7589 */ /* 0x000e6200000e0000 */
[----:B--2---:R-:W-:-:S03]  /*cb60*/  SEL R25, R67, R44, P0 ;  /* 0x0000002c43197207 */ /* 0x004fc60000000000 */
[----:B------:R-:W-:Y:S04]  /*cb70*/  SHFL.IDX PT, R49, R49, R50, 0x1c1f ;  /* 0x001c1f3231317589 */ /* 0x000fe800000e0000 */
[----:B------:R-:W-:Y:S04]  /*cb80*/  SHFL.IDX PT, R51, R51, R50, 0x1c1f ;  /* 0x001c1f3233337589 */ /* 0x000fe800000e0000 */
[----:B------:R-:W-:Y:S04]  /*cb90*/  SHFL.IDX PT, R57, R57, R50, 0x1c1f ;  /* 0x001c1f3239397589 */ /* 0x000fe800000e0000 */
[----:B------:R-:W-:Y:S01]  /*cba0*/  SHFL.IDX PT, R73, R73, R50, 0x1c1f ;  /* 0x001c1f3249497589 */ /* 0x000fe200000e0000 */
[----:B---3--:R-:W-:-:S02]  /*cbb0*/  SEL R28, R41, R20, P0 ;  /* 0x00000014291c7207 */ /* 0x008fc40000000000 */
[----:B------:R-:W-:Y:S01]  /*cbc0*/  SEL R30, R20, R41, P0 ;  /* 0x00000029141e7207 */ /* 0x000fe20000000000 */
[----:B------:R-:W-:Y:S01]  /*cbd0*/  SHFL.IDX PT, R75, R75, R50, 0x1c1f ;  /* 0x001c1f324b4b7589 */ /* 0x000fe200000e0000 */
[----:B----4-:R-:W-:Y:S02]  /*cbe0*/  SEL R36, R47, R32, P0 ;  /* 0x000000202f247207 */ /* 0x010fe40000000000 */
[----:B------:R-:W-:Y:S01]  /*cbf0*/  SEL R38, R32, R47, P0 ;  /* 0x0000002f20267207 */ /* 0x000fe20000000000 */
[----:B------:R-:W-:Y:S01]  /*cc00*/  SHFL.IDX PT, R77, R77, R50, 0x1c1f ;  /* 0x001c1f324d4d7589 */ /* 0x000fe200000e0000 */
[----:B-1----:R-:W-:-:S03]  /*cc10*/  SEL R31, R46, R71, P0 ;  /* 0x000000472e1f7207 */ /* 0x002fc60000000000 */
[----:B------:R-:W-:Y:S04]  /*cc20*/  SHFL.IDX PT, R81, R81, R50, 0x1c1f ;  /* 0x001c1f3251517589 */ /* 0x000fe800000e0000 */
[----:B------:R-:W1:Y:S04]  /*cc30*/  SHFL.IDX PT, R48, R35, R0, 0x1c1f ;  /* 0x001c1f0023307589 */ /* 0x000e6800000e0000 */
[----:B------:R2:W3:Y:S04]  /*cc40*/  SHFL.IDX PT, R34, R29, R0, 0x1c1f ;  /* 0x001c1f001d227589 */ /* 0x0004e800000e0000 */
[----:B------:R-:W-:Y:S04]  /*cc50*/  SHFL.IDX PT, R40, R55, R0, 0x1c1f ;  /* 0x001c1f0037287589 */ /* 0x000fe800000e0000 */
[----:B------:R4:W5:Y:S01]  /*cc60*/  SHFL.IDX PT, R50, R27, R0, 0x1c1f ;  /* 0x001c1f001b327589 */ /* 0x00096200000e0000 */
[----:B--2---:R-:W-:-:S03]  /*cc70*/  SEL R29, R71, R46, P0 ;  /* 0x0000002e471d7207 */ /* 0x004fc60000000000 */
[----:B------:R-:W2:Y:S04]  /*cc80*/  SHFL.IDX PT, R42, R59, R0, 0x1c1f ;  /* 0x001c1f003b2a7589 */ /* 0x000ea800000e0000 */
[----:B------:R-:W2:Y:S01]  /*cc90*/  SHFL.IDX PT, R52, R79, R0, 0x1c1f ;  /* 0x001c1f004f347589 */ /* 0x000ea200000e0000 */
[----:B----4-:R-:W-:-:S03]  /*cca0*/  SEL R27, R44, R67, P0 ;  /* 0x000000432c1b7207 */ /* 0x010fc60000000000 */
[----:B------:R4:W2:Y:S01]  /*ccb0*/  SHFL.IDX PT, R54, R87, R0, 0x1c1f ;  /* 0x001c1f0057367589 */ /* 0x0008a200000e0000 */
[----:B-1----:R-:W-:Y:S02]  /*ccc0*/  SEL R37, R73, R48, P0 ;  /* 0x0000003049257207 */ /* 0x002fe40000000000 */
[----:B------:R-:W-:Y:S01]  /*ccd0*/  SEL R39, R48, R73, P0 ;  /* 0x0000004930277207 */ /* 0x000fe20000000000 */
[----:B------:R1:W-:Y:S01]  /*cce0*/  STSM.16.M88.4 [R66], R4 ;  /* 0x0000000442007844 */ /* 0x0003e20000000200 */
[----:B---3--:R-:W-:Y:S02]  /*ccf0*/  SEL R32, R49, R34, P0 ;  /* 0x0000002231207207 */ /* 0x008fe40000000000 */
[----:B------:R-:W-:Y:S01]  /*cd00*/  SEL R34, R34, R49, P0 ;  /* 0x0000003122227207 */ /* 0x000fe20000000000 */
[----:B------:R3:W-:Y:S01]  /*cd10*/  STSM.16.M88.4 [R64], R8 ;  /* 0x0000000840007844 */ /* 0x0007e20000000200 */
[----:B----4-:R-:W-:Y:S02]  /*cd20*/  IADD3 R0, P3, R85, R12, RZ ;  /* 0x0000000c55007210 */ /* 0x010fe40007f7e0ff */
[----:B-----5:R-:W-:Y:S01]  /*cd30*/  SEL R35, R50, R75, P0 ;  /* 0x0000004b32237207 */ /* 0x020fe20000000000 */
[----:B------:R-:W-:Y:S04]  /*cd40*/  STSM.16.M88.4 [R62], R24 ;  /* 0x000000183e007844 */ /* 0x000fe80000000200 */
[----:B------:R-:W-:Y:S01]  /*cd50*/  STSM.16.M88.4 [R60], R28 ;  /* 0x0000001c3c007844 */ /* 0x000fe20000000200 */
[----:B-1----:R-:W-:-:S03]  /*cd60*/  SHF.R.S32.HI R5, RZ, 0x1f, R85 ;  /* 0x0000001fff057819 */ /* 0x002fc60000011455 */
[----:B------:R-:W-:Y:S01]  /*cd70*/  STSM.16.M88.4 [R58], R36 ;  /* 0x000000243a007844 */ /* 0x000fe20000000200 */
[----:B------:R-:W-:Y:S02]  /*cd80*/  IADD3.X R5, R5, R13, R33, P3, !PT ;  /* 0x0000000d05057210 */ /* 0x000fe40001ffe421 */
[----:B---3--:R-:W-:Y:S02]  /*cd90*/  SEL R8, R51, R40, P0 ;  /* 0x0000002833087207 */ /* 0x008fe40000000000 */
[----:B------:R-:W-:Y:S02]  /*cda0*/  SEL R10, R40, R51, P0 ;  /* 0x00000033280a7207 */ /* 0x000fe40000000000 */
[----:B------:R-:W-:Y:S02]  /*cdb0*/  SEL R33, R75, R50, P0 ;  /* 0x000000324b217207 */ /* 0x000fe40000000000 */
[----:B--2---:R-:W-:Y:S02]  /*cdc0*/  SEL R40, R57, R42, P0 ;  /* 0x0000002a39287207 */ /* 0x004fe40000000000 */
[----:B------:R-:W-:Y:S01]  /*cdd0*/  SEL R9, R77, R52, P0 ;  /* 0x000000344d097207 */ /* 0x000fe20000000000 */
[----:B------:R-:W-:Y:S01]  /*cde0*/  STSM.16.M88.4 [R56], R32 ;  /* 0x0000002038007844 */ /* 0x000fe20000000200 */
[----:B------:R-:W-:-:S02]  /*cdf0*/  SEL R11, R52, R77, P0 ;  /* 0x0000004d340b7207 */ /* 0x000fc40000000000 */
[----:B------:R-:W-:Y:S02]  /*ce00*/  SEL R42, R42, R57, P0 ;  /* 0x000000392a2a7207 */ /* 0x000fe40000000000 */
[----:B------:R-:W-:Y:S01]  /*ce10*/  SEL R41, R81, R54, P0 ;  /* 0x0000003651297207 */ /* 0x000fe20000000000 */
[----:B------:R-:W-:Y:S01]  /*ce20*/  STSM.16.M88.4 [R21], R8 ;  /* 0x0000000815007844 */ /* 0x000fe20000000200 */
[----:B------:R-:W-:Y:S02]  /*ce30*/  SEL R43, R54, R81, P0 ;  /* 0x00000051362b7207 */ /* 0x000fe40000000000 */
        /* <DEDUP_REMOVED lines=32> */
.L_x_1904:
[----:B------:R-:W-:Y:S05]  /*d040*/  BSYNC B0 ;  /* 0x0000000000007941 */ /* 0x000fea0003800000 */
.L_x_1903:
[----:B------:R-:W-:Y:S05]  /*d050*/  BRA `(.L_x_1902) ;  /* 0x00000008001c7947 */ /* 0x000fea0003800000 */
.L_x_1901:
        /* <DEDUP_REMOVED lines=31> */
.L_x_1906:
[----:B------:R-:W-:Y:S05]  /*d250*/  BSYNC B0 ;  /* 0x0000000000007941 */ /* 0x000fea0003800000 */
.L_x_1905:
        /* <DEDUP_REMOVED lines=39> */
.L_x_1908:
[----:B------:R-:W-:Y:S05]  /*d4d0*/  BSYNC B0 ;  /* 0x0000000000007941 */ /* 0x000fea0003800000 */
.L_x_1907:
        /* <DEDUP_REMOVED lines=20> */
.L_x_1910:
[----:B------:R-:W-:Y:S05]  /*d620*/  BSYNC B0 ;  /* 0x0000000000007941 */ /* 0x000fea0003800000 */
.L_x_1909:
        /* <DEDUP_REMOVED lines=20> */
.L_x_1912:
[----:B------:R-:W-:Y:S05]  /*d770*/  BSYNC B0 ;  /* 0x0000000000007941 */ /* 0x000fea0003800000 */
.L_x_1911:
        /* <DEDUP_REMOVED lines=20> */
.L_x_1913:
[----:B------:R-:W-:Y:S05]  /*d8c0*/  BSYNC B0 ;  /* 0x0000000000007941 */ /* 0x000fea0003800000 */
.L_x_1902:
[----:B------:R-:W5:Y:S02]  /*d8d0*/  LDC R0, c[0x0][0xda8] ;  /* 0x00036a00ff007b82 */ /* 0x000f640000000800 */
[----:B-----5:R-:W-:-:S13]  /*d8e0*/  ISETP.LE.AND P0, PT, R0, UR4, PT ;  /* 0x0000000400007c0c */ /* 0x020fda000bf03270 */
[----:B------:R-:W-:Y:S05]  /*d8f0*/  @!P0 BRA `(.L_x_1914) ;  /* 0xffffff3400308947 */ /* 0x000fea000383ffff */
[----:B------:R-:W-:Y:S05]  /*d900*/  EXIT ;  /* 0x000000000000794d */ /* 0x000fea0003800000 */
.L_x_1863:
[----:B------:R-:W-:-:S08]  /*d910*/  NOP ;  /* 0x0000000000007918 */ /* 0x000fd00000000000 */
[----:B------:R-:W1:-:S00]  /*d920*/  USETMAXREG.DEALLOC.CTAPOOL 0x18 ;  /* 0x00000018000079c8 */ /* 0x000e4000080e0500 */
[----:B-1----:R-:W-:-:S06]  /*d930*/  LOP3.LUT R0, R0, 0x3, RZ, 0xc0, !PT ;  /* 0x0000000300007812 */ /* 0x002fcc00078ec0ff */
[----:B------:R-:W1:Y:S01]  /*d940*/  S2UR UR4, SR_CTAID.X ;  /* 0x00000000000479c3 */ /* 0x000e620000002500 */
[----:B------:R-:W2:Y:S02]  /*d950*/  SHFL.IDX PT, R0, R0, RZ, 0x1f ;  /* 0x00001fff00007589 */ /* 0x000ea400000e0000 */
[----:B--2---:R-:W-:-:S05]  /*d960*/  ISETP.NE.AND P0, PT, R0, RZ, PT ;  /* 0x000000ff0000720c */ /* 0x004fca0003f05270 */
[----:B------:R-:W1:Y:S01]  /*d970*/  LDC R0, c[0x0][0xda8] ;  /* 0x00036a00ff007b82 */ /* 0x000e620000000800 */
[----:B------:R-:W-:-:S05]  /*d980*/  P2R R2, PR, RZ, 0x1 ;  /* 0x00000001ff027803 */ /* 0x000fca0000000000 */
[----:B------:R2:W-:Y:S02]  /*d990*/  STL [R1+0x28], R2 ;  /* 0x0000280201007387 */ /* 0x0005e40000100800 */
[----:B------:R-:W-:Y:S06]  /*d9a0*/  @P0 BAR.ARV 0x4, 0x180 ;  /* 0x0106000000000b1d */ /* 0x000fec0000002000 */
[----:B------:R2:W-:Y:S04]  /*d9b0*/  STL [R1+0x24], RZ ;  /* 0x000024ff01007387 */ /* 0x0005e80000100800 */
[----:B------:R2:W-:Y:S01]  /*d9c0*/  STL [R1], RZ ;  /* 0x000000ff01007387 */ /* 0x0005e20000100800 */
[----:B-1----:R-:W-:Y:S01]  /*d9d0*/  ISETP.LE.AND P0, PT, R0, UR4, PT ;  /* 0x0000000400007c0c */ /* 0x002fe2000bf03270 */
[----:B------:R-:W-:-:S05]  /*d9e0*/  IMAD.MOV.U32 R0, RZ, RZ, 0x1 ;  /* 0x00000001ff007424 */ /* 0x000fca00078e00ff */
[----:B------:R2:W-:Y:S07]  /*d9f0*/  STL [R1+0xc], R0 ;  /* 0x00000c0001007387 */ /* 0x0005ee0000100800 */
[----:B------:R-:W-:Y:S05]  /*da00*/  @P0 BRA `(.L_x_1915) ;  /* 0x0000003000a40947 */ /* 0x000fea0003800000 */
[----:B--2---:R-:W1:Y:S01]  /*da10*/  S2R R2, SR_TID.X ;  /* 0x0000000000027919 */ /* 0x004e620000002100 */
        /* <DEDUP_REMOVED lines=27> */
[----:B------:R-:W-:Y:S01]  /*dbd0*/  SEL R2, R0, 0xffffffc0, !P0 ;  /* 0xffffffc000027807 */ /* 0x000fe20004000000 */
[----:B------:R-:W-:-:S05]  /*dbe0*/  IMAD.U32 R0, RZ, RZ, UR4 ;  /* 0x00000004ff007e24 */ /* 0x000fca000f8e00ff */
[----:B------:R1:W-:Y:S04]  /*dbf0*/  STL [R1+0x20], R0 ;  /* 0x0000200001007387 */ /* 0x0003e80000100800 */
[----:B------:R2:W-:Y:S01]  /*dc00*/  STL [R1+0x24], RZ ;  /* 0x000024ff01007387 */ /* 0x0005e20000100800 */
[----:B-1----:R-:W-:-:S05]  /*dc10*/  IMAD.MOV.U32 R0, RZ, RZ, 0x1 ;  /* 0x00000001ff007424 */ /* 0x002fca00078e00ff */
[----:B------:R2:W-:Y:S02]  /*dc20*/  STL [R1+0xc], R0 ;  /* 0x00000c0001007387 */ /* 0x0005e40000100800 */
.L_x_1969:
        /* <DEDUP_REMOVED lines=22> */
.L_x_1916:
[----:B------:R-:W-:Y:S01]  /*dd90*/  ULDC UR9, c[0x0][0xdc4] ;  /* 0x0003710000097ab9 */ /* 0x000fe20000000800 */
[----:B------:R-:W-:Y:S01]  /*dda0*/  UMOV UR6, UR7 ;  /* 0x0000000700067c82 */ /* 0x000fe20008000000 */
[----:B------:R-:W-:-:S11]  /*ddb0*/  UISETP.NE.AND UP0, UPT, UR9, 0x1, UPT ;  /* 0x000000010900788c */ /* 0x000fd6000bf05270 */
[----:B------:R-:W-:Y:S02]  /*ddc0*/  @UP0 ULDC.64 UR10, c[0x0][0xdc8] ;  /* 0x00037200000a0ab9 */ /* 0x000fe40000000a00 */
[----:B------:R-:W-:-:S04]  /*ddd0*/  UIMAD.WIDE.U32 UR4, UR7, UR10, URZ ;  /* 0x0000000a070472a5 */ /* 0x000fc8000f8e003f */
[----:B------:R-:W-:-:S04]  /*dde0*/  @UP0 USHF.R.U32.HI UR6, URZ, UR11, UR5 ;  /* 0x0000000b3f060299 */ /* 0x000fc80008011605 */
[----:B------:R-:W-:-:S12]  /*ddf0*/  UIMAD UR4, UR6, UR9, URZ ;  /* 0x00000009060472a4 */ /* 0x000fd8000f8e023f */
.L_x_1917:
[----:B------:R-:W-:Y:S01]  /*de00*/  ULDC.64 UR10, c[0x0][0x3f8] ;  /* 0x0000fe00000a7ab9 */ /* 0x000fe20000000a00 */
[----:B------:R-:W-:Y:S01]  /*de10*/  ULOP3.LUT UR6, URZ, UR6, URZ, 0x33, !UPT ;  /* 0x000000063f067292 */ /* 0x000fe2000f8e333f */
[----:B------:R-:W-:Y:S01]  /*de20*/  BSSY B6, `(.L_x_1918) ;  /* 0x00002cc000067945 */ /* 0x000fe20003800000 */
[----:B------:R-:W-:Y:S02]  /*de30*/  UISETP.NE.U32.AND UP0, UPT, UR10, URZ, UPT ;  /* 0x0000003f0a00728c */ /* 0x000fe4000bf05070 */
[----:B------:R-:W-:Y:S02]  /*de40*/  UIADD3 UR9, UR7, -UR4, URZ ;  /* 0x8000000407097290 */ /* 0x000fe4000fffe03f */
[----:B------:R-:W-:Y:S01]  /*de50*/  UISETP.NE.AND.EX UP0, UPT, UR11, URZ, UPT, UP0 ;  /* 0x0000003f0b00728c */ /* 0x000fe2000bf05300 */
[----:B------:R-:W-:Y:S01]  /*de60*/  ULDC UR4, c[0x0][0xdac] ;  /* 0x00036b0000047ab9 */ /* 0x000fe20000000800 */
[----:B------:R-:W-:Y:S01]  /*de70*/  ULDC UR5, c[0x0][0x404] ;  /* 0x0001010000057ab9 */ /* 0x000fe20000000800 */
[----:B------:R-:W-:Y:S01]  /*de80*/  UIADD3 UR6, UR6, UR4, URZ ;  /* 0x0000000406067290 */ /* 0x000fe2000fffe03f */
[----:B------:R-:W-:-:S02]  /*de90*/  ULDC UR7, c[0x0][0x2e0] ;  /* 0x0000b80000077ab9 */ /* 0x000fc40000000800 */
[----:B------:R-:W-:Y:S01]  /*dea0*/  ULDC UR4, c[0x0][0x288] ;  /* 0x0000a20000047ab9 */ /* 0x000fe20000000800 */
[----:B------:R-:W-:Y:S02]  /*deb0*/  USHF.L.U32 UR37, UR6, 0x7, URZ ;  /* 0x0000000706257899 */ /* 0x000fe4000800063f */
[----:B------:R-:W-:Y:S02]  /*dec0*/  USEL UR6, UR5, 0x1, UP0 ;  /* 0x0000000105067887 */ /* 0x000fe40008000000 */
[----:B------:R-:W-:Y:S02]  /*ded0*/  UIADD3 UR5, UR37, 0x11f, -UR4 ;  /* 0x0000011f25057890 */ /* 0x000fe4000fffe804 */
[----:B------:R-:W-:Y:S02]  /*dee0*/  UIMAD UR4, UR6, UR7, 0x9f ;  /* 0x0000009f060474a4 */ /* 0x000fe4000f8e0207 */
[----:B------:R-:W-:Y:S02]  /*def0*/  UIMAD UR6, UR6, UR7, UR5 ;  /* 0x00000007060672a4 */ /* 0x000fe4000f8e0205 */
[----:B------:R-:W-:Y:S01]  /*df00*/  UIMAD.WIDE UR4, UR4, 0x66666667, URZ ;  /* 0x66666667040478a5 */ /* 0x000fe2000f8e023f */
[----:B------:R-:W-:Y:S01]  /*df10*/  ULDC UR10, c[0x0][0xdc4] ;  /* 0x00037100000a7ab9 */ /* 0x000fe20000000800 */
[----:B------:R-:W-:-:S02]  /*df20*/  UIMAD.WIDE UR6, UR6, 0x66666667, URZ ;  /* 0x66666667060678a5 */ /* 0x000fc4000f8e023f */
[----:B------:R-:W-:Y:S02]  /*df30*/  UIMAD UR10, UR8, UR10, UR9 ;  /* 0x0000000a080a72a4 */ /* 0x000fe4000f8e0209 */
[----:B------:R-:W-:Y:S01]  /*df40*/  USHF.R.U32.HI UR6, URZ, 0x1f, UR7 ;  /* 0x0000001f3f067899 */ /* 0x000fe20008011607 */
[----:B------:R-:W-:Y:S01]  /*df50*/  UMOV UR8, UR5 ;  /* 0x0000000500087c82 */ /* 0x000fe20008000000 */
[----:B------:R-:W-:Y:S01]  /*df60*/  ULDC UR11, c[0x0][0xdb8] ;  /* 0x00036e00000b7ab9 */ /* 0x000fe20000000800 */
[----:B------:R-:W-:Y:S02]  /*df70*/  USHF.R.U32.HI UR9, URZ, 0x1f, UR8 ;  /* 0x0000001f3f097899 */ /* 0x000fe40008011608 */
[----:B------:R-:W-:Y:S02]  /*df80*/  ULEA.HI.SX32 UR6, UR7, UR6, 0x1a ;  /* 0x0000000607067291 */ /* 0x000fe4000f8fd23f */
[----:B------:R-:W-:Y:S02]  /*df90*/  ULEA.HI.SX32 UR9, UR8, UR9, 0x1a ;  /* 0x0000000908097291 */ /* 0x000fe4000f8fd23f */
[----:B------:R-:W-:-:S02]  /*dfa0*/  UISETP.NE.AND UP1, UPT, UR11, 0x1, UPT ;  /* 0x000000010b00788c */ /* 0x000fc4000bf25270 */
[----:B------:R-:W-:Y:S01]  /*dfb0*/  UISETP.LT.AND UP0, UPT, UR9, UR6, UPT ;  /* 0x000000060900728c */ /* 0x000fe2000bf01270 */
[----:B------:R-:W-:-:S03]  /*dfc0*/  UMOV UR39, UR10 ;  /* 0x0000000a00277c82 */ /* 0x000fc60008000000 */
[----:B------:R-:W-:-:S05]  /*dfd0*/  USEL UR41, UR9, UR6, UP0 ;  /* 0x0000000609297287 */ /* 0x000fca0008000000 */
[----:B------:R-:W-:Y:S01]  /*dfe0*/  @UP1 ULDC UR12, c[0x0][0xdbc] ;  /* 0x00036f00000c1ab9 */ /* 0x000fe20000000800 */
[----:B------:R-:W-:Y:S01]  /*dff0*/  ISETP.LT.AND P0, PT, RZ, UR41, PT ;  /* 0x00000029ff007c0c */ /* 0x000fe2000bf01270 */
[----:B------:R-:W-:Y:S01]  /*e000*/  UIMAD.WIDE.U32 UR4, UR10, UR12, URZ ;  /* 0x0000000c0a0472a5 */ /* 0x000fe2000f8e003f */
[----:B------:R-:W-:-:S03]  /*e010*/  @UP1 ULDC UR7, c[0x0][0xdc0] ;  /* 0x0003700000071ab9 */ /* 0x000fc60000000800 */
[----:B------:R-:W-:-:S04]  /*e020*/  @UP1 USHF.R.U32.HI UR39, URZ, UR7, UR5 ;  /* 0x000000073f271299 */ /* 0x000fc80008011605 */
[----:B------:R-:W-:-:S04]  /*e030*/  UIADD3 UR38, -UR39, URZ, URZ ;  /* 0x0000003f27267290 */ /* 0x000fc8000fffe13f */
[----:B------:R-:W-:Y:S01]  /*e040*/  UIMAD UR38, UR11, UR38, UR10 ;  /* 0x000000260b2672a4 */ /* 0x000fe2000f8e020a */
[----:B------:R-:W-:Y:S11]  /*e050*/  @P0 BRA `(.L_x_1919) ;  /* 0x0000000000480947 */ /* 0x000ff60003800000 */
        /* <DEDUP_REMOVED lines=18> */
.L_x_1919:
        /* <DEDUP_REMOVED lines=23> */
.L_x_1921:
        /* <DEDUP_REMOVED lines=20> */
.L_x_1922:
        /* <DEDUP_REMOVED lines=20> */
.L_x_1923:
        /* <DEDUP_REMOVED lines=18> */
.L_x_1924:
[----:B------:R-:W-:Y:S01]  /*e690*/  ULDC.64 UR4, c[0x0][0x9f8] ;  /* 0x00027e0000047ab9 */ /* 0x000fe20000000a00 */
[----:B------:R-:W-:Y:S01]  /*e6a0*/  IMAD.U32 R5, RZ, RZ, UR39 ;  /* 0x00000027ff057e24 */ /* 0x000fe2000f8e00ff */
[----:B------:R-:W-:Y:S01]  /*e6b0*/  ISETP.NE.U32.AND P0, PT, RZ, UR4, PT ;  /* 0x00000004ff007c0c */ /* 0x000fe2000bf05070 */
[----:B------:R-:W-:Y:S01]  /*e6c0*/  IMAD.U32 R8, RZ, RZ, UR39 ;  /* 0x00000027ff087e24 */ /* 0x000fe2000f8e00ff */
[----:B------:R-:W1:Y:S01]  /*e6d0*/  LDC R0, c[0x0][0x428] ;  /* 0x00010a00ff007b82 */ /* 0x000e620000000800 */
[----:B------:R-:W2:Y:S01]  /*e6e0*/  S2R R17, SR_TID.X ;  /* 0x0000000000117919 */ /* 0x000ea20000002100 */
[----:B------:R-:W-:-:S13]  /*e6f0*/  ISETP.NE.AND.EX P0, PT, RZ, UR5, PT, P0 ;  /* 0x00000005ff007c0c */ /* 0x000fda000bf05300 */
[----:B------:R-:W3:Y:S01]  /*e700*/  @P0 LDC.64 R2, c[0x0][0x9f8] ;  /* 0x00027e00ff020b82 */ /* 0x000ee20000000a00 */
[----:B------:R-:W-:Y:S01]  /*e710*/  IMAD.U32 R4, RZ, RZ, UR38 ;  /* 0x00000026ff047e24 */ /* 0x000fe2000f8e00ff */
[----:B--2---:R-:W-:Y:S01]  /*e720*/  LOP3.LUT R16, R17, 0x7f, RZ, 0xc0, !PT ;  /* 0x0000007f11107812 */ /* 0x004fe200078ec0ff */
[----:B---3--:R-:W-:-:S05]  /*e730*/  @P0 IMAD.WIDE R2, R5, 0x4, R2 ;  /* 0x0000000405020825 */ /* 0x008fca00078e0202 */
[----:B------:R2:W3:Y:S01]  /*e740*/  @P0 LDG.E R8, desc[UR54][R2.64] ;  /* 0x0000003602080981 */ /* 0x0004e2000c1e1900 */
[----:B-1----:R-:W-:Y:S01]  /*e750*/  ISETP.NE.AND P0, PT, R0, 0x1, PT ;  /* 0x000000010000780c */ /* 0x002fe20003f05270 */
        /* <DEDUP_REMOVED lines=8> */
[----:B--2---:R-:W1:Y:S01]  /*e7e0*/  LDC.64 R2, c[0x0][0x3f8] ;  /* 0x0000fe00ff027b82 */ /* 0x004e620000000a00 */
        /* <DEDUP_REMOVED lines=24> */
.L_x_1988:
        /* <DEDUP_REMOVED lines=8> */
.L_x_1991:
        /* <DEDUP_REMOVED lines=20> */
.L_x_1929:
[----:B--2---:R-:W2:Y:S04]  /*eb30*/  LDL R3, [R1] ;  /* 0x0000000001037983 */ /* 0x004ea80000100800 */
[----:B------:R-:W3:Y:S01]  /*eb40*/  LDL R2, [R1+0xc] ;  /* 0x00000c0001027983 */ /* 0x000ee20000100800 */
[----:B------:R-:W-:Y:S02]  /*eb50*/  ISETP.NE.AND P0, PT, R16, RZ, PT ;  /* 0x000000ff1000720c */ /* 0x000fe40003f05270 */
[----:B--2---:R-:W-:Y:S02]  /*eb60*/  LEA R5, R3, UR40, 0x3 ;  /* 0x0000002803057c11 */ /* 0x004fe4000f8e18ff */
[----:B---3--:R-:W-:-:S04]  /*eb70*/  SHF.L.U32 R2, R2, 0x1f, RZ ;  /* 0x0000001f02027819 */ /* 0x008fc800000006ff */
[----:B------:R-:W2:Y:S02]  /*eb80*/  SYNCS.PHASECHK.TRANS64.TRYWAIT P3, [R5+URZ+0x29880], R2 ;  /* 0x02988002050075a7 */ /* 0x000ea4000806017f */
[----:B--2---:R-:W-:Y:S05]  /*eb90*/  @!P3 BRA `(.L_x_1930) ;  /* 0x000000280034b947 */ /* 0x004fea0003800000 */
.L_x_1992:
        /* <DEDUP_REMOVED lines=8> */
.L_x_1931:
        /* <DEDUP_REMOVED lines=19> */
.L_x_1993:
        /* <DEDUP_REMOVED lines=8> */
.L_x_1933:
        /* <DEDUP_REMOVED lines=28> */
.L_x_1928:
        /* <DEDUP_REMOVED lines=31> */
.L_x_1926:
        /* <DEDUP_REMOVED lines=10> */
.L_x_1994:
[----:B------:R-:W-:Y:S05]  /*f220*/  BSYNC B0 ;  /* 0x0000000000007941 */ /* 0x000fea0003800000 */
.L_x_1934:
[----:B------:R-:W-:-:S06]  /*f230*/  UISETP.GE.AND UP0, UPT, UR41, 0x2, UPT ;  /* 0x000000022900788c */ /* 0x000fcc000bf06270 */
[----:B------:R-:W-:-:S13]  /*f240*/  PLOP3.LUT P0, PT, PT, PT, UP0, 0x80, 0x0 ;  /* 0x000000000000781c */ /* 0x000fda0003f0f008 */
[----:B------:R-:W-:Y:S05]  /*f250*/  @!P0 BRA `(.L_x_1936) ;  /* 0x0000001000108947 */ /* 0x000fea0003800000 */
[----:B------:R3:W5:Y:S01]  /*f260*/  LDL.LU R6, [R1+0xc] ;  /* 0x00000c0001067983 */ /* 0x0007620000300800 */
[----:B------:R-:W-:-:S03]  /*f270*/  UIADD3 UR4, UR41, -0x2, URZ ;  /* 0xfffffffe29047890 */ /* 0x000fc6000fffe03f */
[----:B------:R3:W5:Y:S03]  /*f280*/  LDL.LU R7, [R1] ;  /* 0x0000000001077983 */ /* 0x0007660000300800 */
[----:B------:R-:W-:-:S07]  /*f290*/  IMAD.U32 R20, RZ, RZ, UR4 ;  /* 0x00000004ff147e24 */ /* 0x000fce000f8e00ff */
.L_x_1958:
        /* <DEDUP_REMOVED lines=10> */
[----:B------:R-:W-:Y:S01]  /*f340*/  IMAD.MOV.U32 R8, RZ, RZ, R20 ;  /* 0x000000ffff087224 */ /* 0x000fe200078e0014 */
[----:B------:R-:W-:Y:S06]  /*f350*/  @!P1 BRA `(.L_x_1939) ;  /* 0x0000000000509947 */ /* 0x000fec0003800000 */
[----:B------:R-:W4:Y:S01]  /*f360*/  LDL R11, [R1+0x14] ;  /* 0x00001400010b7983 */ /* 0x000f220000100800 */
[----:B------:R-:W2:Y:S01]  /*f370*/  LDC R5, c[0x0][0x41c] ;  /* 0x00010700ff057b82 */ /* 0x000ea20000000800 */
[----:B------:R-:W-:Y:S02]  /*f380*/  ULDC.64 UR4, c[0x0][0x408] ;  /* 0x0001020000047ab9 */ /* 0x000fe40000000a00 */
[----:B-1----:R-:W3:Y:S01]  /*f390*/  LDL R4, [R1+0x10] ;  /* 0x0000100001047983 */ /* 0x002ee20000100800 */
[----:B--2---:R-:W-:-:S13]  /*f3a0*/  ISETP.NE.AND P0, PT, R5, 0x1, PT ;  /* 0x000000010500780c */ /* 0x004fda0003f05270 */
        /* <DEDUP_REMOVED lines=8> */
[C---:B---3--:R-:W-:Y:S02]  /*f430*/  IMAD R0, R4.reuse, UR5, R0 ;  /* 0x0000000504007c24 */ /* 0x048fe4000f8e0200 */
[----:B------:R-:W-:Y:S01]  /*f440*/  IMAD.WIDE.U32 R2, R4, UR4, R2 ;  /* 0x0000000404027c25 */ /* 0x000fe2000f8e0002 */
[----:B------:R-:W-:-:S03]  /*f450*/  ULDC.64 UR4, c[0x0][0x3f8] ;  /* 0x0000fe0000047ab9 */ /* 0x000fc60000000a00 */
[----:B------:R-:W-:Y:S01]  /*f460*/  IMAD.IADD R0, R0, 0x1, R3 ;  /* 0x0000000100007824 */ /* 0x000fe200078e0203 */
[----:B------:R-:W-:-:S04]  /*f470*/  LEA R4, P0, R2, UR4, 0x2 ;  /* 0x0000000402047c11 */ /* 0x000fc8000f8010ff */
[----:B------:R-:W-:-:S05]  /*f480*/  LEA.HI.X R5, R2, UR5, R0, 0x2, P0 ;  /* 0x0000000502057c11 */ /* 0x000fca00080f1400 */
[----:B------:R4:W5:Y:S04]  /*f490*/  LDG.E R0, desc[UR54][R4.64] ;  /* 0x0000003604007981 */ /* 0x000968000c1e1900 */
.L_x_1939:
[----:B------:R-:W2:Y:S01]  /*f4a0*/  S2R R2, SR_TID.X ;  /* 0x0000000000027919 */ /* 0x000ea20000002100 */
[----:B-1--4-:R-:W-:Y:S01]  /*f4b0*/  LEA R4, R10, UR40, 0x3 ;  /* 0x000000280a047c11 */ /* 0x012fe2000f8e18ff */
[----:B------:R-:W-:Y:S01]  /*f4c0*/  BSSY B1, `(.L_x_1940) ;  /* 0x0000006000017945 */ /* 0x000fe20003800000 */
[----:B--2---:R-:W-:Y:S02]  /*f4d0*/  LOP3.LUT R3, R2, 0x7f, RZ, 0xc0, !PT ;  /* 0x0000007f02037812 */ /* 0x004fe400078ec0ff */
[----:B------:R-:W-:Y:S02]  /*f4e0*/  SHF.L.U32 R2, R9, 0x1f, RZ ;  /* 0x0000001f09027819 */ /* 0x000fe400000006ff */
[----:B------:R-:W-:Y:S02]  /*f4f0*/  ISETP.NE.AND P3, PT, R3, RZ, PT ;  /* 0x000000ff0300720c */ /* 0x000fe40003f65270 */
[----:B------:R-:W1:Y:S02]  /*f500*/  SYNCS.PHASECHK.TRANS64.TRYWAIT P0, [R4+URZ+0x29880], R2 ;  /* 0x02988002040075a7 */ /* 0x000e64000800017f */
[----:B-1----:R-:W-:Y:S09]  /*f510*/  @!P0 BRA `(.L_x_1941) ;  /* 0x0000002000148947 */ /* 0x002ff20003800000 */
.L_x_1995:
[----:B------:R-:W-:Y:S05]  /*f520*/  BSYNC B1 ;  /* 0x0000000000017941 */ /* 0x000fea0003800000 */
.L_x_1940:
[----:B------:R-:W-:Y:S04]  /*f530*/  BSSY B1, `(.L_x_1942) ;  /* 0x0000009000017945 */ /* 0x000fe80003800000 */
        /* <DEDUP_REMOVED lines=8> */
.L_x_1943:
[----:B------:R-:W-:Y:S05]  /*f5c0*/  BSYNC B1 ;  /* 0x0000000000017941 */ /* 0x000fea0003800000 */
.L_x_1942:
[----:B------:R-:W2:Y:S04]  /*f5d0*/  LDL R3, [R1] ;  /* 0x0000000001037983 */ /* 0x000ea80000100800 */
[----:B------:R-:W4:Y:S01]  /*f5e0*/  LDL R9, [R1+0x8] ;  /* 0x0000080001097983 */ /* 0x000f220000100800 */
        /* <DEDUP_REMOVED lines=9> */
[----:B--2---:R-:W-:Y:S01]  /*f680*/  IMAD R3, R3, 0x5000, R5 ;  /* 0x0000500003037824 */ /* 0x004fe200078e0205 */
[----:B----4-:R-:W-:-:S03]  /*f690*/  R2UR UR12, R9 ;  /* 0x00000000090c72ca */ /* 0x010fc600000e0000 */
[----:B------:R-:W-:Y:S02]  /*f6a0*/  VIADD R3, R3, 0xa400 ;  /* 0x0000a40003037836 */ /* 0x000fe40000000000 */
[----:B------:R-:W-:-:S10]  /*f6b0*/  VIADD R9, R4, 0x29870 ;  /* 0x0002987004097836 */ /* 0x000fd40000000000 */
.L_x_1944:
        /* <DEDUP_REMOVED lines=12> */
.L_x_1996:
[----:B------:R-:W-:Y:S05]  /*f780*/  BSYNC B1 ;  /* 0x0000000000017941 */ /* 0x000fea0003800000 */
.L_x_1945:
[----:B------:R-:W-:Y:S01]  /*f790*/  BSSY B1, `(.L_x_1947) ;  /* 0x000000b000017945 */ /* 0x000fe20003800000 */
[----:B-12---:R-:W-:Y:S02]  /*f7a0*/  IMAD.MOV.U32 R2, RZ, RZ, 0x0 ;  /* 0x00000000ff027424 */ /* 0x006fe400078e00ff */
        /* <DEDUP_REMOVED lines=9> */
.L_x_1948:
[----:B------:R-:W-:Y:S05]  /*f840*/  BSYNC B1 ;  /* 0x0000000000017941 */ /* 0x000fea0003800000 */
.L_x_1947:
        /* <DEDUP_REMOVED lines=12> */
.L_x_1949:
        /* <DEDUP_REMOVED lines=16> */
.L_x_1950:
        /* <DEDUP_REMOVED lines=16> */
.L_x_1951:
        /* <DEDUP_REMOVED lines=8> */
[----:B----4-:R-:W-:Y:S05]  /*fb90*/  @P0 BRA.U.ANY `(.L_x_1951) ;  /* 0xfffffffd00dc0947 */ /* 0x010fea000393ffff */
.L_x_1938:
[----:B------:R-:W-:Y:S05]  /*fba0*/  BSYNC B0 ;  /* 0x0000000000007941 */ /* 0x000fea0003800000 */
.L_x_1937:
[----:B------:R-:W-:-:S06]  /*fbb0*/  UISETP.NE.AND UP0, UPT, UR44, 0x3, UPT ;  /* 0x000000032c00788c */ /* 0x000fcc000bf05270 */
[----:B------:R-:W-:-:S13]  /*fbc0*/  PLOP3.LUT P0, PT, PT, PT, UP0, 0x80, 0x0 ;  /* 0x000000000000781c */ /* 0x000fda0003f0f008 */
[----:B------:R-:W-:Y:S05]  /*fbd0*/  @!P0 BRA `(.L_x_1952) ;  /* 0x0000000000048947 */ /* 0x000fea0003800000 */
[----:B------:R-:W-:Y:S01]  /*fbe0*/  BPT.TRAP 0x1 ;  /* 0x000000040000795c */ /* 0x000fe20000300000 */
.L_x_1952:
        /* <DEDUP_REMOVED lines=9> */
.L_x_1997:
[----:B------:R-:W-:Y:S05]  /*fc80*/  BSYNC B0 ;  /* 0x0000000000007941 */ /* 0x000fea0003800000 */
.L_x_1953:
[----:B------:R-:W-:Y:S05]  /*fc90*/  @!P0 BRA `(.L_x_1955) ;  /* 0x0000000000048947 */ /* 0x000fea0003800000 */
[----:B------:R-:W-:Y:S01]  /*fca0*/  BPT.TRAP 0x1 ;  /* 0x000000040000795c */ /* 0x000fe20000300000 */
.L_x_1955:
[----:B----4-:R-:W4:Y:S01]  /*fcb0*/  LDL R2, [R1+0x4] ;  /* 0x0000040001027983 */ /* 0x010f220000100800 */
[----:B------:R-:W-:-:S04]  /*fcc0*/  SHF.L.U32 R3, R6, 0x1f, RZ ;  /* 0x0000001f06037819 */ /* 0x000fc800000006ff */
[----:B----4-:R4:W5:Y:S02]  /*fcd0*/  SYNCS.PHASECHK.TRANS64.TRYWAIT P3, [R2+URZ+0x29860], R3 ;  /* 0x02986003020075a7 */ /* 0x010964000806017f */
[----:B----4-:R-:W-:Y:S01]  /*fce0*/  IMAD R2, R7, 0x5000, RZ ;  /* 0x0000500007027824 */ /* 0x010fe200078e02ff */
[----:B-----5:R-:W-:Y:S06]  /*fcf0*/  @!P3 BRA `(.L_x_1956) ;  /* 0x00000018005cb947 */ /* 0x020fec0003800000 */
.L_x_1998:
[----:B-1----:R-:W4:Y:S04]  /*fd00*/  LDL R4, [R1+0x1c] ;  /* 0x00001c0001047983 */ /* 0x002f280000100800 */
[----:B------:R-:W5:Y:S01]  /*fd10*/  LDL R12, [R1+0x18] ;  /* 0x00001800010c7983 */ /* 0x000f620000100800 */
[----:B------:R-:W-:Y:S05]  /*fd20*/  WARPSYNC.ALL ;  /* 0x0000000000007948 */ /* 0x000fea0003800000 */
[----:B------:R-:W1:Y:S01]  /*fd30*/  S2R R8, SR_TID.X ;  /* 0x0000000000087919 */ /* 0x000e620000002100 */
[----:B--2---:R-:W-:Y:S01]  /*fd40*/  IMAD.MOV.U32 R10, RZ, RZ, 0x40 ;  /* 0x00000040ff0a7424 */ /* 0x004fe200078e00ff */
[----:B-1----:R-:W-:-:S04]  /*fd50*/  LOP3.LUT P3, RZ, R8, 0x4, RZ, 0xc0, !PT ;  /* 0x0000000408ff7812 */ /* 0x002fc8000786c0ff */
[----:B------:R-:W-:Y:S02]  /*fd60*/  SEL R10, R10, 0xffffffc0, !P3 ;  /* 0xffffffc00a0a7807 */ /* 0x000fe40005800000 */
[C---:B----4-:R-:W-:Y:S02]  /*fd70*/  LOP3.LUT R3, R2.reuse, R4, RZ, 0xfc, !PT ;  /* 0x0000000402037212 */ /* 0x050fe400078efcff */
[----:B-----5:R-:W-:-:S03]  /*fd80*/  IADD3 R2, R2, UR40, R12 ;  /* 0x0000002802027c10 */ /* 0x020fc6000fffe00c */
        /* <DEDUP_REMOVED lines=70> */
.L_x_1957:
        /* <DEDUP_REMOVED lines=11> */
.L_x_1936:
        /* <DEDUP_REMOVED lines=15> */
.L_x_1960:
[----:B------:R-:W-:Y:S05]  /*10390*/  BSYNC B0 ;  /* 0x0000000000007941 */ /* 0x000fea0003800000 */
.L_x_1959:
[----:B------:R-:W-:-:S06]  /*103a0*/  UISETP.NE.AND UP0, UPT, UR44, 0x3, UPT ;  /* 0x000000032c00788c */ /* 0x000fcc000bf05270 */
[----:B------:R-:W-:-:S13]  /*103b0*/  PLOP3.LUT P0, PT, PT, PT, UP0, 0x80, 0x0 ;  /* 0x000000000000781c */ /* 0x000fda0003f0f008 */
[----:B------:R-:W-:Y:S05]  /*103c0*/  @!P0 BRA `(.L_x_1961) ;  /* 0x0000000000048947 */ /* 0x000fea0003800000 */
[----:B------:R-:W-:Y:S01]  /*103d0*/  BPT.TRAP 0x1 ;  /* 0x000000040000795c */ /* 0x000fe20000300000 */
.L_x_1961:
        /* <DEDUP_REMOVED lines=10> */
.L_x_1999:
[----:B------:R-:W-:Y:S05]  /*10480*/  BSYNC B0 ;  /* 0x0000000000007941 */ /* 0x000fea0003800000 */
.L_x_1962:
[----:B------:R-:W-:Y:S05]  /*10490*/  @!P1 BRA `(.L_x_1964) ;  /* 0x0000000000049947 */ /* 0x000fea0003800000 */
[----:B------:R-:W-:Y:S01]  /*104a0*/  BPT.TRAP 0x1 ;  /* 0x000000040000795c */ /* 0x000fe20000300000 */
.L_x_1964:
[----:B------:R-:W1:Y:S02]  /*104b0*/  LDL R0, [R1+0xc] ;  /* 0x00000c0001007983 */ /* 0x000e640000100800 */
[----:B-1----:R-:W-:-:S04]  /*104c0*/  SHF.L.U32 R3, R0, 0x1f, RZ ;  /* 0x0000001f00037819 */ /* 0x002fc800000006ff */
[----:B------:R-:W1:Y:S02]  /*104d0*/  SYNCS.PHASECHK.TRANS64.TRYWAIT P0, [R20+URZ+0x29860], R3 ;  /* 0x02986003140075a7 */ /* 0x000e64000800017f */
[----:B-1----:R-:W-:Y:S05]  /*104e0*/  @!P0 BRA `(.L_x_1965) ;  /* 0x00000010008c8947 */ /* 0x002fea0003800000 */
.L_x_2000:
        /* <DEDUP_REMOVED lines=81> */
.L_x_1966:
        /* <DEDUP_REMOVED lines=14> */
.L_x_1920:
[----:B------:R-:W-:Y:S05]  /*10ae0*/  BSYNC B6 ;  /* 0x0000000000067941 */ /* 0x000fea0003800000 */
.L_x_1918:
[----:B-12---:R-:W2:Y:S04]  /*10af0*/  LDL R0, [R1+0x28] ;  /* 0x0000280001007983 */ /* 0x006ea80000100800 */
[----:B------:R1:W5:Y:S01]  /*10b00*/  LDL R2, [R1+0x20] ;  /* 0x0000200001027983 */ /* 0x0003620000100800 */
[----:B--2---:R-:W-:-:S13]  /*10b10*/  ISETP.NE.AND P0, PT, R0, RZ, PT ;  /* 0x000000ff0000720c */ /* 0x004fda0003f05270 */
        /* <DEDUP_REMOVED lines=9> */
.L_x_1967:
        /* <DEDUP_REMOVED lines=11> */
.L_x_1968:
[----:B--2---:R-:W2:Y:S01]  /*10c60*/  LDL R0, [R1+0x20] ;  /* 0x0000200001007983 */ /* 0x004ea20000100800 */
[----:B------:R-:W-:Y:S02]  /*10c70*/  ULDC UR4, c[0x0][0xda8] ;  /* 0x00036a0000047ab9 */ /* 0x000fe40000000800 */
[----:B--2---:R-:W-:-:S13]  /*10c80*/  ISETP.GE.AND P0, PT, R0, UR4, PT ;  /* 0x0000000400007c0c */ /* 0x004fda000bf06270 */
[----:B------:R-:W-:Y:S05]  /*10c90*/  @!P0 BRA `(.L_x_1969) ;  /* 0xffffffcc00e48947 */ /* 0x000fea000383ffff */
.L_x_1915:
[----:B--2---:R-:W2:Y:S01]  /*10ca0*/  LDL.LU R0, [R1+0x24] ;  /* 0x0000240001007983 */ /* 0x004ea20000300800 */
[----:B------:R-:W-:Y:S01]  /*10cb0*/  BSSY B0, `(.L_x_1970) ;  /* 0x000000b000007945 */ /* 0x000fe20003800000 */
[----:B------:R-:W3:Y:S01]  /*10cc0*/  S2R R5, SR_CgaCtaId ;  /* 0x0000000000057919 */ /* 0x000ee20000008800 */
[----:B--2---:R-:W-:-:S05]  /*10cd0*/  VIADD R0, R0, 0x1 ;  /* 0x0000000100007836 */ /* 0x004fca0000000000 */
[----:B-1----:R-:W-:-:S04]  /*10ce0*/  LEA.HI R2, R0, R0, RZ, 0x1 ;  /* 0x0000000000027211 */ /* 0x002fc800078f08ff */
[----:B------:R-:W-:-:S05]  /*10cf0*/  LOP3.LUT R3, R2, 0xfffffffe, RZ, 0xc0, !PT ;  /* 0xfffffffe02037812 */ /* 0x000fca00078ec0ff */
[----:B------:R-:W-:Y:S01]  /*10d00*/  IMAD.IADD R3, R0, 0x1, -R3 ;  /* 0x0000000100037824 */ /* 0x000fe200078e0a03 */
[----:B------:R-:W-:-:S04]  /*10d10*/  MOV R0, 0x400 ;  /* 0x0000040000007802 */ /* 0x000fc80000000f00 */
[----:B---3--:R-:W-:Y:S02]  /*10d20*/  LEA R0, R5, R0, 0x18 ;  /* 0x0000000005007211 */ /* 0x008fe400078ec0ff */
[----:B------:R-:W-:-:S04]  /*10d30*/  SHF.L.U32 R3, R3, 0x1f, RZ ;  /* 0x0000001f03037819 */ /* 0x000fc800000006ff */
[----:B------:R-:W1:Y:S02]  /*10d40*/  SYNCS.PHASECHK.TRANS64.TRYWAIT P0, [R0+URZ+0x29820], R3 ;  /* 0x02982003000075a7 */ /* 0x000e64000800017f */
[----:B-1----:R-:W-:Y:S05]  /*10d50*/  @!P0 BRA `(.L_x_1971) ;  /* 0x0000000800848947 */ /* 0x002fea0003800000 */
.L_x_2001:
[----:B------:R-:W-:Y:S05]  /*10d60*/  BSYNC B0 ;  /* 0x0000000000007941 */ /* 0x000fea0003800000 */
.L_x_1970:
[----:B------:R-:W-:-:S03]  /*10d70*/  UMOV UR4, 0xffffffff ;  /* 0xffffffff00047882 */ /* 0x000fc60000000000 */
[----:B------:R-:W-:Y:S05]  /*10d80*/  BRA.DIV UR4, `(.L_x_1972) ;  /* 0x0000000a048c7947 */ /* 0x000fea000b800000 */
[----:B------:R-:W2:Y:S02]  /*10d90*/  S2R R2, SR_TID.X ;  /* 0x0000000000027919 */ /* 0x000ea40000002100 */
[----:B--2---:R-:W-:-:S04]  /*10da0*/  SHF.R.U32.HI R2, RZ, 0x5, R2 ;  /* 0x00000005ff027819 */ /* 0x004fc80000011602 */
[----:B------:R-:W-:-:S05]  /*10db0*/  LOP3.LUT R2, R2, 0x3, RZ, 0xc0, !PT ;  /* 0x0000000302027812 */ /* 0x000fca00078ec0ff */
[----:B------:R2:W3:Y:S02]  /*10dc0*/  SHFL.IDX PT, R14, R2, RZ, 0x1f ;  /* 0x00001fff020e7589 */ /* 0x0004e400000e0000 */
.L_x_2004:
[----:B---3--:R-:W-:Y:S01]  /*10dd0*/  ISETP.NE.AND P0, PT, R14, RZ, PT ;  /* 0x000000ff0e00720c */ /* 0x008fe20003f05270 */
[----:B------:R-:W-:-:S12]  /*10de0*/  BSSY B0, `(.L_x_1973) ;  /* 0x000002e000007945 */ /* 0x000fd80003800000 */
[----:B------:R-:W-:Y:S05]  /*10df0*/  @P0 BRA `(.L_x_1974) ;  /* 0x0000000000b00947 */ /* 0x000fea0003800000 */
[----:B------:R-:W-:-:S03]  /*10e00*/  UMOV UR4, 0xffffffff ;  /* 0xffffffff00047882 */ /* 0x000fc60000000000 */
[----:B------:R-:W-:Y:S05]  /*10e10*/  BRA.DIV UR4, `(.L_x_1975) ;  /* 0x0000000a049c7947 */ /* 0x000fea000b800000 */
[----:B------:R-:W-:-:S13]  /*10e20*/  ELECT P6, URZ, PT ;  /* 0x00000000003f782f */ /* 0x000fda00038c0000 */
.L_x_2007:
[----:B------:R-:W-:Y:S05]  /*10e30*/  @!P6 BRA `(.L_x_1974) ;  /* 0x0000000000a0e947 */ /* 0x000fea0003800000 */
[----:B------:R-:W-:-:S06]  /*10e40*/  ULOP3.LUT UR4, UR61, 0x2, URZ, 0xfc, !UPT ;  /* 0x000000023d047892 */ /* 0x000fcc000f8efc3f */
[----:B--2---:R-:W-:-:S05]  /*10e50*/  IMAD.U32 R2, RZ, RZ, UR4 ;  /* 0x00000004ff027e24 */ /* 0x004fca000f8e00ff */
[----:B------:R-:W-:-:S13]  /*10e60*/  ISETP.NE.AND P0, PT, R2, 0x3, PT ;  /* 0x000000030200780c */ /* 0x000fda0003f05270 */
[----:B------:R-:W-:Y:S05]  /*10e70*/  @!P0 BRA `(.L_x_1976) ;  /* 0x0000000000048947 */ /* 0x000fea0003800000 */
[----:B------:R-:W-:Y:S01]  /*10e80*/  BPT.TRAP 0x1 ;  /* 0x000000040000795c */ /* 0x000fe20000300000 */
.L_x_1976:
        /* <DEDUP_REMOVED lines=14> */
.L_x_2008:
[----:B------:R-:W2:Y:S02]  /*10f70*/  SYNCS.PHASECHK.TRANS64.TRYWAIT P1, [R7+URZ], R2 ;  /* 0x00000002070075a7 */ /* 0x000ea4000802017f */
[----:B--2---:R-:W-:Y:S05]  /*10f80*/  @!P1 BRA `(.L_x_1978) ;  /* 0x0000000800749947 */ /* 0x004fea0003800000 */
.L_x_2009:
[----:B------:R-:W-:Y:S05]  /*10f90*/  @!P0 BRA `(.L_x_1979) ;  /* 0x0000000000048947 */ /* 0x000fea0003800000 */
[----:B------:R-:W-:Y:S01]  /*10fa0*/  BPT.TRAP 0x1 ;  /* 0x000000040000795c */ /* 0x000fe20000300000 */
.L_x_1979:
[----:B------:R-:W3:Y:S02]  /*10fb0*/  LDL.LU R4, [R1] ;  /* 0x0000000001047983 */ /* 0x000ee40000300800 */
[----:B---3--:R-:W-:-:S04]  /*10fc0*/  IMAD R4, R4, 0x8, R0 ;  /* 0x0000000804047824 */ /* 0x008fc800078e0200 */
[----:B------:R-:W3:Y:S02]  /*10fd0*/  SYNCS.PHASECHK.TRANS64.TRYWAIT P1, [R4+URZ+0x29860], R5 ;  /* 0x02986005040075a7 */ /* 0x000ee4000802017f */
[----:B---3--:R-:W-:Y:S05]  /*10fe0*/  @!P1 BRA `(.L_x_1980) ;  /* 0x0000000800709947 */ /* 0x008fea0003800000 */
.L_x_2010:
[----:B------:R-:W-:Y:S05]  /*10ff0*/  @!P0 BRA `(.L_x_1981) ;  /* 0x0000000000048947 */ /* 0x000fea0003800000 */
[----:B------:R-:W-:Y:S01]  /*11000*/  BPT.TRAP 0x1 ;  /* 0x000000040000795c */ /* 0x000fe20000300000 */
.L_x_1981:
[----:B------:R-:W-:-:S04]  /*11010*/  IMAD R3, R3, 0x8, R0 ;  /* 0x0000000803037824 */ /* 0x000fc800078e0200 */
[----:B------:R-:W4:Y:S02]  /*11020*/  SYNCS.PHASECHK.TRANS64.TRYWAIT P1, [R3+URZ+0x29860], R2 ;  /* 0x02986002030075a7 */ /* 0x000f24000802017f */
[----:B----4-:R-:W-:Y:S05]  /*11030*/  @!P1 BRA `(.L_x_1982) ;  /* 0x0000000800709947 */ /* 0x010fea0003800000 */
.L_x_2011:
[----:B------:R-:W-:Y:S05]  /*11040*/  @!P0 BRA `(.L_x_1983) ;  /* 0x0000000000048947 */ /* 0x000fea0003800000 */
[----:B------:R-:W-:Y:S01]  /*11050*/  BPT.TRAP 0x1 ;  /* 0x000000040000795c */ /* 0x000fe20000300000 */
.L_x_1983:
[----:B------:R-:W5:Y:S02]  /*11060*/  SYNCS.PHASECHK.TRANS64.TRYWAIT P0, [R4+URZ+0x29880], R5 ;  /* 0x02988005040075a7 */ /* 0x000f64000800017f */
[----:B-----5:R-:W-:Y:S05]  /*11070*/  @!P0 BRA `(.L_x_1984) ;  /* 0x0000000800748947 */ /* 0x020fea0003800000 */
.L_x_1985:
[----:B------:R1:W1:Y:S02]  /*11080*/  SYNCS.PHASECHK.TRANS64.TRYWAIT P0, [R3+URZ+0x29880], R2 ;  /* 0x02988002030075a7 */ /* 0x000264000800017f */
[----:B-1----:R-:W-:Y:S05]  /*11090*/  @!P0 NANOSLEEP.SYNCS 0x989680 ;  /* 0x009896800000895d */ /* 0x002fea0003900000 */
[----:B------:R-:W1:Y:S02]  /*110a0*/  @!P0 SYNCS.PHASECHK.TRANS64 P0, [R3+URZ+0x29880], R2 ;  /* 0x02988002030085a7 */ /* 0x000e64000800007f */
[----:B-1----:R-:W-:Y:S05]  /*110b0*/  @!P0 BRA `(.L_x_1985) ;  /* 0xfffffffc00f08947 */ /* 0x002fea000383ffff */
.L_x_1974:
[----:B------:R-:W-:Y:S05]  /*110c0*/  BSYNC B0 ;  /* 0x0000000000007941 */ /* 0x000fea0003800000 */
.L_x_1973:
[----:B------:R-:W-:Y:S05]  /*110d0*/  EXIT ;  /* 0x000000000000794d */ /* 0x000fea0003800000 */
.L_x_1869:
[----:B-1----:R-:W-:-:S04]  /*110e0*/  IMAD.U32 R3, RZ, RZ, UR38 ;  /* 0x00000026ff037e24 */ /* 0x002fc8000f8e00ff */
[----:B------:R1:W2:Y:S03]  /*110f0*/  SYNCS.PHASECHK.TRANS64.TRYWAIT P1, [R3+URZ+0x29800], R0 ;  /* 0x02980000030075a7 */ /* 0x0002a6000802017f */
[----:B--2---:R-:W-:Y:S05]  /*11100*/  @!P1 NANOSLEEP.SYNCS 0x989680 ;  /* 0x009896800000995d */ /* 0x004fea0003900000 */
[----:B------:R-:W2:Y:S02]  /*11110*/  @!P1 SYNCS.PHASECHK.TRANS64 P1, [R3+URZ+0x29800], R0 ;  /* 0x02980000030095a7 */ /* 0x000ea4000802007f */
[----:B--2---:R-:W-:Y:S05]  /*11120*/  @!P1 BRA `(.L_x_1869) ;  /* 0xfffffffc00ec9947 */ /* 0x004fea000383ffff */
[----:B------:R-:W-:Y:S05]  /*11130*/  BRA `(.L_x_1986) ;  /* 0xffffff0800387947 */ /* 0x000fea000383ffff */
.L_x_1873:
[----:B--2---:R2:W3:Y:S02]  /*11140*/  SYNCS.PHASECHK.TRANS64.TRYWAIT P2, [R2+URZ+0x29830], R3 ;  /* 0x02983003020075a7 */ /* 0x0044e4000804017f */
[----:B---3--:R-:W-:Y:S05]  /*11150*/  @!P2 NANOSLEEP.SYNCS 0x989680 ;  /* 0x009896800000a95d */ /* 0x008fea0003900000 */
[----:B------:R-:W3:Y:S02]  /*11160*/  @!P2 SYNCS.PHASECHK.TRANS64 P2, [R2+URZ+0x29830], R3 ;  /* 0x029830030200a5a7 */ /* 0x000ee4000804007f */
[----:B---3--:R-:W-:Y:S05]  /*11170*/  @!P2 BRA `(.L_x_1873) ;  /* 0xfffffffc00f0a947 */ /* 0x008fea000383ffff */
[----:B------:R-:W-:Y:S05]  /*11180*/  BRA `(.L_x_1872) ;  /* 0xffffff0800607947 */ /* 0x000fea000383ffff */
.L_x_1878:
[----:B--2---:R-:W-:-:S04]  /*11190*/  IMAD.U32 R7, RZ, RZ, UR5 ;  /* 0x00000005ff077e24 */ /* 0x004fc8000f8e00ff */
[----:B------:R2:W3:Y:S03]  /*111a0*/  SYNCS.PHASECHK.TRANS64.TRYWAIT P2, [R7+URZ+0x29830], R0 ;  /* 0x02983000070075a7 */ /* 0x0004e6000804017f */
[----:B---3--:R-:W-:Y:S05]  /*111b0*/  @!P2 NANOSLEEP.SYNCS 0x989680 ;  /* 0x009896800000a95d */ /* 0x008fea0003900000 */
[----:B------:R-:W3:Y:S02]  /*111c0*/  @!P2 SYNCS.PHASECHK.TRANS64 P2, [R7+URZ+0x29830], R0 ;  /* 0x029830000700a5a7 */ /* 0x000ee4000804007f */
[----:B---3--:R-:W-:Y:S05]  /*111d0*/  @!P2 BRA `(.L_x_1878) ;  /* 0xfffffffc00eca947 */ /* 0x008fea000383ffff */
[----:B------:R-:W-:Y:S05]  /*111e0*/  BRA `(.L_x_1875) ;  /* 0xffffff4000007947 */ /* 0x000fea000383ffff */
.L_x_1882:
[----:B--2---:R-:W-:-:S04]  /*111f0*/  IMAD.U32 R7, RZ, RZ, UR5 ;  /* 0x00000005ff077e24 */ /* 0x004fc8000f8e00ff */
[----:B------:R2:W3:Y:S03]  /*11200*/  SYNCS.PHASECHK.TRANS64.TRYWAIT P2, [R7+URZ+0x29850], R0 ;  /* 0x02985000070075a7 */ /* 0x0004e6000804017f */
[----:B---3--:R-:W-:Y:S05]  /*11210*/  @!P2 NANOSLEEP.SYNCS 0x989680 ;  /* 0x009896800000a95d */ /* 0x008fea0003900000 */
[----:B------:R-:W3:Y:S02]  /*11220*/  @!P2 SYNCS.PHASECHK.TRANS64 P2, [R7+URZ+0x29850], R0 ;  /* 0x029850000700a5a7 */ /* 0x000ee4000804007f */
[----:B---3--:R-:W-:Y:S05]  /*11230*/  @!P2 BRA `(.L_x_1882) ;  /* 0xfffffffc00eca947 */ /* 0x008fea000383ffff */
[----:B------:R-:W-:Y:S05]  /*11240*/  BRA `(.L_x_1879) ;  /* 0xffffff4c00087947 */ /* 0x000fea000383ffff */
.L_x_1889:
[----:B--2---:R-:W-:-:S04]  /*11250*/  IMAD.U32 R9, RZ, RZ, UR5 ;  /* 0x00000005ff097e24 */ /* 0x004fc8000f8e00ff */
[----:B------:R2:W3:Y:S03]  /*11260*/  SYNCS.PHASECHK.TRANS64.TRYWAIT P2, [R9+URZ+0x29830], R0 ;  /* 0x02983000090075a7 */ /* 0x0004e6000804017f */
[----:B---3--:R-:W-:Y:S05]  /*11270*/  @!P2 NANOSLEEP.SYNCS 0x989680 ;  /* 0x009896800000a95d */ /* 0x008fea0003900000 */
[----:B------:R-:W3:Y:S02]  /*11280*/  @!P2 SYNCS.PHASECHK.TRANS64 P2, [R9+URZ+0x29830], R0 ;  /* 0x029830000900a5a7 */ /* 0x000ee4000804007f */
[----:B---3--:R-:W-:Y:S05]  /*11290*/  @!P2 BRA `(.L_x_1889) ;  /* 0xfffffffc00eca947 */ /* 0x008fea000383ffff */
[----:B------:R-:W-:Y:S05]  /*112a0*/  BRA `(.L_x_1886) ;  /* 0xffffff7400d07947 */ /* 0x000fea000383ffff */
.L_x_1893:
[----:B--2---:R-:W-:-:S04]  /*112b0*/  IMAD.U32 R9, RZ, RZ, UR5 ;  /* 0x00000005ff097e24 */ /* 0x004fc8000f8e00ff */
[----:B------:R2:W3:Y:S03]  /*112c0*/  SYNCS.PHASECHK.TRANS64.TRYWAIT P2, [R9+URZ+0x29850], R0 ;  /* 0x02985000090075a7 */ /* 0x0004e6000804017f */
[----:B---3--:R-:W-:Y:S05]  /*112d0*/  @!P2 NANOSLEEP.SYNCS 0x989680 ;  /* 0x009896800000a95d */ /* 0x008fea0003900000 */
[----:B------:R-:W3:Y:S02]  /*112e0*/  @!P2 SYNCS.PHASECHK.TRANS64 P2, [R9+URZ+0x29850], R0 ;  /* 0x029850000900a5a7 */ /* 0x000ee4000804007f */
[----:B---3--:R-:W-:Y:S05]  /*112f0*/  @!P2 BRA `(.L_x_1893) ;  /* 0xfffffffc00eca947 */ /* 0x008fea000383ffff */
[----:B------:R-:W-:Y:S05]  /*11300*/  BRA `(.L_x_1890) ;  /* 0xffffff8000cc7947 */ /* 0x000fea000383ffff */
.L_x_1899:
[----:B--2---:R-:W-:-:S04]  /*11310*/  IMAD.U32 R5, RZ, RZ, UR9 ;  /* 0x00000009ff057e24 */ /* 0x004fc8000f8e00ff */
[----:B------:R2:W3:Y:S03]  /*11320*/  SYNCS.PHASECHK.TRANS64.TRYWAIT P1, [R5+URZ+0x29850], R4 ;  /* 0x02985004050075a7 */ /* 0x0004e6000802017f */
[----:B---3--:R-:W-:Y:S05]  /*11330*/  @!P1 NANOSLEEP.SYNCS 0x989680 ;  /* 0x009896800000995d */ /* 0x008fea0003900000 */
[----:B------:R-:W3:Y:S02]  /*11340*/  @!P1 SYNCS.PHASECHK.TRANS64 P1, [R5+URZ+0x29850], R4 ;  /* 0x02985004050095a7 */ /* 0x000ee4000802007f */
[----:B---3--:R-:W-:Y:S05]  /*11350*/  @!P1 BRA `(.L_x_1899) ;  /* 0xfffffffc00ec9947 */ /* 0x008fea000383ffff */
[----:B------:R-:W-:Y:S05]  /*11360*/  BRA `(.L_x_1898) ;  /* 0xffffffa000a07947 */ /* 0x000fea000383ffff */
.L_x_1925:
[----:B------:R-:W-:Y:S02]  /*11370*/  IMAD.MOV.U32 R13, RZ, RZ, R4 ;  /* 0x000000ffff0d7224 */ /* 0x000fe400078e0004 */
[----:B------:R-:W-:Y:S02]  /*11380*/  IMAD.MOV.U32 R12, RZ, RZ, RZ ;  /* 0x000000ffff0c7224 */ /* 0x000fe400078e00ff */
[----:B------:R-:W-:Y:S02]  /*11390*/  IMAD.MOV.U32 R11, RZ, RZ, 0x1f ;  /* 0x0000001fff0b7424 */ /* 0x000fe400078e00ff */
[----:B------:R-:W-:-:S07]  /*113a0*/  IMAD.MOV.U32 R15, RZ, RZ, -0x1 ;  /* 0xffffffffff0f7424 */ /* 0x000fce00078e00ff */
[----:B------:R-:W-:Y:S05]  /*113b0*/  WARPSYNC.COLLECTIVE R15, `(.L_x_1987) ;  /* 0x000000000f087348 */ /* 0x000fea0003c00000 */
[----:B------:R1:W2:Y:S02]  /*113c0*/  SHFL.IDX P6, R14, R13, R12, R11 ;  /* 0x0000000c0d0e7389 */ /* 0x0002a400000c000b */
[----:B-12---:R-:W-:Y:S01]  /*113d0*/  ENDCOLLECTIVE ;  /* 0x000000000000791b */ /* 0x006fe20003800000 */
.L_x_1987:
[----:B------:R-:W-:Y:S05]  /*113e0*/  BRA `(.L_x_1988) ;  /* 0xffffffd400607947 */ /* 0x000fea000383ffff */
.L_x_1927:
[----:B------:R-:W-:Y:S01]  /*113f0*/  BSSY B0, `(.L_x_1989) ;  /* 0x0000006000007945 */ /* 0x000fe20003800000 */
[----:B------:R-:W-:-:S07]  /*11400*/  IMAD.MOV.U32 R15, RZ, RZ, -0x1 ;  /* 0xffffffffff0f7424 */ /* 0x000fce00078e00ff */
[----:B-1----:R-:W-:Y:S05]  /*11410*/  WARPSYNC.COLLECTIVE R15, `(.L_x_1990) ;  /* 0x000000000f0c7348 */ /* 0x002fea0003c00000 */
[----:B------:R-:W-:Y:S02]  /*11420*/  ELECT P6, UR62, PT ;  /* 0x00000000003e782f */ /* 0x000fe400038c0000 */
[----:B------:R-:W-:Y:S01]  /*11430*/  MOV R14, UR62 ;  /* 0x0000003e000e7c02 */ /* 0x000fe20008000f00 */
[----:B-1----:R-:W-:Y:S10]  /*11440*/  ENDCOLLECTIVE ;  /* 0x000000000000791b */ /* 0x002ff40003800000 */
.L_x_1990:
[----:B------:R-:W-:Y:S05]  /*11450*/  BSYNC B0 ;  /* 0x0000000000007941 */ /* 0x000fea0003800000 */
.L_x_1989:
[----:B------:R-:W-:Y:S05]  /*11460*/  BRA `(.L_x_1991) ;  /* 0xffffffd400607947 */ /* 0x000fea000383ffff */
.L_x_1930:
[----:B--2---:R2:W3:Y:S02]  /*11470*/  SYNCS.PHASECHK.TRANS64.TRYWAIT P3, [R5+URZ+0x29880], R2 ;  /* 0x02988002050075a7 */ /* 0x0044e4000806017f */
[----:B---3--:R-:W-:Y:S05]  /*11480*/  @!P3 NANOSLEEP.SYNCS 0x989680 ;  /* 0x009896800000b95d */ /* 0x008fea0003900000 */
[----:B------:R-:W3:Y:S02]  /*11490*/  @!P3 SYNCS.PHASECHK.TRANS64 P3, [R5+URZ+0x29880], R2 ;  /* 0x029880020500b5a7 */ /* 0x000ee4000806007f */
[----:B---3--:R-:W-:Y:S05]  /*114a0*/  @!P3 BRA `(.L_x_1930) ;  /* 0xfffffffc00f0b947 */ /* 0x008fea000383ffff */
[----:B------:R-:W-:Y:S05]  /*114b0*/  BRA `(.L_x_1992) ;  /* 0xffffffd400b87947 */ /* 0x000fea000383ffff */
.L_x_1932:
[----:B-1----:R1:W3:Y:S02]  /*114c0*/  SYNCS.PHASECHK.TRANS64.TRYWAIT P3, [R5+URZ+0x29840], R2 ;  /* 0x02984002050075a7 */ /* 0x0022e4000806017f */
[----:B---3--:R-:W-:Y:S05]  /*114d0*/  @!P3 NANOSLEEP.SYNCS 0x989680 ;  /* 0x009896800000b95d */ /* 0x008fea0003900000 */
[----:B------:R-:W3:Y:S02]  /*114e0*/  @!P3 SYNCS.PHASECHK.TRANS64 P3, [R5+URZ+0x29840], R2 ;  /* 0x029840020500b5a7 */ /* 0x000ee4000806007f */
[----:B---3--:R-:W-:Y:S05]  /*114f0*/  @!P3 BRA `(.L_x_1932) ;  /* 0xfffffffc00f0b947 */ /* 0x008fea000383ffff */
[----:B------:R-:W-:Y:S05]  /*11500*/  BRA `(.L_x_1993) ;  /* 0xffffffd800107947 */ /* 0x000fea000383ffff */
.L_x_1935:
[----:B--2---:R-:W-:-:S04]  /*11510*/  IMAD.U32 R3, RZ, RZ, UR40 ;  /* 0x00000028ff037e24 */ /* 0x004fc8000f8e00ff */
[----:B------:R2:W3:Y:S03]  /*11520*/  SYNCS.PHASECHK.TRANS64.TRYWAIT P0, [R3+URZ+0x29820], R2 ;  /* 0x02982002030075a7 */ /* 0x0004e6000800017f */
[----:B---3--:R-:W-:Y:S05]  /*11530*/  @!P0 NANOSLEEP.SYNCS 0x989680 ;  /* 0x009896800000895d */ /* 0x008fea0003900000 */
[----:B------:R-:W3:Y:S02]  /*11540*/  @!P0 SYNCS.PHASECHK.TRANS64 P0, [R3+URZ+0x29820], R2 ;  /* 0x02982002030085a7 */ /* 0x000ee4000800007f */
[----:B---3--:R-:W-:Y:S05]  /*11550*/  @!P0 BRA `(.L_x_1935) ;  /* 0xfffffffc00ec8947 */ /* 0x008fea000383ffff */
[----:B------:R-:W-:Y:S05]  /*11560*/  BRA `(.L_x_1994) ;  /* 0xffffffdc002c7947 */ /* 0x000fea000383ffff */
.L_x_1941:
[----:B-1----:R1:W2:Y:S02]  /*11570*/  SYNCS.PHASECHK.TRANS64.TRYWAIT P0, [R4+URZ+0x29880], R2 ;  /* 0x02988002040075a7 */ /* 0x0022a4000800017f */
[----:B--2---:R-:W-:Y:S05]  /*11580*/  @!P0 NANOSLEEP.SYNCS 0x989680 ;  /* 0x009896800000895d */ /* 0x004fea0003900000 */
[----:B------:R-:W2:Y:S02]  /*11590*/  @!P0 SYNCS.PHASECHK.TRANS64 P0, [R4+URZ+0x29880], R2 ;  /* 0x02988002040085a7 */ /* 0x000ea4000800007f */
[----:B--2---:R-:W-:Y:S05]  /*115a0*/  @!P0 BRA `(.L_x_1941) ;  /* 0xfffffffc00f08947 */ /* 0x004fea000383ffff */
[----:B------:R-:W-:Y:S05]  /*115b0*/  BRA `(.L_x_1995) ;  /* 0xffffffdc00d87947 */ /* 0x000fea000383ffff */
.L_x_1946:
[----:B--2---:R2:W4:Y:S02]  /*115c0*/  SYNCS.PHASECHK.TRANS64.TRYWAIT P0, [R4+URZ+0x29840], R2 ;  /* 0x02984002040075a7 */ /* 0x004524000800017f */
[----:B----4-:R-:W-:Y:S05]  /*115d0*/  @!P0 NANOSLEEP.SYNCS 0x989680 ;  /* 0x009896800000895d */ /* 0x010fea0003900000 */
[----:B------:R-:W4:Y:S02]  /*115e0*/  @!P0 SYNCS.PHASECHK.TRANS64 P0, [R4+URZ+0x29840], R2 ;  /* 0x02984002040085a7 */ /* 0x000f24000800007f */
[----:B----4-:R-:W-:Y:S05]  /*115f0*/  @!P0 BRA `(.L_x_1946) ;  /* 0xfffffffc00f08947 */ /* 0x010fea000383ffff */
[----:B------:R-:W-:Y:S05]  /*11600*/  BRA `(.L_x_1996) ;  /* 0xffffffe0005c7947 */ /* 0x000fea000383ffff */
.L_x_1954:
[----:B----4-:R-:W4:Y:S02]  /*11610*/  LDL R3, [R1+0x4] ;  /* 0x0000040001037983 */ /* 0x010f240000100800 */
[----:B----4-:R4:W1:Y:S02]  /*11620*/  SYNCS.PHASECHK.TRANS64.TRYWAIT P3, [R3+URZ+0x29870], R2 ;  /* 0x02987002030075a7 */ /* 0x010864000806017f */
[----:B-1----:R-:W-:Y:S05]  /*11630*/  @!P3 NANOSLEEP.SYNCS 0x989680 ;  /* 0x009896800000b95d */ /* 0x002fea0003900000 */
[----:B------:R-:W1:Y:S02]  /*11640*/  @!P3 SYNCS.PHASECHK.TRANS64 P3, [R3+URZ+0x29870], R2 ;  /* 0x029870020300b5a7 */ /* 0x000e64000806007f */
[----:B-1----:R-:W-:Y:S05]  /*11650*/  @!P3 BRA `(.L_x_1954) ;  /* 0xfffffffc00ecb947 */ /* 0x002fea000383ffff */
[----:B------:R-:W-:Y:S05]  /*11660*/  BRA `(.L_x_1997) ;  /* 0xffffffe400847947 */ /* 0x000fea000383ffff */
.L_x_1956:
[----:B-1----:R-:W4:Y:S02]  /*11670*/  LDL R4, [R1+0x4] ;  /* 0x0000040001047983 */ /* 0x002f240000100800 */
[----:B----4-:R1:W4:Y:S02]  /*11680*/  SYNCS.PHASECHK.TRANS64.TRYWAIT P3, [R4+URZ+0x29860], R3 ;  /* 0x02986003040075a7 */ /* 0x010324000806017f */
[----:B----4-:R-:W-:Y:S05]  /*11690*/  @!P3 NANOSLEEP.SYNCS 0x989680 ;  /* 0x009896800000b95d */ /* 0x010fea0003900000 */
[----:B------:R-:W4:Y:S02]  /*116a0*/  @!P3 SYNCS.PHASECHK.TRANS64 P3, [R4+URZ+0x29860], R3 ;  /* 0x029860030400b5a7 */ /* 0x000f24000806007f */
[----:B----4-:R-:W-:Y:S05]  /*116b0*/  @!P3 BRA `(.L_x_1956) ;  /* 0xfffffffc00ecb947 */ /* 0x010fea000383ffff */
[----:B------:R-:W-:Y:S05]  /*116c0*/  BRA `(.L_x_1998) ;  /* 0xffffffe4008c7947 */ /* 0x000fea000383ffff */
.L_x_1963:
[----:B-1----:R1:W2:Y:S02]  /*116d0*/  SYNCS.PHASECHK.TRANS64.TRYWAIT P0, [R20+URZ+0x29870], R3 ;  /* 0x02987003140075a7 */ /* 0x0022a4000800017f */
[----:B--2---:R-:W-:Y:S05]  /*116e0*/  @!P0 NANOSLEEP.SYNCS 0x989680 ;  /* 0x009896800000895d */ /* 0x004fea0003900000 */
[----:B------:R-:W2:Y:S02]  /*116f0*/  @!P0 SYNCS.PHASECHK.TRANS64 P0, [R20+URZ+0x29870], R3 ;  /* 0x02987003140085a7 */ /* 0x000ea4000800007f */
[----:B--2---:R-:W-:Y:S05]  /*11700*/  @!P0 BRA `(.L_x_1963) ;  /* 0xfffffffc00f08947 */ /* 0x004fea000383ffff */
[----:B------:R-:W-:Y:S05]  /*11710*/  BRA `(.L_x_1999) ;  /* 0xffffffec00587947 */ /* 0x000fea000383ffff */
.L_x_1965:
[----:B-1----:R1:W2:Y:S02]  /*11720*/  SYNCS.PHASECHK.TRANS64.TRYWAIT P0, [R20+URZ+0x29860], R3 ;  /* 0x02986003140075a7 */ /* 0x0022a4000800017f */
[----:B--2---:R-:W-:Y:S05]  /*11730*/  @!P0 NANOSLEEP.SYNCS 0x989680 ;  /* 0x009896800000895d */ /* 0x004fea0003900000 */
[----:B------:R-:W2:Y:S02]  /*11740*/  @!P0 SYNCS.PHASECHK.TRANS64 P0, [R20+URZ+0x29860], R3 ;  /* 0x02986003140085a7 */ /* 0x000ea4000800007f */
[----:B--2---:R-:W-:Y:S05]  /*11750*/  @!P0 BRA `(.L_x_1965) ;  /* 0xfffffffc00f08947 */ /* 0x004fea000383ffff */
[----:B------:R-:W-:Y:S05]  /*11760*/  BRA `(.L_x_2000) ;  /* 0xffffffec00607947 */ /* 0x000fea000383ffff */
.L_x_1971:
[----:B-1----:R1:W2:Y:S02]  /*11770*/  SYNCS.PHASECHK.TRANS64.TRYWAIT P0, [R0+URZ+0x29820], R3 ;  /* 0x02982003000075a7 */ /* 0x0022a4000800017f */
[----:B--2---:R-:W-:Y:S05]  /*11780*/  @!P0 NANOSLEEP.SYNCS 0x989680 ;  /* 0x009896800000895d */ /* 0x004fea0003900000 */
[----:B------:R-:W2:Y:S02]  /*11790*/  @!P0 SYNCS.PHASECHK.TRANS64 P0, [R0+URZ+0x29820], R3 ;  /* 0x02982003000085a7 */ /* 0x000ea4000800007f */
[----:B--2---:R-:W-:Y:S05]  /*117a0*/  @!P0 BRA `(.L_x_1971) ;  /* 0xfffffffc00f08947 */ /* 0x004fea000383ffff */
[----:B------:R-:W-:Y:S05]  /*117b0*/  BRA `(.L_x_2001) ;  /* 0xfffffff400687947 */ /* 0x000fea000383ffff */
.L_x_1972:
        /* <DEDUP_REMOVED lines=11> */
.L_x_2003:
[----:B------:R-:W-:Y:S05]  /*11870*/  BSYNC B0 ;  /* 0x0000000000007941 */ /* 0x000fea0003800000 */
.L_x_2002:
[----:B------:R-:W-:Y:S05]  /*11880*/  BRA `(.L_x_2004) ;  /* 0xfffffff400507947 */ /* 0x000fea000383ffff */
.L_x_1975:
[----:B------:R-:W-:Y:S01]  /*11890*/  BSSY B1, `(.L_x_2005) ;  /* 0x0000006000017945 */ /* 0x000fe20003800000 */
[----:B------:R-:W-:-:S07]  /*118a0*/  IMAD.MOV.U32 R15, RZ, RZ, -0x1 ;  /* 0xffffffffff0f7424 */ /* 0x000fce00078e00ff */
[----:B-12---:R-:W-:Y:S05]  /*118b0*/  WARPSYNC.COLLECTIVE R15, `(.L_x_2006) ;  /* 0x000000000f0c7348 */ /* 0x006fea0003c00000 */
[----:B------:R-:W-:Y:S02]  /*118c0*/  ELECT P6, UR62, PT ;  /* 0x00000000003e782f */ /* 0x000fe400038c0000 */
[----:B------:R-:W-:Y:S01]  /*118d0*/  MOV R14, UR62 ;  /* 0x0000003e000e7c02 */ /* 0x000fe20008000f00 */
[----:B-12---:R-:W-:Y:S10]  /*118e0*/  ENDCOLLECTIVE ;  /* 0x000000000000791b */ /* 0x006ff40003800000 */
.L_x_2006:
[----:B------:R-:W-:Y:S05]  /*118f0*/  BSYNC B1 ;  /* 0x0000000000017941 */ /* 0x000fea0003800000 */
.L_x_2005:
[----:B------:R-:W-:Y:S05]  /*11900*/  BRA `(.L_x_2007) ;  /* 0xfffffff400487947 */ /* 0x000fea000383ffff */
.L_x_1977:
[----:B-1----:R1:W2:Y:S02]  /*11910*/  SYNCS.PHASECHK.TRANS64.TRYWAIT P1, [R6+URZ], R5 ;  /* 0x00000005060075a7 */ /* 0x0022a4000802017f */
[----:B--2---:R-:W-:Y:S05]  /*11920*/  @!P1 NANOSLEEP.SYNCS 0x989680 ;  /* 0x009896800000995d */ /* 0x004fea0003900000 */
[----:B------:R-:W2:Y:S02]  /*11930*/  @!P1 SYNCS.PHASECHK.TRANS64 P1, [R6+URZ], R5 ;  /* 0x00000005060095a7 */ /* 0x000ea4000802007f */
[----:B--2---:R-:W-:Y:S05]  /*11940*/  @!P1 BRA `(.L_x_1977) ;  /* 0xfffffffc00f09947 */ /* 0x004fea000383ffff */
[----:B------:R-:W-:Y:S05]  /*11950*/  BRA `(.L_x_2008) ;  /* 0xfffffff400847947 */ /* 0x000fea000383ffff */
.L_x_1978:
[----:B--2---:R2:W3:Y:S02]  /*11960*/  SYNCS.PHASECHK.TRANS64.TRYWAIT P1, [R7+URZ], R2 ;  /* 0x00000002070075a7 */ /* 0x0044e4000802017f */
[----:B---3--:R-:W-:Y:S05]  /*11970*/  @!P1 NANOSLEEP.SYNCS 0x989680 ;  /* 0x009896800000995d */ /* 0x008fea0003900000 */
[----:B------:R-:W3:Y:S02]  /*11980*/  @!P1 SYNCS.PHASECHK.TRANS64 P1, [R7+URZ], R2 ;  /* 0x00000002070095a7 */ /* 0x000ee4000802007f */
[----:B---3--:R-:W-:Y:S05]  /*11990*/  @!P1 BRA `(.L_x_1978) ;  /* 0xfffffffc00f09947 */ /* 0x008fea000383ffff */
[----:B------:R-:W-:Y:S05]  /*119a0*/  BRA `(.L_x_2009) ;  /* 0xfffffff400787947 */ /* 0x000fea000383ffff */
.L_x_1980:
[----:B---3--:R3:W4:Y:S02]  /*119b0*/  SYNCS.PHASECHK.TRANS64.TRYWAIT P1, [R4+URZ+0x29860], R5 ;  /* 0x02986005040075a7 */ /* 0x008724000802017f */
[----:B----4-:R-:W-:Y:S05]  /*119c0*/  @!P1 NANOSLEEP.SYNCS 0x989680 ;  /* 0x009896800000995d */ /* 0x010fea0003900000 */
[----:B------:R-:W4:Y:S02]  /*119d0*/  @!P1 SYNCS.PHASECHK.TRANS64 P1, [R4+URZ+0x29860], R5 ;  /* 0x02986005040095a7 */ /* 0x000f24000802007f */
[----:B----4-:R-:W-:Y:S05]  /*119e0*/  @!P1 BRA `(.L_x_1980) ;  /* 0xfffffffc00f09947 */ /* 0x010fea000383ffff */
[----:B------:R-:W-:Y:S05]  /*119f0*/  BRA `(.L_x_2010) ;  /* 0xfffffff4007c7947 */ /* 0x000fea000383ffff */
.L_x_1982:
[----:B----4-:R4:W1:Y:S02]  /*11a00*/  SYNCS.PHASECHK.TRANS64.TRYWAIT P1, [R3+URZ+0x29860], R2 ;  /* 0x02986002030075a7 */ /* 0x010864000802017f */
[----:B-1----:R-:W-:Y:S05]  /*11a10*/  @!P1 NANOSLEEP.SYNCS 0x989680 ;  /* 0x009896800000995d */ /* 0x002fea0003900000 */
[----:B------:R-:W1:Y:S02]  /*11a20*/  @!P1 SYNCS.PHASECHK.TRANS64 P1, [R3+URZ+0x29860], R2 ;  /* 0x02986002030095a7 */ /* 0x000e64000802007f */
[----:B-1----:R-:W-:Y:S05]  /*11a30*/  @!P1 BRA `(.L_x_1982) ;  /* 0xfffffffc00f09947 */ /* 0x002fea000383ffff */
[----:B------:R-:W-:Y:S05]  /*11a40*/  BRA `(.L_x_2011) ;  /* 0xfffffff4007c7947 */ /* 0x000fea000383ffff */
.L_x_1984:
[----:B------:R1:W1:Y:S02]  /*11a50*/  SYNCS.PHASECHK.TRANS64.TRYWAIT P0, [R4+URZ+0x29880], R5 ;  /* 0x02988005040075a7 */ /* 0x000264000800017f */
[----:B-1----:R-:W-:Y:S05]  /*11a60*/  @!P0 NANOSLEEP.SYNCS 0x989680 ;  /* 0x009896800000895d */ /* 0x002fea0003900000 */
[----:B------:R-:W1:Y:S02]  /*11a70*/  @!P0 SYNCS.PHASECHK.TRANS64 P0, [R4+URZ+0x29880], R5 ;  /* 0x02988005040085a7 */ /* 0x000e64000800007f */
[----:B-1----:R-:W-:Y:S05]  /*11a80*/  @!P0 BRA `(.L_x_1984) ;  /* 0xfffffffc00f08947 */ /* 0x002fea000383ffff */
[----:B------:R-:W-:Y:S05]  /*11a90*/  BRA `(.L_x_1985) ;  /* 0xfffffff400787947 */ /* 0x000fea000383ffff */
.L_x_2012:
        /* <DEDUP_REMOVED lines=14> */
.L_x_2674:


//--------------------- .text._ZN7cutlass13device_kernelIN5flash11enable_sm90INS1_16FlashAttnFwdSm90INS1_25CollectiveMainloopFwdSm90ILi2EN4cute5tupleIJNS5_1CILi1EEES8_S8_EEENS6_IJNS7_ILi128EEENS7_ILi160EEENS7_ILi192EEEEEELi128ENS_12float_e4m3_tEfNS_4arch4Sm90ELb1ELb0ELb0ELb1ELb0ELb0ELb0ELb1ELb1ELb0ELb0ELb0EEENS1_21CollectiveEpilogueFwdINS6_IJSA_SA_SB_EEES9_NS_10bfloat16_tESG_Li256ELb1ELb0ELb0ELb1EEENS1_36VarlenDynamicPersistentTileSchedulerILi128ELi160ELi256ELi128ELb0ELb0ELb1ELb1ELb1ELb1EEEEEEEEEvNT_6ParamsE --------------------------
	.section	.text._ZN7cutlass13device_kernelIN5flash11enable_sm90INS1_16FlashAttnFwdSm90INS1_25CollectiveMainloopFwdSm90ILi2EN4cute5tupleIJNS5_1CILi1EEES8_S8_EEENS6_IJNS7_ILi128EEENS7_ILi160EEENS7_ILi192EEEEEELi128ENS_12float_e4m3_tEfNS_4arch4Sm90ELb1ELb0ELb0ELb1ELb0ELb0ELb0ELb1ELb1ELb0ELb0ELb0EEENS1_21CollectiveEpilogueFwdINS6_IJSA_SA_SB_EEES9_NS_10bfloat16_tESG_Li256ELb1ELb0ELb0ELb1EEENS1_36VarlenDynamicPersistentTileSchedulerILi128ELi160ELi256ELi128ELb0ELb0ELb1ELb1ELb1ELb1EEEEEEEEEvNT_6ParamsE,"ax",@progbits
	.align	128
.text._ZN7cutlass13device_kernelIN5flash11enable_sm90INS1_16FlashAttnFwdSm90INS1_25CollectiveMainloopFwdSm90ILi2EN4cute5tupleIJNS5_1CILi1EEES8_S8_EEENS6_IJNS7_ILi128EEENS7_ILi160EEENS7_ILi192EEEEEELi128ENS_12float_e4m3_tEfNS_4arch4Sm90ELb1ELb0ELb0ELb1ELb0ELb0ELb0ELb1ELb1ELb0ELb0ELb0EEENS1_21CollectiveEpilogueFwdINS6_IJSA_SA_SB_EEES9_NS_10bfloat16_tESG_Li256ELb1ELb0ELb0ELb1EEENS1_36VarlenDynamicPersistentTileSchedulerILi128ELi160ELi256ELi128ELb0ELb0ELb1ELb1ELb1ELb1EEEEEEEEEvNT_6ParamsE:
        .type           _ZN7cutlass13device_kernelIN5flash11enable_sm90INS1_16FlashAttnFwdSm90INS1_25CollectiveMainloopFwdSm90ILi2EN4cute5tupleIJNS5_1CILi1EEES8_S8_EEENS6_IJNS7_ILi128EEENS7_ILi160EEENS7_ILi192EEEEEELi128ENS_12float_e4m3_tEfNS_4arch4Sm90ELb1ELb0ELb0ELb1ELb0ELb0ELb0ELb1ELb1ELb0ELb0ELb0EEENS1_21CollectiveEpilogueFwdINS6_IJSA_SA_SB_EEES9_NS_10bfloat16_tESG_Li256ELb1ELb0ELb0ELb1EEENS1_36VarlenDynamicPersistentTileSchedulerILi128ELi160ELi256ELi128ELb0ELb0ELb1ELb1ELb1ELb1EEEEEEEEEvNT_6ParamsE,@function
        .size           _ZN7cutlass13device_kernelIN5flash11enable_sm90INS1_16FlashAttnFwdSm90INS1_25CollectiveMainloopFwdSm90ILi2EN4cute5tupleIJNS5_1CILi1EEES8_S8_EEENS6_IJNS7_ILi128EEENS7_ILi160EEENS7_ILi192EEEEEELi128ENS_12float_e4m3_tEfNS_4arch4Sm90ELb1ELb0ELb0ELb1ELb0ELb0ELb0ELb1ELb1ELb0ELb0ELb0EEENS1_21CollectiveEpilogueFwdINS6_IJSA_SA_SB_EEES9_NS_10bfloat16_tESG_Li256ELb1ELb0ELb0ELb1EEENS1_36VarlenDynamicPersistentTileSchedulerILi128ELi160ELi256ELi128ELb0ELb0ELb1ELb1ELb1ELb1EEEEEEEEEvNT_6ParamsE,(.L_x_2675 - _ZN7cutlass13device_kernelIN5flash11enable_sm90INS1_16FlashAttnFwdSm90INS1_25CollectiveMainloopFwdSm90ILi2EN4cute5tupleIJNS5_1CILi1EEES8_S8_EEENS6_IJNS7_ILi128EEENS7_ILi160EEENS7_ILi192EEEEEELi128ENS_12float_e4m3_tEfNS_4arch4Sm90ELb1ELb0ELb0ELb1ELb0ELb0ELb0ELb1ELb1ELb0ELb0ELb0EEENS1_21CollectiveEpilogueFwdINS6_IJSA_SA_SB_EEES9_NS_10bfloat16_tESG_Li256ELb1ELb0ELb0ELb1EEENS1_36VarlenDynamicPersistentTileSchedulerILi128ELi160ELi256ELi128ELb0ELb0ELb1ELb1ELb1ELb1EEEEEEEEEvNT_6ParamsE)
        .other          _ZN7cutlass13device_kernelIN5flash11enable_sm90INS1_16FlashAttnFwdSm90INS1_25CollectiveMainloopFwdSm90ILi2EN4cute5tupleIJNS5_1CILi1EEES8_S8_EEENS6_IJNS7_ILi128EEENS7_ILi160EEENS7_ILi192EEEEEELi128ENS_12float_e4m3_tEfNS_4arch4Sm90ELb1ELb0ELb0ELb1ELb0ELb0ELb0ELb1ELb1ELb0ELb0ELb0EEENS1_21CollectiveEpilogueFwdINS6_IJSA_SA_SB_EEES9_NS_10bfloat16_tESG_Li256ELb1ELb0ELb0ELb1EEENS1_36VarlenDynamicPersistentTileSchedulerILi128ELi160ELi256ELi128ELb0ELb0ELb1ELb1ELb1ELb1EEEEEEEEEvNT_6ParamsE,@"STO_CUDA_ENTRY STV_DEFAULT"
_ZN7cutlass13device_kernelIN5flash11enable_sm90INS1_16FlashAttnFwdSm90INS1_25CollectiveMainloopFwdSm90ILi2EN4cute5tupleIJNS5_1CILi1EEES8_S8_EEENS6_IJNS7_ILi128EEENS7_ILi160EEENS7_ILi192EEEEEELi128ENS_12float_e4m3_tEfNS_4arch4Sm90ELb1ELb0ELb0ELb1ELb0ELb0ELb0ELb1ELb1ELb0ELb0ELb0EEENS1_21CollectiveEpilogueFwdINS6_IJSA_SA_SB_EEES9_NS_10bfloat16_tESG_Li256ELb1ELb0ELb0ELb1EEENS1_36VarlenDynamicPersistentTileSchedulerILi128ELi160ELi256ELi128ELb0ELb0ELb1ELb1ELb1ELb1EEEEEEEEEvNT_6ParamsE:
        /* <DEDUP_REMOVED lines=21> */
.L_x_2014:
[----:B------:R-:W-:Y:S05]  /*0150*/  BSYNC B0 ;  /* 0x0000000000007941 */ /* 0x000fea0003800000 */
.L_x_2013:
        /* <DEDUP_REMOVED lines=41> */
.L_x_2015:
        /* <DEDUP_REMOVED lines=22> */
.L_x_2016:
        /* <DEDUP_REMOVED lines=18> */
.L_x_2017:
        /* <DEDUP_REMOVED lines=22> */
.L_x_2018:
        /* <DEDUP_REMOVED lines=22> */
.L_x_2019:
[----:B------:R-:W-:Y:S01]  /*0930*/  PLOP3.LUT P0, PT, PT, PT, UP0, 0x80, 0x0 ;  /* 0x000000000000781c */ /* 0x000fe20003f0f008 */
[----:B------:R-:W-:Y:S01]  /*0940*/  UMOV UR40, 0x1 ;  /* 0x0000000100287882 */ /* 0x000fe20000000000 */
[----:B------:R-:W-:Y:S01]  /*0950*/  NOP ;  /* 0x0000000000007918 */ /* 0x000fe20000000000 */
[----:B------:R-:W-:Y:S01]  /*0960*/  USEL UR40, UR40, 0x2, !UP0 ;  /* 0x0000000228287887 */ /* 0x000fe2000c000000 */
[----:B------:R-:W-:Y:S01]  /*0970*/  ULDC.64 UR54, c[0x0][0x208] ;  /* 0x0000820000367ab9 */ /* 0x000fe20000000a00 */
[----:B012-4-:R-:W-:Y:S08]  /*0980*/  BAR.SYNC.DEFER_BLOCKING 0x0 ;  /* 0x0000000000007b1d */ /* 0x017ff00000010000 */
[----:B------:R-:W-:Y:S05]  /*0990*/  @!P0 BRA `(.L_x_2020) ;  /* 0x000000dc00508947 */ /* 0x000fea0003800000 */
.L_x_2021:
        /* <DEDUP_REMOVED lines=43> */
[-C--:B------:R-:W-:Y:S01]  /*0c50*/  LEA.HI R4, R0, R191.reuse, RZ, 0x5 ;  /* 0x000000bf00047211 */ /* 0x080fe200078f28ff */
[----:B------:R-:W-:Y:S01]  /*0c60*/  IMAD.IADD R17, R188, 0x1, -R17 ;  /* 0x00000001bc117824 */ /* 0x000fe200078e0a11 */
[----:B------:R-:W-:Y:S01]  /*0c70*/  LEA.HI R0, R0, R191, RZ, 0x3 ;  /* 0x000000bf00007211 */ /* 0x000fe200078f18ff */
[----:B------:R-:W-:Y:S01]  /*0c80*/  IMAD.IADD R10, R5, 0x1, -R6 ;  /* 0x00000001050a7824 */ /* 0x000fe200078e0a06 */
[----:B------:R-:W-:Y:S01]  /*0c90*/  SHF.R.S32.HI R6, RZ, 0x4, R3 ;  /* 0x00000004ff067819 */ /* 0x000fe20000011403 */
[----:B------:R-:W-:Y:S01]  /*0ca0*/  IMAD.SHL.U32 R5, R4, 0x20, RZ ;  /* 0x0000002004057824 */ /* 0x000fe200078e00ff */
[----:B------:R-:W-:Y:S01]  /*0cb0*/  LOP3.LUT R4, R3, 0x3fffff0, RZ, 0xc0, !PT ;  /* 0x03fffff003047812 */ /* 0x000fe200078ec0ff */
        /* <DEDUP_REMOVED lines=13> */
.L_x_2078:
[----:B0-----:R-:W0:Y:S01]  /*0d90*/  LDC.64 R2, c[0x0][0xc60] ;  /* 0x00031800ff027b82 */ /* 0x001e220000000a00 */
[----:B------:R-:W-:Y:S01]  /*0da0*/  ULDC.64 UR4, c[0x0][0xa28] ;  /* 0x00028a0000047ab9 */ /* 0x000fe20000000a00 */
[----:B------:R-:W-:Y:S01]  /*0db0*/  ULDC.64 UR6, c[0x0][0xa18] ;  /* 0x0002860000067ab9 */ /* 0x000fe20000000a00 */
[----:B------:R-:W-:Y:S01]  /*0dc0*/  ULDC UR8, c[0x0][0x404] ;  /* 0x0001010000087ab9 */ /* 0x000fe20000000800 */
[----:B0-----:R-:W-:-:S06]  /*0dd0*/  IMAD.WIDE R2, R47, 0x4, R2 ;  /* 0x000000042f027825 */ /* 0x001fcc00078e0202 */
[----:B--2---:R-:W2:Y:S01]  /*0de0*/  LDG.E R2, desc[UR54][R2.64] ;  /* 0x0000003602027981 */ /* 0x004ea2000c1e1900 */
[----:B------:R-:W-:Y:S02]  /*0df0*/  UISETP.NE.U32.AND UP0, UPT, UR4, URZ, UPT ;  /* 0x0000003f0400728c */ /* 0x000fe4000bf05070 */
[----:B------:R-:W-:Y:S02]  /*0e00*/  UISETP.NE.U32.AND UP1, UPT, UR6, URZ, UPT ;  /* 0x0000003f0600728c */ /* 0x000fe4000bf25070 */
[----:B------:R-:W-:Y:S02]  /*0e10*/  UISETP.NE.AND.EX UP0, UPT, UR5, URZ, UPT, UP0 ;  /* 0x0000003f0500728c */ /* 0x000fe4000bf05300 */
[----:B------:R-:W-:-:S04]  /*0e20*/  UISETP.NE.AND.EX UP1, UPT, UR7, URZ, UPT, UP1 ;  /* 0x0000003f0700728c */ /* 0x000fc8000bf25310 */
[----:B------:R-:W-:Y:S02]  /*0e30*/  PLOP3.LUT P0, PT, PT, PT, UP0, 0x80, 0x0 ;  /* 0x000000000000781c */ /* 0x000fe40003f0f008 */
[----:B------:R-:W-:Y:S02]  /*0e40*/  PLOP3.LUT P2, PT, PT, PT, UP1, 0x80, 0x0 ;  /* 0x000000000000781c */ /* 0x000fe40003f4f018 */
[----:B--2---:R-:W-:-:S13]  /*0e50*/  R2UR UR36, R2 ;  /* 0x00000000022472ca */ /* 0x004fda00000e0000 */
[----:B------:R-:W-:Y:S02]  /*0e60*/  USHF.R.S32.HI UR37, URZ, 0x1f, UR36 ;  /* 0x0000001f3f257899 */ /* 0x000fe40008011424 */
[----:B------:R-:W-:-:S04]  /*0e70*/  @UP0 ULEA UR4, UP2, UR36, UR4, 0x2 ;  /* 0x0000000424040291 */ /* 0x000fc8000f84103f */
[----:B------:R-:W-:Y:S02]  /*0e80*/  @UP0 ULEA.HI.X UR5, UR36, UR5, UR37, 0x2, UP2 ;  /* 0x0000000524050291 */ /* 0x000fe400090f1425 */
[----:B------:R-:W-:Y:S01]  /*0e90*/  @UP1 ULEA UR6, UP0, UR36, UR6, 0x2 ;  /* 0x0000000624061291 */ /* 0x000fe2000f80103f */
[----:B------:R-:W-:-:S03]  /*0ea0*/  IMAD.U32 R2, RZ, RZ, UR4 ;  /* 0x00000004ff027e24 */ /* 0x000fc6000f8e00ff */
[----:B------:R-:W-:Y:S01]  /*0eb0*/  @UP1 ULEA.HI.X UR7, UR36, UR7, UR37, 0x2, UP0 ;  /* 0x0000000724071291 */ /* 0x000fe200080f1425 */
[----:B------:R-:W-:Y:S01]  /*0ec0*/  IMAD.U32 R3, RZ, RZ, UR5 ;  /* 0x00000005ff037e24 */ /* 0x000fe2000f8e00ff */
[----:B------:R-:W-:Y:S01]  /*0ed0*/  ULDC.64 UR4, c[0x0][0x3f8] ;  /* 0x0000fe0000047ab9 */ /* 0x000fe20000000a00 */
[----:B---345:R-:W-:-:S03]  /*0ee0*/  IMAD.U32 R4, RZ, RZ, UR6 ;  /* 0x00000006ff047e24 */ /* 0x038fc6000f8e00ff */
[----:B------:R-:W-:Y:S01]  /*0ef0*/  IMAD.U32 R5, RZ, RZ, UR7 ;  /* 0x00000007ff057e24 */ /* 0x000fe2000f8e00ff */
[----:B------:R-:W2:Y:S01]  /*0f00*/  @P0 LDG.E R2, desc[UR54][R2.64] ;  /* 0x0000003602020981 */ /* 0x000ea2000c1e1900 */
[----:B------:R-:W-:Y:S01]  /*0f10*/  UISETP.NE.U32.AND UP0, UPT, UR4, URZ, UPT ;  /* 0x0000003f0400728c */ /* 0x000fe2000bf05070 */
[----:B------:R-:W-:Y:S02]  /*0f20*/  ULDC.64 UR6, c[0x0][0xa20] ;  /* 0x0002880000067ab9 */ /* 0x000fe40000000a00 */
[----:B------:R-:W3:Y:S01]  /*0f30*/  @P2 LDG.E R4, desc[UR54][R4.64] ;  /* 0x0000003604042981 */ /* 0x000ee2000c1e1900 */
[----:B------:R-:W-:Y:S01]  /*0f40*/  UISETP.NE.AND.EX UP0, UPT, UR5, URZ, UPT, UP0 ;  /* 0x0000003f0500728c */ /* 0x000fe2000bf05300 */
[----:B------:R-:W-:Y:S01]  /*0f50*/  ISETP.NE.U32.AND P1, PT, RZ, UR6, PT ;  /* 0x00000006ff007c0c */ /* 0x000fe2000bf25070 */
[----:B------:R-:W-:Y:S01]  /*0f60*/  ULDC UR4, c[0x0][0x2e0] ;  /* 0x0000b80000047ab9 */ /* 0x000fe20000000800 */
[----:B------:R-:W-:Y:S01]  /*0f70*/  UMOV UR50, URZ ;  /* 0x0000003f00327c82 */ /* 0x000fe20008000000 */
[----:B------:R-:W-:Y:S01]  /*0f80*/  USEL UR8, UR8, 0x1, UP0 ;  /* 0x0000000108087887 */ /* 0x000fe20008000000 */
[----:B------:R-:W-:Y:S01]  /*0f90*/  ISETP.NE.AND.EX P1, PT, RZ, UR7, PT, P1 ;  /* 0x00000007ff007c0c */ /* 0x000fe2000bf25310 */
[----:B------:R-:W-:-:S02]  /*0fa0*/  ULDC UR51, c[0x0][0x288] ;  /* 0x0000a20000337ab9 */ /* 0x000fc40000000800 */
[----:B------:R-:W-:Y:S01]  /*0fb0*/  UIMAD UR8, UR8, UR4, URZ ;  /* 0x00000004080872a4 */ /* 0x000fe2000f8e023f */
[----:B--2---:R-:W-:Y:S02]  /*0fc0*/  @P0 R2UR UR50, R2 ;  /* 0x00000000023202ca */ /* 0x004fe400000e0000 */
[----:B---3--:R-:W-:Y:S01]  /*0fd0*/  @P2 R2UR UR51, R4 ;  /* 0x00000000043322ca */ /* 0x008fe200000e0000 */
[----:B-1----:R-:W-:-:S14]  /*0fe0*/  @P2 BRA `(.L_x_2022) ;  /* 0x0000000000342947 */ /* 0x002fdc0003800000 */
        /* <DEDUP_REMOVED lines=13> */
.L_x_2022:
[----:B------:R-:W-:Y:S01]  /*10c0*/  UMOV UR43, UR52 ;  /* 0x00000034002b7c82 */ /* 0x000fe20008000000 */
[----:B------:R-:W-:Y:S01]  /*10d0*/  UMOV UR42, UR45 ;  /* 0x0000002d002a7c82 */ /* 0x000fe20008000000 */
[----:B------:R-:W-:Y:S05]  /*10e0*/  @!P1 BRA `(.L_x_2023) ;  /* 0x00000000001c9947 */ /* 0x000fea0003800000 */
[----:B------:R-:W-:-:S04]  /*10f0*/  ULEA UR4, UP0, UR36, UR6, 0x2 ;  /* 0x0000000624047291 */ /* 0x000fc8000f80103f */
[----:B------:R-:W-:Y:S02]  /*1100*/  ULEA.HI.X UR5, UR36, UR7, UR37, 0x2, UP0 ;  /* 0x0000000724057291 */ /* 0x000fe400080f1425 */
[----:B------:R-:W-:-:S04]  /*1110*/  IMAD.U32 R2, RZ, RZ, UR4 ;  /* 0x00000004ff027e24 */ /* 0x000fc8000f8e00ff */
[----:B------:R-:W-:-:S05]  /*1120*/  IMAD.U32 R3, RZ, RZ, UR5 ;  /* 0x00000005ff037e24 */ /* 0x000fca000f8e00ff */
[----:B------:R-:W2:Y:S02]  /*1130*/  LDG.E R2, desc[UR54][R2.64] ;  /* 0x0000003602027981 */ /* 0x000ea4000c1e1900 */
[----:B--2---:R-:W-:Y:S01]  /*1140*/  R2UR UR8, R2 ;  /* 0x00000000020872ca */ /* 0x004fe200000e0000 */
[----:B------:R-:W-:-:S14]  /*1150*/  BRA `(.L_x_2024) ;  /* 0x0000000000347947 */ /* 0x000fdc0003800000 */
.L_x_2023:
        /* <DEDUP_REMOVED lines=13> */
.L_x_2024:
[----:B------:R-:W-:Y:S01]  /*1230*/  ULDC.64 UR6, c[0x0][0x990] ;  /* 0x0002640000067ab9 */ /* 0x000fe20000000a00 */
[----:B------:R-:W-:Y:S01]  /*1240*/  ULDC.64 UR4, c[0x0][0x998] ;  /* 0x0002660000047ab9 */ /* 0x000fe20000000a00 */
[----:B------:R-:W-:Y:S01]  /*1250*/  UISETP.NE.U32.AND UP0, UPT, UR6, URZ, UPT ;  /* 0x0000003f0600728c */ /* 0x000fe2000bf05070 */
[----:B------:R-:W-:Y:S01]  /*1260*/  IMAD.MOV.U32 R3, RZ, RZ, 0x3f800000 ;  /* 0x3f800000ff037424 */ /* 0x000fe200078e00ff */
[----:B------:R-:W-:Y:S01]  /*1270*/  UISETP.NE.U32.AND UP1, UPT, UR4, URZ, UPT ;  /* 0x0000003f0400728c */ /* 0x000fe2000bf25070 */
[----:B------:R-:W-:Y:S01]  /*1280*/  IMAD.MOV.U32 R0, RZ, RZ, 0x3f800000 ;  /* 0x3f800000ff007424 */ /* 0x000fe200078e00ff */
[----:B------:R-:W-:Y:S02]  /*1290*/  UISETP.NE.AND.EX UP0, UPT, UR7, URZ, UPT, UP0 ;  /* 0x0000003f0700728c */ /* 0x000fe4000bf05300 */
[----:B------:R-:W-:Y:S01]  /*12a0*/  UISETP.NE.AND.EX UP1, UPT, UR5, URZ, UPT, UP1 ;  /* 0x0000003f0500728c */ /* 0x000fe2000bf25310 */
[----:B------:R-:W-:Y:S02]  /*12b0*/  ULDC UR9, c[0x0][0x428] ;  /* 0x00010a0000097ab9 */ /* 0x000fe40000000800 */
[----:B------:R-:W-:Y:S01]  /*12c0*/  UISETP.NE.AND UP2, UPT, UR9, 0x1, UPT ;  /* 0x000000010900788c */ /* 0x000fe2000bf45270 */
[----:B------:R-:W-:-:S02]  /*12d0*/  PLOP3.LUT P0, PT, PT, PT, UP0, 0x80, 0x0 ;  /* 0x000000000000781c */ /* 0x000fc40003f0f008 */
[----:B------:R-:W-:-:S03]  /*12e0*/  PLOP3.LUT P1, PT, PT, PT, UP1, 0x80, 0x0 ;  /* 0x000000000000781c */ /* 0x000fc60003f2f018 */
[----:B------:R-:W-:Y:S02]  /*12f0*/  @UP0 ULDC.64 UR12, c[0x0][0x9a8] ;  /* 0x00026a00000c0ab9 */ /* 0x000fe40000000a00 */
[----:B------:R-:W-:Y:S01]  /*1300*/  @UP0 UIMAD UR9, UR37, UR12, URZ ;  /* 0x0000000c250902a4 */ /* 0x000fe2000f8e023f */
[----:B------:R-:W-:Y:S01]  /*1310*/  @UP1 ULDC.64 UR16, c[0x0][0x9b8] ;  /* 0x00026e0000101ab9 */ /* 0x000fe20000000a00 */
[----:B------:R-:W-:Y:S02]  /*1320*/  @UP0 UIMAD.WIDE.U32 UR10, UR36, UR12, URZ ;  /* 0x0000000c240a02a5 */ /* 0x000fe4000f8e003f */
[----:B------:R-:W-:Y:S02]  /*1330*/  @UP0 UIMAD UR18, UR36, UR13, UR9 ;  /* 0x0000000d241202a4 */ /* 0x000fe4000f8e0209 */
[----:B------:R-:W-:Y:S01]  /*1340*/  @UP1 UIMAD UR9, UR37, UR16, URZ ;  /* 0x00000010250912a4 */ /* 0x000fe2000f8e023f */
[----:B------:R-:W-:Y:S01]  /*1350*/  @UP2 ULDC UR12, c[0x0][0x42c] ;  /* 0x00010b00000c2ab9 */ /* 0x000fe20000000800 */
[----:B------:R-:W-:-:S02]  /*1360*/  @UP1 UIMAD.WIDE.U32 UR14, UR36, UR16, URZ ;  /* 0x00000010240e12a5 */ /* 0x000fc4000f8e003f */
[----:B------:R-:W-:Y:S02]  /*1370*/  UIMAD.WIDE.U32 UR12, UR45, UR12, URZ ;  /* 0x0000000c2d0c72a5 */ /* 0x000fe4000f8e003f */
[----:B------:R-:W-:Y:S01]  /*1380*/  @UP1 UIMAD UR19, UR36, UR17, UR9 ;  /* 0x00000011241312a4 */ /* 0x000fe2000f8e0209 */
[----:B------:R-:W-:Y:S02]  /*1390*/  @UP2 ULDC UR16, c[0x0][0x430] ;  /* 0x00010c0000102ab9 */ /* 0x000fe40000000800 */
[----:B------:R-:W-:Y:S01]  /*13a0*/  UMOV UR9, UR45 ;  /* 0x0000002d00097c82 */ /* 0x000fe20008000000 */
[----:B------:R-:W-:Y:S02]  /*13b0*/  @UP2 USHF.R.U32.HI UR9, URZ, UR16, UR13 ;  /* 0x000000103f092299 */ /* 0x000fe4000801160d */
[----:B------:R-:W-:Y:S02]  /*13c0*/  @UP0 UIADD3 UR11, UR11, UR18, URZ ;  /* 0x000000120b0b0290 */ /* 0x000fe4000fffe03f */
[----:B------:R-:W-:-:S02]  /*13d0*/  @UP0 USHF.R.S32.HI UR18, URZ, 0x1f, UR9 ;  /* 0x0000001f3f120899 */ /* 0x000fc40008011409 */
[----:B------:R-:W-:Y:S01]  /*13e0*/  @UP1 USHF.R.S32.HI UR20, URZ, 0x1f, UR9 ;  /* 0x0000001f3f141899 */ /* 0x000fe20008011409 */
[----:B------:R-:W-:Y:S01]  /*13f0*/  @UP0 ULDC.64 UR16, c[0x0][0x9b0] ;  /* 0x00026c0000100ab9 */ /* 0x000fe20000000a00 */
[----:B------:R-:W-:Y:S01]  /*1400*/  @UP1 ULDC.64 UR12, c[0x0][0x9c0] ;  /* 0x00027000000c1ab9 */ /* 0x000fe20000000a00 */
[----:B------:R-:W-:Y:S02]  /*1410*/  @UP1 UIADD3 UR15, UR15, UR19, URZ ;  /* 0x000000130f0f1290 */ /* 0x000fe4000fffe03f */
[----:B------:R-:W-:Y:S02]  /*1420*/  @UP0 UIMAD UR18, UR18, UR16, URZ ;  /* 0x00000010121202a4 */ /* 0x000fe4000f8e023f */
[----:B------:R-:W-:Y:S02]  /*1430*/  @UP1 UIMAD UR19, UR20, UR12, URZ ;  /* 0x0000000c141312a4 */ /* 0x000fe4000f8e023f */
[----:B------:R-:W-:Y:S02]  /*1440*/  @UP0 UIMAD.WIDE.U32 UR10, UR9, UR16, UR10 ;  /* 0x00000010090a02a5 */ /* 0x000fe4000f8e000a */
[----:B------:R-:W-:-:S02]  /*1450*/  @UP0 UIMAD UR17, UR9, UR17, UR18 ;  /* 0x00000011091102a4 */ /* 0x000fc4000f8e0212 */
[----:B------:R-:W-:Y:S02]  /*1460*/  @UP1 UIMAD.WIDE.U32 UR14, UR9, UR12, UR14 ;  /* 0x0000000c090e12a5 */ /* 0x000fe4000f8e000e */
[----:B------:R-:W-:Y:S02]  /*1470*/  @UP1 UIMAD UR9, UR9, UR13, UR19 ;  /* 0x0000000d090912a4 */ /* 0x000fe4000f8e0213 */
[----:B------:R-:W-:Y:S02]  /*1480*/  @UP0 UIADD3 UR11, UR11, UR17, URZ ;  /* 0x000000110b0b0290 */ /* 0x000fe4000fffe03f */
[----:B------:R-:W-:Y:S02]  /*1490*/  @UP0 ULEA UR6, UP3, UR10, UR6, 0x2 ;  /* 0x000000060a060291 */ /* 0x000fe4000f86103f */
[----:B------:R-:W-:Y:S02]  /*14a0*/  @UP1 UIADD3 UR9, UR15, UR9, URZ ;  /* 0x000000090f091290 */ /* 0x000fe4000fffe03f */
[----:B------:R-:W-:-:S02]  /*14b0*/  @UP1 ULEA UR4, UP4, UR14, UR4, 0x2 ;  /* 0x000000040e041291 */ /* 0x000fc4000f88103f */
[----:B------:R-:W-:Y:S01]  /*14c0*/  @UP0 ULEA.HI.X UR7, UR10, UR7, UR11, 0x2, UP3 ;  /* 0x000000070a070291 */ /* 0x000fe200098f140b */
[----:B------:R-:W-:Y:S01]  /*14d0*/  IMAD.U32 R4, RZ, RZ, UR6 ;  /* 0x00000006ff047e24 */ /* 0x000fe2000f8e00ff */
[----:B------:R-:W-:Y:S02]  /*14e0*/  @UP1 ULEA.HI.X UR5, UR14, UR5, UR9, 0x2, UP4 ;  /* 0x000000050e051291 */ /* 0x000fe4000a0f1409 */
[----:B------:R-:W-:Y:S01]  /*14f0*/  IMAD.U32 R6, RZ, RZ, UR4 ;  /* 0x00000004ff067e24 */ /* 0x000fe2000f8e00ff */
[----:B------:R-:W-:Y:S01]  /*1500*/  UIADD3 UR50, -UR50, UR8, URZ ;  /* 0x0000000832327290 */ /* 0x000fe2000fffe13f */
[----:B------:R-:W-:Y:S01]  /*1510*/  IMAD.U32 R5, RZ, RZ, UR7 ;  /* 0x00000007ff057e24 */ /* 0x000fe2000f8e00ff */
[----:B------:R-:W-:Y:S01]  /*1520*/  ULDC UR4, c[0x0][0x988] ;  /* 0x0002620000047ab9 */ /* 0x000fe20000000800 */
[----:B------:R-:W-:-:S03]  /*1530*/  IMAD.U32 R7, RZ, RZ, UR5 ;  /* 0x00000005ff077e24 */ /* 0x000fc6000f8e00ff */
[----:B------:R-:W2:Y:S04]  /*1540*/  @P0 LDG.E R3, desc[UR54][R4.64] ;  /* 0x0000003604030981 */ /* 0x000ea8000c1e1900 */
[----:B------:R0:W2:Y:S01]  /*1550*/  @P1 LDG.E R0, desc[UR54][R6.64] ;  /* 0x0000003606001981 */ /* 0x0000a2000c1e1900 */
[----:B------:R-:W-:Y:S01]  /*1560*/  UIADD3 UR5, UR50, 0x11f, -UR51 ;  /* 0x0000011f32057890 */ /* 0x000fe2000fffe833 */
[----:B------:R-:W-:Y:S01]  /*1570*/  PLOP3.LUT P0, PT, PT, PT, PT, 0x80, 0x0 ;  /* 0x000000000000781c */ /* 0x000fe20003f0f070 */
[----:B------:R-:W-:Y:S01]  /*1580*/  IMAD.MOV.U32 R87, RZ, RZ, RZ ;  /* 0x000000ffff577224 */ /* 0x000fe200078e00ff */
[----:B------:R-:W-:Y:S01]  /*1590*/  CS2R R8, SRZ ;  /* 0x0000000000087805 */ /* 0x000fe2000001ff00 */
[----:B------:R-:W-:Y:S01]  /*15a0*/  ULEA UR6, UR52, UR5, 0x7 ;  /* 0x0000000534067291 */ /* 0x000fe2000f8e383f */
[----:B------:R-:W-:-:S02]  /*15b0*/  CS2R R10, SRZ ;  /* 0x00000000000a7805 */ /* 0x000fc4000001ff00 */
[----:B------:R-:W-:Y:S02]  /*15c0*/  CS2R R12, SRZ ;  /* 0x00000000000c7805 */ /* 0x000fe4000001ff00 */
[----:B------:R-:W-:Y:S01]  /*15d0*/  CS2R R14, SRZ ;  /* 0x00000000000e7805 */ /* 0x000fe2000001ff00 */
[----:B------:R-:W-:Y:S01]  /*15e0*/  UIMAD.WIDE UR6, UR6, 0x66666667, URZ ;  /* 0x66666667060678a5 */ /* 0x000fe2000f8e023f */
[----:B0-----:R-:W-:Y:S02]  /*15f0*/  CS2R R6, SRZ ;  /* 0x0000000000067805 */ /* 0x001fe4000001ff00 */
[----:B------:R-:W-:Y:S02]  /*1600*/  CS2R R20, SRZ ;  /* 0x0000000000147805 */ /* 0x000fe4000001ff00 */
[----:B------:R-:W-:Y:S01]  /*1610*/  CS2R R24, SRZ ;  /* 0x0000000000187805 */ /* 0x000fe2000001ff00 */
[----:B------:R-:W-:Y:S01]  /*1620*/  USHF.R.U32.HI UR6, URZ, 0x1f, UR7 ;  /* 0x0000001f3f067899 */ /* 0x000fe20008011607 */
[----:B------:R-:W-:-:S02]  /*1630*/  CS2R R28, SRZ ;  /* 0x00000000001c7805 */ /* 0x000fc4000001ff00 */
[----:B------:R-:W-:Y:S02]  /*1640*/  CS2R R26, SRZ ;  /* 0x00000000001a7805 */ /* 0x000fe4000001ff00 */
[----:B------:R-:W-:Y:S01]  /*1650*/  CS2R R32, SRZ ;  /* 0x0000000000207805 */ /* 0x000fe2000001ff00 */
[----:B------:R-:W-:Y:S01]  /*1660*/  ULEA.HI.SX32 UR6, UR7, UR6, 0x1a ;  /* 0x0000000607067291 */ /* 0x000fe2000f8fd23f */
        /* <DEDUP_REMOVED lines=22> */
[----:B--2---:R-:W-:Y:S01]  /*17d0*/  FMUL.FTZ R0, R3, R0 ;  /* 0x0000000003007220 */ /* 0x004fe20000410000 */
[----:B------:R-:W-:-:S03]  /*17e0*/  CS2R R2, SRZ ;  /* 0x0000000000027805 */ /* 0x000fc6000001ff00 */
[----:B------:R-:W-:Y:S01]  /*17f0*/  FMUL.FTZ R0, R0, UR4 ;  /* 0x0000000400007c20 */ /* 0x000fe20008410000 */
[----:B------:R-:W-:-:S04]  /*1800*/  UIADD3 UR4, UR50, 0x9f, URZ ;  /* 0x0000009f32047890 */ /* 0x000fc8000fffe03f */
[----:B------:R-:W-:Y:S01]  /*1810*/  UIMAD.WIDE UR4, UR4, 0x66666667, URZ ;  /* 0x66666667040478a5 */ /* 0x000fe2000f8e023f */
[----:B------:R-:W-:-:S03]  /*1820*/  R2UR UR38, R0 ;  /* 0x00000000002672ca */ /* 0x000fc600000e0000 */
[----:B------:R-:W-:-:S04]  /*1830*/  USHF.R.U32.HI UR4, URZ, 0x1f, UR5 ;  /* 0x0000001f3f047899 */ /* 0x000fc80008011605 */
[----:B------:R-:W-:-:S03]  /*1840*/  ULEA.HI.SX32 UR4, UR5, UR4, 0x1a ;  /* 0x0000000405047291 */ /* 0x000fc6000f8fd23f */
[----:B------:R-:W-:Y:S01]  /*1850*/  @UP2 ULDC UR5, c[0x0][0x42c] ;  /* 0x00010b0000052ab9 */ /* 0x000fe20000000800 */
        /* <DEDUP_REMOVED lines=39> */
.L_x_2026:
        /* <DEDUP_REMOVED lines=9> */
.L_x_2167:
[----:B------:R-:W-:Y:S05]  /*1b60*/  @!P0 BRA `(.L_x_2028) ;  /* 0x0000000000048947 */ /* 0x000fea0003800000 */
[----:B------:R-:W-:Y:S01]  /*1b70*/  BPT.TRAP 0x1 ;  /* 0x000000040000795c */ /* 0x000fe20000300000 */
.L_x_2028:
[----:B------:R-:W-:Y:S02]  /*1b80*/  IMAD.U32 R2, RZ, RZ, UR56 ;  /* 0x00000038ff027e24 */ /* 0x000fe4000f8e00ff */
[----:B0-----:R-:W-:-:S03]  /*1b90*/  IMAD.U32 R3, RZ, RZ, UR46 ;  /* 0x0000002eff037e24 */ /* 0x001fc6000f8e00ff */
[----:B------:R-:W-:Y:S02]  /*1ba0*/  LEA R2, R2, UR41, 0x3 ;  /* 0x0000002902027c11 */ /* 0x000fe4000f8e18ff */
[----:B------:R-:W-:-:S04]  /*1bb0*/  SHF.L.U32 R3, R3, 0x1f, RZ ;  /* 0x0000001f03037819 */ /* 0x000fc800000006ff */
[----:B------:R0:W1:Y:S01]  /*1bc0*/  SYNCS.PHASECHK.TRANS64.TRYWAIT P2, [R2+URZ+0x29830], R3 ;  /* 0x02983003020075a7 */ /* 0x000062000804017f */
[----:B------:R-:W-:Y:S05]  /*1bd0*/  @!P0 BRA `(.L_x_2029) ;  /* 0x0000000000048947 */ /* 0x000fea0003800000 */
[----:B------:R-:W-:Y:S01]  /*1be0*/  BPT.TRAP 0x1 ;  /* 0x000000040000795c */ /* 0x000fe20000300000 */
.L_x_2029:
[----:B------:R-:W2:Y:S01]  /*1bf0*/  S2R R0, SR_TID.X ;  /* 0x0000000000007919 */ /* 0x000ea20000002100 */
[----:B------:R-:W-:Y:S01]  /*1c00*/  IMAD.MOV.U32 R87, RZ, RZ, RZ ;  /* 0x000000ffff577224 */ /* 0x000fe200078e00ff */
[----:B--2---:R-:W-:Y:S01]  /*1c10*/  LOP3.LUT P1, RZ, R0, 0x7f, RZ, 0xc0, !PT ;  /* 0x0000007f00ff7812 */ /* 0x004fe2000782c0ff */
[----:B-1----:R-:W-:-:S12]  /*1c20*/  @P2 BRA `(.L_x_2030) ;  /* 0x0000000000082947 */ /* 0x002fd80003800000 */
[----:B------:R-:W1:Y:S02]  /*1c30*/  SYNCS.PHASECHK.TRANS64.TRYWAIT P2, [R2+URZ+0x29830], R3 ;  /* 0x02983003020075a7 */ /* 0x000e64000804017f */
[----:B-1----:R-:W-:Y:S05]  /*1c40*/  @!P2 BRA `(.L_x_2031) ;  /* 0x0000011800e0a947 */ /* 0x002fea0003800000 */
.L_x_2030:
[----:B------:R-:W-:Y:S05]  /*1c50*/  WARPSYNC.ALL ;  /* 0x0000000000007948 */ /* 0x000fea0003800000 */
[----:B------:R-:W-:Y:S01]  /*1c60*/  UIADD3 UR4, UR41, 0x1a400, URZ ;  /* 0x0001a40029047890 */ /* 0x000fe2000fffe03f */
[----:B------:R-:W-:Y:S01]  /*1c70*/  WARPGROUP.ARRIVE ;  /* 0x00000000000079c5 */ /* 0x000fe20000000000 */
[----:B------:R-:W-:Y:S01]  /*1c80*/  ULOP3.LUT UR20, UR57, 0x10000, URZ, 0xfc, !UPT ;  /* 0x0001000039147892 */ /* 0x000fe2000f8efc3f */
[----:B01----:R-:W-:Y:S01]  /*1c90*/  IMAD.U32 R3, RZ, RZ, UR52 ;  /* 0x00000034ff037e24 */ /* 0x003fe2000f8e00ff */
[----:B------:R-:W-:Y:S01]  /*1ca0*/  USHF.R.U32.HI UR4, URZ, 0x4, UR4 ;  /* 0x000000043f047899 */ /* 0x000fe20008011604 */
[----:B------:R-:W-:Y:S01]  /*1cb0*/  IMAD.U32 R83, RZ, RZ, UR38 ;  /* 0x00000026ff537e24 */ /* 0x000fe2000f8e00ff */
[----:B------:R-:W-:Y:S01]  /*1cc0*/  UMOV UR25, 0x80000020 ;  /* 0x8000002000197882 */ /* 0x000fe20000000000 */
[----:B------:R-:W-:Y:S01]  /*1cd0*/  UMOV UR27, 0x80000020 ;  /* 0x80000020001b7882 */ /* 0x000fe20000000000 */
[----:B------:R-:W-:Y:S01]  /*1ce0*/  ULOP3.LUT UR4, UR4, 0x3fff, URZ, 0xc0, !UPT ;  /* 0x00003fff04047892 */ /* 0x000fe2000f8ec03f */
[----:B------:R-:W-:Y:S01]  /*1cf0*/  IMAD R12, R3, 0x80, R22 ;  /* 0x00000080030c7824 */ /* 0x000fe200078e0216 */
[----:B------:R-:W-:Y:S01]  /*1d00*/  UMOV UR24, UR20 ;  /* 0x0000001400187c82 */ /* 0x000fe20008000000 */
[----:B------:R-:W-:Y:S01]  /*1d10*/  UMOV UR5, UR25 ;  /* 0x0000001900057c82 */ /* 0x000fe20008000000 */
[----:B------:R-:W-:Y:S01]  /*1d20*/  ULOP3.LUT UR49, UR4, 0x10000, URZ, 0xfc, !UPT ;  /* 0x0001000004317892 */ /* 0x000fe2000f8efc3f */
[----:B------:R-:W-:Y:S01]  /*1d30*/  @!P1 VIADD R2, R2, 0x29840 ;  /* 0x0002984002029836 */ /* 0x000fe20000000000 */
[----:B------:R-:W-:Y:S01]  /*1d40*/  UMOV UR7, 0x80000020 ;  /* 0x8000002000077882 */ /* 0x000fe20000000000 */
[----:B------:R-:W-:Y:S01]  /*1d50*/  UMOV UR4, UR24 ;  /* 0x0000001800047c82 */ /* 0x000fe20008000000 */
[----:B------:R-:W-:Y:S01]  /*1d60*/  UIMAD UR28, UR56, 0x780, UR49 ;  /* 0x00000780381c78a4 */ /* 0x000fe2000f8e0231 */
[--C-:B------:R-:W-:Y:S01]  /*1d70*/  IMAD.MOV.U32 R86, RZ, RZ, R87.reuse ;  /* 0x000000ffff567224 */ /* 0x100fe200078e0057 */
[----:B------:R-:W-:Y:S01]  /*1d80*/  UIADD3 UR9, UR20, 0x2, URZ ;  /* 0x0000000214097890 */ /* 0x000fe2000fffe03f */
[----:B------:R-:W-:Y:S01]  /*1d90*/  @!P1 PRMT R2, RZ, 0x654, R2 ;  /* 0x00000654ff029816 */ /* 0x000fe20000000002 */
[----:B------:R-:W-:Y:S01]  /*1da0*/  UIADD3 UR6, UR28, 0x180, URZ ;  /* 0x000001801c067890 */ /* 0x000fe2000fffe03f */
[--C-:B------:R-:W-:Y:S01]  /*1db0*/  IMAD.MOV.U32 R85, RZ, RZ, R87.reuse ;  /* 0x000000ffff557224 */ /* 0x100fe200078e0057 */
[----:B------:R-:W-:Y:S01]  /*1dc0*/  UIADD3 UR8, UR28, 0x200, URZ ;  /* 0x000002001c087890 */ /* 0x000fe2000fffe03f */
[--C-:B------:R-:W-:Y:S01]  /*1dd0*/  IMAD.MOV.U32 R84, RZ, RZ, R87.reuse ;  /* 0x000000ffff547224 */ /* 0x100fe200078e0057 */
[----:B------:R-:W-:Y:S01]  /*1de0*/  UMOV UR26, UR28 ;  /* 0x0000001c001a7c82 */ /* 0x000fe20008000000 */
[----:B------:R-:W-:Y:S01]  /*1df0*/  UIADD3 UR10, UR28, 0x2, URZ ;  /* 0x000000021c0a7890 */ /* 0x000fe2000fffe03f */
[----:B------:R-:W-:Y:S01]  /*1e00*/  QGMMA.64x32x32.F32.E4M3.E4M3 R104, gdesc[UR24], RZ, !UPT, gsb0 ;  /* 0x00600000186879f3 */ /* 0x000fe2000c0008ff */
[----:B------:R-:W-:Y:S01]  /*1e10*/  UIADD3 UR26, UR28, 0x80, URZ ;  /* 0x000000801c1a7890 */ /* 0x000fe2000fffe03f */
[--C-:B------:R-:W-:Y:S01]  /*1e20*/  IMAD.MOV.U32 R82, RZ, RZ, R87.reuse ;  /* 0x000000ffff527224 */ /* 0x100fe200078e0057 */
[----:B------:R-:W-:Y:S01]  /*1e30*/  UMOV UR27, 0x80000020 ;  /* 0x80000020001b7882 */ /* 0x000fe20000000000 */
[----:B------:R-:W-:Y:S01]  /*1e40*/  UMOV UR11, 0x80000020 ;  /* 0x80000020000b7882 */ /* 0x000fe20000000000 */
[----:B------:R-:W-:Y:S01]  /*1e50*/  UIADD3 UR12, UR28, 0x202, URZ ;  /* 0x000002021c0c7890 */ /* 0x000fe2000fffe03f */
[----:B------:R-:W-:Y:S01]  /*1e60*/  IMAD.MOV.U32 R80, RZ, RZ, R87 ;  /* 0x000000ffff507224 */ /* 0x000fe200078e0057 */
[----:B------:R-:W-:-:S02]  /*1e70*/  UIADD3 UR13, UR20, 0x200, URZ ;  /* 0x00000200140d7890 */ /* 0x000fc4000fffe03f */
[----:B------:R-:W-:Y:S01]  /*1e80*/  UIADD3 UR14, UR28, 0x280, URZ ;  /* 0x000002801c0e7890 */ /* 0x000fe2000fffe03f */
[----:B------:R-:W-:Y:S01]  /*1e90*/  UMOV UR15, 0x80000020 ;  /* 0x80000020000f7882 */ /* 0x000fe20000000000 */
[----:B------:R-:W-:Y:S02]  /*1ea0*/  UIADD3 UR16, UR28, 0x282, URZ ;  /* 0x000002821c107890 */ /* 0x000fe4000fffe03f */
[----:B------:R-:W-:Y:S01]  /*1eb0*/  UIADD3 UR18, UR28, 0x402, URZ ;  /* 0x000004021c127890 */ /* 0x000fe2000fffe03f */
[----:B------:R-:W-:Y:S01]  /*1ec0*/  UMOV UR19, 0x80000020 ;  /* 0x8000002000137882 */ /* 0x000fe20000000000 */
[----:B------:R-:W-:Y:S01]  /*1ed0*/  UIADD3 UR22, UR28, 0x680, URZ ;  /* 0x000006801c167890 */ /* 0x000fe2000fffe03f */
[----:B------:R-:W-:Y:S01]  /*1ee0*/  UMOV UR23, 0x80000020 ;  /* 0x8000002000177882 */ /* 0x000fe20000000000 */
[----:B------:R-:W-:Y:S01]  /*1ef0*/  UIADD3 UR57, UR53, -0x2, URZ ;  /* 0xfffffffe35397890 */ /* 0x000fe2000fffe03f */
        /* <DEDUP_REMOVED lines=136> */
[----:B------:R-:W-:Y:S02]  /*2780*/  UIADD3 UR7, UR6, 0xa0, URZ ;  /* 0x000000a006077890 */ /* 0x000fe4000fffe03f */
[----:B------:R-:W-:-:S04]  /*2790*/  UIADD3 UR6, -UR51, 0xa1, UR6 ;  /* 0x000000a133067890 */ /* 0x000fc8000fffe106 */
[----:B------:R-:W-:Y:S02]  /*27a0*/  IMAD.U32 R6, RZ, RZ, UR7 ;  /* 0x00000007ff067e24 */ /* 0x000fe4000f8e00ff */
[----:B------:R-:W-:Y:S01]  /*27b0*/  IMAD.U32 R0, RZ, RZ, UR6 ;  /* 0x00000006ff007e24 */ /* 0x000fe2000f8e00ff */
[----:B------:R-:W-:Y:S01]  /*27c0*/  UIADD3 UR6, UR50, -UR51, URZ ;  /* 0x8000003332067290 */ /* 0x000fe2000fffe03f */
[C---:B------:R-:W-:Y:S02]  /*27d0*/  IMAD R6, R17.reuse, -0x2, R6 ;  /* 0xfffffffe11067824 */ /* 0x040fe400078e0206 */
[----:B------:R-:W-:Y:S01]  /*27e0*/  IMAD R9, R17, -0x2, R0 ;  /* 0xfffffffe11097824 */ /* 0x000fe200078e0200 */
[----:B------:R-:W-:-:S04]  /*27f0*/  ULEA UR6, UR52, UR6, 0x7 ;  /* 0x0000000634067291 */ /* 0x000fc8000f8e383f */
[----:B------:R-:W-:Y:S01]  /*2800*/  VIADDMNMX R4, R12, R9, R6, PT ;  /* 0x000000090c047246 */ /* 0x000fe20003800106 */
[----:B------:R-:W-:-:S03]  /*2810*/  UIMAD.WIDE UR6, UR6, 0x66666667, URZ ;  /* 0x66666667060678a5 */ /* 0x000fc6000f8e023f */
[C---:B------:R-:W-:Y:S01]  /*2820*/  ISETP.GT.AND P2, PT, R4.reuse, RZ, PT ;  /* 0x000000ff0400720c */ /* 0x040fe20003f44270 */
[----:B------:R-:W-:Y:S01]  /*2830*/  USHF.R.U32.HI UR6, URZ, 0x1f, UR7 ;  /* 0x0000001f3f067899 */ /* 0x000fe20008011607 */
[C---:B------:R-:W-:Y:S02]  /*2840*/  ISETP.GT.AND P3, PT, R4.reuse, 0x1, PT ;  /* 0x000000010400780c */ /* 0x040fe40003f64270 */
[----:B------:R-:W-:Y:S01]  /*2850*/  ISETP.GT.AND P4, PT, R4, 0x8, PT ;  /* 0x000000080400780c */ /* 0x000fe20003f84270 */
[----:B------:R-:W-:-:S04]  /*2860*/  ULEA.HI.SX32 UR6, UR7, UR6, 0x1a ;  /* 0x0000000607067291 */ /* 0x000fc8000f8fd23f */
[----:B------:R-:W-:-:S04]  /*2870*/  UISETP.LT.AND UP0, UPT, URZ, UR6, UPT ;  /* 0x000000063f00728c */ /* 0x000fc8000bf01270 */
[----:B------:R-:W-:-:S04]  /*2880*/  USEL UR53, URZ, UR6, !UP0 ;  /* 0x000000063f357287 */ /* 0x000fc8000c000000 */
[----:B------:R-:W-:Y:S01]  /*2890*/  UISETP.GE.AND UP0, UPT, UR57, UR53, UPT ;  /* 0x000000353900728c */ /* 0x000fe2000bf06270 */
        /* <DEDUP_REMOVED lines=92> */
[----:B------:R-:W-:Y:S01]  /*2e60*/  FMNMX.FTZ R57, R69, R0, !PT ;  /* 0x0000000045397209 */ /* 0x000fe20007810000 */
[----:B------:R-:W-:-:S02]  /*2e70*/  WARPGROUP.DEPBAR.LE gsb0, 0x0 ;  /* 0x00008000000079c5 */ /* 0x000fc40000010000 */
[----:B------:R-:W-:Y:S01]  /*2e80*/  WARPGROUP.ARRIVE ;  /* 0x00000000000079c5 */ /* 0x000fe20000000000 */
[----:B------:R-:W-:Y:S02]  /*2e90*/  FSEL R40, R40, -INF , P3 ;  /* 0xff80000028287808 */ /* 0x000fe40001800000 */
[----:B------:R-:W-:Y:S02]  /*2ea0*/  ISETP.GT.AND P3, PT, R4, 0x68, PT ;  /* 0x000000680400780c */ /* 0x000fe40003f64270 */
[----:B------:R-:W-:Y:S01]  /*2eb0*/  FSEL R41, R41, -INF , P2 ;  /* 0xff80000029297808 */ /* 0x000fe20001000000 */
[----:B------:R-:W-:Y:S01]  /*2ec0*/  QGMMA.64x32x32.F32.E4M3.E4M3 R24, gdesc[UR20], R24, gsb0 ;  /* 0x00600000141879f3 */ /* 0x000fe20008000818 */
        /* <DEDUP_REMOVED lines=22> */
[----:B------:R-:W-:Y:S01]  /*3030*/  FSEL R24, R24, -INF , P3 ;  /* 0xff80000018187808 */ /* 0x000fe20001800000 */
[----:B------:R0:W-:Y:S01]  /*3040*/  @!P1 SYNCS.ARRIVE.TRANS64.RED.A1T0 RZ, [R2+URZ], RZ ;  /* 0x000000ff02ff99a7 */ /* 0x0001e2000810043f */
        /* <DEDUP_REMOVED lines=18> */
[----:B------:R-:W-:Y:S02]  /*3170*/  FSEL R37, R37, -INF , P2 ;  /* 0xff80000025257808 */ /* 0x000fe40001000000 */
[----:B------:R-:W-:-:S04]  /*3180*/  FMNMX.FTZ R0, R36, R57, !PT ;  /* 0x0000003924007209 */ /* 0x000fc80007810000 */
[----:B------:R-:W-:-:S05]  /*3190*/  FMNMX.FTZ R8, R37, R0, !PT ;  /* 0x0000000025087209 */ /* 0x000fca0007810000 */
[----:B------:R-:W1:Y:S02]  /*31a0*/  SHFL.BFLY PT, R57, R8, 0x2, 0x1f ;  /* 0x0c401f0008397f89 */ /* 0x000e6400000e0000 */
[----:B-1----:R-:W-:-:S05]  /*31b0*/  FMNMX.FTZ R57, R8, R57, !PT ;  /* 0x0000003908397209 */ /* 0x002fca0007810000 */
[----:B------:R-:W1:Y:S02]  /*31c0*/  SHFL.BFLY PT, R0, R57, 0x1, 0x1f ;  /* 0x0c201f0039007f89 */ /* 0x000e6400000e0000 */
[----:B-1----:R-:W-:-:S04]  /*31d0*/  FMNMX.FTZ R0, R57, R0, !PT ;  /* 0x0000000039007209 */ /* 0x002fc80007810000 */
        /* <DEDUP_REMOVED lines=28> */
[--C-:B-1----:R-:W-:Y:S01]  /*33a0*/  FFMA.FTZ R14, R117, UR38, -R4.reuse ;  /* 0x00000026750e7c23 */ /* 0x102fe20008010804 */
        /* <DEDUP_REMOVED lines=23> */
[--C-:B------:R-:W-:Y:S01]  /*3520*/  FFMA.FTZ R20, R89, UR38, -R4.reuse ;  /* 0x0000002659147c23 */ /* 0x100fe20008010804 */
[----:B------:R-:W-:Y:S01]  /*3530*/  FSEL R119, R119, -INF , P2 ;  /* 0xff80000077777808 */ /* 0x000fe20001000000 */
[--C-:B------:R-:W-:Y:S01]  /*3540*/  FFMA.FTZ R37, R37, UR38, -R4.reuse ;  /* 0x0000002625257c23 */ /* 0x100fe20008010804 */
[----:B------:R-:W-:Y:S01]  /*3550*/  ISETP.GT.AND P2, PT, R6, 0x20, PT ;  /* 0x000000200600780c */ /* 0x000fe20003f44270 */
[----:B------:R-:W-:Y:S01]  /*3560*/  MUFU.EX2 R3, R3 ;  /* 0x0000000300037308 */ /* 0x000fe20000000800 */
[----:B------:R-:W-:Y:S01]  /*3570*/  FMNMX.FTZ R56, R118, R15, !PT ;  /* 0x0000000f76387209 */ /* 0x000fe20007810000 */
[----:B-1----:R-:W-:Y:S01]  /*3580*/  FFMA.FTZ R57, R21, UR38, -R4 ;  /* 0x0000002615397c23 */ /* 0x002fe20008010804 */
[----:B------:R-:W-:-:S02]  /*3590*/  ISETP.GT.AND P3, PT, R6, 0x21, PT ;  /* 0x000000210600780c */ /* 0x000fc40003f64270 */
[----:B------:R-:W-:Y:S02]  /*35a0*/  FSEL R90, R90, -INF , P2 ;  /* 0xff8000005a5a7808 */ /* 0x000fe40001000000 */
[----:B------:R-:W-:Y:S01]  /*35b0*/  FMNMX.FTZ R15, R119, R56, !PT ;  /* 0x00000038770f7209 */ /* 0x000fe20007810000 */
[----:B------:R-:W1:Y:S01]  /*35c0*/  MUFU.EX2 R8, R105 ;  /* 0x0000006900087308 */ /* 0x000e620000000800 */
[----:B------:R-:W-:Y:S02]  /*35d0*/  ISETP.GT.AND P2, PT, R6, 0x28, PT ;  /* 0x000000280600780c */ /* 0x000fe40003f44270 */
[----:B------:R-:W-:Y:S02]  /*35e0*/  FSEL R91, R91, -INF , P3 ;  /* 0xff8000005b5b7808 */ /* 0x000fe40001800000 */
[----:B------:R-:W-:Y:S02]  /*35f0*/  FMNMX.FTZ R56, R90, R15, !PT ;  /* 0x0000000f5a387209 */ /* 0x000fe40007810000 */
[----:B------:R-:W-:Y:S01]  /*3600*/  ISETP.GT.AND P3, PT, R6, 0x29, PT ;  /* 0x000000290600780c */ /* 0x000fe20003f64270 */
[----:B------:R2:W-:Y:S01]  /*3610*/  MUFU.EX2 R15, R57 ;  /* 0x00000039000f7308 */ /* 0x0005e20000000800 */
[----:B------:R-:W-:-:S02]  /*3620*/  FSEL R94, R94, -INF , P2 ;  /* 0xff8000005e5e7808 */ /* 0x000fc40001000000 */
[----:B------:R-:W-:Y:S01]  /*3630*/  FMNMX.FTZ R21, R91, R56, !PT ;  /* 0x000000385b157209 */ /* 0x000fe20007810000 */
[----:B------:R-:W-:-:S01]  /*3640*/  FFMA.FTZ R56, R93, UR38, -R4 ;  /* 0x000000265d387c23 */ /* 0x000fc20008010804 */
[----:B------:R-:W-:Y:S02]  /*3650*/  ISETP.GT.AND P2, PT, R6, 0x30, PT ;  /* 0x000000300600780c */ /* 0x000fe40003f44270 */
[----:B------:R-:W-:Y:S01]  /*3660*/  FSEL R95, R95, -INF , P3 ;  /* 0xff8000005f5f7808 */ /* 0x000fe20001800000 */
[----:B------:R-:W3:Y:S01]  /*3670*/  MUFU.EX2 R7, R7 ;  /* 0x0000000700077308 */ /* 0x000ee20000000800 */
[----:B------:R-:W-:Y:S02]  /*3680*/  FMNMX.FTZ R60, R94, R21, !PT ;  /* 0x000000155e3c7209 */ /* 0x000fe40007810000 */
[----:B------:R-:W-:Y:S02]  /*3690*/  ISETP.GT.AND P3, PT, R6, 0x31, PT ;  /* 0x000000310600780c */ /* 0x000fe40003f64270 */
[----:B------:R-:W-:-:S02]  /*36a0*/  FSEL R98, R98, -INF , P2 ;  /* 0xff80000062627808 */ /* 0x000fc40001000000 */
[----:B------:R-:W-:Y:S01]  /*36b0*/  FMNMX.FTZ R21, R95, R60, !PT ;  /* 0x0000003c5f157209 */ /* 0x000fe20007810000 */
[----:B------:R-:W-:Y:S01]  /*36c0*/  MUFU.EX2 R10, R10 ;  /* 0x0000000a000a7308 */ /* 0x000fe20000000800 */
[----:B------:R-:W-:Y:S02]  /*36d0*/  ISETP.GT.AND P2, PT, R6, 0x38, PT ;  /* 0x000000380600780c */ /* 0x000fe40003f44270 */
[----:B------:R-:W-:Y:S02]  /*36e0*/  FSEL R99, R99, -INF , P3 ;  /* 0xff80000063637808 */ /* 0x000fe40001800000 */
[----:B------:R-:W-:Y:S02]  /*36f0*/  FMNMX.FTZ R60, R98, R21, !PT ;  /* 0x00000015623c7209 */ /* 0x000fe40007810000 */
[----:B------:R-:W-:Y:S01]  /*3700*/  ISETP.GT.AND P3, PT, R6, 0x39, PT ;  /* 0x000000390600780c */ /* 0x000fe20003f64270 */
[----:B------:R4:W-:Y:S01]  /*3710*/  MUFU.EX2 R21, R73 ;  /* 0x0000004900157308 */ /* 0x0009e20000000800 */
[----:B------:R-:W-:-:S02]  /*3720*/  FSEL R102, R102, -INF , P2 ;  /* 0xff80000066667808 */ /* 0x000fc40001000000 */
[----:B--2---:R-:W-:Y:S02]  /*3730*/  FMNMX.FTZ R57, R99, R60, !PT ;  /* 0x0000003c63397209 */ /* 0x004fe40007810000 */
[----:B------:R-:W-:Y:S02]  /*3740*/  FSEL R103, R103, -INF , P3 ;  /* 0xff80000067677808 */ /* 0x000fe40001800000 */
[----:B------:R-:W-:Y:S01]  /*3750*/  ISETP.GT.AND P2, PT, R6, 0x40, PT ;  /* 0x000000400600780c */ /* 0x000fe20003f44270 */
[----:B------:R-:W-:Y:S01]  /*3760*/  MUFU.EX2 R12, R12 ;  /* 0x0000000c000c7308 */ /* 0x000fe20000000800 */
[----:B------:R-:W-:Y:S02]  /*3770*/  FMNMX.FTZ R60, R102, R57, !PT ;  /* 0x00000039663c7209 */ /* 0x000fe40007810000 */
[----:B------:R-:W-:Y:S02]  /*3780*/  ISETP.GT.AND P3, PT, R6, 0x41, PT ;  /* 0x000000410600780c */ /* 0x000fe40003f64270 */
[----:B------:R-:W-:-:S02]  /*3790*/  FSEL R64, R58, -INF , P2 ;  /* 0xff8000003a407808 */ /* 0x000fc40001000000 */
[----:B------:R-:W-:Y:S01]  /*37a0*/  FMNMX.FTZ R57, R103, R60, !PT ;  /* 0x0000003c67397209 */ /* 0x000fe20007810000 */
[----:B------:R-:W-:Y:S01]  /*37b0*/  MUFU.EX2 R11, R11 ;  /* 0x0000000b000b7308 */ /* 0x000fe20000000800 */
[----:B------:R-:W-:Y:S02]  /*37c0*/  FSEL R72, R59, -INF , P3 ;  /* 0xff8000003b487808 */ /* 0x000fe40001800000 */
[----:B------:R-:W-:Y:S02]  /*37d0*/  ISETP.GT.AND P2, PT, R6, 0x48, PT ;  /* 0x000000480600780c */ /* 0x000fe40003f44270 */
[----:B------:R-:W-:Y:S02]  /*37e0*/  FMNMX.FTZ R59, R64, R57, !PT ;  /* 0x00000039403b7209 */ /* 0x000fe40007810000 */
[----:B------:R-:W-:Y:S01]  /*37f0*/  ISETP.GT.AND P3, PT, R6, 0x49, PT ;  /* 0x000000490600780c */ /* 0x000fe20003f64270 */
[----:B------:R2:W-:Y:S01]  /*3800*/  MUFU.EX2 R57, R75 ;  /* 0x0000004b00397308 */ /* 0x0005e20000000800 */
[----:B----4-:R-:W-:-:S02]  /*3810*/  FSEL R73, R62, -INF , P2 ;  /* 0xff8000003e497808 */ /* 0x010fc40001000000 */
[----:B------:R-:W-:Y:S02]  /*3820*/  FMNMX.FTZ R60, R72, R59, !PT ;  /* 0x0000003b483c7209 */ /* 0x000fe40007810000 */
[C---:B------:R-:W-:Y:S02]  /*3830*/  ISETP.GT.AND P2, PT, R6.reuse, 0x50, PT ;  /* 0x000000500600780c */ /* 0x040fe40003f44270 */
[----:B------:R-:W-:Y:S01]  /*3840*/  FSEL R63, R63, -INF , P3 ;  /* 0xff8000003f3f7808 */ /* 0x000fe20001800000 */
[----:B------:R-:W-:Y:S01]  /*3850*/  MUFU.EX2 R14, R14 ;  /* 0x0000000e000e7308 */ /* 0x000fe20000000800 */
        /* <DEDUP_REMOVED lines=20> */
[----:B------:R-:W-:Y:S02]  /*39a0*/  ISETP.GT.AND P2, PT, R6, 0x68, PT ;  /* 0x000000680600780c */ /* 0x000fe40003f44270 */
[----:B------:R-:W-:Y:S01]  /*39b0*/  FSEL R75, R43, -INF , P3 ;  /* 0xff8000002b4b7808 */ /* 0x000fe20001800000 */
[----:B------:R-:W-:-:S01]  /*39c0*/  FFMA.FTZ R43, R81, UR38, -R4 ;  /* 0x00000026512b7c23 */ /* 0x000fc20008010804 */
[----:B----4-:R-:W-:Y:S02]  /*39d0*/  FMNMX.FTZ R76, R74, R77, !PT ;  /* 0x0000004d4a4c7209 */ /* 0x010fe40007810000 */
        /* <DEDUP_REMOVED lines=20> */
[----:B------:R-:W-:-:S02]  /*3b20*/  FSEL R55, R55, -INF , P3 ;  /* 0xff80000037377808 */ /* 0x000fc40001800000 */
[----:B------:R-:W-:Y:S01]  /*3b30*/  ISETP.GT.AND P2, PT, R6, 0x80, PT ;  /* 0x000000800600780c */ /* 0x000fe20003f44270 */
[----:B------:R-:W-:Y:S01]  /*3b40*/  MUFU.EX2 R5, R5 ;  /* 0x0000000500057308 */ /* 0x000fe20000000800 */
[----:B------:R-:W-:Y:S02]  /*3b50*/  FMNMX.FTZ R76, R54, R61, !PT ;  /* 0x0000003d364c7209 */ /* 0x000fe40007810000 */
[----:B------:R-:W-:Y:S02]  /*3b60*/  ISETP.GT.AND P3, PT, R6, 0x81, PT ;  /* 0x000000810600780c */ /* 0x000fe40003f64270 */
[----:B------:R-:W-:Y:S02]  /*3b70*/  FSEL R61, R26, -INF , P2 ;  /* 0xff8000001a3d7808 */ /* 0x000fe40001000000 */
[----:B------:R-:W-:Y:S01]  /*3b80*/  FMNMX.FTZ R76, R55, R76, !PT ;  /* 0x0000004c374c7209 */ /* 0x000fe20007810000 */
[----:B------:R2:W-:Y:S01]  /*3b90*/  MUFU.EX2 R26, R78 ;  /* 0x0000004e001a7308 */ /* 0x0005e20000000800 */
[----:B------:R-:W-:-:S02]  /*3ba0*/  ISETP.GT.AND P2, PT, R6, 0x88, PT ;  /* 0x000000880600780c */ /* 0x000fc40003f44270 */
[----:B------:R-:W-:Y:S01]  /*3bb0*/  FSEL R65, R27, -INF , P3 ;  /* 0xff8000001b417808 */ /* 0x000fe20001800000 */
[----:B------:R-:W-:-:S01]  /*3bc0*/  FFMA.FTZ R27, R68, UR38, -R4 ;  /* 0x00000026441b7c23 */ /* 0x000fc20008010804 */
[----:B------:R-:W-:Y:S02]  /*3bd0*/  FMNMX.FTZ R76, R61, R76, !PT ;  /* 0x0000004c3d4c7209 */ /* 0x000fe40007810000 */
[----:B------:R-:W-:Y:S01]  /*3be0*/  ISETP.GT.AND P3, PT, R6, 0x89, PT ;  /* 0x000000890600780c */ /* 0x000fe20003f64270 */
[----:B------:R-:W-:Y:S01]  /*3bf0*/  MUFU.EX2 R24, R24 ;  /* 0x0000001800187308 */ /* 0x000fe20000000800 */
[----:B------:R-:W-:Y:S01]  /*3c00*/  FSEL R68, R30, -INF , P2 ;  /* 0xff8000001e447808 */ /* 0x000fe20001000000 */
[----:B------:R-:W-:Y:S01]  /*3c10*/  FFMA.FTZ R30, R69, UR38, -R4 ;  /* 0x00000026451e7c23 */ /* 0x000fe20008010804 */
[----:B------:R-:W-:Y:S02]  /*3c20*/  FMNMX.FTZ R77, R65, R76, !PT ;  /* 0x0000004c414d7209 */ /* 0x000fe40007810000 */
[----:B------:R-:W-:-:S02]  /*3c30*/  ISETP.GT.AND P2, PT, R6, 0x90, PT ;  /* 0x000000900600780c */ /* 0x000fc40003f44270 */
[----:B------:R-:W-:Y:S01]  /*3c40*/  FSEL R76, R31, -INF , P3 ;  /* 0xff8000001f4c7808 */ /* 0x000fe20001800000 */
[--C-:B------:R-:W-:Y:S01]  /*3c50*/  FFMA.FTZ R31, R40, UR38, -R4.reuse ;  /* 0x00000026281f7c23 */ /* 0x100fe20008010804 */
[----:B------:R-:W-:Y:S01]  /*3c60*/  FMNMX.FTZ R77, R68, R77, !PT ;  /* 0x0000004d444d7209 */ /* 0x000fe20007810000 */
[----:B------:R-:W-:Y:S01]  /*3c70*/  FFMA.FTZ R40, R45, UR38, -R4 ;  /* 0x000000262d287c23 */ /* 0x000fe20008010804 */
[----:B------:R-:W-:Y:S01]  /*3c80*/  FSEL R69, R34, -INF , P2 ;  /* 0xff80000022457808 */ /* 0x000fe20001000000 */
[----:B------:R-:W-:Y:S01]  /*3c90*/  IMAD.U32 R45, RZ, RZ, UR38 ;  /* 0x00000026ff2d7e24 */ /* 0x000fe2000f8e00ff */
[----:B------:R-:W-:Y:S01]  /*3ca0*/  ISETP.GT.AND P3, PT, R6, 0x91, PT ;  /* 0x000000910600780c */ /* 0x000fe20003f64270 */
[----:B------:R-:W-:Y:S01]  /*3cb0*/  MUFU.EX2 R27, R27 ;  /* 0x0000001b001b7308 */ /* 0x000fe20000000800 */
[----:B------:R-:W-:Y:S02]  /*3cc0*/  FMNMX.FTZ R34, R76, R77, !PT ;  /* 0x0000004d4c227209 */ /* 0x000fe40007810000 */
[----:B------:R-:W-:-:S02]  /*3cd0*/  ISETP.GT.AND P2, PT, R6, 0x98, PT ;  /* 0x000000980600780c */ /* 0x000fc40003f44270 */
[----:B------:R-:W-:Y:S02]  /*3ce0*/  FSEL R77, R35, -INF , P3 ;  /* 0xff800000234d7808 */ /* 0x000fe40001800000 */
[----:B------:R-:W-:Y:S01]  /*3cf0*/  FMNMX.FTZ R34, R69, R34, !PT ;  /* 0x0000002245227209 */ /* 0x000fe20007810000 */
[----:B------:R-:W-:Y:S01]  /*3d00*/  MUFU.EX2 R30, R30 ;  /* 0x0000001e001e7308 */ /* 0x000fe20000000800 */
[----:B------:R-:W-:Y:S02]  /*3d10*/  ISETP.GT.AND P3, PT, R6, 0x99, PT ;  /* 0x000000990600780c */ /* 0x000fe40003f64270 */
[----:B--2---:R-:W-:Y:S01]  /*3d20*/  FSEL R78, R38, -INF , P2 ;  /* 0xff800000264e7808 */ /* 0x004fe20001000000 */
[----:B------:R-:W-:-:S01]  /*3d30*/  FFMA.FTZ R38, R48, UR38, -R4 ;  /* 0x0000002630267c23 */ /* 0x000fc20008010804 */
[----:B------:R-:W-:Y:S01]  /*3d40*/  FMNMX.FTZ R35, R77, R34, !PT ;  /* 0x000000224d237209 */ /* 0x000fe20007810000 */
[----:B------:R-:W-:-:S01]  /*3d50*/  FFMA.FTZ R34, R41, UR38, -R4 ;  /* 0x0000002629227c23 */ /* 0x000fc20008010804 */
[----:B------:R-:W-:Y:S01]  /*3d60*/  FSEL R79, R39, -INF , P3 ;  /* 0xff800000274f7808 */ /* 0x000fe20001800000 */
[----:B------:R-:W-:-:S01]  /*3d70*/  FFMA.FTZ R39, R49, UR38, -R4 ;  /* 0x0000002631277c23 */ /* 0x000fc20008010804 */
[----:B------:R-:W-:Y:S01]  /*3d80*/  FMNMX.FTZ R6, R78, R35, !PT ;  /* 0x000000234e067209 */ /* 0x000fe20007810000 */
[----:B------:R-:W-:-:S01]  /*3d90*/  FFMA.FTZ R35, R44, UR38, -R4 ;  /* 0x000000262c237c23 */ /* 0x000fc20008010804 */
[--C-:B------:R-:W-:Y:S01]  /*3da0*/  FFMA.FTZ R41, R52, UR38, -R4.reuse ;  /* 0x0000002634297c23 */ /* 0x100fe20008010804 */
[----:B------:R-:W-:-:S01]  /*3db0*/  FFMA.FTZ R44, R53, UR38, -R4 ;  /* 0x00000026352c7c23 */ /* 0x000fc20008010804 */
[----:B------:R-:W-:Y:S01]  /*3dc0*/  FMNMX.FTZ R6, R79, R6, !PT ;  /* 0x000000064f067209 */ /* 0x000fe20007810000 */
[----:B-1----:R-:W-:-:S01]  /*3dd0*/  FADD.FTZ R52, R3, R8 ;  /* 0x0000000803347221 */ /* 0x002fc20000010000 */
[----:B------:R-:W-:Y:S03]  /*3de0*/  MUFU.EX2 R31, R31 ;  /* 0x0000001f001f7308 */ /* 0x000fe60000000800 */
[----:B------:R-:W1:Y:S01]  /*3df0*/  SHFL.BFLY PT, R81, R6, 0x2, 0x1f ;  /* 0x0c401f0006517f89 */ /* 0x000e6200000e0000 */
[----:B---3--:R-:W-:-:S04]  /*3e00*/  FADD.FTZ R53, R7, R52 ;  /* 0x0000003407357221 */ /* 0x008fc80000010000 */
[----:B------:R-:W-:Y:S08]  /*3e10*/  MUFU.EX2 R34, R34 ;  /* 0x0000002200227308 */ /* 0x000ff00000000800 */
        /* <DEDUP_REMOVED lines=9> */
[----:B------:R-:W-:Y:S01]  /*3eb0*/  IMAD.MOV.U32 R81, RZ, RZ, R87 ;  /* 0x000000ffff517224 */ /* 0x000fe200078e0057 */
[C---:B------:R-:W-:Y:S01]  /*3ec0*/  FSETP.NEU.FTZ.AND P2, PT, R6.reuse, -INF , PT ;  /* 0xff8000000600780b */ /* 0x040fe20003f5d000 */
[----:B------:R-:W-:-:S05]  /*3ed0*/  FFMA.FTZ R45, R6, R45, -8 ;  /* 0xc1000000062d7423 */ /* 0x000fca000001002d */
[----:B------:R-:W-:Y:S01]  /*3ee0*/  MUFU.EX2 R25, R25 ;  /* 0x0000001900197308 */ /* 0x000fe20000000800 */
[----:B------:R-:W-:Y:S02]  /*3ef0*/  FSEL R4, R45, RZ, P2 ;  /* 0x000000ff2d047208 */ /* 0x000fe40001000000 */
        /* <DEDUP_REMOVED lines=48> */
[----:B---3--:R-:W-:-:S01]  /*4200*/  FADD.FTZ R49, R111, R52 ;  /* 0x000000346f317221 */ /* 0x008fc20000010000 */
[----:B------:R-:W-:Y:S01]  /*4210*/  FFMA.FTZ R79, R79, UR38, -R4 ;  /* 0x000000264f4f7c23 */ /* 0x000fe20008010804 */
[----:B------:R-:W-:-:S04]  /*4220*/  F2FP.SATFINITE.E4M3.F32.PACK_AB_MERGE_C R110, R111, R110, RZ ;  /* 0x0000006e6f6e723e */ /* 0x000fc800048070ff */
[----:B------:R-:W-:Y:S01]  /*4230*/  F2FP.SATFINITE.E4M3.F32.PACK_AB_MERGE_C R185, R107, R106, R110 ;  /* 0x0000006a6bb9723e */ /* 0x000fe2000480706e */
[----:B------:R-:W2:Y:S01]  /*4240*/  MUFU.EX2 R118, R118 ;  /* 0x0000007600767308 */ /* 0x000ea20000000800 */
[----:B0-----:R-:W-:-:S07]  /*4250*/  FADD.FTZ R2, R114, R49 ;  /* 0x0000003172027221 */ /* 0x001fce0000010000 */
[----:B------:R-:W0:Y:S01]  /*4260*/  MUFU.EX2 R119, R119 ;  /* 0x0000007700777308 */ /* 0x000e220000000800 */
[----:B-1----:R-:W-:-:S07]  /*4270*/  FADD.FTZ R49, R115, R2 ;  /* 0x0000000273317221 */ /* 0x002fce0000010000 */
[----:B------:R1:W-:Y:S01]  /*4280*/  MUFU.EX2 R45, R72 ;  /* 0x00000048002d7308 */ /* 0x0003e20000000800 */
[----:B--2---:R-:W-:-:S07]  /*4290*/  FADD.FTZ R2, R118, R49 ;  /* 0x0000003176027221 */ /* 0x004fce0000010000 */
[----:B------:R-:W2:Y:S01]  /*42a0*/  MUFU.EX2 R90, R90 ;  /* 0x0000005a005a7308 */ /* 0x000ea20000000800 */
[----:B-1----:R-:W-:-:S01]  /*42b0*/  FADD.FTZ R72, R10, R53 ;  /* 0x000000350a487221 */ /* 0x002fc20000010000 */
[C---:B0-----:R-:W-:Y:S01]  /*42c0*/  FADD.FTZ R49, R119.reuse, R2 ;  /* 0x0000000277317221 */ /* 0x041fe20000010000 */
[----:B------:R-:W-:Y:S02]  /*42d0*/  F2FP.SATFINITE.E4M3.F32.PACK_AB_MERGE_C R118, R119, R118, RZ ;  /* 0x000000767776723e */ /* 0x000fe400048070ff */
[----:B------:R-:W-:Y:S01]  /*42e0*/  FADD.FTZ R53, R9, R72 ;  /* 0x0000004809357221 */ /* 0x000fe20000010000 */
[----:B------:R-:W-:Y:S01]  /*42f0*/  IMAD.MOV.U32 R72, RZ, RZ, R87 ;  /* 0x000000ffff487224 */ /* 0x000fe200078e0057 */
[----:B------:R-:W-:Y:S01]  /*4300*/  F2FP.SATFINITE.E4M3.F32.PACK_AB_MERGE_C R187, R115, R114, R118 ;  /* 0x0000007273bb723e */ /* 0x000fe20004807076 */
[----:B------:R-:W0:Y:S01]  /*4310*/  MUFU.EX2 R91, R91 ;  /* 0x0000005b005b7308 */ /* 0x000e220000000800 */
[----:B------:R-:W-:-:S04]  /*4320*/  FADD.FTZ R52, R12, R53 ;  /* 0x000000350c347221 */ /* 0x000fc80000010000 */
[----:B------:R-:W-:-:S03]  /*4330*/  FADD.FTZ R53, R11, R52 ;  /* 0x000000340b357221 */ /* 0x000fc60000010000 */
[----:B------:R-:W1:Y:S01]  /*4340*/  MUFU.EX2 R94, R94 ;  /* 0x0000005e005e7308 */ /* 0x000e620000000800 */
[----:B------:R-:W-:-:S01]  /*4350*/  FADD.FTZ R52, R14, R53 ;  /* 0x000000350e347221 */ /* 0x000fc20000010000 */
[----:B--2---:R-:W-:Y:S01]  /*4360*/  FADD.FTZ R2, R90, R49 ;  /* 0x000000315a027221 */ /* 0x004fe20000010000 */
[----:B------:R-:W-:Y:S02]  /*4370*/  F2FP.SATFINITE.E4M3.F32.PACK_AB_MERGE_C R14, R14, R11, RZ ;  /* 0x0000000b0e0e723e */ /* 0x000fe400048070ff */
[----:B------:R-:W-:Y:S02]  /*4380*/  FADD.FTZ R53, R13, R52 ;  /* 0x000000340d357221 */ /* 0x000fe40000010000 */
[----:B------:R-:W-:Y:S01]  /*4390*/  F2FP.SATFINITE.E4M3.F32.PACK_AB_MERGE_C R186, R12, R9, R14 ;  /* 0x000000090cba723e */ /* 0x000fe2000480700e */
[----:B------:R-:W2:Y:S01]  /*43a0*/  MUFU.EX2 R95, R95 ;  /* 0x0000005f005f7308 */ /* 0x000ea20000000800 */
[----:B------:R-:W-:-:S01]  /*43b0*/  FADD.FTZ R52, R20, R53 ;  /* 0x0000003514347221 */ /* 0x000fc20000010000 */
[----:B0-----:R-:W-:-:S03]  /*43c0*/  FADD.FTZ R49, R91, R2 ;  /* 0x000000025b317221 */ /* 0x001fc60000010000 */
[----:B------:R-:W-:Y:S01]  /*43d0*/  FADD.FTZ R53, R15, R52 ;  /* 0x000000340f357221 */ /* 0x000fe20000010000 */
[----:B------:R-:W-:Y:S02]  /*43e0*/  F2FP.SATFINITE.E4M3.F32.PACK_AB_MERGE_C R15, R56, R15, RZ ;  /* 0x0000000f380f723e */ /* 0x000fe400048070ff */
[----:B------:R-:W0:Y:S01]  /*43f0*/  MUFU.EX2 R98, R98 ;  /* 0x0000006200627308 */ /* 0x000e220000000800 */
[----:B-1----:R-:W-:-:S01]  /*4400*/  FADD.FTZ R2, R94, R49 ;  /* 0x000000315e027221 */ /* 0x002fc20000010000 */
[----:B------:R-:W-:Y:S01]  /*4410*/  FADD.FTZ R52, R56, R53 ;  /* 0x0000003538347221 */ /* 0x000fe20000010000 */
[----:B------:R-:W-:Y:S01]  /*4420*/  F2FP.SATFINITE.E4M3.F32.PACK_AB_MERGE_C R180, R20, R13, R15 ;  /* 0x0000000d14b4723e */ /* 0x000fe2000480700f */
[----:B------:R-:W-:Y:S02]  /*4430*/  IMAD.MOV.U32 R56, RZ, RZ, R87 ;  /* 0x000000ffff387224 */ /* 0x000fe400078e0057 */
[----:B------:R-:W-:-:S02]  /*4440*/  FADD.FTZ R53, R21, R52 ;  /* 0x0000003415357221 */ /* 0x000fc40000010000 */
[----:B------:R-:W1:Y:S01]  /*4450*/  MUFU.EX2 R99, R99 ;  /* 0x0000006300637308 */ /* 0x000e620000000800 */
[----:B--2---:R-:W-:-:S01]  /*4460*/  FADD.FTZ R49, R95, R2 ;  /* 0x000000025f317221 */ /* 0x004fc20000010000 */
[----:B------:R-:W-:Y:S01]  /*4470*/  FADD.FTZ R52, R58, R53 ;  /* 0x000000353a347221 */ /* 0x000fe20000010000 */
[----:B------:R-:W-:-:S03]  /*4480*/  F2FP.SATFINITE.E4M3.F32.PACK_AB_MERGE_C R94, R95, R94, RZ ;  /* 0x0000005e5f5e723e */ /* 0x000fc600048070ff */
[----:B------:R-:W-:Y:S01]  /*4490*/  FADD.FTZ R53, R57, R52 ;  /* 0x0000003439357221 */ /* 0x000fe20000010000 */
[----:B------:R-:W-:Y:S01]  /*44a0*/  F2FP.SATFINITE.E4M3.F32.PACK_AB_MERGE_C R52, R10, R7, RZ ;  /* 0x000000070a34723e */ /* 0x000fe200048070ff */
[----:B------:R-:W2:Y:S01]  /*44b0*/  MUFU.EX2 R102, R102 ;  /* 0x0000006600667308 */ /* 0x000ea20000000800 */
[----:B0-----:R-:W-:-:S01]  /*44c0*/  FADD.FTZ R2, R98, R49 ;  /* 0x0000003162027221 */ /* 0x001fc20000010000 */
[----:B------:R-:W-:Y:S01]  /*44d0*/  FADD.FTZ R4, R60, R53 ;  /* 0x000000353c047221 */ /* 0x000fe20000010000 */
[----:B------:R-:W-:Y:S01]  /*44e0*/  F2FP.SATFINITE.E4M3.F32.PACK_AB_MERGE_C R184, R8, R3, R52 ;  /* 0x0000000308b8723e */ /* 0x000fe20004807034 */
[--C-:B------:R-:W-:Y:S01]  /*44f0*/  IMAD.MOV.U32 R53, RZ, RZ, R87.reuse ;  /* 0x000000ffff357224 */ /* 0x100fe200078e0057 */
[----:B------:R-:W-:Y:S01]  /*4500*/  F2FP.SATFINITE.E4M3.F32.PACK_AB_MERGE_C R57, R60, R57, RZ ;  /* 0x000000393c39723e */ /* 0x000fe200048070ff */
[----:B------:R-:W-:Y:S01]  /*4510*/  IMAD.MOV.U32 R60, RZ, RZ, R87 ;  /* 0x000000ffff3c7224 */ /* 0x000fe200078e0057 */
[----:B------:R-:W-:Y:S01]  /*4520*/  F2FP.SATFINITE.E4M3.F32.PACK_AB_MERGE_C R181, R91, R90, R94 ;  /* 0x0000005a5bb5723e */ /* 0x000fe2000480705e */
[----:B------:R-:W0:Y:S01]  /*4530*/  MUFU.EX2 R103, R103 ;  /* 0x0000006700677308 */ /* 0x000e220000000800 */
[----:B-1----:R-:W-:-:S01]  /*4540*/  FADD.FTZ R49, R99, R2 ;  /* 0x0000000263317221 */ /* 0x002fc20000010000 */
[----:B------:R-:W-:Y:S01]  /*4550*/  F2FP.SATFINITE.E4M3.F32.PACK_AB_MERGE_C R182, R58, R21, R57 ;  /* 0x000000153ab6723e */ /* 0x000fe20004807039 */
[----:B------:R-:W-:-:S02]  /*4560*/  IMAD.MOV.U32 R58, RZ, RZ, R87 ;  /* 0x000000ffff3a7224 */ /* 0x000fc400078e0057 */
[--C-:B------:R-:W-:Y:S02]  /*4570*/  IMAD.MOV.U32 R57, RZ, RZ, R87.reuse ;  /* 0x000000ffff397224 */ /* 0x100fe400078e0057 */
[----:B------:R-:W-:Y:S01]  /*4580*/  IMAD.MOV.U32 R52, RZ, RZ, R87 ;  /* 0x000000ffff347224 */ /* 0x000fe200078e0057 */
[----:B------:R-:W1:Y:S01]  /*4590*/  MUFU.EX2 R64, R64 ;  /* 0x0000004000407308 */ /* 0x000e620000000800 */
[----:B--2---:R-:W-:-:S01]  /*45a0*/  FADD.FTZ R2, R102, R49 ;  /* 0x0000003166027221 */ /* 0x004fc20000010000 */
[----:B------:R-:W-:-:S04]  /*45b0*/  FADD.FTZ R49, R59, R4 ;  /* 0x000000043b317221 */ /* 0x000fc80000010000 */
[----:B------:R-:W-:Y:S01]  /*45c0*/  FADD.FTZ R4, R42, R49 ;  /* 0x000000312a047221 */ /* 0x000fe20000010000 */
[----:B------:R-:W-:Y:S01]  /*45d0*/  IMAD.MOV.U32 R49, RZ, RZ, R87 ;  /* 0x000000ffff317224 */ /* 0x000fe200078e0057 */
[----:B------:R-:W2:Y:S01]  /*45e0*/  MUFU.EX2 R73, R73 ;  /* 0x0000004900497308 */ /* 0x000ea20000000800 */
[----:B0-----:R-:W-:-:S01]  /*45f0*/  FADD.FTZ R7, R103, R2 ;  /* 0x0000000267077221 */ /* 0x001fc20000010000 */
[----:B------:R-:W-:-:S04]  /*4600*/  F2FP.SATFINITE.E4M3.F32.PACK_AB_MERGE_C R102, R103, R102, RZ ;  /* 0x000000666766723e */ /* 0x000fc800048070ff */
[----:B------:R-:W-:Y:S02]  /*4610*/  F2FP.SATFINITE.E4M3.F32.PACK_AB_MERGE_C R183, R99, R98, R102 ;  /* 0x0000006263b7723e */ /* 0x000fe40004807066 */
[----:B------:R0:W3:Y:S01]  /*4620*/  MUFU.EX2 R48, R63 ;  /* 0x0000003f00307308 */ /* 0x0000e20000000800 */
[----:B-1----:R-:W-:-:S01]  /*4630*/  FADD.FTZ R2, R64, R7 ;  /* 0x0000000740027221 */ /* 0x002fc20000010000 */
[----:B------:R-:W-:Y:S01]  /*4640*/  FADD.FTZ R7, R43, R4 ;  /* 0x000000042b077221 */ /* 0x000fe20000010000 */
[----:B------:R-:W-:Y:S02]  /*4650*/  F2FP.SATFINITE.E4M3.F32.PACK_AB_MERGE_C R43, R46, R43, RZ ;  /* 0x0000002b2e2b723e */ /* 0x000fe400048070ff */
[----:B------:R-:W-:Y:S02]  /*4660*/  FADD.FTZ R2, R45, R2 ;  /* 0x000000022d027221 */ /* 0x000fe40000010000 */
[----:B------:R-:W-:Y:S01]  /*4670*/  F2FP.SATFINITE.E4M3.F32.PACK_AB_MERGE_C R176, R42, R59, R43 ;  /* 0x0000003b2ab0723e */ /* 0x000fe2000480702b */
[----:B------:R-:W1:Y:S01]  /*4680*/  MUFU.EX2 R66, R66 ;  /* 0x0000004200427308 */ /* 0x000e620000000800 */
[----:B--2---:R-:W-:-:S01]  /*4690*/  FADD.FTZ R11, R73, R2 ;  /* 0x00000002490b7221 */ /* 0x004fc20000010000 */
[----:B------:R-:W-:Y:S01]  /*46a0*/  FADD.FTZ R2, R46, R7 ;  /* 0x000000072e027221 */ /* 0x000fe20000010000 */
[----:B0-----:R-:W-:-:S02]  /*46b0*/  IMAD.MOV.U32 R63, RZ, RZ, R87 ;  /* 0x000000ffff3f7224 */ /* 0x001fc400078e0057 */
[----:B------:R-:W-:Y:S02]  /*46c0*/  IMAD.MOV.U32 R59, RZ, RZ, R87 ;  /* 0x000000ffff3b7224 */ /* 0x000fe400078e0057 */
[----:B------:R-:W-:-:S01]  /*46d0*/  FADD.FTZ R7, R5, R2 ;  /* 0x0000000205077221 */ /* 0x000fc20000010000 */
[----:B------:R-:W-:Y:S01]  /*46e0*/  IMAD.MOV.U32 R46, RZ, RZ, R87 ;  /* 0x000000ffff2e7224 */ /* 0x000fe200078e0057 */
[----:B------:R-:W0:Y:S01]  /*46f0*/  MUFU.EX2 R67, R67 ;  /* 0x0000004300437308 */ /* 0x000e220000000800 */
[----:B---3--:R-:W-:-:S01]  /*4700*/  FADD.FTZ R11, R48, R11 ;  /* 0x0000000b300b7221 */ /* 0x008fc20000010000 */
[----:B------:R-:W-:Y:S01]  /*4710*/  FADD.FTZ R10, R26, R7 ;  /* 0x000000071a0a7221 */ /* 0x000fe20000010000 */
[----:B------:R-:W-:Y:S01]  /*4720*/  F2FP.SATFINITE.E4M3.F32.PACK_AB_MERGE_C R48, R48, R73, RZ ;  /* 0x000000493030723e */ /* 0x000fe200048070ff */
[----:B------:R-:W-:Y:S02]  /*4730*/  IMAD.MOV.U32 R73, RZ, RZ, R87 ;  /* 0x000000ffff497224 */ /* 0x000fe400078e0057 */
[----:B------:R-:W-:-:S01]  /*4740*/  FADD.FTZ R7, R27, R10 ;  /* 0x0000000a1b077221 */ /* 0x000fc20000010000 */
[----:B------:R-:W-:Y:S01]  /*4750*/  F2FP.SATFINITE.E4M3.F32.PACK_AB_MERGE_C R27, R30, R27, RZ ;  /* 0x0000001b1e1b723e */ /* 0x000fe200048070ff */
[----:B------:R-:W2:Y:S01]  /*4760*/  MUFU.EX2 R70, R70 ;  /* 0x0000004600467308 */ /* 0x000ea20000000800 */
[----:B-1----:R-:W-:-:S01]  /*4770*/  FADD.FTZ R4, R66, R11 ;  /* 0x0000000b42047221 */ /* 0x002fc20000010000 */
[----:B------:R-:W-:Y:S01]  /*4780*/  FADD.FTZ R30, R30, R7 ;  /* 0x000000071e1e7221 */ /* 0x000fe20000010000 */
[----:B------:R-:W-:Y:S01]  /*4790*/  F2FP.SATFINITE.E4M3.F32.PACK_AB_MERGE_C R178, R26, R5, R27 ;  /* 0x000000051ab2723e */ /* 0x000fe2000480701b */
[--C-:B------:R-:W-:Y:S01]  /*47a0*/  IMAD.MOV.U32 R43, RZ, RZ, R87.reuse ;  /* 0x000000ffff2b7224 */ /* 0x100fe200078e0057 */
[----:B------:R-:W-:Y:S01]  /*47b0*/  F2FP.SATFINITE.E4M3.F32.PACK_AB_MERGE_C R177, R45, R64, R48 ;  /* 0x000000402db1723e */ /* 0x000fe20004807030 */
[----:B------:R-:W-:-:S02]  /*47c0*/  IMAD.MOV.U32 R64, RZ, RZ, R87 ;  /* 0x000000ffff407224 */ /* 0x000fc400078e0057 */
[----:B------:R-:W1:Y:S01]  /*47d0*/  MUFU.EX2 R71, R71 ;  /* 0x0000004700477308 */ /* 0x000e620000000800 */
[----:B0-----:R-:W-:-:S01]  /*47e0*/  FADD.FTZ R3, R67, R4 ;  /* 0x0000000443037221 */ /* 0x001fc20000010000 */
[--C-:B------:R-:W-:Y:S02]  /*47f0*/  IMAD.MOV.U32 R48, RZ, RZ, R87.reuse ;  /* 0x000000ffff307224 */ /* 0x100fe400078e0057 */
[--C-:B------:R-:W-:Y:S02]  /*4800*/  IMAD.MOV.U32 R45, RZ, RZ, R87.reuse ;  /* 0x000000ffff2d7224 */ /* 0x100fe400078e0057 */
[----:B------:R-:W-:Y:S02]  /*4810*/  IMAD.MOV.U32 R42, RZ, RZ, R87 ;  /* 0x000000ffff2a7224 */ /* 0x000fe400078e0057 */
[----:B------:R-:W0:Y:S01]  /*4820*/  MUFU.EX2 R74, R74 ;  /* 0x0000004a004a7308 */ /* 0x000e220000000800 */
[----:B--2---:R-:W-:-:S01]  /*4830*/  FADD.FTZ R4, R70, R3 ;  /* 0x0000000346047221 */ /* 0x004fc20000010000 */
[----:B------:R-:W-:Y:S01]  /*4840*/  FADD.FTZ R3, R31, R30 ;  /* 0x0000001e1f037221 */ /* 0x000fe20000010000 */
[----:B------:R-:W-:-:S02]  /*4850*/  IMAD.MOV.U32 R30, RZ, RZ, R87 ;  /* 0x000000ffff1e7224 */ /* 0x000fc400078e0057 */
[----:B------:R-:W-:Y:S02]  /*4860*/  IMAD.MOV.U32 R27, RZ, RZ, R87 ;  /* 0x000000ffff1b7224 */ /* 0x000fe400078e0057 */
[----:B------:R-:W-:-:S01]  /*4870*/  FADD.FTZ R8, R34, R3 ;  /* 0x0000000322087221 */ /* 0x000fc20000010000 */
[----:B------:R-:W-:Y:S01]  /*4880*/  IMAD.MOV.U32 R26, RZ, RZ, R87 ;  /* 0x000000ffff1a7224 */ /* 0x000fe200078e0057 */
[----:B------:R-:W2:Y:S01]  /*4890*/  MUFU.EX2 R75, R75 ;  /* 0x0000004b004b7308 */ /* 0x000ea20000000800 */
[C---:B-1----:R-:W-:Y:S01]  /*48a0*/  F2FP.SATFINITE.E4M3.F32.PACK_AB_MERGE_C R70, R71.reuse, R70, RZ ;  /* 0x000000464746723e */ /* 0x042fe200048070ff */
[----:B------:R-:W-:Y:S01]  /*48b0*/  FADD.FTZ R71, R71, R4 ;  /* 0x0000000447477221 */ /* 0x000fe20000010000 */
[----:B------:R-:W-:-:S01]  /*48c0*/  FADD.FTZ R9, R35, R8 ;  /* 0x0000000823097221 */ /* 0x000fc20000010000 */
[C---:B------:R-:W-:Y:S02]  /*48d0*/  F2FP.SATFINITE.E4M3.F32.PACK_AB_MERGE_C R35, R40.reuse, R35, RZ ;  /* 0x000000232823723e */ /* 0x040fe400048070ff */
[----:B------:R-:W-:Y:S01]  /*48e0*/  F2FP.SATFINITE.E4M3.F32.PACK_AB_MERGE_C R179, R67, R66, R70 ;  /* 0x0000004243b3723e */ /* 0x000fe20004807046 */
[----:B------:R-:W-:Y:S01]  /*48f0*/  FADD.FTZ R9, R40, R9 ;  /* 0x0000000928097221 */ /* 0x000fe20000010000 */
[----:B------:R-:W1:Y:S01]  /*4900*/  MUFU.EX2 R62, R62 ;  /* 0x0000003e003e7308 */ /* 0x000e620000000800 */
[----:B0-----:R-:W-:-:S01]  /*4910*/  FADD.FTZ R4, R74, R71 ;  /* 0x000000474a047221 */ /* 0x001fc20000010000 */
[----:B------:R-:W-:Y:S01]  /*4920*/  F2FP.SATFINITE.E4M3.F32.PACK_AB_MERGE_C R172, R34, R31, R35 ;  /* 0x0000001f22ac723e */ /* 0x000fe20004807023 */
[----:B------:R-:W-:-:S02]  /*4930*/  IMAD.MOV.U32 R71, RZ, RZ, R87 ;  /* 0x000000ffff477224 */ /* 0x000fc400078e0057 */
[--C-:B------:R-:W-:Y:S02]  /*4940*/  IMAD.MOV.U32 R70, RZ, RZ, R87.reuse ;  /* 0x000000ffff467224 */ /* 0x100fe400078e0057 */
[----:B------:R-:W-:Y:S01]  /*4950*/  IMAD.MOV.U32 R67, RZ, RZ, R87 ;  /* 0x000000ffff437224 */ /* 0x000fe200078e0057 */
[----:B------:R-:W0:Y:S01]  /*4960*/  MUFU.EX2 R47, R47 ;  /* 0x0000002f002f7308 */ /* 0x000e220000000800 */
[----:B--2---:R-:W-:-:S01]  /*4970*/  FADD.FTZ R7, R75, R4 ;  /* 0x000000044b077221 */ /* 0x004fc20000010000 */
[--C-:B------:R-:W-:Y:S02]  /*4980*/  IMAD.MOV.U32 R66, RZ, RZ, R87.reuse ;  /* 0x000000ffff427224 */ /* 0x100fe400078e0057 */
[--C-:B------:R-:W-:Y:S02]  /*4990*/  IMAD.MOV.U32 R40, RZ, RZ, R87.reuse ;  /* 0x000000ffff287224 */ /* 0x100fe400078e0057 */
[----:B------:R-:W-:Y:S02]  /*49a0*/  IMAD.MOV.U32 R35, RZ, RZ, R87 ;  /* 0x000000ffff237224 */ /* 0x000fe400078e0057 */
[----:B------:R-:W2:Y:S01]  /*49b0*/  MUFU.EX2 R50, R50 ;  /* 0x0000003200327308 */ /* 0x000ea20000000800 */
[----:B-1----:R-:W-:-:S01]  /*49c0*/  FADD.FTZ R4, R62, R7 ;  /* 0x000000073e047221 */ /* 0x002fc20000010000 */
[----:B------:R-:W-:-:S02]  /*49d0*/  IMAD.MOV.U32 R34, RZ, RZ, R87 ;  /* 0x000000ffff227224 */ /* 0x000fc400078e0057 */
[----:B------:R-:W-:-:S04]  /*49e0*/  IMAD.MOV.U32 R31, RZ, RZ, R87 ;  /* 0x000000ffff1f7224 */ /* 0x000fc800078e0057 */
[----:B------:R-:W1:Y:S01]  /*49f0*/  MUFU.EX2 R51, R51 ;  /* 0x0000003300337308 */ /* 0x000e620000000800 */
[C---:B0-----:R-:W-:Y:S01]  /*4a00*/  F2FP.SATFINITE.E4M3.F32.PACK_AB_MERGE_C R62, R47.reuse, R62, RZ ;  /* 0x0000003e2f3e723e */ /* 0x041fe200048070ff */
[----:B------:R-:W-:Y:S01]  /*4a10*/  FADD.FTZ R47, R47, R4 ;  /* 0x000000042f2f7221 */ /* 0x000fe20000010000 */
[----:B------:R-:W-:-:S02]  /*4a20*/  FADD.FTZ R4, R38, R9 ;  /* 0x0000000926047221 */ /* 0x000fc40000010000 */
[----:B------:R-:W-:Y:S01]  /*4a30*/  F2FP.SATFINITE.E4M3.F32.PACK_AB_MERGE_C R173, R75, R74, R62 ;  /* 0x0000004a4bad723e */ /* 0x000fe2000480703e */
[----:B------:R-:W-:Y:S02]  /*4a40*/  IMAD.MOV.U32 R75, RZ, RZ, R87 ;  /* 0x000000ffff4b7224 */ /* 0x000fe400078e0057 */
[----:B------:R-:W-:Y:S01]  /*4a50*/  FADD.FTZ R10, R39, R4 ;  /* 0x00000004270a7221 */ /* 0x000fe20000010000 */
[----:B------:R-:W0:Y:S01]  /*4a60*/  MUFU.EX2 R54, R54 ;  /* 0x0000003600367308 */ /* 0x000e220000000800 */
[----:B--2---:R-:W-:-:S01]  /*4a70*/  FADD.FTZ R8, R50, R47 ;  /* 0x0000002f32087221 */ /* 0x004fc20000010000 */
[----:B------:R-:W-:-:S02]  /*4a80*/  IMAD.MOV.U32 R74, RZ, RZ, R87 ;  /* 0x000000ffff4a7224 */ /* 0x000fc400078e0057 */
[----:B------:R-:W-:-:S01]  /*4a90*/  FADD.FTZ R9, R41, R10 ;  /* 0x0000000a29097221 */ /* 0x000fc20000010000 */
[C---:B------:R-:W-:Y:S01]  /*4aa0*/  F2FP.SATFINITE.E4M3.F32.PACK_AB_MERGE_C R41, R44.reuse, R41, RZ ;  /* 0x000000292c29723e */ /* 0x040fe200048070ff */
[----:B------:R-:W-:Y:S02]  /*4ab0*/  IMAD.MOV.U32 R62, RZ, RZ, R87 ;  /* 0x000000ffff3e7224 */ /* 0x000fe400078e0057 */
[----:B------:R-:W-:Y:S01]  /*4ac0*/  FADD.FTZ R9, R44, R9 ;  /* 0x000000092c097221 */ /* 0x000fe20000010000 */
[----:B------:R-:W2:Y:S01]  /*4ad0*/  MUFU.EX2 R55, R55 ;  /* 0x0000003700377308 */ /* 0x000ea20000000800 */
[----:B-1----:R-:W-:-:S01]  /*4ae0*/  FADD.FTZ R7, R51, R8 ;  /* 0x0000000833077221 */ /* 0x002fc20000010000 */
[----:B------:R-:W-:Y:S01]  /*4af0*/  F2FP.SATFINITE.E4M3.F32.PACK_AB_MERGE_C R174, R39, R38, R41 ;  /* 0x0000002627ae723e */ /* 0x000fe20004807029 */
[----:B------:R-:W-:-:S01]  /*4b00*/  FADD.FTZ R10, R24, R9 ;  /* 0x00000009180a7221 */ /* 0x000fc20000010000 */
[--C-:B------:R-:W-:Y:S02]  /*4b10*/  IMAD.MOV.U32 R47, RZ, RZ, R87.reuse ;  /* 0x000000ffff2f7224 */ /* 0x100fe400078e0057 */
[----:B------:R-:W-:-:S02]  /*4b20*/  IMAD.MOV.U32 R44, RZ, RZ, R87 ;  /* 0x000000ffff2c7224 */ /* 0x000fc400078e0057 */
[----:B------:R-:W1:Y:S01]  /*4b30*/  MUFU.EX2 R61, R61 ;  /* 0x0000003d003d7308 */ /* 0x000e620000000800 */
[----:B0-----:R-:W-:-:S01]  /*4b40*/  FADD.FTZ R8, R54, R7 ;  /* 0x0000000736087221 */ /* 0x001fc20000010000 */
[----:B------:R-:W-:Y:S01]  /*4b50*/  FADD.FTZ R7, R25, R10 ;  /* 0x0000000a19077221 */ /* 0x000fe20000010000 */
[--C-:B------:R-:W-:Y:S02]  /*4b60*/  IMAD.MOV.U32 R41, RZ, RZ, R87.reuse ;  /* 0x000000ffff297224 */ /* 0x100fe400078e0057 */
[--C-:B------:R-:W-:Y:S02]  /*4b70*/  IMAD.MOV.U32 R39, RZ, RZ, R87.reuse ;  /* 0x000000ffff277224 */ /* 0x100fe400078e0057 */
[----:B------:R-:W-:Y:S01]  /*4b80*/  IMAD.MOV.U32 R38, RZ, RZ, R87 ;  /* 0x000000ffff267224 */ /* 0x000fe200078e0057 */
[----:B------:R0:W3:Y:S01]  /*4b90*/  MUFU.EX2 R2, R65 ;  /* 0x0000004100027308 */ /* 0x0000e20000000800 */
[----:B--2---:R-:W-:-:S01]  /*4ba0*/  FADD.FTZ R8, R55, R8 ;  /* 0x0000000837087221 */ /* 0x004fc20000010000 */
[----:B------:R-:W-:Y:S01]  /*4bb0*/  F2FP.SATFINITE.E4M3.F32.PACK_AB_MERGE_C R54, R55, R54, RZ ;  /* 0x000000363736723e */ /* 0x000fe200048070ff */
[----:B------:R-:W-:-:S03]  /*4bc0*/  IMAD.MOV.U32 R55, RZ, RZ, R87 ;  /* 0x000000ffff377224 */ /* 0x000fc600078e0057 */
[----:B------:R-:W-:Y:S01]  /*4bd0*/  F2FP.SATFINITE.E4M3.F32.PACK_AB_MERGE_C R175, R51, R50, R54 ;  /* 0x0000003233af723e */ /* 0x000fe20004807036 */
[----:B------:R-:W-:Y:S01]  /*4be0*/  IMAD.MOV.U32 R54, RZ, RZ, R87 ;  /* 0x000000ffff367224 */ /* 0x000fe200078e0057 */
[----:B------:R-:W2:Y:S01]  /*4bf0*/  MUFU.EX2 R28, R28 ;  /* 0x0000001c001c7308 */ /* 0x000ea20000000800 */
[----:B-1----:R-:W-:-:S01]  /*4c00*/  FADD.FTZ R5, R61, R8 ;  /* 0x000000083d057221 */ /* 0x002fc20000010000 */
[--C-:B0-----:R-:W-:Y:S02]  /*4c10*/  IMAD.MOV.U32 R65, RZ, RZ, R87.reuse ;  /* 0x000000ffff417224 */ /* 0x101fe400078e0057 */
[--C-:B------:R-:W-:Y:S02]  /*4c20*/  IMAD.MOV.U32 R51, RZ, RZ, R87.reuse ;  /* 0x000000ffff337224 */ /* 0x100fe400078e0057 */
[----:B------:R-:W-:Y:S02]  /*4c30*/  IMAD.MOV.U32 R50, RZ, RZ, R87 ;  /* 0x000000ffff327224 */ /* 0x000fe400078e0057 */
[----:B------:R-:W0:Y:S01]  /*4c40*/  MUFU.EX2 R68, R68 ;  /* 0x0000004400447308 */ /* 0x000e220000000800 */
[----:B---3--:R-:W-:-:S07]  /*4c50*/  FADD.FTZ R5, R2, R5 ;  /* 0x0000000502057221 */ /* 0x008fce0000010000 */
[----:B------:R-:W1:Y:S01]  /*4c60*/  MUFU.EX2 R29, R29 ;  /* 0x0000001d001d7308 */ /* 0x000e620000000800 */
[----:B--2---:R-:W-:-:S07]  /*4c70*/  FADD.FTZ R8, R28, R7 ;  /* 0x000000071c087221 */ /* 0x004fce0000010000 */
[----:B------:R2:W3:Y:S01]  /*4c80*/  MUFU.EX2 R3, R76 ;  /* 0x0000004c00037308 */ /* 0x0004e20000000800 */
[----:B0-----:R-:W-:-:S07]  /*4c90*/  FADD.FTZ R10, R68, R5 ;  /* 0x00000005440a7221 */ /* 0x001fce0000010000 */
[----:B------:R-:W0:Y:S01]  /*4ca0*/  MUFU.EX2 R32, R32 ;  /* 0x0000002000207308 */ /* 0x000e220000000800 */
[C---:B-1----:R-:W-:Y:S01]  /*4cb0*/  F2FP.SATFINITE.E4M3.F32.PACK_AB_MERGE_C R28, R29.reuse, R28, RZ ;  /* 0x0000001c1d1c723e */ /* 0x042fe200048070ff */
[----:B------:R-:W-:Y:S01]  /*4cc0*/  FADD.FTZ R29, R29, R8 ;  /* 0x000000081d1d7221 */ /* 0x000fe20000010000 */
[--C-:B--2---:R-:W-:Y:S02]  /*4cd0*/  IMAD.MOV.U32 R76, RZ, RZ, R87.reuse ;  /* 0x000000ffff4c7224 */ /* 0x104fe400078e0057 */
[----:B------:R-:W-:Y:S01]  /*4ce0*/  F2FP.SATFINITE.E4M3.F32.PACK_AB_MERGE_C R168, R25, R24, R28 ;  /* 0x0000001819a8723e */ /* 0x000fe2000480701c */
[----:B------:R-:W-:Y:S02]  /*4cf0*/  IMAD.MOV.U32 R28, RZ, RZ, R87 ;  /* 0x000000ffff1c7224 */ /* 0x000fe400078e0057 */
[----:B------:R-:W1:Y:S01]  /*4d00*/  MUFU.EX2 R69, R69 ;  /* 0x0000004500457308 */ /* 0x000e620000000800 */
[----:B---3--:R-:W-:-:S01]  /*4d10*/  FADD.FTZ R10, R3, R10 ;  /* 0x0000000a030a7221 */ /* 0x008fc20000010000 */
[----:B------:R-:W-:Y:S01]  /*4d20*/  F2FP.SATFINITE.E4M3.F32.PACK_AB_MERGE_C R68, R3, R68, RZ ;  /* 0x000000440344723e */ /* 0x000fe200048070ff */
[----:B------:R-:W-:-:S02]  /*4d30*/  IMAD.MOV.U32 R25, RZ, RZ, R87 ;  /* 0x000000ffff197224 */ /* 0x000fc400078e0057 */
[--C-:B------:R-:W-:Y:S01]  /*4d40*/  IMAD.MOV.U32 R24, RZ, RZ, R87.reuse ;  /* 0x000000ffff187224 */ /* 0x100fe200078e0057 */
[----:B------:R-:W-:Y:S01]  /*4d50*/  F2FP.SATFINITE.E4M3.F32.PACK_AB_MERGE_C R169, R2, R61, R68 ;  /* 0x0000003d02a9723e */ /* 0x000fe20004807044 */
[----:B------:R-:W-:Y:S01]  /*4d60*/  IMAD.MOV.U32 R68, RZ, RZ, R87 ;  /* 0x000000ffff447224 */ /* 0x000fe200078e0057 */
[----:B------:R-:W-:Y:S01]  /*4d70*/  MUFU.EX2 R36, R36 ;  /* 0x0000002400247308 */ /* 0x000fe20000000800 */
[----:B0-----:R-:W-:-:S01]  /*4d80*/  FADD.FTZ R8, R32, R29 ;  /* 0x0000001d20087221 */ /* 0x001fc20000010000 */
[--C-:B------:R-:W-:Y:S02]  /*4d90*/  IMAD.MOV.U32 R61, RZ, RZ, R87.reuse ;  /* 0x000000ffff3d7224 */ /* 0x100fe400078e0057 */
[----:B------:R-:W-:-:S04]  /*4da0*/  IMAD.MOV.U32 R29, RZ, RZ, R87 ;  /* 0x000000ffff1d7224 */ /* 0x000fc800078e0057 */
[----:B------:R-:W0:Y:S01]  /*4db0*/  MUFU.EX2 R37, R37 ;  /* 0x0000002500257308 */ /* 0x000e220000000800 */
[----:B-1----:R-:W-:-:S07]  /*4dc0*/  FADD.FTZ R3, R69, R10 ;  /* 0x0000000a45037221 */ /* 0x002fce0000010000 */
[----:B------:R-:W1:Y:S08]  /*4dd0*/  MUFU.EX2 R33, R33 ;  /* 0x0000002100217308 */ /* 0x000e700000000800 */
[----:B------:R2:W3:Y:S01]  /*4de0*/  MUFU.EX2 R4, R77 ;  /* 0x0000004d00047308 */ /* 0x0004e20000000800 */
[----:B0-----:R-:W-:-:S07]  /*4df0*/  F2FP.SATFINITE.E4M3.F32.PACK_AB_MERGE_C R2, R37, R36, RZ ;  /* 0x000000242502723e */ /* 0x001fce00048070ff */
[----:B------:R-:W0:Y:S01]  /*4e00*/  MUFU.EX2 R78, R78 ;  /* 0x0000004e004e7308 */ /* 0x000e220000000800 */
[----:B-1----:R-:W-:-:S01]  /*4e10*/  FADD.FTZ R5, R33, R8 ;  /* 0x0000000821057221 */ /* 0x002fc20000010000 */
[----:B------:R-:W-:Y:S01]  /*4e20*/  F2FP.SATFINITE.E4M3.F32.PACK_AB_MERGE_C R170, R33, R32, R2 ;  /* 0x0000002021aa723e */ /* 0x000fe20004807002 */
[----:B--2---:R-:W-:Y:S02]  /*4e30*/  IMAD.MOV.U32 R77, RZ, RZ, R87 ;  /* 0x000000ffff4d7224 */ /* 0x004fe400078e0057 */
[----:B------:R-:W-:Y:S01]  /*4e40*/  FADD.FTZ R36, R36, R5 ;  /* 0x0000000524247221 */ /* 0x000fe20000010000 */
[----:B------:R-:W-:Y:S02]  /*4e50*/  IMAD.MOV.U32 R33, RZ, RZ, R87 ;  /* 0x000000ffff217224 */ /* 0x000fe400078e0057 */
[----:B------:R-:W1:Y:S01]  /*4e60*/  MUFU.EX2 R79, R79 ;  /* 0x0000004f004f7308 */ /* 0x000e620000000800 */
[----:B---3--:R-:W-:-:S01]  /*4e70*/  FADD.FTZ R3, R4, R3 ;  /* 0x0000000304037221 */ /* 0x008fc20000010000 */
[----:B------:R-:W-:-:S03]  /*4e80*/  IMAD.MOV.U32 R32, RZ, RZ, R87 ;  /* 0x000000ffff207224 */ /* 0x000fc600078e0057 */
[----:B0-----:R-:W-:Y:S01]  /*4e90*/  FADD.FTZ R2, R78, R3 ;  /* 0x000000034e027221 */ /* 0x001fe20000010000 */
[----:B------:R-:W-:-:S01]  /*4ea0*/  FADD.FTZ R3, R37, R36 ;  /* 0x0000002425037221 */ /* 0x000fc20000010000 */
[--C-:B------:R-:W-:Y:S02]  /*4eb0*/  IMAD.MOV.U32 R37, RZ, RZ, R87.reuse ;  /* 0x000000ffff257224 */ /* 0x100fe400078e0057 */
[----:B------:R-:W-:Y:S01]  /*4ec0*/  IMAD.MOV.U32 R36, RZ, RZ, R87 ;  /* 0x000000ffff247224 */ /* 0x000fe200078e0057 */
[C---:B-1----:R-:W-:Y:S01]  /*4ed0*/  F2FP.SATFINITE.E4M3.F32.PACK_AB_MERGE_C R7, R79.reuse, R78, RZ ;  /* 0x0000004e4f07723e */ /* 0x042fe200048070ff */
[----:B------:R-:W-:-:S01]  /*4ee0*/  FADD.FTZ R2, R79, R2 ;  /* 0x000000024f027221 */ /* 0x000fc20000010000 */
[----:B------:R-:W-:Y:S02]  /*4ef0*/  IMAD.MOV.U32 R79, RZ, RZ, R87 ;  /* 0x000000ffff4f7224 */ /* 0x000fe400078e0057 */
[----:B------:R-:W-:Y:S01]  /*4f00*/  F2FP.SATFINITE.E4M3.F32.PACK_AB_MERGE_C R171, R4, R69, R7 ;  /* 0x0000004504ab723e */ /* 0x000fe20004807007 */
[----:B------:R-:W-:-:S02]  /*4f10*/  IMAD.MOV.U32 R78, RZ, RZ, R87 ;  /* 0x000000ffff4e7224 */ /* 0x000fc400078e0057 */
        /* <DEDUP_REMOVED lines=37> */
[----:B------:R-:W-:-:S05]  /*5170*/  UMOV UR58, UR56 ;  /* 0x00000038003a7c82 */ /* 0x000fca0008000000 */
.L_x_2042:
[----:B------:R-:W-:Y:S01]  /*5180*/  ISETP.NE.AND P3, PT, RZ, UR44, PT ;  /* 0x0000002cff007c0c */ /* 0x000fe2000bf65270 */
[----:B------:R-:W-:-:S04]  /*5190*/  UISETP.NE.AND UP0, UPT, UR58, 0x1, UPT ;  /* 0x000000013a00788c */ /* 0x000fc8000bf05270 */
[----:B------:R-:W-:-:S04]  /*51a0*/  USEL UR46, URZ, 0x1, UP0 ;  /* 0x000000013f2e7887 */ /* 0x000fc80008000000 */
[----:B------:R-:W-:-:S04]  /*51b0*/  ULOP3.LUT UR46, UR59, UR46, URZ, 0x3c, !UPT ;  /* 0x0000002e3b2e7292 */ /* 0x000fc8000f8e3c3f */
[----:B------:R-:W-:Y:S08]  /*51c0*/  @P3 BRA `(.L_x_2033) ;  /* 0x0000000000383947 */ /* 0x000ff00003800000 */
[----:B------:R-:W-:Y:S05]  /*51d0*/  @!P0 BRA `(.L_x_2034) ;  /* 0x0000000000048947 */ /* 0x000fea0003800000 */
[----:B------:R-:W-:Y:S01]  /*51e0*/  BPT.TRAP 0x1 ;  /* 0x000000040000795c */ /* 0x000fe20000300000 */
.L_x_2034:
        /* <DEDUP_REMOVED lines=9> */
.L_x_2035:
[----:B-1----:R-:W-:Y:S05]  /*5280*/  @P2 BRA `(.L_x_2033) ;  /* 0x0000000000082947 */ /* 0x002fea0003800000 */
[----:B------:R-:W1:Y:S02]  /*5290*/  SYNCS.PHASECHK.TRANS64.TRYWAIT P2, [UR6+0x29830], R0 ;  /* 0x02983000ff0075a7 */ /* 0x000e640008040146 */
[----:B-1----:R-:W-:Y:S05]  /*52a0*/  @!P2 BRA `(.L_x_2036) ;  /* 0x000000e4005ca947 */ /* 0x002fea0003800000 */
.L_x_2033:
        /* <DEDUP_REMOVED lines=189> */
.L_x_2038:
[----:B------:R-:W-:Y:S01]  /*5e80*/  ULEA UR6, UR58, UR41, 0x3 ;  /* 0x000000293a067291 */ /* 0x000fe2000f8e183f */
[----:B------:R-:W-:-:S05]  /*5e90*/  IMAD.U32 R0, RZ, RZ, UR59 ;  /* 0x0000003bff007e24 */ /* 0x000fca000f8e00ff */
[----:B------:R-:W-:-:S04]  /*5ea0*/  SHF.L.U32 R0, R0, 0x1f, RZ ;  /* 0x0000001f00007819 */ /* 0x000fc800000006ff */
[----:B------:R0:W1:Y:S01]  /*5eb0*/  SYNCS.PHASECHK.TRANS64.TRYWAIT P2, [UR6+0x29850], R0 ;  /* 0x02985000ff0075a7 */ /* 0x0000620008040146 */
[----:B------:R-:W-:Y:S05]  /*5ec0*/  @!P0 BRA `(.L_x_2039) ;  /* 0x0000000000048947 */ /* 0x000fea0003800000 */
[----:B------:R-:W-:Y:S01]  /*5ed0*/  BPT.TRAP 0x1 ;  /* 0x000000040000795c */ /* 0x000fe20000300000 */
.L_x_2039:
[----:B-1----:R-:W-:Y:S05]  /*5ee0*/  @P2 BRA `(.L_x_2037) ;  /* 0x0000000000082947 */ /* 0x002fea0003800000 */
[----:B------:R-:W1:Y:S02]  /*5ef0*/  SYNCS.PHASECHK.TRANS64.TRYWAIT P2, [UR6+0x29850], R0 ;  /* 0x02985000ff0075a7 */ /* 0x000e640008040146 */
[----:B-1----:R-:W-:Y:S05]  /*5f00*/  @!P2 BRA `(.L_x_2040) ;  /* 0x000000d8005ca947 */ /* 0x002fea0003800000 */
.L_x_2037:
[----:B------:R-:W-:Y:S01]  /*5f10*/  USHF.L.U32 UR6, UR52, 0x7, URZ ;  /* 0x0000000734067899 */ /* 0x000fe2000800063f */
[----:B------:R-:W-:Y:S01]  /*5f20*/  WARPGROUP.ARRIVE ;  /* 0x00000000000079c5 */ /* 0x000fe20000000000 */
[----:B------:R-:W-:Y:S02]  /*5f30*/  UMOV UR7, 0xc0000010 ;  /* 0xc000001000077882 */ /* 0x000fe40000000000 */
[----:B------:R-:W-:-:S04]  /*5f40*/  UIMAD UR6, UR57, -0xa0, UR6 ;  /* 0xffffff60390678a4 */ /* 0x000fc8000f8e0206 */
[----:B------:R-:W-:-:S04]  /*5f50*/  UIADD3 UR6, UR6, 0x1, UR50 ;  /* 0x0000000106067890 */ /* 0x000fc8000fffe032 */
[----:B------:R-:W-:-:S06]  /*5f60*/  UIADD3 UR6, UR6, -UR51, URZ ;  /* 0x8000003306067290 */ /* 0x000fcc000fffe03f */
[----:B01----:R-:W-:Y:S01]  /*5f70*/  IMAD.U32 R0, RZ, RZ, UR6 ;  /* 0x00000006ff007e24 */ /* 0x003fe2000f8e00ff */
[----:B------:R-:W-:-:S03]  /*5f80*/  UIADD3 UR6, UR41, 0x400, URZ ;  /* 0x0000040029067890 */ /* 0x000fc6000fffe03f */
[----:B------:R-:W-:Y:S01]  /*5f90*/  IMAD R7, R17, -0x2, R0 ;  /* 0xfffffffe11077824 */ /* 0x000fe200078e0200 */
[----:B------:R-:W-:-:S03]  /*5fa0*/  USHF.R.U32.HI UR6, URZ, 0x4, UR6 ;  /* 0x000000043f067899 */ /* 0x000fc60008011606 */
[----:B------:R-:W-:Y:S01]  /*5fb0*/  IMAD.IADD R6, R22, 0x1, R7 ;  /* 0x0000000116067824 */ /* 0x000fe200078e0207 */
[----:B------:R-:W-:-:S04]  /*5fc0*/  ULOP3.LUT UR6, UR6, 0x3fff, URZ, 0xc0, !UPT ;  /* 0x00003fff06067892 */ /* 0x000fc8000f8ec03f */
[C---:B------:R-:W-:Y:S01]  /*5fd0*/  ISETP.GT.AND P2, PT, R6.reuse, RZ, PT ;  /* 0x000000ff0600720c */ /* 0x040fe20003f44270 */
[----:B------:R-:W-:Y:S01]  /*5fe0*/  ULOP3.LUT UR6, UR6, 0x10000, URZ, 0xfc, !UPT ;  /* 0x0001000006067892 */ /* 0x000fe2000f8efc3f */
[----:B------:R-:W-:Y:S02]  /*5ff0*/  ISETP.GT.AND P3, PT, R6, 0x1, PT ;  /* 0x000000010600780c */ /* 0x000fe40003f64270 */
[----:B------:R-:W-:Y:S01]  /*6000*/  FSEL R7, R152, -INF , P2 ;  /* 0xff80000098077808 */ /* 0x000fe20001000000 */
[----:B------:R-:W-:Y:S01]  /*6010*/  UIMAD UR10, UR58, 0x500, UR6 ;  /* 0x000005003a0a78a4 */ /* 0x000fe2000f8e0206 */
[----:B------:R-:W-:Y:S02]  /*6020*/  ISETP.GT.AND P2, PT, R6, 0x8, PT ;  /* 0x000000080600780c */ /* 0x000fe40003f44270 */
[----:B------:R-:W-:Y:S02]  /*6030*/  FSEL R9, R153, -INF , P3 ;  /* 0xff80000099097808 */ /* 0x000fe40001800000 */
[----:B------:R-:W-:-:S02]  /*6040*/  FMNMX.FTZ R0, R7, R5, !PT ;  /* 0x0000000507007209 */ /* 0x000fc40007810000 */
        /* <DEDUP_REMOVED lines=127> */
[----:B------:R-:W0:Y:S01]  /*6840*/  SHFL.BFLY PT, R197, R10, 0x2, 0x1f ;  /* 0x0c401f000ac57f89 */ /* 0x000e2200000e0000 */
        /* <DEDUP_REMOVED lines=8> */
[----:B0-----:R-:W-:Y:S02]  /*68d0*/  FMNMX.FTZ R197, R10, R197, !PT ;  /* 0x000000c50ac57209 */ /* 0x001fe40007810000 */
[----:B------:R-:W-:Y:S02]  /*68e0*/  FSEL R139, R139, -INF , P4 ;  /* 0xff8000008b8b7808 */ /* 0x000fe40002000000 */
[----:B------:R-:W-:Y:S01]  /*68f0*/  ISETP.GT.AND P4, PT, R6, 0x29, PT ;  /* 0x000000290600780c */ /* 0x000fe20003f84270 */
[----:B------:R-:W0:Y:S03]  /*6900*/  SHFL.BFLY PT, R0, R197, 0x1, 0x1f ;  /* 0x0c201f00c5007f89 */ /* 0x000e2600000e0000 */
        /* <DEDUP_REMOVED lines=58> */
[----:B0-----:R-:W-:Y:S01]  /*6cb0*/  FMNMX.FTZ R144, R138, R157, !PT ;  /* 0x0000009d8a907209 */ /* 0x001fe20007810000 */
        /* <DEDUP_REMOVED lines=29> */
[----:B0-----:R-:W-:Y:S02]  /*6e90*/  FMNMX.FTZ R152, R122, R149, !PT ;  /* 0x000000957a987209 */ /* 0x001fe40007810000 */
        /* <DEDUP_REMOVED lines=26> */
[----:B------:R-:W-:Y:S01]  /*7040*/  FSEL R149, R110, -INF , P3 ;  /* 0xff8000006e957808 */ /* 0x000fe20001800000 */
[----:B------:R-:W-:-:S01]  /*7050*/  FFMA.FTZ R110, R128, UR38, -R8 ;  /* 0x00000026806e7c23 */ /* 0x000fc20008010808 */
[----:B------:R-:W-:Y:S02]  /*7060*/  FMNMX.FTZ R152, R125, R152, !PT ;  /* 0x000000987d987209 */ /* 0x000fe40007810000 */
[----:B------:R-:W-:Y:S01]  /*7070*/  FSEL R128, R111, -INF , P4 ;  /* 0xff8000006f807808 */ /* 0x000fe20002000000 */
[----:B------:R-:W-:Y:S01]  /*7080*/  MUFU.EX2 R14, R14 ;  /* 0x0000000e000e7308 */ /* 0x000fe20000000800 */
[----:B------:R-:W-:Y:S01]  /*7090*/  ISETP.GT.AND P3, PT, R6, 0x70, PT ;  /* 0x000000700600780c */ /* 0x000fe20003f64270 */
[----:B0-----:R-:W-:Y:S01]  /*70a0*/  FFMA.FTZ R153, R129, UR38, -R8 ;  /* 0x0000002681997c23 */ /* 0x001fe20008010808 */
        /* <DEDUP_REMOVED lines=8> */
[----:B------:R0:W-:Y:S01]  /*7130*/  MUFU.EX2 R111, R153 ;  /* 0x00000099006f7308 */ /* 0x0001e20000000800 */
[----:B------:R-:W-:-:S02]  /*7140*/  ISETP.GT.AND P4, PT, R6, 0x79, PT ;  /* 0x000000790600780c */ /* 0x000fc40003f84270 */
[----:B------:R-:W-:Y:S02]  /*7150*/  FSEL R118, R118, -INF , P3 ;  /* 0xff80000076767808 */ /* 0x000fe40001800000 */
[----:B------:R-:W-:Y:S02]  /*7160*/  FMNMX.FTZ R129, R115, R114, !PT ;  /* 0x0000007273817209 */ /* 0x000fe40007810000 */
[----:B------:R-:W-:Y:S01]  /*7170*/  FSEL R119, R119, -INF , P4 ;  /* 0xff80000077777808 */ /* 0x000fe20002000000 */
[----:B------:R-:W-:Y:S01]  /*7180*/  MUFU.EX2 R114, R156 ;  /* 0x0000009c00727308 */ /* 0x000fe20000000800 */
[----:B------:R-:W-:Y:S01]  /*7190*/  ISETP.GT.AND P3, PT, R6, 0x80, PT ;  /* 0x000000800600780c */ /* 0x000fe20003f64270 */
[----:B0-----:R-:W-:Y:S01]  /*71a0*/  FFMA.FTZ R153, R133, UR38, -R8 ;  /* 0x0000002685997c23 */ /* 0x001fe20008010808 */
[----:B------:R-:W-:Y:S02]  /*71b0*/  FMNMX.FTZ R132, R118, R129, !PT ;  /* 0x0000008176847209 */ /* 0x000fe40007810000 */
[----:B------:R-:W-:-:S02]  /*71c0*/  ISETP.GT.AND P4, PT, R6, 0x81, PT ;  /* 0x000000810600780c */ /* 0x000fc40003f84270 */
[----:B------:R-:W-:Y:S01]  /*71d0*/  FSEL R90, R90, -INF , P3 ;  /* 0xff8000005a5a7808 */ /* 0x000fe20001800000 */
[----:B------:R-:W-:Y:S01]  /*71e0*/  MUFU.EX2 R20, R20 ;  /* 0x0000001400147308 */ /* 0x000fe20000000800 */
[----:B------:R-:W-:Y:S02]  /*71f0*/  FMNMX.FTZ R133, R119, R132, !PT ;  /* 0x0000008477857209 */ /* 0x000fe40007810000 */
[----:B------:R-:W-:Y:S01]  /*7200*/  ISETP.GT.AND P3, PT, R6, 0x88, PT ;  /* 0x000000880600780c */ /* 0x000fe20003f64270 */
[----:B------:R-:W-:Y:S02]  /*7210*/  WARPGROUP.DEPBAR.LE gsb0, 0x0 ;  /* 0x00008000000079c5 */ /* 0x000fe40000010000 */
[----:B------:R-:W-:Y:S01]  /*7220*/  FSEL R129, R91, -INF , P4 ;  /* 0xff8000005b817808 */ /* 0x000fe20002000000 */
[----:B------:R-:W-:Y:S01]  /*7230*/  WARPGROUP.ARRIVE ;  /* 0x00000000000079c5 */ /* 0x000fe20000000000 */
[----:B------:R-:W-:Y:S01]  /*7240*/  FMNMX.FTZ R154, R90, R133, !PT ;  /* 0x000000855a9a7209 */ /* 0x000fe20007810000 */
[----:B------:R0:W-:Y:S01]  /*7250*/  MUFU.EX2 R91, R153 ;  /* 0x00000099005b7308 */ /* 0x0001e20000000800 */
[----:B------:R-:W-:-:S02]  /*7260*/  ISETP.GT.AND P4, PT, R6, 0x89, PT ;  /* 0x000000890600780c */ /* 0x000fc40003f84270 */
[----:B------:R-:W-:Y:S01]  /*7270*/  FSEL R132, R94, -INF , P3 ;  /* 0xff8000005e847808 */ /* 0x000fe20001800000 */
[----:B------:R-:W-:-:S01]  /*7280*/  FFMA.FTZ R94, R104, UR38, -R8 ;  /* 0x00000026685e7c23 */ /* 0x000fc20008010808 */
[----:B------:R-:W-:Y:S01]  /*7290*/  FMNMX.FTZ R133, R129, R154, !PT ;  /* 0x0000009a81857209 */ /* 0x000fe20007810000 */
[----:B------:R-:W-:Y:S01]  /*72a0*/  QGMMA.64x128x32.F32.E4M3.E4M3 R24, R172, gdesc[UR4], R24, gsb0 ;  /* 0x01e00004ac187df3 */ /* 0x000fe20008000818 */
[----:B------:R-:W-:Y:S01]  /*72b0*/  ISETP.GT.AND P3, PT, R6, 0x90, PT ;  /* 0x000000900600780c */ /* 0x000fe20003f64270 */
[--C-:B------:R-:W-:Y:S01]  /*72c0*/  FFMA.FTZ R154, R108, UR38, -R8.reuse ;  /* 0x000000266c9a7c23 */ /* 0x100fe20008010808 */
[----:B------:R-:W-:Y:S01]  /*72d0*/  FSEL R95, R95, -INF , P4 ;  /* 0xff8000005f5f7808 */ /* 0x000fe20002000000 */
[--C-:B0-----:R-:W-:Y:S01]  /*72e0*/  FFMA.FTZ R153, R105, UR38, -R8.reuse ;  /* 0x0000002669997c23 */ /* 0x101fe20008010808 */
        /* <DEDUP_REMOVED lines=11> */
[----:B------:R-:W-:Y:S01]  /*73a0*/  FFMA.FTZ R117, R101, UR38, -R8 ;  /* 0x0000002665757c23 */ /* 0x000fe20008010808 */
[----:B------:R-:W-:Y:S01]  /*73b0*/  FMNMX.FTZ R105, R98, R105, !PT ;  /* 0x0000006962697209 */ /* 0x000fe20007810000 */
[----:B------:R-:W-:Y:S01]  /*73c0*/  MUFU.EX2 R99, R153 ;  /* 0x0000009900637308 */ /* 0x000fe20000000800 */
[----:B------:R-:W-:Y:S01]  /*73d0*/  ISETP.GT.AND P4, PT, R6, 0x99, PT ;  /* 0x000000990600780c */ /* 0x000fe20003f84270 */
[----:B------:R-:W-:Y:S01]  /*73e0*/  UIADD3 UR6, UR10, 0x400, URZ ;  /* 0x000004000a067890 */ /* 0x000fe2000fffe03f */
[----:B------:R-:W-:Y:S01]  /*73f0*/  FSEL R102, R102, -INF , P3 ;  /* 0xff80000066667808 */ /* 0x000fe20001800000 */
[----:B------:R-:W-:Y:S01]  /*7400*/  UMOV UR7, 0xc0000010 ;  /* 0xc000001000077882 */ /* 0x000fe20000000000 */
[----:B------:R-:W-:-:S02]  /*7410*/  FMNMX.FTZ R133, R104, R105, !PT ;  /* 0x0000006968857209 */ /* 0x000fc40007810000 */
[----:B------:R-:W-:Y:S01]  /*7420*/  FSEL R103, R103, -INF , P4 ;  /* 0xff80000067677808 */ /* 0x000fe20002000000 */
[----:B------:R0:W-:Y:S01]  /*7430*/  MUFU.EX2 R105, R154 ;  /* 0x0000009a00697308 */ /* 0x0001e20000000800 */
[----:B------:R-:W-:Y:S02]  /*7440*/  FMNMX.FTZ R6, R102, R133, !PT ;  /* 0x0000008566067209 */ /* 0x000fe40007810000 */
[----:B------:R-:W-:Y:S02]  /*7450*/  @!P1 LEA R161, R161, UR41, 0x3 ;  /* 0x00000029a1a19c11 */ /* 0x000fe4000f8e18ff */
[----:B------:R-:W-:-:S03]  /*7460*/  FMNMX.FTZ R6, R103, R6, !PT ;  /* 0x0000000667067209 */ /* 0x000fc60007810000 */
[----:B------:R-:W-:Y:S01]  /*7470*/  MUFU.EX2 R21, R21 ;  /* 0x0000001500157308 */ /* 0x000fe20000000800 */
[----:B0-----:R-:W-:Y:S01]  /*7480*/  FSEL R154, R0, RZ, P2 ;  /* 0x000000ff009a7208 */ /* 0x001fe20001000000 */
[----:B------:R-:W0:Y:S04]  /*7490*/  SHFL.BFLY PT, R133, R6, 0x2, 0x1f ;  /* 0x0c401f0006857f89 */ /* 0x000e2800000e0000 */
[----:B------:R-:W-:-:S02]  /*74a0*/  FADD.FTZ R154, -R154, R5 ;  /* 0x000000059a9a7221 */ /* 0x000fc40000010100 */
[----:B------:R-:W-:Y:S02]  /*74b0*/  MUFU.EX2 R5, R117 ;  /* 0x0000007500057308 */ /* 0x000fe40000000800 */
[----:B------:R-:W-:-:S06]  /*74c0*/  FMUL.FTZ R101, R154, UR38 ;  /* 0x000000269a657c20 */ /* 0x000fcc0008410000 */
[----:B------:R-:W1:Y:S08]  /*74d0*/  MUFU.EX2 R101, R101 ;  /* 0x0000006500657308 */ /* 0x000e700000000800 */
[----:B------:R-:W-:Y:S01]  /*74e0*/  MUFU.EX2 R137, R137 ;  /* 0x0000008900897308 */ /* 0x000fe20000000800 */
[----:B0-----:R-:W-:-:S05]  /*74f0*/  FMNMX.FTZ R133, R6, R133, !PT ;  /* 0x0000008506857209 */ /* 0x001fca0007810000 */
[----:B------:R-:W0:Y:S02]  /*7500*/  SHFL.BFLY PT, R6, R133, 0x1, 0x1f ;  /* 0x0c201f0085067f89 */ /* 0x000e2400000e0000 */
[----:B------:R-:W-:Y:S08]  /*7510*/  MUFU.EX2 R141, R141 ;  /* 0x0000008d008d7308 */ /* 0x000ff00000000800 */
[----:B------:R-:W-:Y:S08]  /*7520*/  MUFU.EX2 R145, R145 ;  /* 0x0000009100917308 */ /* 0x000ff00000000800 */
[----:B------:R-:W-:Y:S01]  /*7530*/  MUFU.EX2 R120, R120 ;  /* 0x0000007800787308 */ /* 0x000fe20000000800 */
[----:B0-----:R-:W-:Y:S01]  /*7540*/  FMNMX.FTZ R6, R133, R6, !PT ;  /* 0x0000000685067209 */ /* 0x001fe20007810000 */
        /* <DEDUP_REMOVED lines=14> */
[----:B-1----:R-:W-:-:S01]  /*7630*/  FFMA.FTZ R162, R101, R3, R10 ;  /* 0x0000000365a27223 */ /* 0x002fc2000001000a */
[--C-:B------:R-:W-:Y:S01]  /*7640*/  FFMA.FTZ R153, R166, UR38, -R8.reuse ;  /* 0x00000026a6997c23 */ /* 0x100fe20008010808 */
[----:B------:R-:W-:-:S01]  /*7650*/  FFMA.FTZ R160, R167, UR38, -R8 ;  /* 0x00000026a7a07c23 */ /* 0x000fc20008010808 */
[----:B------:R-:W-:Y:S01]  /*7660*/  FFMA.FTZ R138, R138, UR38, -R8 ;  /* 0x000000268a8a7c23 */ /* 0x000fe20008010808 */
[----:B------:R-:W-:-:S01]  /*7670*/  FADD.FTZ R162, R7, R162 ;  /* 0x000000a207a27221 */ /* 0x000fc20000010000 */
[----:B------:R-:W-:Y:S01]  /*7680*/  MUFU.EX2 R15, R15 ;  /* 0x0000000f000f7308 */ /* 0x000fe20000000800 */
[----:B0-----:R-:W-:Y:S01]  /*7690*/  FSEL R155, R6, RZ, P2 ;  /* 0x000000ff069b7208 */ /* 0x001fe20001000000 */
        /* <DEDUP_REMOVED lines=23> */
[----:B------:R-:W-:-:S02]  /*7810*/  WARPGROUP.DEPBAR.LE gsb0, 0x0 ;  /* 0x00008000000079c5 */ /* 0x000fc40000010000 */
[----:B------:R-:W-:Y:S01]  /*7820*/  WARPGROUP.ARRIVE ;  /* 0x00000000000079c5 */ /* 0x000fe20000000000 */
[----:B------:R-:W-:-:S01]  /*7830*/  FFMA.FTZ R152, R152, UR38, -R8 ;  /* 0x0000002698987c23 */ /* 0x000fc20008010808 */
[--C-:B------:R-:W-:Y:S01]  /*7840*/  FFMA.FTZ R115, R115, UR38, -R8.reuse ;  /* 0x0000002673737c23 */ /* 0x100fe20008010808 */
[----:B------:R-:W-:-:S01]  /*7850*/  FFMA.FTZ R118, R118, UR38, -R8 ;  /* 0x0000002676767c23 */ /* 0x000fc20008010808 */
[----:B------:R-:W-:Y:S01]  /*7860*/  FFMA.FTZ R90, R90, UR38, -R8 ;  /* 0x000000265a5a7c23 */ /* 0x000fe20008010808 */
[----:B------:R-:W2:Y:S01]  /*7870*/  MUFU.EX2 R133, R133 ;  /* 0x0000008500857308 */ /* 0x000ea20000000800 */
[----:B0-----:R-:W-:-:S01]  /*7880*/  FFMA.FTZ R3, R126, R2, R15 ;  /* 0x000000027e037223 */ /* 0x001fc2000001000f */
[----:B------:R-:W-:Y:S01]  /*7890*/  QGMMA.64x128x32.F32.E4M3.E4M3 R24, R168, gdesc[UR4], R24, gsb0 ;  /* 0x01e00004a8187df3 */ /* 0x000fe20008000818 */
[----:B------:R-:W-:-:S01]  /*78a0*/  FFMA.FTZ R132, R132, UR38, -R8 ;  /* 0x0000002684847c23 */ /* 0x000fc20008010808 */
[----:B------:R-:W-:Y:S01]  /*78b0*/  FFMA.FTZ R95, R95, UR38, -R8 ;  /* 0x000000265f5f7c23 */ /* 0x000fe20008010808 */
[----:B------:R-:W-:-:S01]  /*78c0*/  FADD.FTZ R2, R154, R3 ;  /* 0x000000039a027221 */ /* 0x000fc20000010000 */
[----:B------:R-:W-:Y:S01]  /*78d0*/  FADD.FTZ R3, R9, R162 ;  /* 0x000000a209037221 */ /* 0x000fe20000010000 */
[----:B------:R-:W-:-:S01]  /*78e0*/  FFMA.FTZ R98, R98, UR38, -R8 ;  /* 0x0000002662627c23 */ /* 0x000fc20008010808 */
[----:B------:R-:W0:Y:S01]  /*78f0*/  MUFU.EX2 R158, R158 ;  /* 0x0000009e009e7308 */ /* 0x000e220000000800 */
[----:B------:R-:W-:-:S01]  /*7900*/  FADD.FTZ R155, R117, R2 ;  /* 0x00000002759b7221 */ /* 0x000fc20000010000 */
[----:B------:R-:W-:Y:S01]  /*7910*/  FADD.FTZ R2, R12, R3 ;  /* 0x000000030c027221 */ /* 0x000fe20000010000 */
[----:B------:R-:W-:-:S01]  /*7920*/  FFMA.FTZ R104, R104, UR38, -R8 ;  /* 0x0000002668687c23 */ /* 0x000fc20008010808 */
[----:B------:R-:W-:Y:S01]  /*7930*/  FFMA.FTZ R102, R102, UR38, -R8 ;  /* 0x0000002666667c23 */ /* 0x000fe20008010808 */
[----:B-1----:R-:W-:-:S01]  /*7940*/  FADD.FTZ R162, R156, R155 ;  /* 0x0000009b9ca27221 */ /* 0x002fc20000010000 */
        /* <DEDUP_REMOVED lines=36> */
[----:B------:R-:W-:Y:S01]  /*7b90*/  FADD.FTZ R2, R120, R155 ;  /* 0x0000009b78027221 */ /* 0x000fe20000010000 */
[----:B------:R-:W-:-:S05]  /*7ba0*/  FFMA.FTZ R155, R119, UR38, -R8 ;  /* 0x00000026779b7c23 */ /* 0x000fca0008010808 */
[----:B------:R0:W1:Y:S01]  /*7bb0*/  MUFU.EX2 R4, R157 ;  /* 0x0000009d00047308 */ /* 0x0000620000000800 */
        /* <DEDUP_REMOVED lines=11> */
[----:B0-----:R-:W-:-:S01]  /*7c70*/  FADD.FTZ R2, R110, R3 ;  /* 0x000000036e027221 */ /* 0x001fc20000010000 */
[----:B------:R-:W-:-:S03]  /*7c80*/  WARPGROUP.DEPBAR.LE gsb0, 0x0 ;  /* 0x00008000000079c5 */ /* 0x000fc60000010000 */
[----:B------:R-:W-:-:S03]  /*7c90*/  FADD.FTZ R3, R111, R2 ;  /* 0x000000026f037221 */ /* 0x000fc60000010000 */
[----:B------:R-:W0:Y:S01]  /*7ca0*/  MUFU.EX2 R134, R134 ;  /* 0x0000008600867308 */ /* 0x000e220000000800 */
[----:B-1----:R-:W-:-:S01]  /*7cb0*/  FADD.FTZ R162, R130, R119 ;  /* 0x0000007782a27221 */ /* 0x002fc20000010000 */
[----:B------:R-:W-:Y:S01]  /*7cc0*/  FADD.FTZ R2, R114, R3 ;  /* 0x0000000372027221 */ /* 0x000fe20000010000 */
[----:B------:R-:W-:-:S01]  /*7cd0*/  FFMA.FTZ R119, R129, UR38, -R8 ;  /* 0x0000002681777c23 */ /* 0x000fc20008010808 */
[----:B------:R-:W-:Y:S02]  /*7ce0*/  FFMA.FTZ R8, R103, UR38, -R8 ;  /* 0x0000002667087c23 */ /* 0x000fe40008010808 */
[----:B------:R-:W-:-:S02]  /*7cf0*/  FADD.FTZ R3, R91, R2 ;  /* 0x000000025b037221 */ /* 0x000fc40000010000 */
[----:B------:R-:W1:Y:S01]  /*7d00*/  MUFU.EX2 R135, R135 ;  /* 0x0000008700877308 */ /* 0x000e620000000800 */
[----:B--2---:R-:W-:-:S07]  /*7d10*/  FADD.FTZ R157, R131, R162 ;  /* 0x000000a2839d7221 */ /* 0x004fce0000010000 */
[----:B------:R-:W2:Y:S01]  /*7d20*/  MUFU.EX2 R94, R94 ;  /* 0x0000005e005e7308 */ /* 0x000ea20000000800 */
[----:B0-----:R-:W-:-:S07]  /*7d30*/  FADD.FTZ R162, R134, R157 ;  /* 0x0000009d86a27221 */ /* 0x001fce0000010000 */
[----:B------:R-:W0:Y:S01]  /*7d40*/  MUFU.EX2 R106, R106 ;  /* 0x0000006a006a7308 */ /* 0x000e220000000800 */
[----:B-1----:R-:W-:-:S07]  /*7d50*/  FADD.FTZ R129, R135, R162 ;  /* 0x000000a287817221 */ /* 0x002fce0000010000 */
[----:B------:R-:W1:Y:S01]  /*7d60*/  MUFU.EX2 R125, R125 ;  /* 0x0000007d007d7308 */ /* 0x000e620000000800 */
[----:B--2---:R-:W-:-:S04]  /*7d70*/  FADD.FTZ R2, R94, R3 ;  /* 0x000000035e027221 */ /* 0x004fc80000010000 */
[----:B------:R-:W-:-:S03]  /*7d80*/  FADD.FTZ R2, R99, R2 ;  /* 0x0000000263027221 */ /* 0x000fc60000010000 */
        /* <DEDUP_REMOVED lines=12> */
[----:B--2---:R-:W-:-:S01]  /*7e50*/  FADD.FTZ R3, R109, R2 ;  /* 0x000000026d037221 */ /* 0x004fc20000010000 */
[----:B------:R-:W-:-:S05]  /*7e60*/  IADD3 R2, -R23, 0xb, RZ ;  /* 0x0000000b17027810 */ /* 0x000fca0007ffe1ff */
[----:B------:R1:W-:Y:S06]  /*7e70*/  BAR.ARV R2, 0x100 ;  /* 0x000400020000751d */ /* 0x0003ec0000002000 */
[----:B------:R-:W2:Y:S01]  /*7e80*/  MUFU.EX2 R115, R115 ;  /* 0x0000007300737308 */ /* 0x000ea20000000800 */
[----:B-1----:R-:W-:Y:S02]  /*7e90*/  @!P1 VIADD R2, R161, 0x29840 ;  /* 0x00029840a1029836 */ /* 0x002fe40000000000 */
[----:B0-----:R-:W-:-:S03]  /*7ea0*/  FADD.FTZ R162, R112, R3 ;  /* 0x0000000370a27221 */ /* 0x001fc60000010000 */
[----:B------:R-:W-:Y:S02]  /*7eb0*/  @!P1 PRMT R2, RZ, 0x654, R2 ;  /* 0x00000654ff029816 */ /* 0x000fe40000000002 */
[----:B------:R-:W-:Y:S02]  /*7ec0*/  MUFU.EX2 R113, R113 ;  /* 0x0000007100717308 */ /* 0x000fe40000000800 */
[----:B------:R0:W-:Y:S06]  /*7ed0*/  @!P1 SYNCS.ARRIVE.TRANS64.RED.A1T0 RZ, [R2+URZ], RZ ;  /* 0x000000ff02ff99a7 */ /* 0x0001ec000810043f */
[----:B------:R-:W1:Y:S08]  /*7ee0*/  MUFU.EX2 R118, R118 ;  /* 0x0000007600767308 */ /* 0x000e700000000800 */
[----:B------:R-:W-:Y:S08]  /*7ef0*/  MUFU.EX2 R116, R116 ;  /* 0x0000007400747308 */ /* 0x000ff00000000800 */
[----:B------:R-:W3:Y:S08]  /*7f00*/  MUFU.EX2 R155, R155 ;  /* 0x0000009b009b7308 */ /* 0x000ef00000000800 */
[----:B------:R-:W-:Y:S08]  /*7f10*/  MUFU.EX2 R88, R88 ;  /* 0x0000005800587308 */ /* 0x000ff00000000800 */
[----:B------:R-:W4:Y:S08]  /*7f20*/  MUFU.EX2 R90, R90 ;  /* 0x0000005a005a7308 */ /* 0x000f300000000800 */
[----:B------:R5:W-:Y:S08]  /*7f30*/  MUFU.EX2 R157, R132 ;  /* 0x00000084009d7308 */ /* 0x000bf00000000800 */
[----:B------:R-:W-:Y:S01]  /*7f40*/  MUFU.EX2 R89, R89 ;  /* 0x0000005900597308 */ /* 0x000fe20000000800 */
[----:B-----5:R-:W-:-:S04]  /*7f50*/  FADD.FTZ R132, R152, R129 ;  /* 0x0000008198847221 */ /* 0x020fc80000010000 */
[----:B--2---:R-:W-:-:S03]  /*7f60*/  FADD.FTZ R3, R115, R132 ;  /* 0x0000008473037221 */ /* 0x004fc60000010000 */
[----:B------:R-:W2:Y:S01]  /*7f70*/  MUFU.EX2 R119, R119 ;  /* 0x0000007700777308 */ /* 0x000ea20000000800 */
[----:B-1----:R-:W-:-:S04]  /*7f80*/  FADD.FTZ R132, R118, R3 ;  /* 0x0000000376847221 */ /* 0x002fc80000010000 */
[----:B---3--:R-:W-:-:S03]  /*7f90*/  FADD.FTZ R3, R155, R132 ;  /* 0x000000849b037221 */ /* 0x008fc60000010000 */
[----:B------:R-:W-:Y:S01]  /*7fa0*/  MUFU.EX2 R92, R92 ;  /* 0x0000005c005c7308 */ /* 0x000fe20000000800 */
[----:B----4-:R-:W-:-:S07]  /*7fb0*/  FADD.FTZ R132, R90, R3 ;  /* 0x000000035a847221 */ /* 0x010fce0000010000 */
[----:B------:R1:W3:Y:S01]  /*7fc0*/  MUFU.EX2 R159, R95 ;  /* 0x0000005f009f7308 */ /* 0x0002e20000000800 */
[----:B--2---:R-:W-:-:S04]  /*7fd0*/  FADD.FTZ R132, R119, R132 ;  /* 0x0000008477847221 */ /* 0x004fc80000010000 */
[----:B------:R-:W-:-:S03]  /*7fe0*/  FADD.FTZ R132, R157, R132 ;  /* 0x000000849d847221 */ /* 0x000fc60000010000 */
[----:B------:R-:W-:Y:S01]  /*7ff0*/  MUFU.EX2 R93, R93 ;  /* 0x0000005d005d7308 */ /* 0x000fe20000000800 */
[----:B-1----:R-:W-:-:S04]  /*8000*/  FADD.FTZ R95, R113, R162 ;  /* 0x000000a2715f7221 */ /* 0x002fc80000010000 */
[----:B------:R-:W-:-:S03]  /*8010*/  FADD.FTZ R95, R116, R95 ;  /* 0x0000005f745f7221 */ /* 0x000fc60000010000 */
[----:B------:R-:W-:Y:S01]  /*8020*/  MUFU.EX2 R96, R96 ;  /* 0x0000006000607308 */ /* 0x000fe20000000800 */
[----:B---3--:R-:W-:-:S07]  /*8030*/  FADD.FTZ R132, R159, R132 ;  /* 0x000000849f847221 */ /* 0x008fce0000010000 */
[----:B------:R1:W2:Y:S08]  /*8040*/  MUFU.EX2 R171, R98 ;  /* 0x0000006200ab7308 */ /* 0x0002b00000000800 */
[----:B------:R-:W3:Y:S01]  /*8050*/  MUFU.EX2 R97, R97 ;  /* 0x0000006100617308 */ /* 0x000ee20000000800 */
[----:B-1----:R-:W-:-:S04]  /*8060*/  FADD.FTZ R98, R88, R95 ;  /* 0x0000005f58627221 */ /* 0x002fc80000010000 */
[----:B------:R-:W-:-:S03]  /*8070*/  FADD.FTZ R3, R89, R98 ;  /* 0x0000006259037221 */ /* 0x000fc60000010000 */
[----:B------:R-:W1:Y:S01]  /*8080*/  MUFU.EX2 R129, R104 ;  /* 0x0000006800817308 */ /* 0x000e620000000800 */
[----:B------:R-:W-:-:S01]  /*8090*/  FADD.FTZ R98, R92, R3 ;  /* 0x000000035c627221 */ /* 0x000fc20000010000 */
[----:B--2---:R-:W-:-:S03]  /*80a0*/  FADD.FTZ R132, R171, R132 ;  /* 0x00000084ab847221 */ /* 0x004fc60000010000 */
[----:B------:R-:W-:-:S03]  /*80b0*/  FADD.FTZ R3, R93, R98 ;  /* 0x000000625d037221 */ /* 0x000fc60000010000 */
[----:B------:R-:W2:Y:S01]  /*80c0*/  MUFU.EX2 R100, R100 ;  /* 0x0000006400647308 */ /* 0x000ea20000000800 */
[----:B0-----:R-:W-:-:S04]  /*80d0*/  FADD.FTZ R2, R96, R3 ;  /* 0x0000000360027221 */ /* 0x001fc80000010000 */
[----:B---3--:R-:W-:-:S03]  /*80e0*/  FADD.FTZ R3, R97, R2 ;  /* 0x0000000261037221 */ /* 0x008fc60000010000 */
[----:B------:R-:W0:Y:S01]  /*80f0*/  MUFU.EX2 R95, R102 ;  /* 0x00000066005f7308 */ /* 0x000e220000000800 */
[----:B-1----:R-:W-:-:S07]  /*8100*/  FADD.FTZ R132, R129, R132 ;  /* 0x0000008481847221 */ /* 0x002fce0000010000 */
[----:B------:R-:W1:Y:S01]  /*8110*/  MUFU.EX2 R103, R8 ;  /* 0x0000000800677308 */ /* 0x000e620000000800 */
[----:B--2---:R-:W-:-:S04]  /*8120*/  FADD.FTZ R2, R100, R3 ;  /* 0x0000000364027221 */ /* 0x004fc80000010000 */
[----:B------:R-:W-:Y:S01]  /*8130*/  FADD.FTZ R3, R5, R2 ;  /* 0x0000000205037221 */ /* 0x000fe20000010000 */
[----:B0-----:R-:W-:-:S04]  /*8140*/  FADD.FTZ R132, R95, R132 ;  /* 0x000000845f847221 */ /* 0x001fc80000010000 */
[----:B-1----:R-:W-:Y:S01]  /*8150*/  FADD.FTZ R2, R103, R132 ;  /* 0x0000008467027221 */ /* 0x002fe20000010000 */
[----:B------:R-:W-:Y:S06]  /*8160*/  @!P0 BRA `(.L_x_2041) ;  /* 0x0000000000048947 */ /* 0x000fec0003800000 */
[----:B------:R-:W-:Y:S01]  /*8170*/  BPT.TRAP 0x1 ;  /* 0x000000040000795c */ /* 0x000fe20000300000 */
.L_x_2041:
        /* <DEDUP_REMOVED lines=116> */
.L_x_2032:
[----:B------:R-:W-:-:S13]  /*88c0*/  ISETP.LE.AND P2, PT, RZ, UR57, PT ;  /* 0x00000039ff007c0c */ /* 0x000fda000bf43270 */
[----:B------:R-:W-:Y:S05]  /*88d0*/  @!P2 BRA `(.L_x_2043) ;  /* 0x0000002c0028a947 */ /* 0x000fea0003800000 */
[----:B------:R-:W-:Y:S01]  /*88e0*/  IMAD.MOV.U32 R7, RZ, RZ, R6 ;  /* 0x000000ffff077224 */ /* 0x000fe200078e0006 */
[----:B------:R-:W-:Y:S01]  /*88f0*/  UMOV UR51, UR46 ;  /* 0x0000002e00337c82 */ /* 0x000fe20008000000 */
[----:B------:R-:W-:Y:S01]  /*8900*/  IMAD.MOV.U32 R5, RZ, RZ, R0 ;  /* 0x000000ffff057224 */ /* 0x000fe200078e0000 */
[----:B------:R-:W-:-:S06]  /*8910*/  UMOV UR50, UR56 ;  /* 0x0000003800327c82 */ /* 0x000fcc0008000000 */
.L_x_2053:
[----:B------:R-:W-:Y:S01]  /*8920*/  ISETP.NE.AND P3, PT, RZ, UR44, PT ;  /* 0x0000002cff007c0c */ /* 0x000fe2000bf65270 */
[----:B------:R-:W-:-:S04]  /*8930*/  UISETP.NE.AND UP0, UPT, UR50, 0x1, UPT ;  /* 0x000000013200788c */ /* 0x000fc8000bf05270 */
[----:B------:R-:W-:-:S04]  /*8940*/  USEL UR46, URZ, 0x1, UP0 ;  /* 0x000000013f2e7887 */ /* 0x000fc80008000000 */
[----:B------:R-:W-:-:S04]  /*8950*/  ULOP3.LUT UR46, UR51, UR46, URZ, 0x3c, !UPT ;  /* 0x0000002e332e7292 */ /* 0x000fc8000f8e3c3f */
[----:B------:R-:W-:Y:S08]  /*8960*/  @P3 BRA `(.L_x_2044) ;  /* 0x0000000000383947 */ /* 0x000ff00003800000 */
[----:B------:R-:W-:Y:S05]  /*8970*/  @!P0 BRA `(.L_x_2045) ;  /* 0x0000000000048947 */ /* 0x000fea0003800000 */
[----:B------:R-:W-:Y:S01]  /*8980*/  BPT.TRAP 0x1 ;  /* 0x000000040000795c */ /* 0x000fe20000300000 */
.L_x_2045:
        /* <DEDUP_REMOVED lines=9> */
.L_x_2046:
[----:B-1----:R-:W-:Y:S05]  /*8a20*/  @P2 BRA `(.L_x_2044) ;  /* 0x0000000000082947 */ /* 0x002fea0003800000 */
[----:B------:R-:W1:Y:S02]  /*8a30*/  SYNCS.PHASECHK.TRANS64.TRYWAIT P2, [UR6+0x29830], R0 ;  /* 0x02983000ff0075a7 */ /* 0x000e640008040146 */
[----:B-1----:R-:W-:Y:S05]  /*8a40*/  @!P2 BRA `(.L_x_2047) ;  /* 0x000000ac00a4a947 */ /* 0x002fea0003800000 */
.L_x_2044:
        /* <DEDUP_REMOVED lines=189> */
.L_x_2049:
[----:B------:R-:W-:Y:S01]  /*9620*/  ULEA UR6, UR50, UR41, 0x3 ;  /* 0x0000002932067291 */ /* 0x000fe2000f8e183f */
[----:B------:R-:W-:-:S05]  /*9630*/  IMAD.U32 R0, RZ, RZ, UR51 ;  /* 0x00000033ff007e24 */ /* 0x000fca000f8e00ff */
[----:B------:R-:W-:-:S04]  /*9640*/  SHF.L.U32 R0, R0, 0x1f, RZ ;  /* 0x0000001f00007819 */ /* 0x000fc800000006ff */
[----:B------:R0:W1:Y:S01]  /*9650*/  SYNCS.PHASECHK.TRANS64.TRYWAIT P2, [UR6+0x29850], R0 ;  /* 0x02985000ff0075a7 */ /* 0x0000620008040146 */
[----:B------:R-:W-:Y:S05]  /*9660*/  @!P0 BRA `(.L_x_2050) ;  /* 0x0000000000048947 */ /* 0x000fea0003800000 */
[----:B------:R-:W-:Y:S01]  /*9670*/  BPT.TRAP 0x1 ;  /* 0x000000040000795c */ /* 0x000fe20000300000 */
.L_x_2050:
[----:B-1----:R-:W-:Y:S05]  /*9680*/  @P2 BRA `(.L_x_2048) ;  /* 0x0000000000082947 */ /* 0x002fea0003800000 */
[----:B------:R-:W1:Y:S02]  /*9690*/  SYNCS.PHASECHK.TRANS64.TRYWAIT P2, [UR6+0x29850], R0 ;  /* 0x02985000ff0075a7 */ /* 0x000e640008040146 */
[----:B-1----:R-:W-:Y:S05]  /*96a0*/  @!P2 BRA `(.L_x_2051) ;  /* 0x000000a000a4a947 */ /* 0x002fea0003800000 */
.L_x_2048:
[----:B------:R-:W-:Y:S01]  /*96b0*/  UIADD3 UR6, UR41, 0x400, URZ ;  /* 0x0000040029067890 */ /* 0x000fe2000fffe03f */
[----:B------:R-:W-:Y:S01]  /*96c0*/  WARPGROUP.ARRIVE ;  /* 0x00000000000079c5 */ /* 0x000fe20000000000 */
[----:B------:R-:W-:Y:S01]  /*96d0*/  UMOV UR7, 0xc0000010 ;  /* 0xc000001000077882 */ /* 0x000fe20000000000 */
[----:B01----:R-:W-:Y:S01]  /*96e0*/  FMNMX.FTZ R0, R152, R5, !PT ;  /* 0x0000000598007209 */ /* 0x003fe20007810000 */
[----:B------:R-:W-:-:S03]  /*96f0*/  USHF.R.U32.HI UR6, URZ, 0x4, UR6 ;  /* 0x000000043f067899 */ /* 0x000fc60008011606 */
        /* <DEDUP_REMOVED lines=84> */
[----:B------:R-:W-:-:S03]  /*9c40*/  FMNMX.FTZ R0, R102, R9, !PT ;  /* 0x0000000966007209 */ /* 0x000fc60007810000 */
        /* <DEDUP_REMOVED lines=44> */
[----:B------:R-:W0:Y:S01]  /*9f10*/  MUFU.EX2 R7, R7 ;  /* 0x0000000700077308 */ /* 0x000e220000000800 */
[----:B------:R-:W-:-:S01]  /*9f20*/  FFMA.FTZ R155, R163, UR38, -R101 ;  /* 0x00000026a39b7c23 */ /* 0x000fc20008010865 */
        /* <DEDUP_REMOVED lines=48> */
[----:B------:R-:W-:-:S02]  /*a230*/  WARPGROUP.DEPBAR.LE gsb0, 0x0 ;  /* 0x00008000000079c5 */ /* 0x000fc40000010000 */
[----:B------:R-:W-:Y:S01]  /*a240*/  WARPGROUP.ARRIVE ;  /* 0x00000000000079c5 */ /* 0x000fe20000000000 */
[----:B------:R-:W-:Y:S01]  /*a250*/  FFMA.FTZ R114, R114, UR38, -R101 ;  /* 0x0000002672727c23 */ /* 0x000fe20008010865 */
[----:B------:R-:W-:-:S01]  /*a260*/  FFMA.FTZ R113, R113, UR38, -R192 ;  /* 0x0000002671717c23 */ /* 0x000fc200080108c0 */
[----:B------:R-:W-:Y:S01]  /*a270*/  FFMA.FTZ R115, R115, UR38, -R101 ;  /* 0x0000002673737c23 */ /* 0x000fe20008010865 */
[----:B------:R-:W1:Y:S01]  /*a280*/  MUFU.EX2 R153, R153 ;  /* 0x0000009900997308 */ /* 0x000e620000000800 */
[----:B--2---:R-:W-:-:S01]  /*a290*/  FADD.FTZ R2, R152, R3 ;  /* 0x0000000398027221 */ /* 0x004fc20000010000 */
[----:B------:R-:W-:Y:S01]  /*a2a0*/  QGMMA.64x128x32.F32.E4M3.E4M3 R24, R176, gdesc[UR4], R24, gsb0 ;  /* 0x01e00004b0187df3 */ /* 0x000fe20008000818 */
[----:B------:R-:W-:Y:S01]  /*a2b0*/  UIADD3 UR6, UR10, 0x300, URZ ;  /* 0x000003000a067890 */ /* 0x000fe2000fffe03f */
[--C-:B------:R-:W-:Y:S01]  /*a2c0*/  FFMA.FTZ R116, R116, UR38, -R192.reuse ;  /* 0x0000002674747c23 */ /* 0x100fe200080108c0 */
[----:B------:R-:W-:Y:S01]  /*a2d0*/  UMOV UR7, 0xc0000010 ;  /* 0xc000001000077882 */ /* 0x000fe20000000000 */
[----:B------:R-:W-:Y:S01]  /*a2e0*/  FFMA.FTZ R118, R118, UR38, -R101 ;  /* 0x0000002676767c23 */ /* 0x000fe20008010865 */
[----:B------:R-:W-:-:S01]  /*a2f0*/  FFMA.FTZ R117, R117, UR38, -R192 ;  /* 0x0000002675757c23 */ /* 0x000fc200080108c0 */
[----:B------:R-:W2:Y:S01]  /*a300*/  MUFU.EX2 R11, R11 ;  /* 0x0000000b000b7308 */ /* 0x000ea20000000800 */
[----:B0-----:R-:W-:-:S01]  /*a310*/  FADD.FTZ R158, R10, R159 ;  /* 0x0000009f0a9e7221 */ /* 0x001fc20000010000 */
[----:B------:R-:W-:Y:S01]  /*a320*/  FFMA.FTZ R119, R119, UR38, -R101 ;  /* 0x0000002677777c23 */ /* 0x000fe20008010865 */
[----:B------:R-:W-:-:S01]  /*a330*/  FFMA.FTZ R88, R88, UR38, -R192 ;  /* 0x0000002658587c23 */ /* 0x000fc200080108c0 */
[--C-:B------:R-:W-:Y:S01]  /*a340*/  FFMA.FTZ R90, R90, UR38, -R101.reuse ;  /* 0x000000265a5a7c23 */ /* 0x100fe20008010865 */
[----:B------:R-:W-:-:S01]  /*a350*/  FFMA.FTZ R94, R94, UR38, -R101 ;  /* 0x000000265e5e7c23 */ /* 0x000fc20008010865 */
[----:B------:R-:W-:Y:S01]  /*a360*/  FFMA.FTZ R89, R89, UR38, -R192 ;  /* 0x0000002659597c23 */ /* 0x000fe200080108c0 */
[----:B------:R-:W-:-:S01]  /*a370*/  FFMA.FTZ R91, R91, UR38, -R101 ;  /* 0x000000265b5b7c23 */ /* 0x000fc20008010865 */
[----:B------:R-:W0:Y:S01]  /*a380*/  MUFU.EX2 R154, R154 ;  /* 0x0000009a009a7308 */ /* 0x000e220000000800 */
[----:B-1----:R-:W-:-:S01]  /*a390*/  FADD.FTZ R3, R153, R2 ;  /* 0x0000000299037221 */ /* 0x002fc20000010000 */
[--C-:B------:R-:W-:Y:S01]  /*a3a0*/  FFMA.FTZ R92, R92, UR38, -R192.reuse ;  /* 0x000000265c5c7c23 */ /* 0x100fe200080108c0 */
        /* <DEDUP_REMOVED lines=45> */
[----:B0-----:R-:W-:Y:S01]  /*a680*/  FADD.FTZ R159, R137, R158 ;  /* 0x0000009e899f7221 */ /* 0x001fe20000010000 */
[----:B------:R-:W-:-:S03]  /*a690*/  UMOV UR7, 0xc0000010 ;  /* 0xc000001000077882 */ /* 0x000fc60000000000 */
[----:B------:R-:W0:Y:S08]  /*a6a0*/  MUFU.EX2 R140, R140 ;  /* 0x0000008c008c7308 */ /* 0x000e300000000800 */
        /* <DEDUP_REMOVED lines=34> */
[----:B------:R-:W-:Y:S02]  /*a8d0*/  WARPGROUP.DEPBAR.LE gsb0, 0x0 ;  /* 0x00008000000079c5 */ /* 0x000fe40000010000 */
[----:B------:R-:W-:-:S04]  /*a8e0*/  WARPGROUP.ARRIVE ;  /* 0x00000000000079c5 */ /* 0x000fc80000000000 */
[----:B------:R-:W0:Y:S01]  /*a8f0*/  MUFU.EX2 R132, R132 ;  /* 0x0000008400847308 */ /* 0x000e220000000800 */
[----:B--2---:R-:W-:-:S01]  /*a900*/  FADD.FTZ R3, R129, R2 ;  /* 0x0000000281037221 */ /* 0x004fc20000010000 */
[----:B------:R-:W-:Y:S06]  /*a910*/  QGMMA.64x128x32.F32.E4M3.E4M3 R24, R168, gdesc[UR4], R24, gsb0 ;  /* 0x01e00004a8187df3 */ /* 0x000fec0008000818 */
        /* <DEDUP_REMOVED lines=24> */
[----:B------:R-:W-:Y:S01]  /*aaa0*/  MUFU.EX2 R114, R114 ;  /* 0x0000007200727308 */ /* 0x000fe20000000800 */
[----:B-1----:R-:W-:-:S01]  /*aab0*/  FADD.FTZ R159, R111, R158 ;  /* 0x0000009e6f9f7221 */ /* 0x002fc20000010000 */
[----:B------:R-:W-:-:S06]  /*aac0*/  IADD3 R158, -R23, 0xb, RZ ;  /* 0x0000000b179e7810 */ /* 0x000fcc0007ffe1ff */
[----:B------:R-:W1:Y:S01]  /*aad0*/  MUFU.EX2 R113, R113 ;  /* 0x0000007100717308 */ /* 0x000e620000000800 */
[----:B0-----:R-:W-:-:S07]  /*aae0*/  FADD.FTZ R2, R112, R3 ;  /* 0x0000000370027221 */ /* 0x001fce0000010000 */
[----:B------:R-:W-:Y:S08]  /*aaf0*/  MUFU.EX2 R115, R115 ;  /* 0x0000007300737308 */ /* 0x000ff00000000800 */
[----:B------:R-:W0:Y:S01]  /*ab00*/  MUFU.EX2 R116, R116 ;  /* 0x0000007400747308 */ /* 0x000e220000000800 */
[----:B-1----:R-:W-:-:S07]  /*ab10*/  FADD.FTZ R3, R113, R2 ;  /* 0x0000000271037221 */ /* 0x002fce0000010000 */
[----:B------:R-:W-:Y:S08]  /*ab20*/  MUFU.EX2 R118, R118 ;  /* 0x0000007600767308 */ /* 0x000ff00000000800 */
[----:B------:R-:W1:Y:S01]  /*ab30*/  MUFU.EX2 R117, R117 ;  /* 0x0000007500757308 */ /* 0x000e620000000800 */
[----:B0-----:R-:W-:-:S01]  /*ab40*/  FADD.FTZ R2, R116, R3 ;  /* 0x0000000374027221 */ /* 0x001fc20000010000 */
[----:B------:R-:W-:-:S06]  /*ab50*/  WARPGROUP.DEPBAR.LE gsb0, 0x0 ;  /* 0x00008000000079c5 */ /* 0x000fcc0000010000 */
[----:B------:R-:W0:Y:S08]  /*ab60*/  MUFU.EX2 R119, R119 ;  /* 0x0000007700777308 */ /* 0x000e300000000800 */
[----:B------:R-:W2:Y:S01]  /*ab70*/  MUFU.EX2 R88, R88 ;  /* 0x0000005800587308 */ /* 0x000ea20000000800 */
[----:B-1----:R-:W-:-:S07]  /*ab80*/  FADD.FTZ R3, R117, R2 ;  /* 0x0000000275037221 */ /* 0x002fce0000010000 */
[----:B------:R-:W-:Y:S08]  /*ab90*/  MUFU.EX2 R90, R90 ;  /* 0x0000005a005a7308 */ /* 0x000ff00000000800 */
[----:B------:R1:W-:Y:S08]  /*aba0*/  MUFU.EX2 R161, R94 ;  /* 0x0000005e00a17308 */ /* 0x0003f00000000800 */
[----:B------:R-:W3:Y:S01]  /*abb0*/  MUFU.EX2 R89, R89 ;  /* 0x0000005900597308 */ /* 0x000ee20000000800 */
[----:B-1----:R-:W-:-:S04]  /*abc0*/  FADD.FTZ R94, R114, R159 ;  /* 0x0000009f725e7221 */ /* 0x002fc80000010000 */
[----:B------:R-:W-:-:S03]  /*abd0*/  FADD.FTZ R159, R115, R94 ;  /* 0x0000005e739f7221 */ /* 0x000fc60000010000 */
[----:B------:R-:W-:Y:S01]  /*abe0*/  MUFU.EX2 R91, R91 ;  /* 0x0000005b005b7308 */ /* 0x000fe20000000800 */
[----:B------:R-:W-:-:S01]  /*abf0*/  FADD.FTZ R94, R118, R159 ;  /* 0x0000009f765e7221 */ /* 0x000fc20000010000 */
[----:B------:R-:W-:-:S05]  /*ac00*/  IMAD.U32 R159, RZ, RZ, UR56 ;  /* 0x00000038ff9f7e24 */ /* 0x000fca000f8e00ff */
[----:B------:R-:W-:Y:S01]  /*ac10*/  @!P1 LEA R2, R159, UR41, 0x3 ;  /* 0x000000299f029c11 */ /* 0x000fe2000f8e18ff */
[----:B------:R-:W1:Y:S04]  /*ac20*/  MUFU.EX2 R92, R92 ;  /* 0x0000005c005c7308 */ /* 0x000e680000000800 */
[----:B------:R-:W-:-:S04]  /*ac30*/  @!P1 VIADD R2, R2, 0x29840 ;  /* 0x0002984002029836 */ /* 0x000fc80000000000 */
[----:B------:R-:W4:Y:S01]  /*ac40*/  MUFU.EX2 R93, R93 ;  /* 0x0000005d005d7308 */ /* 0x000f220000000800 */
[----:B------:R-:W-:Y:S01]  /*ac50*/  @!P1 PRMT R2, RZ, 0x654, R2 ;  /* 0x00000654ff029816 */ /* 0x000fe20000000002 */
[----:B------:R0:W-:Y:S06]  /*ac60*/  BAR.ARV R158, 0x100 ;  /* 0x0004009e0000751d */ /* 0x0001ec0000002000 */
[----:B------:R0:W-:Y:S01]  /*ac70*/  MUFU.EX2 R160, R95 ;  /* 0x0000005f00a07308 */ /* 0x0001e20000000800 */
[----:B------:R5:W-:Y:S07]  /*ac80*/  @!P1 SYNCS.ARRIVE.TRANS64.RED.A1T0 RZ, [R2+URZ], RZ ;  /* 0x000000ff02ff99a7 */ /* 0x000bee000810043f */
[----:B------:R-:W5:Y:S01]  /*ac90*/  MUFU.EX2 R96, R96 ;  /* 0x0000006000607308 */ /* 0x000f620000000800 */
[----:B0-----:R-:W-:-:S01]  /*aca0*/  FADD.FTZ R95, R119, R94 ;  /* 0x0000005e775f7221 */ /* 0x001fc20000010000 */
[----:B--2---:R-:W-:-:S04]  /*acb0*/  FADD.FTZ R94, R88, R3 ;  /* 0x00000003585e7221 */ /* 0x004fc80000010000 */
[----:B---3--:R-:W-:Y:S02]  /*acc0*/  FADD.FTZ R3, R89, R94 ;  /* 0x0000005e59037221 */ /* 0x008fe40000010000 */
[----:B------:R0:W2:Y:S02]  /*acd0*/  MUFU.EX2 R171, R98 ;  /* 0x0000006200ab7308 */ /* 0x0000a40000000800 */
[----:B-1----:R-:W-:-:S04]  /*ace0*/  FADD.FTZ R94, R92, R3 ;  /* 0x000000035c5e7221 */ /* 0x002fc80000010000 */
[----:B----4-:R-:W-:Y:S02]  /*acf0*/  FADD.FTZ R3, R93, R94 ;  /* 0x0000005e5d037221 */ /* 0x010fe40000010000 */
[----:B------:R-:W1:Y:S01]  /*ad00*/  MUFU.EX2 R97, R97 ;  /* 0x0000006100617308 */ /* 0x000e620000000800 */
[----:B0-----:R-:W-:-:S01]  /*ad10*/  FADD.FTZ R98, R90, R95 ;  /* 0x0000005f5a627221 */ /* 0x001fc20000010000 */
[----:B-----5:R-:W-:-:S03]  /*ad20*/  FADD.FTZ R2, R96, R3 ;  /* 0x0000000360027221 */ /* 0x020fc60000010000 */
[----:B------:R-:W-:-:S03]  /*ad30*/  FADD.FTZ R98, R91, R98 ;  /* 0x000000625b627221 */ /* 0x000fc60000010000 */
[----:B------:R-:W0:Y:S01]  /*ad40*/  MUFU.EX2 R99, R99 ;  /* 0x0000006300637308 */ /* 0x000e220000000800 */
[----:B------:R-:W-:-:S04]  /*ad50*/  FADD.FTZ R98, R161, R98 ;  /* 0x00000062a1627221 */ /* 0x000fc80000010000 */
[----:B------:R-:W-:-:S03]  /*ad60*/  FADD.FTZ R98, R160, R98 ;  /* 0x00000062a0627221 */ /* 0x000fc60000010000 */
[----:B------:R-:W3:Y:S01]  /*ad70*/  MUFU.EX2 R100, R100 ;  /* 0x0000006400647308 */ /* 0x000ee20000000800 */
[----:B--2---:R-:W-:-:S01]  /*ad80*/  FADD.FTZ R98, R171, R98 ;  /* 0x00000062ab627221 */ /* 0x004fc20000010000 */
[----:B-1----:R-:W-:-:S06]  /*ad90*/  FADD.FTZ R3, R97, R2 ;  /* 0x0000000261037221 */ /* 0x002fcc0000010000 */
[----:B------:R-:W1:Y:S01]  /*ada0*/  MUFU.EX2 R95, R102 ;  /* 0x00000066005f7308 */ /* 0x000e620000000800 */
[----:B0-----:R-:W-:-:S07]  /*adb0*/  FADD.FTZ R98, R99, R98 ;  /* 0x0000006263627221 */ /* 0x001fce0000010000 */
[----:B------:R-:W0:Y:S01]  /*adc0*/  MUFU.EX2 R145, R145 ;  /* 0x0000009100917308 */ /* 0x000e220000000800 */
[----:B---3--:R-:W-:-:S07]  /*add0*/  FADD.FTZ R2, R100, R3 ;  /* 0x0000000364027221 */ /* 0x008fce0000010000 */
[----:B------:R-:W2:Y:S01]  /*ade0*/  MUFU.EX2 R101, R101 ;  /* 0x0000006500657308 */ /* 0x000ea20000000800 */
[----:B-1----:R-:W-:-:S01]  /*adf0*/  FADD.FTZ R98, R95, R98 ;  /* 0x000000625f627221 */ /* 0x002fc20000010000 */
[----:B0-----:R-:W-:-:S03]  /*ae00*/  FADD.FTZ R3, R145, R2 ;  /* 0x0000000291037221 */ /* 0x001fc60000010000 */
[----:B--2---:R-:W-:Y:S01]  /*ae10*/  FADD.FTZ R2, R101, R98 ;  /* 0x0000006265027221 */ /* 0x004fe20000010000 */
[----:B------:R-:W-:Y:S06]  /*ae20*/  @!P0 BRA `(.L_x_2052) ;  /* 0x0000000000048947 */ /* 0x000fec0003800000 */
[----:B------:R-:W-:Y:S01]  /*ae30*/  BPT.TRAP 0x1 ;  /* 0x000000040000795c */ /* 0x000fe20000300000 */
.L_x_2052:
        /* <DEDUP_REMOVED lines=116> */
.L_x_2043:
[----:B------:R-:W-:Y:S06]  /*b580*/  BAR.ARV 0x8, 0x120 ;  /* 0x0204800000007b1d */ /* 0x000fec0000002000 */
[----:B------:R-:W-:Y:S05]  /*b590*/  @!P0 BRA `(.L_x_2054) ;  /* 0x0000000000048947 */ /* 0x000fea0003800000 */
[----:B------:R-:W-:Y:S01]  /*b5a0*/  BPT.TRAP 0x1 ;  /* 0x000000040000795c */ /* 0x000fe20000300000 */
.L_x_2054:
[----:B------:R-:W-:Y:S01]  /*b5b0*/  ULEA UR9, UR56, UR41, 0x3 ;  /* 0x0000002938097291 */ /* 0x000fe2000f8e183f */
[----:B------:R-:W-:-:S05]  /*b5c0*/  IMAD.U32 R4, RZ, RZ, UR46 ;  /* 0x0000002eff047e24 */ /* 0x000fca000f8e00ff */
[----:B------:R-:W-:-:S04]  /*b5d0*/  SHF.L.U32 R4, R4, 0x1f, RZ ;  /* 0x0000001f04047819 */ /* 0x000fc800000006ff */
[----:B------:R0:W1:Y:S01]  /*b5e0*/  SYNCS.PHASECHK.TRANS64.TRYWAIT P1, [UR9+0x29850], R4 ;  /* 0x02985004ff0075a7 */ /* 0x0000620008020149 */
[----:B------:R-:W-:Y:S05]  /*b5f0*/  @!P0 BRA `(.L_x_2055) ;  /* 0x0000000000048947 */ /* 0x000fea0003800000 */
[----:B------:R-:W-:Y:S01]  /*b600*/  BPT.TRAP 0x1 ;  /* 0x000000040000795c */ /* 0x000fe20000300000 */
.L_x_2055:
[----:B-1----:R-:W-:Y:S05]  /*b610*/  @P1 BRA `(.L_x_2056) ;  /* 0x0000000000081947 */ /* 0x002fea0003800000 */
[----:B------:R-:W1:Y:S02]  /*b620*/  SYNCS.PHASECHK.TRANS64.TRYWAIT P1, [UR9+0x29850], R4 ;  /* 0x02985004ff0075a7 */ /* 0x000e640008020149 */
[----:B-1----:R-:W-:Y:S05]  /*b630*/  @!P1 BRA `(.L_x_2057) ;  /* 0x0000008000d89947 */ /* 0x002fea0003800000 */
.L_x_2056:
        /* <DEDUP_REMOVED lines=11> */
[----:B------:R-:W-:-:S04]  /*b6f0*/  PLOP3.LUT P1, PT, PT, PT, UP0, 0x80, 0x0 ;  /* 0x000000000000781c */ /* 0x000fc80003f2f008 */
[----:B------:R-:W-:Y:S02]  /*b700*/  @UP0 ULDC.64 UR12, c[0x0][0x9c8] ;  /* 0x00027200000c0ab9 */ /* 0x000fe40000000a00 */
[----:B------:R-:W-:Y:S01]  /*b710*/  UMOV UR6, UR8 ;  /* 0x0000000800067c82 */ /* 0x000fe20008000000 */
[----:B------:R-:W-:-:S09]  /*b720*/  @UP0 UIMAD.WIDE.U32 UR4, UR36, UR12, URZ ;  /* 0x0000000c240402a5 */ /* 0x000fd2000f8e003f */
[----:B------:R-:W-:Y:S01]  /*b730*/  QGMMA.64x128x32.F32.E4M3.E4M3 R24, R184, gdesc[UR4], R24, gsb0 ;  /* 0x01e00004b8187df3 */ /* 0x000fe20008000818 */
[----:B------:R-:W-:Y:S01]  /*b740*/  UIADD3 UR6, UR8, 0x100, URZ ;  /* 0x0000010008067890 */ /* 0x000fe2000fffe03f */
[----:B------:R-:W-:Y:S01]  /*b750*/  UMOV UR7, 0xc0000010 ;  /* 0xc000001000077882 */ /* 0x000fe20000000000 */
[----:B------:R-:W-:Y:S02]  /*b760*/  WARPGROUP.DEPBAR.LE gsb0, 0x0 ;  /* 0x00008000000079c5 */ /* 0x000fe40000010000 */
[----:B------:R-:W-:-:S07]  /*b770*/  WARPGROUP.ARRIVE ;  /* 0x00000000000079c5 */ /* 0x000fce0000000000 */
        /* <DEDUP_REMOVED lines=13> */
[----:B01----:R-:W-:-:S03]  /*b850*/  IMAD.U32 R4, RZ, RZ, UR6 ;  /* 0x00000006ff047e24 */ /* 0x003fc6000f8e00ff */
[----:B------:R-:W-:Y:S01]  /*b860*/  IMAD.U32 R5, RZ, RZ, UR7 ;  /* 0x00000007ff057e24 */ /* 0x000fe2000f8e00ff */
[----:B------:R-:W-:Y:S02]  /*b870*/  UMOV UR7, 0xc0000010 ;  /* 0xc000001000077882 */ /* 0x000fe40000000000 */
[----:B------:R-:W-:Y:S02]  /*b880*/  UMOV UR6, UR4 ;  /* 0x0000000400067c82 */ /* 0x000fe40008000000 */
[----:B------:R0:W2:Y:S01]  /*b890*/  @P1 LDG.E R7, desc[UR54][R4.64] ;  /* 0x0000003604071981 */ /* 0x0000a2000c1e1900 */
[----:B------:R-:W-:Y:S01]  /*b8a0*/  UIADD3 UR4, UR8, 0x300, URZ ;  /* 0x0000030008047890 */ /* 0x000fe2000fffe03f */
[----:B------:R-:W-:Y:S02]  /*b8b0*/  WARPGROUP.DEPBAR.LE gsb0, 0x0 ;  /* 0x00008000000079c5 */ /* 0x000fe40000010000 */
[----:B------:R-:W-:-:S06]  /*b8c0*/  WARPGROUP.ARRIVE ;  /* 0x00000000000079c5 */ /* 0x000fcc0000000000 */
[----:B------:R-:W-:Y:S01]  /*b8d0*/  QGMMA.64x128x32.F32.E4M3.E4M3 R24, R176, gdesc[UR4], R24, gsb0 ;  /* 0x01e00004b0187df3 */ /* 0x000fe20008000818 */
[----:B------:R-:W-:Y:S01]  /*b8e0*/  UMOV UR6, UR4 ;  /* 0x0000000400067c82 */ /* 0x000fe20008000000 */
[----:B------:R-:W-:Y:S01]  /*b8f0*/  UMOV UR7, 0xc0000010 ;  /* 0xc000001000077882 */ /* 0x000fe20000000000 */
[----:B------:R-:W-:Y:S01]  /*b900*/  UIADD3 UR8, UR8, 0x400, URZ ;  /* 0x0000040008087890 */ /* 0x000fe2000fffe03f */
[----:B------:R-:W1:Y:S04]  /*b910*/  SHFL.BFLY PT, R8, R3, 0x2, 0x1f ;  /* 0x0c401f0003087f89 */ /* 0x000e6800000e0000 */
[----:B------:R-:W3:Y:S01]  /*b920*/  SHFL.BFLY PT, R9, R2, 0x2, 0x1f ;  /* 0x0c401f0002097f89 */ /* 0x000ee200000e0000 */
[----:B------:R-:W-:Y:S02]  /*b930*/  WARPGROUP.DEPBAR.LE gsb0, 0x0 ;  /* 0x00008000000079c5 */ /* 0x000fe40000010000 */
[----:B------:R-:W-:-:S06]  /*b940*/  WARPGROUP.ARRIVE ;  /* 0x00000000000079c5 */ /* 0x000fcc0000000000 */
[----:B------:R-:W-:Y:S01]  /*b950*/  QGMMA.64x128x32.F32.E4M3.E4M3 R24, R172, gdesc[UR4], R24, gsb0 ;  /* 0x01e00004ac187df3 */ /* 0x000fe20008000818 */
[----:B------:R-:W-:Y:S01]  /*b960*/  UMOV UR6, UR8 ;  /* 0x0000000800067c82 */ /* 0x000fe20008000000 */
[----:B------:R-:W-:Y:S01]  /*b970*/  UMOV UR7, 0xc0000010 ;  /* 0xc000001000077882 */ /* 0x000fe20000000000 */
[----:B-1----:R-:W-:-:S01]  /*b980*/  FADD.FTZ R8, R8, R3 ;  /* 0x0000000308087221 */ /* 0x002fc20000010000 */
[----:B---3--:R-:W-:-:S04]  /*b990*/  FADD.FTZ R9, R9, R2 ;  /* 0x0000000209097221 */ /* 0x008fc80000010000 */
[----:B0-----:R-:W0:Y:S04]  /*b9a0*/  SHFL.BFLY PT, R5, R8, 0x1, 0x1f ;  /* 0x0c201f0008057f89 */ /* 0x001e2800000e0000 */
        /* <DEDUP_REMOVED lines=17> */
[----:B------:R-:W3:Y:S01]  /*bac0*/  @P1 MUFU.RCP R10, R11 ;  /* 0x0000000b000a1308 */ /* 0x000ee20000001000 */
[----:B------:R-:W-:-:S02]  /*bad0*/  IMAD.U32 R14, RZ, RZ, UR38 ;  /* 0x00000026ff0e7e24 */ /* 0x000fc4000f8e00ff */
[----:B------:R-:W-:Y:S02]  /*bae0*/  IMAD.U32 R15, RZ, RZ, UR38 ;  /* 0x00000026ff0f7e24 */ /* 0x000fe4000f8e00ff */
[----:B0-----:R-:W-:Y:S01]  /*baf0*/  @P2 FMUL.FTZ R8, R8, 0.69314718246459960938 ;  /* 0x3f31721808082820 */ /* 0x001fe20000410000 */
[----:B------:R-:W-:Y:S01]  /*bb00*/  @P2 FMUL.FTZ R5, R14, 0.69314718246459960938 ;  /* 0x3f3172180e052820 */ /* 0x000fe20000410000 */
[----:B------:R-:W-:Y:S01]  /*bb10*/  @P3 FMUL.FTZ R14, R15, 0.69314718246459960938 ;  /* 0x3f3172180f0e3820 */ /* 0x000fe20000410000 */
[----:B-1----:R-:W-:Y:S01]  /*bb20*/  @P3 FMUL.FTZ R9, R9, 0.69314718246459960938 ;  /* 0x3f31721809093820 */ /* 0x002fe20000410000 */
[----:B------:R-:W-:Y:S02]  /*bb30*/  IMAD.MOV.U32 R3, RZ, RZ, -0x800000 ;  /* 0xff800000ff037424 */ /* 0x000fe400078e00ff */
[----:B------:R-:W-:Y:S01]  /*bb40*/  @P2 FFMA.FTZ R3, R5, R0, R8 ;  /* 0x0000000005032223 */ /* 0x000fe20000010008 */
[----:B------:R-:W-:Y:S02]  /*bb50*/  IMAD.MOV.U32 R2, RZ, RZ, -0x800000 ;  /* 0xff800000ff027424 */ /* 0x000fe400078e00ff */
[----:B------:R-:W-:Y:S01]  /*bb60*/  @P3 FFMA.FTZ R2, R14, R6, R9 ;  /* 0x000000060e023223 */ /* 0x000fe20000010009 */
[-C--:B--2---:R-:W-:Y:S01]  /*bb70*/  FMUL.FTZ R4, R4, R7.reuse ;  /* 0x0000000704047220 */ /* 0x084fe20000410000 */
[----:B---3--:R-:W-:Y:S01]  /*bb80*/  FMUL.FTZ R0, R10, R7 ;  /* 0x000000070a007220 */ /* 0x008fe20000410000 */
[----:B------:R-:W-:-:S02]  /*bb90*/  WARPGROUP.DEPBAR.LE gsb0, 0x0 ;  /* 0x00008000000079c5 */ /* 0x000fc40000010000 */
[----:B------:R-:W-:Y:S05]  /*bba0*/  @!P0 BRA `(.L_x_2058) ;  /* 0x0000000000048947 */ /* 0x000fea0003800000 */
[----:B------:R-:W-:Y:S01]  /*bbb0*/  BPT.TRAP 0x1 ;  /* 0x000000040000795c */ /* 0x000fe20000300000 */
.L_x_2058:
        /* <DEDUP_REMOVED lines=74> */
.L_x_2025:
        /* <DEDUP_REMOVED lines=12> */
[----:B------:R-:W-:Y:S01]  /*c120*/  F2FP.BF16.F32.PACK_AB R11, R11, R12 ;  /* 0x0000000c0b0b723e */ /* 0x000fe200000010ff */
[----:B------:R-:W-:Y:S01]  /*c130*/  ULDC.64 UR6, c[0x0][0xbd8] ;  /* 0x0002f60000067ab9 */ /* 0x000fe20000000a00 */
[----:B0-----:R-:W-:-:S05]  /*c140*/  IMAD.SHL.U32 R4, R51, 0x4, RZ ;  /* 0x0000000433047824 */ /* 0x001fca00078e00ff */
[----:B------:R-:W-:-:S04]  /*c150*/  LOP3.LUT R4, R4, 0xc, RZ, 0xc0, !PT ;  /* 0x0000000c04047812 */ /* 0x000fc800078ec0ff */
[----:B------:R-:W-:-:S05]  /*c160*/  IADD3 R4, P0, R4, UR4, RZ ;  /* 0x0000000404047c10 */ /* 0x000fca000ff1e0ff */
[----:B------:R-:W-:Y:S01]  /*c170*/  IMAD.X R5, RZ, RZ, UR5, P0 ;  /* 0x00000005ff057e24 */ /* 0x000fe200080e06ff */
[----:B------:R-:W-:Y:S01]  /*c180*/  F2FP.BF16.F32.PACK_AB R8, R7, R8 ;  /* 0x000000080708723e */ /* 0x000fe200000010ff */
[----:B------:R-:W-:-:S03]  /*c190*/  ULDC.64 UR4, c[0x0][0xbe0] ;  /* 0x0002f80000047ab9 */ /* 0x000fc60000000a00 */
[----:B------:R0:W2:Y:S01]  /*c1a0*/  LDG.E.CONSTANT R44, desc[UR54][R4.64] ;  /* 0x00000036042c7981 */ /* 0x0000a2000c1e9900 */
[----:B------:R-:W-:Y:S01]  /*c1b0*/  F2FP.BF16.F32.PACK_AB R60, R60, R61 ;  /* 0x0000003d3c3c723e */ /* 0x000fe200000010ff */
[----:B------:R-:W-:Y:S01]  /*c1c0*/  UISETP.NE.U32.AND UP1, UPT, UR4, URZ, UPT ;  /* 0x0000003f0400728c */ /* 0x000fe2000bf25070 */
[----:B------:R-:W-:Y:S01]  /*c1d0*/  F2FP.BF16.F32.PACK_AB R10, R9, R10 ;  /* 0x0000000a090a723e */ /* 0x000fe200000010ff */
[----:B------:R-:W-:Y:S01]  /*c1e0*/  UISETP.NE.U32.AND UP0, UPT, UR6, URZ, UPT ;  /* 0x0000003f0600728c */ /* 0x000fe2000bf05070 */
[----:B------:R-:W-:Y:S01]  /*c1f0*/  F2FP.BF16.F32.PACK_AB R87, R87, R6 ;  /* 0x000000065757723e */ /* 0x000fe200000010ff */
[----:B------:R-:W-:Y:S01]  /*c200*/  UISETP.NE.AND.EX UP1, UPT, UR5, URZ, UPT, UP1 ;  /* 0x0000003f0500728c */ /* 0x000fe2000bf25310 */
[----:B------:R-:W-:Y:S01]  /*c210*/  F2FP.BF16.F32.PACK_AB R92, R92, R93 ;  /* 0x0000005d5c5c723e */ /* 0x000fe200000010ff */
[----:B------:R-:W-:Y:S01]  /*c220*/  USHF.L.U32 UR8, UR36, 0x2, URZ ;  /* 0x0000000224087899 */ /* 0x000fe2000800063f */
[----:B------:R-:W-:Y:S01]  /*c230*/  F2FP.BF16.F32.PACK_AB R52, R52, R89 ;  /* 0x000000593434723e */ /* 0x000fe200000010ff */
[----:B0-----:R-:W0:Y:S01]  /*c240*/  S2R R5, SR_SWINHI ;  /* 0x0000000000057919 */ /* 0x001e220000002f00 */
[----:B------:R-:W-:Y:S01]  /*c250*/  LOP3.LUT P0, R4, R51, 0x3, RZ, 0xc0, !PT ;  /* 0x0000000333047812 */ /* 0x000fe2000780c0ff */
[----:B------:R-:W-:Y:S01]  /*c260*/  UISETP.NE.AND.EX UP0, UPT, UR7, URZ, UPT, UP0 ;  /* 0x0000003f0700728c */ /* 0x000fe2000bf05300 */
[----:B------:R-:W-:Y:S01]  /*c270*/  F2FP.BF16.F32.PACK_AB R96, R96, R97 ;  /* 0x000000616060723e */ /* 0x000fe200000010ff */
[----:B------:R-:W-:Y:S01]  /*c280*/  USHF.L.U64.HI UR9, UR36, 0x2, UR37 ;  /* 0x0000000224097899 */ /* 0x000fe20008010225 */
[----:B------:R-:W-:Y:S01]  /*c290*/  ISETP.EQ.OR P0, PT, R4, 0x3, !P0 ;  /* 0x000000030400780c */ /* 0x000fe20004702670 */
[----:B------:R-:W-:Y:S01]  /*c2a0*/  UIADD3 UR6, UP2, UR8, UR6, URZ ;  /* 0x0000000608067290 */ /* 0x000fe2000ff5e03f */
[----:B------:R-:W-:Y:S01]  /*c2b0*/  F2FP.BF16.F32.PACK_AB R100, R100, R101 ;  /* 0x000000656464723e */ /* 0x000fe200000010ff */
[----:B------:R-:W-:Y:S01]  /*c2c0*/  @UP1 UIADD3 UR4, UP3, UR8, UR4, URZ ;  /* 0x0000000408041290 */ /* 0x000fe2000ff7e03f */
[----:B------:R-:W-:Y:S01]  /*c2d0*/  SEL R59, R11, R8, P0 ;  /* 0x000000080b3b7207 */ /* 0x000fe20000000000 */
[----:B------:R-:W-:Y:S01]  /*c2e0*/  UIADD3.X UR7, UR9, UR7, URZ, UP2, !UPT ;  /* 0x0000000709077290 */ /* 0x000fe200097fe43f */
[----:B------:R-:W-:Y:S01]  /*c2f0*/  SEL R61, R8, R11, P0 ;  /* 0x0000000b083d7207 */ /* 0x000fe20000000000 */
[----:B------:R-:W-:Y:S01]  /*c300*/  @UP1 UIADD3.X UR5, UR9, UR5, URZ, UP3, !UPT ;  /* 0x0000000509051290 */ /* 0x000fe20009ffe43f */
[----:B------:R-:W-:-:S02]  /*c310*/  SEL R85, R10, R87, P0 ;  /* 0x000000570a557207 */ /* 0x000fc40000000000 */
[----:B------:R-:W-:Y:S02]  /*c320*/  SEL R87, R87, R10, P0 ;  /* 0x0000000a57577207 */ /* 0x000fe40000000000 */
        /* <DEDUP_REMOVED lines=9> */
[----:B0-----:R-:W-:Y:S02]  /*c3c0*/  MOV R9, R5 ;  /* 0x0000000500097202 */ /* 0x001fe40000000f00 */
[----:B------:R-:W-:-:S02]  /*c3d0*/  SEL R53, R25, R20, P0 ;  /* 0x0000001419357207 */ /* 0x000fc40000000000 */
[----:B------:R-:W-:Y:S01]  /*c3e0*/  SEL R55, R20, R25, P0 ;  /* 0x0000001914377207 */ /* 0x000fe20000000000 */
[----:B------:R-:W-:Y:S01]  /*c3f0*/  IMAD.WIDE R4, R190, 0x2, R8 ;  /* 0x00000002be047825 */ /* 0x000fe200078e0208 */
[----:B------:R-:W-:Y:S02]  /*c400*/  F2FP.BF16.F32.PACK_AB R99, R98, R99 ;  /* 0x000000636263723e */ /* 0x000fe400000010ff */
[----:B------:R-:W-:Y:S02]  /*c410*/  F2FP.BF16.F32.PACK_AB R30, R30, R31 ;  /* 0x0000001f1e1e723e */ /* 0x000fe400000010ff */
[C---:B------:R-:W-:Y:S02]  /*c420*/  IADD3 R93, P1, R4.reuse, 0x40, RZ ;  /* 0x00000040045d7810 */ /* 0x040fe40007f3e0ff */
[C---:B------:R-:W-:Y:S02]  /*c430*/  IADD3 R89, P6, R4.reuse, 0x20, RZ ;  /* 0x0000002004597810 */ /* 0x040fe40007fde0ff */
[----:B------:R-:W-:Y:S01]  /*c440*/  LOP3.LUT R10, R93, 0x380, RZ, 0xc0, !PT ;  /* 0x000003805d0a7812 */ /* 0x000fe200078ec0ff */
[----:B------:R-:W-:Y:S01]  /*c450*/  IMAD.X R25, RZ, RZ, R5, P1 ;  /* 0x000000ffff197224 */ /* 0x000fe200008e0605 */
[----:B------:R-:W-:-:S02]  /*c460*/  IADD3 R97, P2, R4, 0x60, RZ ;  /* 0x0000006004617810 */ /* 0x000fc40007f5e0ff */
[----:B------:R-:W-:Y:S02]  /*c470*/  LOP3.LUT R6, R89, 0x380, RZ, 0xc0, !PT ;  /* 0x0000038059067812 */ /* 0x000fe400078ec0ff */
[----:B------:R-:W-:Y:S01]  /*c480*/  SHF.R.U64 R10, R10, 0x3, RZ ;  /* 0x000000030a0a7819 */ /* 0x000fe200000012ff */
[--C-:B------:R-:W-:Y:S01]  /*c490*/  IMAD.X R21, RZ, RZ, R5.reuse, P2 ;  /* 0x000000ffff157224 */ /* 0x100fe200010e0605 */
[----:B------:R-:W-:Y:S02]  /*c4a0*/  IADD3 R103, P4, R4, 0x4020, RZ ;  /* 0x0000402004677810 */ /* 0x000fe40007f9e0ff */
[----:B------:R-:W-:Y:S02]  /*c4b0*/  LOP3.LUT R12, R97, 0x380, RZ, 0xc0, !PT ;  /* 0x00000380610c7812 */ /* 0x000fe400078ec0ff */
[----:B------:R-:W-:Y:S01]  /*c4c0*/  SHF.R.U64 R6, R6, 0x3, RZ ;  /* 0x0000000306067819 */ /* 0x000fe200000012ff */
[----:B------:R-:W-:Y:S01]  /*c4d0*/  IMAD.X R13, RZ, RZ, R5, P4 ;  /* 0x000000ffff0d7224 */ /* 0x000fe200020e0605 */
[----:B------:R-:W-:-:S02]  /*c4e0*/  IADD3 R101, P3, R4, 0x4000, RZ ;  /* 0x0000400004657810 */ /* 0x000fc40007f7e0ff */
[----:B------:R-:W-:Y:S02]  /*c4f0*/  LOP3.LUT R24, R10, R93, RZ, 0x3c, !PT ;  /* 0x0000005d0a187212 */ /* 0x000fe400078e3cff */
[----:B------:R-:W-:Y:S01]  /*c500*/  SHF.R.U64 R12, R12, 0x3, RZ ;  /* 0x000000030c0c7819 */ /* 0x000fe200000012ff */
[----:B------:R-:W-:Y:S01]  /*c510*/  IMAD.X R15, RZ, RZ, R5, P3 ;  /* 0x000000ffff0f7224 */ /* 0x000fe200018e0605 */
[----:B------:R-:W-:Y:S02]  /*c520*/  LOP3.LUT R26, R6, R89, RZ, 0x3c, !PT ;  /* 0x00000059061a7212 */ /* 0x000fe400078e3cff */
[----:B------:R-:W-:Y:S02]  /*c530*/  LOP3.LUT R10, R103, 0x380, RZ, 0xc0, !PT ;  /* 0x00000380670a7812 */ /* 0x000fe400078ec0ff */
[----:B------:R-:W-:Y:S02]  /*c540*/  LOP3.LUT R6, R101, 0x380, RZ, 0xc0, !PT ;  /* 0x0000038065067812 */ /* 0x000fe400078ec0ff */
[----:B------:R-:W-:-:S02]  /*c550*/  IADD3 R105, P5, R4, 0x4040, RZ ;  /* 0x0000404004697810 */ /* 0x000fc40007fbe0ff */
[----:B------:R-:W-:Y:S02]  /*c560*/  LOP3.LUT R20, R12, R97, RZ, 0x3c, !PT ;  /* 0x000000610c147212 */ /* 0x000fe400078e3cff */
[----:B------:R-:W-:Y:S01]  /*c570*/  SHF.R.U64 R10, R10, 0x3, RZ ;  /* 0x000000030a0a7819 */ /* 0x000fe200000012ff */
[----:B------:R-:W-:Y:S01]  /*c580*/  IMAD.X R11, RZ, RZ, R5, P5 ;  /* 0x000000ffff0b7224 */ /* 0x000fe200028e0605 */
[----:B------:R-:W-:Y:S02]  /*c590*/  F2FP.BF16.F32.PACK_AB R76, R76, R77 ;  /* 0x0000004d4c4c723e */ /* 0x000fe400000010ff */
[----:B------:R-:W-:Y:S02]  /*c5a0*/  F2FP.BF16.F32.PACK_AB R73, R72, R73 ;  /* 0x000000494849723e */ /* 0x000fe400000010ff */
[----:B------:R-:W-:Y:S02]  /*c5b0*/  F2FP.BF16.F32.PACK_AB R95, R94, R95 ;  /* 0x0000005f5e5f723e */ /* 0x000fe400000010ff */
[----:B------:R-:W-:-:S02]  /*c5c0*/  SHF.R.U64 R6, R6, 0x3, RZ ;  /* 0x0000000306067819 */ /* 0x000fc400000012ff */
[----:B------:R-:W-:Y:S02]  /*c5d0*/  F2FP.BF16.F32.PACK_AB R68, R68, R69 ;  /* 0x000000454444723e */ /* 0x000fe400000010ff */
[----:B------:R-:W-:Y:S02]  /*c5e0*/  F2FP.BF16.F32.PACK_AB R65, R64, R65 ;  /* 0x000000414041723e */ /* 0x000fe400000010ff */
[----:B------:R-:W-:Y:S02]  /*c5f0*/  F2FP.BF16.F32.PACK_AB R57, R56, R57 ;  /* 0x000000393839723e */ /* 0x000fe400000010ff */
[----:B------:R-:W-:Y:S02]  /*c600*/  F2FP.BF16.F32.PACK_AB R32, R29, R32 ;  /* 0x000000201d20723e */ /* 0x000fe400000010ff */
[----:B------:R-:W-:Y:S02]  /*c610*/  F2FP.BF16.F32.PACK_AB R43, R42, R43 ;  /* 0x0000002b2a2b723e */ /* 0x000fe400000010ff */
[----:B------:R-:W-:-:S02]  /*c620*/  SEL R29, R100, R99, P0 ;  /* 0x00000063641d7207 */ /* 0x000fc40000000000 */
[----:B------:R-:W-:Y:S02]  /*c630*/  SEL R77, R30, R27, P0 ;  /* 0x0000001b1e4d7207 */ /* 0x000fe40000000000 */
[----:B------:R-:W-:Y:S01]  /*c640*/  SEL R79, R27, R30, P0 ;  /* 0x0000001e1b4f7207 */ /* 0x000fe20000000000 */
[----:B------:R-:W-:Y:S01]  /*c650*/  IMAD.X R27, RZ, RZ, R5, P6 ;  /* 0x000000ffff1b7224 */ /* 0x000fe200030e0605 */
[----:B------:R-:W-:Y:S02]  /*c660*/  LOP3.LUT R28, R105, 0x380, RZ, 0xc0, !PT ;  /* 0x00000380691c7812 */ /* 0x000fe400078ec0ff */
[----:B------:R-:W-:Y:S02]  /*c670*/  LOP3.LUT R12, R10, R103, RZ, 0x3c, !PT ;  /* 0x000000670a0c7212 */ /* 0x000fe400078e3cff */
[----:B------:R-:W-:Y:S02]  /*c680*/  MOV R64, R20 ;  /* 0x0000001400407202 */ /* 0x000fe40000000f00 */
[----:B------:R-:W-:-:S02]  /*c690*/  SEL R99, R99, R100, P0 ;  /* 0x0000006463637207 */ /* 0x000fc40000000000 */
[----:B------:R-:W-:Y:S02]  /*c6a0*/  SEL R31, R96, R95, P0 ;  /* 0x0000005f601f7207 */ /* 0x000fe40000000000 */
[----:B------:R-:W-:Y:S02]  /*c6b0*/  SEL R63, R76, R73, P0 ;  /* 0x000000494c3f7207 */ /* 0x000fe40000000000 */
[----:B------:R-:W-:Y:S02]  /*c6c0*/  LOP3.LUT R14, R6, R101, RZ, 0x3c, !PT ;  /* 0x00000065060e7212 */ /* 0x000fe400078e3cff */
[----:B------:R-:W-:Y:S02]  /*c6d0*/  SEL R95, R95, R96, P0 ;  /* 0x000000605f5f7207 */ /* 0x000fe40000000000 */
[----:B------:R-:W-:Y:S02]  /*c6e0*/  SEL R73, R73, R76, P0 ;  /* 0x0000004c49497207 */ /* 0x000fe40000000000 */
[----:B------:R-:W-:-:S02]  /*c6f0*/  SEL R67, R68, R65, P0 ;  /* 0x0000004144437207 */ /* 0x000fc40000000000 */
[----:B------:R-:W-:Y:S02]  /*c700*/  IADD3 R107, P6, R4, 0x4060, RZ ;  /* 0x00004060046b7810 */ /* 0x000fe40007fde0ff */
[----:B------:R-:W-:Y:S02]  /*c710*/  SEL R65, R65, R68, P0 ;  /* 0x0000004441417207 */ /* 0x000fe40000000000 */
[----:B------:R-:W-:Y:S02]  /*c720*/  SEL R69, R60, R57, P0 ;  /* 0x000000393c457207 */ /* 0x000fe40000000000 */
[----:B------:R-:W-:Y:S02]  /*c730*/  F2FP.BF16.F32.PACK_AB R91, R90, R91 ;  /* 0x0000005b5a5b723e */ /* 0x000fe400000010ff */
[----:B------:R-:W-:Y:S02]  /*c740*/  SEL R57, R57, R60, P0 ;  /* 0x0000003c39397207 */ /* 0x000fe40000000000 */
[----:B------:R-:W-:-:S02]  /*c750*/  SEL R71, R50, R43, P0 ;  /* 0x0000002b32477207 */ /* 0x000fc40000000000 */
[----:B------:R-:W-:Y:S02]  /*c760*/  SHF.R.U64 R28, R28, 0x3, RZ ;  /* 0x000000031c1c7819 */ /* 0x000fe400000012ff */
[----:B------:R-:W-:Y:S02]  /*c770*/  F2FP.BF16.F32.PACK_AB R49, R49, R88 ;  /* 0x000000583131723e */ /* 0x000fe400000010ff */
[----:B------:R-:W-:Y:S02]  /*c780*/  F2FP.BF16.F32.PACK_AB R41, R41, R48 ;  /* 0x000000302929723e */ /* 0x000fe400000010ff */
[----:B------:R-:W-:Y:S02]  /*c790*/  F2FP.BF16.F32.PACK_AB R38, R38, R39 ;  /* 0x000000272626723e */ /* 0x000fe400000010ff */
[----:B------:R-:W-:Y:S02]  /*c7a0*/  F2FP.BF16.F32.PACK_AB R40, R37, R40 ;  /* 0x000000282528723e */ /* 0x000fe400000010ff */
[----:B------:R-:W-:-:S02]  /*c7b0*/  F2FP.BF16.F32.PACK_AB R35, R34, R35 ;  /* 0x000000232223723e */ /* 0x000fc400000010ff */
[----:B------:R-:W-:Y:S02]  /*c7c0*/  F2FP.BF16.F32.PACK_AB R33, R33, R36 ;  /* 0x000000242121723e */ /* 0x000fe400000010ff */
[----:B------:R-:W-:Y:S02]  /*c7d0*/  SEL R43, R43, R50, P0 ;  /* 0x000000322b2b7207 */ /* 0x000fe40000000000 */
[----:B------:R-:W-:Y:S02]  /*c7e0*/  MOV R60, R12 ;  /* 0x0000000c003c7202 */ /* 0x000fe40000000f00 */
[----:B------:R-:W-:Y:S02]  /*c7f0*/  LOP3.LUT R30, R107, 0x380, RZ, 0xc0, !PT ;  /* 0x000003806b1e7812 */ /* 0x000fe400078ec0ff */
[----:B------:R-:W-:Y:S02]  /*c800*/  MOV R50, R24 ;  /* 0x0000001800327202 */ /* 0x000fe40000000f00 */
[----:B------:R-:W-:-:S02]  /*c810*/  MOV R62, R14 ;  /* 0x0000000e003e7202 */ /* 0x000fc40000000f00 */
[----:B------:R-:W-:Y:S02]  /*c820*/  MOV R27, R26 ;  /* 0x0000001a001b7202 */ /* 0x000fe40000000f00 */
        /* <DEDUP_REMOVED lines=9> */
[----:B------:R-:W-:Y:S02]  /*c8c0*/  SEL R41, R40, R41, P0 ;  /* 0x0000002928297207 */ /* 0x000fe40000000000 */
[----:B------:R-:W-:-:S02]  /*c8d0*/  SEL R33, R32, R33, P0 ;  /* 0x0000002120217207 */ /* 0x000fc40000000000 */
[----:B------:R-:W-:Y:S02]  /*c8e0*/  SEL R35, R35, R38, P0 ;  /* 0x0000002623237207 */ /* 0x000fe40000000000 */
[----:B------:R-:W-:Y:S02]  /*c8f0*/  MOV R58, R10 ;  /* 0x0000000a003a7202 */ /* 0x000fe40000000f00 */
[----:B------:R-:W-:Y:S02]  /*c900*/  LOP3.LUT R7, R4, 0x380, RZ, 0xc0, !PT ;  /* 0x0000038004077812 */ /* 0x000fe400078ec0ff */
[----:B------:R-:W-:Y:S02]  /*c910*/  LOP3.LUT R6, R30, R107, RZ, 0x3c, !PT ;  /* 0x0000006b1e067212 */ /* 0x000fe400078e3cff */
[----:B------:R-:W-:Y:S02]  /*c920*/  SHF.R.U64 R7, R7, 0x3, RZ ;  /* 0x0000000307077819 */ /* 0x000fe400000012ff */
[----:B------:R-:W-:-:S02]  /*c930*/  PLOP3.LUT P2, PT, PT, PT, UP0, 0x80, 0x0 ;  /* 0x000000000000781c */ /* 0x000fc40003f4f008 */
[----:B------:R-:W-:Y:S01]  /*c940*/  LOP3.LUT R4, R7, R4, RZ, 0x3c, !PT ;  /* 0x0000000407047212 */ /* 0x000fe200078e3cff */
[----:B------:R-:W-:-:S03]  /*c950*/  IMAD.X R7, RZ, RZ, R5, P6 ;  /* 0x000000ffff077224 */ /* 0x000fc600030e0605 */
[----:B------:R-:W-:Y:S02]  /*c960*/  MOV R48, R4 ;  /* 0x0000000400307202 */ /* 0x000fe40000000f00 */
[----:B------:R-:W-:Y:S02]  /*c970*/  MOV R21, R6 ;  /* 0x0000000600157202 */ /* 0x000fe40000000f00 */
[----:B--2---:R-:W-:Y:S01]  /*c980*/  LOP3.LUT R20, R44, 0x2, RZ, 0x3c, !PT ;  /* 0x000000022c147812 */ /* 0x004fe200078e3cff */
[----:B------:R-:W-:Y:S04]  /*c990*/  SHFL.IDX PT, R29, R29, R44, 0x1c1f ;  /* 0x001c1f2c1d1d7589 */ /* 0x000fe800000e0000 */
[----:B------:R-:W0:Y:S04]  /*c9a0*/  SHFL.IDX PT, R12, R99, R20, 0x1c1f ;  /* 0x001c1f14630c7589 */ /* 0x000e2800000e0000 */
[----:B------:R-:W-:Y:S04]  /*c9b0*/  SHFL.IDX PT, R31, R31, R44, 0x1c1f ;  /* 0x001c1f2c1f1f7589 */ /* 0x000fe800000e0000 */
[----:B------:R-:W-:Y:S04]  /*c9c0*/  SHFL.IDX PT, R63, R63, R44, 0x1c1f ;  /* 0x001c1f2c3f3f7589 */ /* 0x000fe800000e0000 */
[----:B------:R-:W1:Y:S04]  /*c9d0*/  SHFL.IDX PT, R14, R95, R20, 0x1c1f ;  /* 0x001c1f145f0e7589 */ /* 0x000e6800000e0000 */
[----:B------:R-:W2:Y:S04]  /*c9e0*/  SHFL.IDX PT, R24, R73, R20, 0x1c1f ;  /* 0x001c1f1449187589 */ /* 0x000ea800000e0000 */
[----:B------:R-:W-:Y:S04]  /*c9f0*/  SHFL.IDX PT, R67, R67, R44, 0x1c1f ;  /* 0x001c1f2c43437589 */ /* 0x000fe800000e0000 */
[----:B------:R-:W3:Y:S01]  /*ca00*/  SHFL.IDX PT, R26, R65, R20, 0x1c1f ;  /* 0x001c1f14411a7589 */ /* 0x000ee200000e0000 */
[----:B0-----:R-:W-:-:S02]  /*ca10*/  SEL R4, R29, R12, P0 ;  /* 0x0000000c1d047207 */ /* 0x001fc40000000000 */
[----:B------:R-:W-:Y:S01]  /*ca20*/  SEL R6, R12, R29, P0 ;  /* 0x0000001d0c067207 */ /* 0x000fe20000000000 */
[----:B------:R-:W-:Y:S04]  /*ca30*/  SHFL.IDX PT, R37, R37, R44, 0x1c1f ;  /* 0x001c1f2c25257589 */ /* 0x000fe800000e0000 */
[----:B------:R-:W-:Y:S04]  /*ca40*/  SHFL.IDX PT, R69, R69, R44, 0x1c1f ;  /* 0x001c1f2c45457589 */ /* 0x000fe800000e0000 */
[----:B------:R-:W0:Y:S01]  /*ca50*/  SHFL.IDX PT, R10, R91, R20, 0x1c1f ;  /* 0x001c1f145b0a7589 */ /* 0x000e2200000e0000 */
[----:B-1----:R-:W-:-:S02]  /*ca60*/  SEL R12, R31, R14, P0 ;  /* 0x0000000e1f0c7207 */ /* 0x002fc40000000000 */
[----:B------:R-:W-:Y:S01]  /*ca70*/  SEL R14, R14, R31, P0 ;  /* 0x0000001f0e0e7207 */ /* 0x000fe20000000000 */
[----:B------:R-:W1:Y:S01]  /*ca80*/  SHFL.IDX PT, R42, R57, R20, 0x1c1f ;  /* 0x001c1f14392a7589 */ /* 0x000e6200000e0000 */
[----:B--2---:R-:W-:Y:S02]  /*ca90*/  SEL R5, R63, R24, P0 ;  /* 0x000000183f057207 */ /* 0x004fe40000000000 */
[----:B------:R-:W-:Y:S01]  /*caa0*/  SEL R7, R24, R63, P0 ;  /* 0x0000003f18077207 */ /* 0x000fe20000000000 */
[----:B------:R-:W-:Y:S01]  /*cab0*/  BAR.SYNC.DEFER_BLOCKING 0x1, 0x100 ;  /* 0x0044000000007b1d */ /* 0x000fe20000010000 */
[----:B---3--:R-:W-:Y:S02]  /*cac0*/  SEL R13, R67, R26, P0 ;  /* 0x0000001a430d7207 */ /* 0x008fe40000000000 */
[----:B------:R-:W-:-:S03]  /*cad0*/  SEL R15, R26, R67, P0 ;  /* 0x000000431a0f7207 */ /* 0x000fc60000000000 */
[----:B------:R-:W-:Y:S04]  /*cae0*/  SHFL.IDX PT, R39, R39, R44, 0x1c1f ;  /* 0x001c1f2c27277589 */ /* 0x000fe800000e0000 */
[----:B------:R-:W-:Y:S04]  /*caf0*/  SHFL.IDX PT, R45, R45, R44, 0x1c1f ;  /* 0x001c1f2c2d2d7589 */ /* 0x000fe800000e0000 */
[----:B------:R-:W-:Y:S01]  /*cb00*/  SHFL.IDX PT, R51, R51, R44, 0x1c1f ;  /* 0x001c1f2c33337589 */ /* 0x000fe200000e0000 */
[----:B0-----:R-:W-:Y:S02]  /*cb10*/  SEL R24, R37, R10, P0 ;  /* 0x0000000a25187207 */ /* 0x001fe40000000000 */
[----:B------:R-:W-:Y:S01]  /*cb20*/  SEL R26, R10, R37, P0 ;  /* 0x000000250a1a7207 */ /* 0x000fe20000000000 */
[----:B------:R-:W-:Y:S01]  /*cb30*/  SHFL.IDX PT, R53, R53, R44, 0x1c1f ;  /* 0x001c1f2c35357589 */ /* 0x000fe200000e0000 */
[----:B-1----:R-:W-:-:S03]  /*cb40*/  SEL R25, R69, R42, P0 ;  /* 0x0000002a45197207 */ /* 0x002fc60000000000 */
[----:B------:R-:W-:Y:S04]  /*cb50*/  SHFL.IDX PT, R59, R59, R44, 0x1c1f ;  /* 0x001c1f2c3b3b7589 */ /* 0x000fe800000e0000 */
[----:B------:R-:W-:Y:S04]  /*cb60*/  SHFL.IDX PT, R71, R71, R44, 0x1c1f ;  /* 0x001c1f2c47477589 */ /* 0x000fe800000e0000 */
[----:B------:R-:W-:Y:S04]  /*cb70*/  SHFL.IDX PT, R75, R75, R44, 0x1c1f ;  /* 0x001c1f2c4b4b7589 */ /* 0x000fe800000e0000 */
[----:B------:R-:W-:Y:S04]  /*cb80*/  SHFL.IDX PT, R77, R77, R44, 0x1c1f ;  /* 0x001c1f2c4d4d7589 */ /* 0x000fe800000e0000 */
[----:B------:R-:W-:Y:S04]  /*cb90*/  SHFL.IDX PT, R81, R81, R44, 0x1c1f ;  /* 0x001c1f2c51517589 */ /* 0x000fe800000e0000 */
[----:B------:R-:W-:Y:S04]  /*cba0*/  SHFL.IDX PT, R85, R85, R44, 0x1c1f ;  /* 0x001c1f2c55557589 */ /* 0x000fe800000e0000 */
[----:B------:R-:W0:Y:S04]  /*cbb0*/  SHFL.IDX PT, R28, R49, R20, 0x1c1f ;  /* 0x001c1f14311c7589 */ /* 0x000e2800000e0000 */
[----:B------:R-:W1:Y:S04]  /*cbc0*/  SHFL.IDX PT, R30, R41, R20, 0x1c1f ;  /* 0x001c1f14291e7589 */ /* 0x000e6800000e0000 */
[----:B------:R-:W2:Y:S04]  /*cbd0*/  SHFL.IDX PT, R44, R43, R20, 0x1c1f ;  /* 0x001c1f142b2c7589 */ /* 0x000ea800000e0000 */
[----:B------:R2:W-:Y:S04]  /*cbe0*/  SHFL.IDX PT, R36, R33, R20, 0x1c1f ;  /* 0x001c1f1421247589 */ /* 0x0005e800000e0000 */
[----:B------:R3:W4:Y:S04]  /*cbf0*/  SHFL.IDX PT, R46, R35, R20, 0x1c1f ;  /* 0x001c1f14232e7589 */ /* 0x00072800000e0000 */
[----:B------:R-:W-:Y:S04]  /*cc00*/  SHFL.IDX PT, R38, R55, R20, 0x1c1f ;  /* 0x001c1f1437267589 */ /* 0x000fe800000e0000 */
[----:B------:R-:W-:Y:S01]  /*cc10*/  SHFL.IDX PT, R52, R79, R20, 0x1c1f ;  /* 0x001c1f144f347589 */ /* 0x000fe200000e0000 */
[----:B0-----:R-:W-:-:S02]  /*cc20*/  SEL R32, R39, R28, P0 ;  /* 0x0000001c27207207 */ /* 0x001fc40000000000 */
[----:B------:R-:W-:Y:S01]  /*cc30*/  SEL R34, R28, R39, P0 ;  /* 0x000000271c227207 */ /* 0x000fe20000000000 */
[----:B------:R-:W0:Y:S01]  /*cc40*/  SHFL.IDX PT, R54, R83, R20, 0x1c1f ;  /* 0x001c1f1453367589 */ /* 0x000e2200000e0000 */
[----:B-1----:R-:W-:Y:S02]  /*cc50*/  SEL R28, R45, R30, P0 ;  /* 0x0000001e2d1c7207 */ /* 0x002fe40000000000 */
[----:B------:R-:W-:Y:S01]  /*cc60*/  SEL R30, R30, R45, P0 ;  /* 0x0000002d1e1e7207 */ /* 0x000fe20000000000 */
[----:B------:R-:W1:Y:S01]  /*cc70*/  SHFL.IDX PT, R40, R61, R20, 0x1c1f ;  /* 0x001c1f143d287589 */ /* 0x000e6200000e0000 */
[----:B--2---:R-:W-:Y:S02]  /*cc80*/  SEL R33, R71, R44, P0 ;  /* 0x0000002c47217207 */ /* 0x004fe40000000000 */
[----:B---3--:R-:W-:Y:S01]  /*cc90*/  SEL R35, R44, R71, P0 ;  /* 0x000000472c237207 */ /* 0x008fe20000000000 */
[----:B------:R-:W2:Y:S04]  /*cca0*/  SHFL.IDX PT, R56, R87, R20, 0x1c1f ;  /* 0x001c1f1457387589 */ /* 0x000ea800000e0000 */
[----:B------:R1:W-:Y:S01]  /*ccb0*/  STSM.16.M88.4 [R48], R4 ;  /* 0x0000000430007844 */ /* 0x0003e20000000200 */
[----:B----4-:R-:W-:-:S02]  /*ccc0*/  SEL R29, R75, R46, P0 ;  /* 0x0000002e4b1d7207 */ /* 0x010fc40000000000 */
[----:B------:R-:W-:Y:S01]  /*ccd0*/  SEL R31, R46, R75, P0 ;  /* 0x0000004b2e1f7207 */ /* 0x000fe20000000000 */
[----:B------:R3:W-:Y:S01]  /*cce0*/  STSM.16.M88.4 [R27], R12 ;  /* 0x0000000c1b007844 */ /* 0x0007e20000000200 */
[----:B0-----:R-:W-:Y:S02]  /*ccf0*/  SEL R37, R81, R54, P0 ;  /* 0x0000003651257207 */ /* 0x001fe40000000000 */
[----:B------:R-:W-:Y:S02]  /*cd00*/  SEL R39, R54, R81, P0 ;  /* 0x0000005136277207 */ /* 0x000fe40000000000 */
[----:B-1----:R-:W-:Y:S01]  /*cd10*/  SEL R48, R59, R40, P0 ;  /* 0x000000283b307207 */ /* 0x002fe20000000000 */
[----:B------:R-:W-:Y:S02]  /*cd20*/  IMAD.U32 R4, RZ, RZ, UR6 ;  /* 0x00000006ff047e24 */ /* 0x000fe4000f8e00ff */
[----:B------:R-:W-:Y:S01]  /*cd30*/  IMAD.U32 R5, RZ, RZ, UR7 ;  /* 0x00000007ff057e24 */ /* 0x000fe2000f8e00ff */
[----:B---3--:R-:W-:-:S02]  /*cd40*/  SEL R27, R42, R69, P0 ;  /* 0x000000452a1b7207 */ /* 0x008fc40000000000 */
[----:B------:R-:W-:Y:S02]  /*cd50*/  SEL R12, R51, R36, P0 ;  /* 0x00000024330c7207 */ /* 0x000fe40000000000 */
[----:B------:R-:W-:Y:S01]  /*cd60*/  SEL R14, R36, R51, P0 ;  /* 0x00000033240e7207 */ /* 0x000fe20000000000 */
[----:B------:R0:W-:Y:S01]  /*cd70*/  STSM.16.M88.4 [R50], R24 ;  /* 0x0000001832007844 */ /* 0x0001e20000000200 */
[----:B------:R-:W-:Y:S02]  /*cd80*/  SEL R36, R53, R38, P0 ;  /* 0x0000002635247207 */ /* 0x000fe40000000000 */
[----:B------:R-:W-:Y:S01]  /*cd90*/  SEL R13, R77, R52, P0 ;  /* 0x000000344d0d7207 */ /* 0x000fe20000000000 */
[----:B------:R-:W-:Y:S01]  /*cda0*/  STSM.16.M88.4 [R64], R32 ;  /* 0x0000002040007844 */ /* 0x000fe20000000200 */
[----:B------:R-:W-:Y:S02]  /*cdb0*/  SEL R15, R52, R77, P0 ;  /* 0x0000004d340f7207 */ /* 0x000fe40000000000 */
[----:B------:R-:W-:Y:S01]  /*cdc0*/  SEL R38, R38, R53, P0 ;  /* 0x0000003526267207 */ /* 0x000fe20000000000 */
[----:B------:R1:W-:Y:S01]  /*cdd0*/  STSM.16.M88.4 [R62], R28 ;  /* 0x0000001c3e007844 */ /* 0x0003e20000000200 */
[----:B--2---:R-:W-:-:S02]  /*cde0*/  SEL R49, R85, R56, P0 ;  /* 0x0000003855317207 */ /* 0x004fc40000000000 */
[----:B------:R-:W-:Y:S01]  /*cdf0*/  SEL R51, R56, R85, P0 ;  /* 0x0000005538337207 */ /* 0x000fe20000000000 */
[----:B------:R2:W-:Y:S01]  /*ce00*/  STSM.16.M88.4 [R60], R12 ;  /* 0x0000000c3c007844 */ /* 0x0005e20000000200 */
[----:B0-----:R-:W-:-:S03]  /*ce10*/  SEL R50, R40, R59, P0 ;  /* 0x0000003b28327207 */ /* 0x001fc60000000000 */
[----:B------:R2:W-:Y:S01]  /*ce20*/  STSM.16.M88.4 [R58], R36 ;  /* 0x000000243a007844 */ /* 0x0005e20000000200 */
[----:B------:R-:W-:-:S03]  /*ce30*/  PLOP3.LUT P0, PT, PT, PT, UP1, 0x80, 0x0 ;  /* 0x000000000000781c */ /* 0x000fc60003f0f018 */
[----:B------:R2:W-:Y:S01]  /*ce40*/  STSM.16.M88.4 [R21], R48 ;  /* 0x0000003015007844 */ /* 0x0005e20000000200 */
[----:B------:R-:W-:Y:S01]  /*ce50*/  BAR.SYNC.DEFER_BLOCKING 0x1, 0x100 ;  /* 0x0044000000007b1d */ /* 0x000fe20000010000 */
[----:B------:R-:W-:Y:S02]  /*ce60*/  IMAD.U32 R6, RZ, RZ, UR4 ;  /* 0x00000004ff067e24 */ /* 0x000fe4000f8e00ff */
[----:B------:R-:W-:-:S03]  /*ce70*/  IMAD.U32 R7, RZ, RZ, UR5 ;  /* 0x00000005ff077e24 */ /* 0x000fc6000f8e00ff */
[----:B------:R-:W3:Y:S04]  /*ce80*/  @P2 LDG.E R10, desc[UR54][R4.64] ;  /* 0x00000036040a2981 */ /* 0x000ee8000c1e1900 */
[----:B------:R-:W4:Y:S01]  /*ce90*/  @P0 LDG.E R6, desc[UR54][R6.64] ;  /* 0x0000003606060981 */ /* 0x000f22000c1e1900 */
[----:B------:R-:W-:Y:S01]  /*cea0*/  IMAD R11, R18, 0x40, R16 ;  /* 0x00000040120b7824 */ /* 0x000fe200078e0210 */
[----:B------:R-:W-:Y:S01]  /*ceb0*/  UMOV UR4, URZ ;  /* 0x0000003f00047c82 */ /* 0x000fe20008000000 */
[----:B------:R-:W-:Y:S02]  /*cec0*/  ULDC UR8, c[0x0][0xa88] ;  /* 0x0002a20000087ab9 */ /* 0x000fe40000000800 */
[----:B------:R-:W-:-:S03]  /*ced0*/  IMAD.WIDE R8, R11, 0x2, R8 ;  /* 0x000000020b087825 */ /* 0x000fc600078e0208 */
[----:B-1----:R-:W-:Y:S02]  /*cee0*/  IADD3 R29, P1, R8, 0x1000, RZ ;  /* 0x00001000081d7810 */ /* 0x002fe40007f3e0ff */
[----:B---3--:R-:W-:Y:S02]  /*cef0*/  @P2 R2UR UR4, R10 ;  /* 0x000000000a0422ca */ /* 0x008fe400000e0000 */
[----:B----4-:R-:W-:Y:S01]  /*cf00*/  @P0 R2UR UR8, R6 ;  /* 0x00000000060802ca */ /* 0x010fe200000e0000 */
[----:B--2---:R-:W-:-:S14]  /*cf10*/  @P0 BRA `(.L_x_2061) ;  /* 0x0000000000180947 */ /* 0x004fdc0003800000 */
[----:B------:R-:W-:Y:S05]  /*cf20*/  @!P2 BRA `(.L_x_2061) ;  /* 0x000000000014a947 */ /* 0x000fea0003800000 */
[----:B------:R-:W2:Y:S04]  /*cf30*/  LDG.E R7, desc[UR54][R4.64] ;  /* 0x0000003604077981 */ /* 0x000ea8000c1e1900 */
[----:B------:R-:W3:Y:S01]  /*cf40*/  LDG.E R6, desc[UR54][R4.64+0x4] ;  /* 0x0000043604067981 */ /* 0x000ee2000c1e1900 */
[----:B--2---:R-:W-:Y:S02]  /*cf50*/  R2UR UR5, R7 ;  /* 0x00000000070572ca */ /* 0x004fe400000e0000 */
[----:B---3--:R-:W-:-:S13]  /*cf60*/  R2UR UR8, R6 ;  /* 0x00000000060872ca */ /* 0x008fda00000e0000 */
[----:B------:R-:W-:-:S12]  /*cf70*/  UIADD3 UR8, -UR5, UR8, URZ ;  /* 0x0000000805087290 */ /* 0x000fd8000fffe13f */
.L_x_2061:
[----:B------:R-:W-:Y:S01]  /*cf80*/  USHF.R.S32.HI UR12, URZ, 0x1f, UR42 ;  /* 0x0000001f3f0c7899 */ /* 0x000fe2000801142a */
[----:B------:R-:W-:Y:S01]  /*cf90*/  IMAD.U32 R5, RZ, RZ, UR43 ;  /* 0x0000002bff057e24 */ /* 0x000fe2000f8e00ff */
[----:B------:R-:W-:Y:S01]  /*cfa0*/  ULDC.64 UR10, c[0x0][0xb70] ;  /* 0x0002dc00000a7ab9 */ /* 0x000fe20000000a00 */
[----:B------:R-:W-:Y:S01]  /*cfb0*/  USHF.R.S32.HI UR5, URZ, 0x1f, UR4 ;  /* 0x0000001f3f057899 */ /* 0x000fe20008011404 */
[C---:B------:R-:W-:Y:S01]  /*cfc0*/  IADD3 R13, P2, R8.reuse, 0x2000, RZ ;  /* 0x00002000080d7810 */ /* 0x040fe20007f5e0ff */
[----:B------:R-:W-:Y:S01]  /*cfd0*/  UIMAD UR9, UR12, UR10, URZ ;  /* 0x0000000a0c0972a4 */ /* 0x000fe2000f8e023f */
[----:B------:R-:W-:Y:S01]  /*cfe0*/  IMAD R10, R5, 0x80, R22 ;  /* 0x00000080050a7824 */ /* 0x000fe200078e0216 */
[----:B------:R-:W-:Y:S01]  /*cff0*/  UIMAD.WIDE.U32 UR6, UR42, UR10, UR4 ;  /* 0x0000000a2a0672a5 */ /* 0x000fe2000f8e0004 */
[----:B------:R-:W-:Y:S01]  /*d000*/  IADD3 R7, P6, R8, 0x3000, RZ ;  /* 0x0000300008077810 */ /* 0x000fe20007fde0ff */
[----:B------:R-:W-:Y:S01]  /*d010*/  UIMAD UR9, UR42, UR11, UR9 ;  /* 0x0000000b2a0972a4 */ /* 0x000fe2000f8e0209 */
[----:B------:R-:W-:Y:S01]  /*d020*/  LOP3.LUT R28, R29, 0x380, RZ, 0xc0, !PT ;  /* 0x000003801d1c7812 */ /* 0x000fe200078ec0ff */
[----:B------:R-:W-:Y:S01]  /*d030*/  USEL UR37, UR37, URZ, !UP0 ;  /* 0x0000003f25257287 */ /* 0x000fe2000c000000 */
[----:B------:R-:W-:Y:S01]  /*d040*/  SHF.R.S32.HI R5, RZ, 0x1f, R10 ;  /* 0x0000001fff057819 */ /* 0x000fe2000001140a */
[----:B------:R-:W-:Y:S01]  /*d050*/  ULDC.64 UR10, c[0x0][0xb78] ;  /* 0x0002de00000a7ab9 */ /* 0x000fe20000000a00 */
[----:B------:R-:W-:Y:S01]  /*d060*/  UIADD3 UR7, UR7, UR9, URZ ;  /* 0x0000000907077290 */ /* 0x000fe2000fffe03f */
[----:B------:R-:W-:Y:S01]  /*d070*/  LOP3.LUT R12, R13, 0x380, RZ, 0xc0, !PT ;  /* 0x000003800d0c7812 */ /* 0x000fe200078ec0ff */
[----:B------:R-:W-:Y:S01]  /*d080*/  USEL UR36, UR36, URZ, !UP0 ;  /* 0x0000003f24247287 */ /* 0x000fe2000c000000 */
[----:B------:R-:W-:Y:S01]  /*d090*/  LOP3.LUT R4, R7, 0x380, RZ, 0xc0, !PT ;  /* 0x0000038007047812 */ /* 0x000fe200078ec0ff */
[----:B------:R-:W-:Y:S01]  /*d0a0*/  UIMAD UR9, UR37, UR10, URZ ;  /* 0x0000000a250972a4 */ /* 0x000fe2000f8e023f */
[----:B------:R-:W-:Y:S01]  /*d0b0*/  SHF.R.U64 R28, R28, 0x3, RZ ;  /* 0x000000031c1c7819 */ /* 0x000fe200000012ff */
[----:B------:R-:W-:Y:S01]  /*d0c0*/  UIMAD.WIDE.U32 UR6, UR36, UR10, UR6 ;  /* 0x0000000a240672a5 */ /* 0x000fe2000f8e0006 */
[----:B------:R-:W-:Y:S01]  /*d0d0*/  SHF.R.U64 R12, R12, 0x3, RZ ;  /* 0x000000030c0c7819 */ /* 0x000fe200000012ff */
[----:B------:R-:W-:Y:S01]  /*d0e0*/  UIMAD UR9, UR36, UR11, UR9 ;  /* 0x0000000b240972a4 */ /* 0x000fe2000f8e0209 */
[----:B------:R-:W-:-:S02]  /*d0f0*/  SHF.R.U64 R4, R4, 0x3, RZ ;  /* 0x0000000304047819 */ /* 0x000fc400000012ff */
[----:B------:R-:W-:Y:S01]  /*d100*/  LOP3.LUT R28, R28, R29, RZ, 0x3c, !PT ;  /* 0x0000001d1c1c7212 */ /* 0x000fe200078e3cff */
[--C-:B------:R-:W-:Y:S01]  /*d110*/  IMAD.X R29, RZ, RZ, R9.reuse, P1 ;  /* 0x000000ffff1d7224 */ /* 0x100fe200008e0609 */
[----:B------:R-:W-:Y:S01]  /*d120*/  IADD3 R6, P0, R10, UR6, RZ ;  /* 0x000000060a067c10 */ /* 0x000fe2000ff1e0ff */
[----:B------:R-:W-:Y:S01]  /*d130*/  IMAD.U32 R14, RZ, RZ, UR9 ;  /* 0x00000009ff0e7e24 */ /* 0x000fe2000f8e00ff */
[----:B------:R-:W-:Y:S01]  /*d140*/  LOP3.LUT R12, R12, R13, RZ, 0x3c, !PT ;  /* 0x0000000d0c0c7212 */ /* 0x000fe200078e3cff */
[----:B------:R-:W-:Y:S01]  /*d150*/  IMAD.X R13, RZ, RZ, R9, P2 ;  /* 0x000000ffff0d7224 */ /* 0x000fe200010e0609 */
[----:B------:R-:W-:Y:S02]  /*d160*/  IADD3 R37, P5, R8, 0x4000, RZ ;  /* 0x0000400008257810 */ /* 0x000fe40007fbe0ff */
[----:B------:R-:W-:Y:S01]  /*d170*/  IADD3.X R5, R5, UR7, R14, P0, !PT ;  /* 0x0000000705057c10 */ /* 0x000fe200087fe40e */
[----:B------:R-:W-:Y:S01]  /*d180*/  ULDC.64 UR6, c[0x0][0xb40] ;  /* 0x0002d00000067ab9 */ /* 0x000fe20000000a00 */
[----:B------:R-:W-:-:S02]  /*d190*/  LOP3.LUT R4, R4, R7, RZ, 0x3c, !PT ;  /* 0x0000000704047212 */ /* 0x000fc400078e3cff */
[----:B------:R-:W-:Y:S02]  /*d1a0*/  LEA R44, P0, R6, UR6, 0x2 ;  /* 0x00000006062c7c11 */ /* 0x000fe4000f8010ff */
[----:B------:R-:W-:Y:S02]  /*d1b0*/  IADD3 R41, P4, R8, 0x5000, RZ ;  /* 0x0000500008297810 */ /* 0x000fe40007f9e0ff */
[----:B------:R-:W-:Y:S01]  /*d1c0*/  LEA.HI.X R45, R6, UR7, R5, 0x2, P0 ;  /* 0x00000007062d7c11 */ /* 0x000fe200080f1405 */
[----:B------:R-:W-:Y:S01]  /*d1d0*/  VIADD R5, R10, 0x8 ;  /* 0x000000080a057836 */ /* 0x000fe20000000000 */
[----:B------:R-:W-:Y:S01]  /*d1e0*/  LOP3.LUT P0, RZ, R188, 0x3, RZ, 0xc0, !PT ;  /* 0x00000003bcff7812 */ /* 0x000fe2000780c0ff */
[----:B------:R-:W-:Y:S01]  /*d1f0*/  ULDC.64 UR6, c[0x0][0xaa0] ;  /* 0x0002a80000067ab9 */ /* 0x000fe20000000a00 */
[----:B------:R-:W-:Y:S02]  /*d200*/  IADD3 R25, P3, R8, 0x6000, RZ ;  /* 0x0000600008197810 */ /* 0x000fe40007f7e0ff */
[----:B------:R-:W-:-:S02]  /*d210*/  ISETP.GE.OR P1, PT, R10, UR8, P0 ;  /* 0x000000080a007c0c */ /* 0x000fc40008726670 */
[C---:B------:R-:W-:Y:S02]  /*d220*/  IADD3 R7, P2, R8.reuse, 0x7000, RZ ;  /* 0x0000700008077810 */ /* 0x040fe40007f5e0ff */
[----:B------:R-:W-:Y:S02]  /*d230*/  LOP3.LUT R36, R37, 0x380, RZ, 0xc0, !PT ;  /* 0x0000038025247812 */ /* 0x000fe400078ec0ff */
[----:B------:R-:W-:Y:S02]  /*d240*/  LOP3.LUT R40, R41, 0x380, RZ, 0xc0, !PT ;  /* 0x0000038029287812 */ /* 0x000fe400078ec0ff */
[----:B------:R-:W-:Y:S01]  /*d250*/  LOP3.LUT R33, R8, 0x380, RZ, 0xc0, !PT ;  /* 0x0000038008217812 */ /* 0x000fe200078ec0ff */
[----:B------:R-:W-:Y:S01]  /*d260*/  UIMAD UR5, UR5, UR6, URZ ;  /* 0x00000006050572a4 */ /* 0x000fe2000f8e023f */
[----:B------:R-:W-:Y:S01]  /*d270*/  LOP3.LUT R24, R25, 0x380, RZ, 0xc0, !PT ;  /* 0x0000038019187812 */ /* 0x000fe200078ec0ff */
[--C-:B------:R-:W-:Y:S01]  /*d280*/  IMAD.X R11, RZ, RZ, R9.reuse, P2 ;  /* 0x000000ffff0b7224 */ /* 0x100fe200010e0609 */
[----:B------:R-:W-:Y:S01]  /*d290*/  ISETP.GE.OR P0, PT, R5, UR8, P0 ;  /* 0x0000000805007c0c */ /* 0x000fe20008706670 */
[----:B------:R-:W-:Y:S01]  /*d2a0*/  IMAD.X R5, RZ, RZ, R9, P6 ;  /* 0x000000ffff057224 */ /* 0x000fe200030e0609 */
[----:B------:R-:W-:Y:S01]  /*d2b0*/  LOP3.LUT R6, R7, 0x380, RZ, 0xc0, !PT ;  /* 0x0000038007067812 */ /* 0x000fe200078ec0ff */
[----:B------:R0:W-:Y:S01]  /*d2c0*/  @!P1 STG.E desc[UR54][R44.64], R3 ;  /* 0x000000032c009986 */ /* 0x0001e2000c101936 */
[----:B------:R-:W-:-:S02]  /*d2d0*/  SHF.R.U64 R36, R36, 0x3, RZ ;  /* 0x0000000324247819 */ /* 0x000fc400000012ff */
[----:B------:R-:W-:Y:S02]  /*d2e0*/  SHF.R.U64 R40, R40, 0x3, RZ ;  /* 0x0000000328287819 */ /* 0x000fe400000012ff */
[----:B------:R-:W-:Y:S02]  /*d2f0*/  SHF.R.U64 R24, R24, 0x3, RZ ;  /* 0x0000000318187819 */ /* 0x000fe400000012ff */
[----:B------:R-:W-:Y:S02]  /*d300*/  SHF.R.U64 R33, R33, 0x3, RZ ;  /* 0x0000000321217819 */ /* 0x000fe400000012ff */
[----:B------:R-:W-:Y:S01]  /*d310*/  SHF.R.U64 R6, R6, 0x3, RZ ;  /* 0x0000000306067819 */ /* 0x000fe200000012ff */
[--C-:B------:R-:W-:Y:S01]  /*d320*/  IMAD.MOV.U32 R20, RZ, RZ, R16.reuse ;  /* 0x000000ffff147224 */ /* 0x100fe200078e0010 */
[----:B------:R-:W-:Y:S01]  /*d330*/  LOP3.LUT R36, R36, R37, RZ, 0x3c, !PT ;  /* 0x0000002524247212 */ /* 0x000fe200078e3cff */
[--C-:B------:R-:W-:Y:S01]  /*d340*/  IMAD.X R37, RZ, RZ, R9.reuse, P5 ;  /* 0x000000ffff257224 */ /* 0x100fe200028e0609 */
[----:B------:R-:W-:Y:S01]  /*d350*/  LOP3.LUT R40, R40, R41, RZ, 0x3c, !PT ;  /* 0x0000002928287212 */ /* 0x000fe200078e3cff */
[--C-:B------:R-:W-:Y:S01]  /*d360*/  IMAD.X R41, RZ, RZ, R9.reuse, P4 ;  /* 0x000000ffff297224 */ /* 0x100fe200020e0609 */
[----:B------:R-:W-:Y:S01]  /*d370*/  LOP3.LUT R24, R24, R25, RZ, 0x3c, !PT ;  /* 0x0000001918187212 */ /* 0x000fe200078e3cff */
[--C-:B------:R-:W-:Y:S01]  /*d380*/  IMAD.X R25, RZ, RZ, R9.reuse, P3 ;  /* 0x000000ffff197224 */ /* 0x100fe200018e0609 */
[----:B------:R-:W-:Y:S01]  /*d390*/  LOP3.LUT R32, R33, R8, RZ, 0x3c, !PT ;  /* 0x0000000821207212 */ /* 0x000fe200078e3cff */
[----:B------:R-:W-:Y:S01]  /*d3a0*/  IMAD.MOV.U32 R33, RZ, RZ, R9 ;  /* 0x000000ffff217224 */ /* 0x000fe200078e0009 */
[----:B------:R-:W-:Y:S01]  /*d3b0*/  LOP3.LUT R10, R6, R7, RZ, 0x3c, !PT ;  /* 0x00000007060a7212 */ /* 0x000fe200078e3cff */
[----:B0-----:R-:W-:Y:S01]  /*d3c0*/  IMAD.U32 R3, RZ, RZ, UR6 ;  /* 0x00000006ff037e24 */ /* 0x001fe2000f8e00ff */
[----:B------:R-:W-:Y:S01]  /*d3d0*/  SHF.R.S32.HI R21, RZ, 0x1f, R16 ;  /* 0x0000001fff157819 */ /* 0x000fe20000011410 */
[----:B------:R-:W-:Y:S01]  /*d3e0*/  UIMAD UR5, UR4, UR7, UR5 ;  /* 0x00000007040572a4 */ /* 0x000fe2000f8e0205 */
[----:B------:R0:W-:Y:S02]  /*d3f0*/  @!P0 STG.E desc[UR54][R44.64+0x20], R2 ;  /* 0x000020022c008986 */ /* 0x0001e4000c101936 */
[----:B------:R-:W-:-:S02]  /*d400*/  ULDC.64 UR6, c[0x0][0xae0] ;  /* 0x0002b80000067ab9 */ /* 0x000fc40000000a00 */
[----:B------:R-:W5:Y:S01]  /*d410*/  LD.E.128 R32, desc[UR54][R32.64] ;  /* 0x0000003620207980 */ /* 0x000f62000c101d00 */
[----:B------:R-:W-:-:S03]  /*d420*/  IMAD.U32 R19, RZ, RZ, UR6 ;  /* 0x00000006ff137e24 */ /* 0x000fc6000f8e00ff */
[----:B------:R-:W5:Y:S01]  /*d430*/  LD.E.128 R28, desc[UR54][R28.64] ;  /* 0x000000361c1c7980 */ /* 0x000f62000c101d00 */
[----:B0-----:R-:W-:-:S03]  /*d440*/  IMAD.WIDE.U32 R2, R3, UR4, R20 ;  /* 0x0000000403027c25 */ /* 0x001fc6000f8e0014 */
[----:B------:R-:W5:Y:S01]  /*d450*/  LD.E.128 R12, desc[UR54][R12.64] ;  /* 0x000000360c0c7980 */ /* 0x000f62000c101d00 */
[----:B------:R-:W-:-:S03]  /*d460*/  UIMAD UR4, UR12, UR6, URZ ;  /* 0x000000060c0472a4 */ /* 0x000fc6000f8e023f */
[----:B------:R-:W5:Y:S01]  /*d470*/  LD.E.128 R4, desc[UR54][R4.64] ;  /* 0x0000003604047980 */ /* 0x000f62000c101d00 */
[----:B------:R-:W-:-:S03]  /*d480*/  VIADD R3, R3, UR5 ;  /* 0x0000000503037c36 */ /* 0x000fc60008000000 */
[----:B------:R-:W5:Y:S04]  /*d490*/  LD.E.128 R36, desc[UR54][R36.64] ;  /* 0x0000003624247980 */ /* 0x000f68000c101d00 */
[----:B------:R-:W5:Y:S04]  /*d4a0*/  LD.E.128 R40, desc[UR54][R40.64] ;  /* 0x0000003628287980 */ /* 0x000f68000c101d00 */
[----:B------:R-:W5:Y:S04]  /*d4b0*/  LD.E.128 R24, desc[UR54][R24.64] ;  /* 0x0000003618187980 */ /* 0x000f68000c101d00 */
[----:B------:R-:W5:Y:S01]  /*d4c0*/  LD.E.128 R8, desc[UR54][R10.64] ;  /* 0x000000360a087980 */ /* 0x000f62000c101d00 */
[----:B------:R-:W-:-:S02]  /*d4d0*/  UIMAD UR4, UR42, UR7, UR4 ;  /* 0x000000072a0472a4 */ /* 0x000fc4000f8e0204 */
[----:B------:R-:W-:Y:S01]  /*d4e0*/  IMAD.WIDE.U32 R2, R19, UR42, R2 ;  /* 0x0000002a13027c25 */ /* 0x000fe2000f8e0002 */
[----:B------:R-:W-:Y:S01]  /*d4f0*/  UIMAD UR8, UR43, -0x80, UR8 ;  /* 0xffffff802b0878a4 */ /* 0x000fe2000f8e0208 */
[----:B------:R-:W-:Y:S01]  /*d500*/  @!PT LDS RZ, [RZ] ;  /* 0x00000000fffff984 */ /* 0x000fe20000000800 */
[----:B------:R-:W-:Y:S01]  /*d510*/  @!PT LDS RZ, [RZ] ;  /* 0x00000000fffff984 */ /* 0x000fe20000000800 */
[----:B------:R-:W-:Y:S01]  /*d520*/  @!PT LDS RZ, [RZ] ;  /* 0x00000000fffff984 */ /* 0x000fe20000000800 */
[----:B------:R-:W-:Y:S01]  /*d530*/  @!PT LDS RZ, [RZ] ;  /* 0x00000000fffff984 */ /* 0x000fe20000000800 */
[----:B------:R0:W-:Y:S06]  /*d540*/  MEMBAR.ALL.CTA ;  /* 0x0000000000007992 */ /* 0x0001ec0000008000 */
[----:B0-----:R-:W0:Y:S01]  /*d550*/  FENCE.VIEW.ASYNC.S ;  /* 0x00000000000073c6 */ /* 0x001e220000000000 */
[----:B------:R-:W-:Y:S01]  /*d560*/  BSSY B1, `(.L_x_2062) ;  /* 0x0000026000017945 */ /* 0x000fe20003800000 */
[----:B------:R-:W-:-:S02]  /*d570*/  VIADD R0, R0, 0x29820 ;  /* 0x0002982000007836 */ /* 0x000fc40000000000 */
[----:B------:R-:W-:Y:S01]  /*d580*/  VIADD R3, R3, UR4 ;  /* 0x0000000403037c36 */ /* 0x000fe20008000000 */
[----:B------:R-:W-:Y:S01]  /*d590*/  ULDC.64 UR4, c[0x0][0xae8] ;  /* 0x0002ba0000047ab9 */ /* 0x000fe20000000a00 */
[C---:B------:R-:W-:Y:S01]  /*d5a0*/  ISETP.GE.AND P2, PT, R18.reuse, UR8, PT ;  /* 0x0000000812007c0c */ /* 0x040fe2000bf46270 */
[----:B------:R-:W-:Y:S01]  /*d5b0*/  IMAD.U32 R45, RZ, RZ, UR4 ;  /* 0x00000004ff2d7e24 */ /* 0x000fe2000f8e00ff */
[----:B------:R-:W-:Y:S01]  /*d5c0*/  UIMAD UR4, UR37, UR4, URZ ;  /* 0x00000004250472a4 */ /* 0x000fe2000f8e023f */
[C---:B------:R-:W-:Y:S01]  /*d5d0*/  VIADD R19, R18.reuse, 0x20 ;  /* 0x0000002012137836 */ /* 0x040fe20000000000 */
[----:B------:R-:W-:Y:S01]  /*d5e0*/  PRMT R0, RZ, 0x654, R0 ;  /* 0x00000654ff007816 */ /* 0x000fe20000000000 */
[----:B------:R-:W-:Y:S01]  /*d5f0*/  VIADD R21, R18, 0x60 ;  /* 0x0000006012157836 */ /* 0x000fe20000000000 */
[----:B------:R-:W-:Y:S02]  /*d600*/  UIMAD UR4, UR36, UR5, UR4 ;  /* 0x00000005240472a4 */ /* 0x000fe4000f8e0204 */
[----:B------:R-:W-:Y:S01]  /*d610*/  IMAD.WIDE.U32 R44, R45, UR36, R2 ;  /* 0x000000242d2c7c25 */ /* 0x000fe2000f8e0002 */
[----:B------:R-:W-:-:S02]  /*d620*/  ISETP.GE.AND P4, PT, R19, UR8, PT ;  /* 0x0000000813007c0c */ /* 0x000fc4000bf86270 */
[----:B------:R-:W-:Y:S01]  /*d630*/  ISETP.GE.AND P1, PT, R21, UR8, PT ;  /* 0x0000000815007c0c */ /* 0x000fe2000bf26270 */
[----:B------:R-:W-:Y:S01]  /*d640*/  VIADD R20, R18, 0x40 ;  /* 0x0000004012147836 */ /* 0x000fe20000000000 */
[--C-:B------:R-:W-:Y:S01]  /*d650*/  SHF.R.S32.HI R19, RZ, 0x1f, R18.reuse ;  /* 0x0000001fff137819 */ /* 0x100fe20000011412 */
[----:B------:R-:W-:Y:S02]  /*d660*/  IMAD.U32 R21, RZ, RZ, UR43 ;  /* 0x0000002bff157e24 */ /* 0x000fe4000f8e00ff */
[----:B------:R-:W-:Y:S01]  /*d670*/  VIADD R51, R45, UR4 ;  /* 0x000000042d337c36 */ /* 0x000fe20008000000 */
[----:B------:R-:W-:Y:S01]  /*d680*/  ISETP.GE.AND P0, PT, R20, UR8, PT ;  /* 0x0000000814007c0c */ /* 0x000fe2000bf06270 */
[----:B------:R-:W-:Y:S01]  /*d690*/  IMAD.WIDE R20, R21, 0x80, R18 ;  /* 0x0000008015147825 */ /* 0x000fe200078e0212 */
[----:B0-----:R0:W-:Y:S01]  /*d6a0*/  SYNCS.ARRIVE.TRANS64.RED.A1T0 RZ, [R0+URZ], RZ ;  /* 0x000000ff00ff79a7 */ /* 0x0011e2000810043f */
[----:B------:R-:W-:Y:S10]  /*d6b0*/  @P2 BRA `(.L_x_2063) ;  /* 0x0000000000402947 */ /* 0x000ff40003800000 */
[----:B------:R-:W-:Y:S01]  /*d6c0*/  ULDC.64 UR4, c[0x0][0xad8] ;  /* 0x0002b60000047ab9 */ /* 0x000fe20000000a00 */
[----:B------:R-:W-:Y:S01]  /*d6d0*/  IMAD.MOV.U32 R2, RZ, RZ, R44 ;  /* 0x000000ffff027224 */ /* 0x000fe200078e002c */
[----:B------:R-:W-:Y:S01]  /*d6e0*/  ULDC.64 UR6, c[0x0][0xa80] ;  /* 0x0002a00000067ab9 */ /* 0x000fe20000000a00 */
[----:B------:R-:W-:Y:S02]  /*d6f0*/  IMAD.MOV.U32 R3, RZ, RZ, R51 ;  /* 0x000000ffff037224 */ /* 0x000fe400078e0033 */
[----:B------:R-:W-:Y:S02]  /*d700*/  IMAD R49, R21, UR4, RZ ;  /* 0x0000000415317c24 */ /* 0x000fe4000f8e02ff */
[----:B0-----:R-:W-:Y:S02]  /*d710*/  VIADD R0, R16, 0x40 ;  /* 0x0000004010007836 */ /* 0x001fe40000000000 */
        /* <DEDUP_REMOVED lines=10> */
.L_x_2063:
[----:B------:R-:W-:Y:S05]  /*d7c0*/  BSYNC B1 ;  /* 0x0000000000017941 */ /* 0x000fea0003800000 */
.L_x_2062:
[----:B------:R-:W-:Y:S04]  /*d7d0*/  BSSY B1, `(.L_x_2064) ;  /* 0x0000014000017945 */ /* 0x000fe80003800000 */
[----:B------:R-:W-:Y:S05]  /*d7e0*/  @P4 BRA `(.L_x_2065) ;  /* 0x0000000000484947 */ /* 0x000fea0003800000 */
[----:B-1---5:R-:W-:Y:S01]  /*d7f0*/  IADD3 R33, P2, R20, 0x20, RZ ;  /* 0x0000002014217810 */ /* 0x022fe20007f5e0ff */
[----:B------:R-:W-:Y:S01]  /*d800*/  ULDC.64 UR4, c[0x0][0xad8] ;  /* 0x0002b60000047ab9 */ /* 0x000fe20000000a00 */
[----:B------:R-:W-:Y:S01]  /*d810*/  IMAD.MOV.U32 R2, RZ, RZ, R44 ;  /* 0x000000ffff027224 */ /* 0x000fe200078e002c */
[----:B------:R-:W-:Y:S01]  /*d820*/  ULDC.64 UR6, c[0x0][0xa80] ;  /* 0x0002a00000067ab9 */ /* 0x000fe20000000a00 */
[----:B------:R-:W-:Y:S02]  /*d830*/  IMAD.MOV.U32 R3, RZ, RZ, R51 ;  /* 0x000000ffff037224 */ /* 0x000fe400078e0033 */
[----:B0-----:R-:W-:Y:S02]  /*d840*/  IMAD.X R0, RZ, RZ, R21, P2 ;  /* 0x000000ffff007224 */ /* 0x001fe400010e0615 */
        /* <DEDUP_REMOVED lines=12> */
.L_x_2065:
[----:B------:R-:W-:Y:S05]  /*d910*/  BSYNC B1 ;  /* 0x0000000000017941 */ /* 0x000fea0003800000 */
.L_x_2064:
[----:B------:R-:W-:Y:S04]  /*d920*/  BSSY B1, `(.L_x_2066) ;  /* 0x0000014000017945 */ /* 0x000fe80003800000 */
[----:B------:R-:W-:Y:S05]  /*d930*/  @P0 BRA `(.L_x_2067) ;  /* 0x0000000000480947 */ /* 0x000fea0003800000 */
[----:B--2--5:R-:W-:Y:S01]  /*d940*/  IADD3 R29, P0, R20, 0x40, RZ ;  /* 0x00000040141d7810 */ /* 0x024fe20007f1e0ff */
        /* <DEDUP_REMOVED lines=17> */
.L_x_2067:
[----:B------:R-:W-:Y:S05]  /*da60*/  BSYNC B1 ;  /* 0x0000000000017941 */ /* 0x000fea0003800000 */
.L_x_2066:
[----:B------:R-:W-:Y:S05]  /*da70*/  @P1 BRA `(.L_x_2068) ;  /* 0x0000000c00041947 */ /* 0x000fea0003800000 */
[----:B---3-5:R-:W-:Y:S01]  /*da80*/  IADD3 R13, P0, R20, 0x60, RZ ;  /* 0x00000060140d7810 */ /* 0x028fe20007f1e0ff */
        /* <DEDUP_REMOVED lines=8> */
[----:B0-----:R-:W-:Y:S02]  /*db10*/  VIADD R0, R16, 0x40 ;  /* 0x0000004010007836 */ /* 0x001fe40000000000 */
        /* <DEDUP_REMOVED lines=10> */
.L_x_2060:
[----:B------:R-:W-:Y:S01]  /*dbc0*/  ULDC.64 UR4, c[0x0][0xbe0] ;  /* 0x0002f80000047ab9 */ /* 0x000fe20000000a00 */
[----:B------:R-:W-:Y:S01]  /*dbd0*/  ULDC.64 UR6, c[0x0][0xbd8] ;  /* 0x0002f60000067ab9 */ /* 0x000fe20000000a00 */
[----:B------:R-:W-:Y:S02]  /*dbe0*/  UISETP.NE.U32.AND UP0, UPT, UR4, URZ, UPT ;  /* 0x0000003f0400728c */ /* 0x000fe4000bf05070 */
[----:B------:R-:W-:Y:S02]  /*dbf0*/  UIMAD.WIDE UR6, UR36, 0x4, UR6 ;  /* 0x00000004240678a5 */ /* 0x000fe4000f8e0206 */
[----:B------:R-:W-:-:S03]  /*dc00*/  UISETP.NE.AND.EX UP1, UPT, UR5, URZ, UPT, UP0 ;  /* 0x0000003f0500728c */ /* 0x000fc6000bf25300 */
[----:B------:R-:W-:Y:S02]  /*dc10*/  ULDC.64 UR4, c[0x0][0xbd8] ;  /* 0x0002f60000047ab9 */ /* 0x000fe40000000a00 */
[----:B------:R-:W-:Y:S01]  /*dc20*/  UISETP.NE.U32.AND UP0, UPT, UR4, URZ, UPT ;  /* 0x0000003f0400728c */ /* 0x000fe2000bf05070 */
[----:B------:R-:W-:-:S03]  /*dc30*/  PLOP3.LUT P2, PT, PT, PT, UP1, 0x80, 0x0 ;  /* 0x000000000000781c */ /* 0x000fc60003f4f018 */
[----:B------:R-:W-:-:S03]  /*dc40*/  UISETP.NE.AND.EX UP0, UPT, UR5, URZ, UPT, UP0 ;  /* 0x0000003f0500728c */ /* 0x000fc6000bf05300 */
[----:B------:R-:W-:Y:S02]  /*dc50*/  @UP1 ULDC.64 UR4, c[0x0][0xbe0] ;  /* 0x0002f80000041ab9 */ /* 0x000fe40000000a00 */
[----:B------:R-:W-:Y:S01]  /*dc60*/  @UP1 UIMAD.WIDE UR4, UR36, 0x4, UR4 ;  /* 0x00000004240418a5 */ /* 0x000fe2000f8e0204 */
[----:B------:R-:W-:-:S05]  /*dc70*/  PLOP3.LUT P1, PT, PT, PT, UP0, 0x80, 0x0 ;  /* 0x000000000000781c */ /* 0x000fca0003f2f008 */
[----:B------:R-:W-:Y:S02]  /*dc80*/  IMAD.U32 R4, RZ, RZ, UR4 ;  /* 0x00000004ff047e24 */ /* 0x000fe4000f8e00ff */
[----:B------:R-:W-:Y:S02]  /*dc90*/  IMAD.U32 R5, RZ, RZ, UR5 ;  /* 0x00000005ff057e24 */ /* 0x000fe4000f8e00ff */
[----:B------:R-:W-:-:S03]  /*dca0*/  IMAD.MOV.U32 R7, RZ, RZ, RZ ;  /* 0x000000ffff077224 */ /* 0x000fc600078e00ff */
[----:B------:R-:W2:Y:S01]  /*dcb0*/  @P2 LDG.E R4, desc[UR54][R4.64] ;  /* 0x0000003604042981 */ /* 0x000ea2000c1e1900 */
[----:B------:R-:W-:Y:S02]  /*dcc0*/  IMAD.U32 R2, RZ, RZ, UR6 ;  /* 0x00000006ff027e24 */ /* 0x000fe4000f8e00ff */
[----:B------:R-:W-:-:S05]  /*dcd0*/  IMAD.U32 R3, RZ, RZ, UR7 ;  /* 0x00000007ff037e24 */ /* 0x000fca000f8e00ff */
[----:B------:R0:W5:Y:S01]  /*dce0*/  @P1 LDG.E R7, desc[UR54][R2.64] ;  /* 0x0000003602071981 */ /* 0x000162000c1e1900 */
[----:B------:R-:W-:Y:S01]  /*dcf0*/  ULDC UR4, c[0x0][0xa88] ;  /* 0x0002a20000047ab9 */ /* 0x000fe20000000800 */
[----:B------:R-:W-:Y:S02]  /*dd00*/  ISETP.GT.AND P0, PT, R191, 0x7f, PT ;  /* 0x0000007fbf00780c */ /* 0x000fe40003f04270 */
[----:B--2---:R-:W-:Y:S01]  /*dd10*/  @P2 R2UR UR4, R4 ;  /* 0x00000000040422ca */ /* 0x004fe200000e0000 */
[----:B0-----:R-:W-:-:S14]  /*dd20*/  @P2 BRA `(.L_x_2069) ;  /* 0x0000000000182947 */ /* 0x001fdc0003800000 */
[----:B------:R-:W-:Y:S05]  /*dd30*/  @!P1 BRA `(.L_x_2069) ;  /* 0x0000000000149947 */ /* 0x000fea0003800000 */
[----:B------:R-:W2:Y:S04]  /*dd40*/  LDG.E R4, desc[UR54][R2.64] ;  /* 0x0000003602047981 */ /* 0x000ea8000c1e1900 */
[----:B------:R-:W3:Y:S01]  /*dd50*/  LDG.E R0, desc[UR54][R2.64+0x4] ;  /* 0x0000043602007981 */ /* 0x000ee2000c1e1900 */
[----:B--2---:R-:W-:Y:S02]  /*dd60*/  R2UR UR5, R4 ;  /* 0x00000000040572ca */ /* 0x004fe400000e0000 */
[----:B---3--:R-:W-:-:S13]  /*dd70*/  R2UR UR4, R0 ;  /* 0x00000000000472ca */ /* 0x008fda00000e0000 */
[----:B------:R-:W-:-:S12]  /*dd80*/  UIADD3 UR4, -UR5, UR4, URZ ;  /* 0x0000000405047290 */ /* 0x000fd8000fffe13f */
.L_x_2069:
[----:B------:R-:W-:Y:S01]  /*dd90*/  USHF.R.S32.HI UR7, URZ, 0x1f, UR42 ;  /* 0x0000001f3f077899 */ /* 0x000fe2000801142a */
[----:B------:R-:W-:Y:S01]  /*dda0*/  BSSY B1, `(.L_x_2070) ;  /* 0x000001f000017945 */ /* 0x000fe20003800000 */
[----:B------:R-:W-:Y:S01]  /*ddb0*/  USEL UR36, UR36, URZ, !UP0 ;  /* 0x0000003f24247287 */ /* 0x000fe2000c000000 */
[----:B------:R-:W-:Y:S01]  /*ddc0*/  SHF.R.S32.HI R9, RZ, 0x1f, R16 ;  /* 0x0000001fff097819 */ /* 0x000fe20000011410 */
[----:B------:R-:W-:Y:S01]  /*ddd0*/  USEL UR37, UR37, URZ, !UP0 ;  /* 0x0000003f25257287 */ /* 0x000fe2000c000000 */
[----:B-----5:R-:W-:Y:S01]  /*dde0*/  SHF.R.S32.HI R6, RZ, 0x1f, R7 ;  /* 0x0000001fff067819 */ /* 0x020fe20000011407 */
[----:B------:R-:W-:Y:S10]  /*ddf0*/  @P0 BRA `(.L_x_2071) ;  /* 0x0000000000640947 */ /* 0x000ff40003800000 */
[----:B------:R-:W0:Y:S01]  /*de00*/  S2R R2, SR_TID.X ;  /* 0x0000000000027919 */ /* 0x000e220000002100 */
[----:B------:R-:W-:-:S04]  /*de10*/  IMAD.U32 R0, RZ, RZ, UR43 ;  /* 0x0000002bff007e24 */ /* 0x000fc8000f8e00ff */
[----:B0-----:R-:W-:-:S04]  /*de20*/  IMAD R0, R0, 0x80, R2 ;  /* 0x0000008000007824 */ /* 0x001fc800078e0202 */
[----:B------:R-:W-:-:S05]  /*de30*/  VIADD R0, R0, 0xffffff80 ;  /* 0xffffff8000007836 */ /* 0x000fca0000000000 */
[----:B------:R-:W-:-:S13]  /*de40*/  ISETP.GE.AND P0, PT, R0, UR4, PT ;  /* 0x0000000400007c0c */ /* 0x000fda000bf06270 */
[----:B------:R-:W-:Y:S05]  /*de50*/  @P0 BRA `(.L_x_2071) ;  /* 0x00000000004c0947 */ /* 0x000fea0003800000 */
[C---:B------:R-:W-:Y:S01]  /*de60*/  IADD3 R2, P0, R0.reuse, R7, RZ ;  /* 0x0000000700027210 */ /* 0x040fe20007f1e0ff */
        /* <DEDUP_REMOVED lines=18> */
.L_x_2071:
[----:B------:R-:W-:Y:S05]  /*df90*/  BSYNC B1 ;  /* 0x0000000000017941 */ /* 0x000fea0003800000 */
.L_x_2070:
[----:B------:R-:W-:Y:S01]  /*dfa0*/  ULDC.64 UR8, c[0x0][0xaa0] ;  /* 0x0002a80000087ab9 */ /* 0x000fe20000000a00 */
[----:B------:R-:W-:Y:S01]  /*dfb0*/  IMAD.MOV.U32 R2, RZ, RZ, R16 ;  /* 0x000000ffff027224 */ /* 0x000fe200078e0010 */
[----:B------:R-:W-:Y:S01]  /*dfc0*/  UIMAD UR6, UR43, -0x80, UR4 ;  /* 0xffffff802b0678a4 */ /* 0x000fe2000f8e0204 */
[----:B0-----:R-:W-:Y:S01]  /*dfd0*/  IMAD.MOV.U32 R3, RZ, RZ, R9 ;  /* 0x000000ffff037224 */ /* 0x001fe200078e0009 */
[----:B------:R-:W-:Y:S01]  /*dfe0*/  BSSY B1, `(.L_x_2072) ;  /* 0x000002d000017945 */ /* 0x000fe20003800000 */
[----:B------:R-:W-:Y:S02]  /*dff0*/  IMAD R0, R6, UR8, RZ ;  /* 0x0000000806007c24 */ /* 0x000fe4000f8e02ff */
[----:B------:R-:W-:Y:S01]  /*e000*/  IMAD.WIDE.U32 R2, R7, UR8, R2 ;  /* 0x0000000807027c25 */ /* 0x000fe2000f8e0002 */
[----:B------:R-:W-:-:S03]  /*e010*/  ISETP.GE.AND P2, PT, R18, UR6, PT ;  /* 0x0000000612007c0c */ /* 0x000fc6000bf46270 */
[----:B------:R-:W-:Y:S01]  /*e020*/  IMAD R7, R7, UR9, R0 ;  /* 0x0000000907077c24 */ /* 0x000fe2000f8e0200 */
[----:B------:R-:W-:Y:S01]  /*e030*/  ULDC.64 UR8, c[0x0][0xae0] ;  /* 0x0002b80000087ab9 */ /* 0x000fe20000000a00 */
[C---:B------:R-:W-:Y:S01]  /*e040*/  VIADD R4, R18.reuse, 0x60 ;  /* 0x0000006012047836 */ /* 0x040fe20000000000 */
[----:B------:R-:W-:Y:S01]  /*e050*/  UIMAD UR5, UR7, UR8, URZ ;  /* 0x00000008070572a4 */ /* 0x000fe2000f8e023f */
[----:B------:R-:W-:Y:S01]  /*e060*/  IMAD.IADD R3, R3, 0x1, R7 ;  /* 0x0000000103037824 */ /* 0x000fe200078e0207 */
[----:B------:R-:W-:Y:S01]  /*e070*/  SHF.R.S32.HI R7, RZ, 0x1f, R18 ;  /* 0x0000001fff077819 */ /* 0x000fe20000011412 */
[----:B------:R-:W-:Y:S01]  /*e080*/  IMAD.U32 R5, RZ, RZ, UR8 ;  /* 0x00000008ff057e24 */ /* 0x000fe2000f8e00ff */
[----:B------:R-:W-:Y:S01]  /*e090*/  UIMAD UR5, UR42, UR9, UR5 ;  /* 0x000000092a0572a4 */ /* 0x000fe2000f8e0205 */
[----:B------:R-:W-:Y:S01]  /*e0a0*/  VIADD R0, R18, 0x20 ;  /* 0x0000002012007836 */ /* 0x000fe20000000000 */
[----:B------:R-:W-:Y:S01]  /*e0b0*/  ISETP.GE.AND P0, PT, R4, UR6, PT ;  /* 0x0000000604007c0c */ /* 0x000fe2000bf06270 */
[----:B------:R-:W-:Y:S01]  /*e0c0*/  IMAD.WIDE.U32 R2, R5, UR42, R2 ;  /* 0x0000002a05027c25 */ /* 0x000fe2000f8e0002 */
[----:B------:R-:W-:-:S02]  /*e0d0*/  ULDC.64 UR8, c[0x0][0xae8] ;  /* 0x0002ba0000087ab9 */ /* 0x000fc40000000a00 */
[----:B------:R-:W-:Y:S01]  /*e0e0*/  UIMAD UR4, UR37, UR8, URZ ;  /* 0x00000008250472a4 */ /* 0x000fe2000f8e023f */
[----:B------:R-:W-:Y:S01]  /*e0f0*/  VIADD R3, R3, UR5 ;  /* 0x0000000503037c36 */ /* 0x000fe20008000000 */
[----:B------:R-:W-:Y:S01]  /*e100*/  ISETP.GE.AND P3, PT, R0, UR6, PT ;  /* 0x0000000600007c0c */ /* 0x000fe2000bf66270 */
[----:B------:R-:W-:Y:S01]  /*e110*/  IMAD.U32 R5, RZ, RZ, UR8 ;  /* 0x00000008ff057e24 */ /* 0x000fe2000f8e00ff */
[----:B------:R-:W-:Y:S01]  /*e120*/  UIMAD UR4, UR36, UR9, UR4 ;  /* 0x00000009240472a4 */ /* 0x000fe2000f8e0204 */
[----:B------:R-:W-:Y:S02]  /*e130*/  VIADD R0, R18, 0x40 ;  /* 0x0000004012007836 */ /* 0x000fe40000000000 */
[----:B------:R-:W-:-:S03]  /*e140*/  IMAD.WIDE.U32 R4, R5, UR36, R2 ;  /* 0x0000002405047c25 */ /* 0x000fc6000f8e0002 */
[----:B------:R-:W-:Y:S01]  /*e150*/  ISETP.GE.AND P1, PT, R0, UR6, PT ;  /* 0x0000000600007c0c */ /* 0x000fe2000bf26270 */
[----:B------:R-:W-:Y:S02]  /*e160*/  IMAD.U32 R9, RZ, RZ, UR43 ;  /* 0x0000002bff097e24 */ /* 0x000fe4000f8e00ff */
[----:B------:R-:W-:Y:S02]  /*e170*/  IMAD.MOV.U32 R6, RZ, RZ, R18 ;  /* 0x000000ffff067224 */ /* 0x000fe400078e0012 */
        /* <DEDUP_REMOVED lines=19> */
.L_x_2073:
[----:B------:R-:W-:Y:S05]  /*e2b0*/  BSYNC B1 ;  /* 0x0000000000017941 */ /* 0x000fea0003800000 */
.L_x_2072:
        /* <DEDUP_REMOVED lines=20> */
.L_x_2075:
[----:B------:R-:W-:Y:S05]  /*e400*/  BSYNC B1 ;  /* 0x0000000000017941 */ /* 0x000fea0003800000 */
.L_x_2074:
        /* <DEDUP_REMOVED lines=20> */
.L_x_2077:
[----:B------:R-:W-:Y:S05]  /*e550*/  BSYNC B1 ;  /* 0x0000000000017941 */ /* 0x000fea0003800000 */
.L_x_2076:
        /* <DEDUP_REMOVED lines=19> */
.L_x_2068:
[----:B------:R-:W-:Y:S05]  /*e690*/  BSYNC B0 ;  /* 0x0000000000007941 */ /* 0x000fea0003800000 */
.L_x_2059:
[----:B------:R-:W-:Y:S02]  /*e6a0*/  ULDC UR4, c[0x0][0xc14] ;  /* 0x0003050000047ab9 */ /* 0x000fe40000000800 */
[----:B------:R-:W-:-:S13]  /*e6b0*/  ISETP.GE.AND P0, PT, R47, UR4, PT ;  /* 0x000000042f007c0c */ /* 0x000fda000bf06270 */
[----:B------:R-:W-:Y:S05]  /*e6c0*/  @!P0 BRA `(.L_x_2078) ;  /* 0xffffff2400b08947 */ /* 0x000fea000383ffff */
[----:B------:R-:W-:Y:S05]  /*e6d0*/  EXIT ;  /* 0x000000000000794d */ /* 0x000fea0003800000 */
.L_x_2020:
[----:B------:R-:W-:-:S08]  /*e6e0*/  NOP ;  /* 0x0000000000007918 */ /* 0x000fd00000000000 */
[----:B------:R-:W0:-:S00]  /*e6f0*/  USETMAXREG.DEALLOC.CTAPOOL 0x18 ;  /* 0x00000018000079c8 */ /* 0x000e0000080e0500 */
[----:B0-----:R-:W-:Y:S01]  /*e700*/  LOP3.LUT R0, R0, 0x3, RZ, 0xc0, !PT ;  /* 0x0000000300007812 */ /* 0x001fe200078ec0ff */
[----:B------:R-:W-:-:S05]  /*e710*/  IMAD.MOV.U32 R6, RZ, RZ, RZ ;  /* 0x000000ffff067224 */ /* 0x000fca00078e00ff */
[----:B------:R-:W0:Y:S02]  /*e720*/  SHFL.IDX PT, R0, R0, RZ, 0x1f ;  /* 0x00001fff00007589 */ /* 0x000e2400000e0000 */
[----:B0-----:R-:W-:-:S04]  /*e730*/  ISETP.NE.AND P0, PT, R0, RZ, PT ;  /* 0x000000ff0000720c */ /* 0x001fc80003f05270 */
[----:B------:R-:W-:-:S05]  /*e740*/  P2R R0, PR, RZ, 0x1 ;  /* 0x00000001ff007803 */ /* 0x000fca0000000000 */
[----:B------:R0:W-:Y:S04]  /*e750*/  STL [R1+0x30], R0 ;  /* 0x0000300001007387 */ /* 0x0001e80000100800 */
        /* <DEDUP_REMOVED lines=12> */
.L_x_2079:
[----:B0-----:R-:W0:Y:S01]  /*e820*/  S2R R0, SR_TID.X ;  /* 0x0000000000007919 */ /* 0x001e220000002100 */
        /* <DEDUP_REMOVED lines=40> */
.L_x_2085:
        /* <DEDUP_REMOVED lines=14> */
.L_x_2084:
[----:B------:R-:W-:Y:S05]  /*eb90*/  BSYNC B0 ;  /* 0x0000000000007941 */ /* 0x000fea0003800000 */
.L_x_2083:
        /* <DEDUP_REMOVED lines=22> */
.L_x_2081:
        /* <DEDUP_REMOVED lines=25> */
.L_x_2086:
        /* <DEDUP_REMOVED lines=58> */
.L_x_2082:
[----:B------:R0:W-:Y:S01]  /*f230*/  STL [R1+0x20], R0 ;  /* 0x0000200001007387 */ /* 0x0001e20000100800 */
[----:B------:R-:W-:-:S03]  /*f240*/  UMOV UR38, URZ ;  /* 0x0000003f00267c82 */ /* 0x000fc60008000000 */
[----:B------:R0:W-:Y:S02]  /*f250*/  STL [R1+0x24], RZ ;  /* 0x000024ff01007387 */ /* 0x0001e40000100800 */
.L_x_2087:
        /* <DEDUP_REMOVED lines=11> */
.L_x_2080:
[----:B0-----:R-:W-:Y:S01]  /*f310*/  IMAD.MOV.U32 R0, RZ, RZ, 0x1 ;  /* 0x00000001ff007424 */ /* 0x001fe200078e00ff */
[----:B------:R-:W-:Y:S01]  /*f320*/  ULDC UR4, c[0x0][0xc14] ;  /* 0x0003050000047ab9 */ /* 0x000fe20000000800 */
[----:B------:R0:W-:Y:S01]  /*f330*/  STL [R1+0x2c], RZ ;  /* 0x00002cff01007387 */ /* 0x0001e20000100800 */
[----:B------:R-:W-:-:S03]  /*f340*/  UISETP.GE.AND UP0, UPT, UR48, UR4, UPT ;  /* 0x000000043000728c */ /* 0x000fc6000bf06270 */
[----:B------:R0:W-:Y:S03]  /*f350*/  STL [R1+0xc], R0 ;  /* 0x00000c0001007387 */ /* 0x0001e60000100800 */
[----:B------:R-:W-:Y:S01]  /*f360*/  PLOP3.LUT P0, PT, PT, PT, UP0, 0x80, 0x0 ;  /* 0x000000000000781c */ /* 0x000fe20003f0f008 */
[----:B------:R0:W-:-:S12]  /*f370*/  STL [R1], RZ ;  /* 0x000000ff01007387 */ /* 0x0001d80000100800 */
[----:B0-----:R-:W-:Y:S05]  /*f380*/  @P0 BRA `(.L_x_2088) ;  /* 0x0000003c00e80947 */ /* 0x001fea0003800000 */
        /* <DEDUP_REMOVED lines=26> */
[----:B------:R1:W-:Y:S01]  /*f530*/  STL [R1], RZ ;  /* 0x000000ff01007387 */ /* 0x0003e20000100800 */
[----:B0-----:R-:W-:-:S05]  /*f540*/  IMAD.MOV.U32 R0, RZ, RZ, 0x40 ;  /* 0x00000040ff007424 */ /* 0x001fca00078e00ff */
[----:B------:R-:W-:Y:S01]  /*f550*/  SEL R2, R0, 0xffffffc0, !P0 ;  /* 0xffffffc000027807 */ /* 0x000fe20004000000 */
[----:B------:R-:W-:-:S05]  /*f560*/  IMAD.MOV.U32 R0, RZ, RZ, 0x1 ;  /* 0x00000001ff007424 */ /* 0x000fca00078e00ff */
[----:B------:R1:W-:Y:S04]  /*f570*/  STL [R1+0xc], R0 ;  /* 0x00000c0001007387 */ /* 0x0003e80000100800 */
[----:B------:R1:W-:Y:S02]  /*f580*/  STL [R1+0x2c], RZ ;  /* 0x00002cff01007387 */ /* 0x0003e40000100800 */
.L_x_2150:
[----:B------:R-:W-:Y:S01]  /*f590*/  ULDC.64 UR4, c[0x0][0xc60] ;  /* 0x0003180000047ab9 */ /* 0x000fe20000000a00 */
[----:B------:R-:W-:Y:S01]  /*f5a0*/  ULDC.64 UR10, c[0x0][0xa00] ;  /* 0x00028000000a7ab9 */ /* 0x000fe20000000a00 */
[----:B------:R-:W-:Y:S01]  /*f5b0*/  UIMAD.WIDE UR4, UR48, 0x4, UR4 ;  /* 0x00000004300478a5 */ /* 0x000fe2000f8e0204 */
[----:B------:R-:W-:Y:S01]  /*f5c0*/  ULDC.64 UR6, c[0x0][0xa18] ;  /* 0x0002860000067ab9 */ /* 0x000fe20000000a00 */
[----:B------:R-:W-:-:S04]  /*f5d0*/  ULDC.64 UR12, c[0x0][0xa08] ;  /* 0x00028200000c7ab9 */ /* 0x000fc80000000a00 */
[----:B------:R-:W-:Y:S02]  /*f5e0*/  IMAD.U32 R2, RZ, RZ, UR4 ;  /* 0x00000004ff027e24 */ /* 0x000fe4000f8e00ff */
[----:B------:R-:W-:Y:S01]  /*f5f0*/  IMAD.U32 R3, RZ, RZ, UR5 ;  /* 0x00000005ff037e24 */ /* 0x000fe2000f8e00ff */
[----:B------:R-:W-:-:S04]  /*f600*/  ULDC.64 UR4, c[0x0][0xa28] ;  /* 0x00028a0000047ab9 */ /* 0x000fc80000000a00 */
[----:B--2---:R-:W2:Y:S01]  /*f610*/  LDG.E R2, desc[UR54][R2.64] ;  /* 0x0000003602027981 */ /* 0x004ea2000c1e1900 */
[----:B------:R-:W-:Y:S01]  /*f620*/  UISETP.NE.U32.AND UP0, UPT, UR4, URZ, UPT ;  /* 0x0000003f0400728c */ /* 0x000fe2000bf05070 */
[----:B-1----:R-:W-:-:S03]  /*f630*/  IMAD.MOV.U32 R0, RZ, RZ, RZ ;  /* 0x000000ffff007224 */ /* 0x002fc600078e00ff */
[----:B------:R-:W-:-:S06]  /*f640*/  UISETP.NE.AND.EX UP0, UPT, UR5, URZ, UPT, UP0 ;  /* 0x0000003f0500728c */ /* 0x000fcc000bf05300 */
[----:B------:R-:W-:Y:S02]  /*f650*/  PLOP3.LUT P0, PT, PT, PT, UP0, 0x80, 0x0 ;  /* 0x000000000000781c */ /* 0x000fe40003f0f008 */
[----:B------:R-:W-:-:S04]  /*f660*/  ISETP.NE.U32.AND P1, PT, RZ, UR12, PT ;  /* 0x0000000cff007c0c */ /* 0x000fc8000bf25070 */
[----:B------:R-:W-:Y:S01]  /*f670*/  ISETP.NE.AND.EX P1, PT, RZ, UR13, PT, P1 ;  /* 0x0000000dff007c0c */ /* 0x000fe2000bf25310 */
[----:B------:R-:W-:Y:S02]  /*f680*/  IMAD.MOV.U32 R18, RZ, RZ, RZ ;  /* 0x000000ffff127224 */ /* 0x000fe400078e00ff */
[----:B------:R-:W-:Y:S01]  /*f690*/  IMAD.MOV.U32 R9, RZ, RZ, RZ ;  /* 0x000000ffff097224 */ /* 0x000fe200078e00ff */
[----:B--2---:R-:W-:-:S13]  /*f6a0*/  R2UR UR45, R2 ;  /* 0x00000000022d72ca */ /* 0x004fda00000e0000 */
[----:B------:R-:W-:Y:S02]  /*f6b0*/  USHF.R.S32.HI UR44, URZ, 0x1f, UR45 ;  /* 0x0000001f3f2c7899 */ /* 0x000fe4000801142d */
[----:B------:R-:W-:-:S04]  /*f6c0*/  @UP0 ULEA UR4, UP1, UR45, UR4, 0x2 ;  /* 0x000000042d040291 */ /* 0x000fc8000f82103f */
[----:B------:R-:W-:Y:S02]  /*f6d0*/  @UP0 ULEA.HI.X UR5, UR45, UR5, UR44, 0x2, UP1 ;  /* 0x000000052d050291 */ /* 0x000fe400088f142c */
[----:B------:R-:W-:Y:S01]  /*f6e0*/  USHF.L.U32 UR43, UR45, 0x2, URZ ;  /* 0x000000022d2b7899 */ /* 0x000fe2000800063f */
[----:B------:R-:W-:Y:S01]  /*f6f0*/  IMAD.U32 R2, RZ, RZ, UR4 ;  /* 0x00000004ff027e24 */ /* 0x000fe2000f8e00ff */
[----:B------:R-:W-:Y:S02]  /*f700*/  USHF.L.U64.HI UR44, UR45, 0x2, UR44 ;  /* 0x000000022d2c7899 */ /* 0x000fe4000801022c */
[----:B------:R-:W-:Y:S01]  /*f710*/  IMAD.U32 R3, RZ, RZ, UR5 ;  /* 0x00000005ff037e24 */ /* 0x000fe2000f8e00ff */
[----:B------:R-:W-:-:S04]  /*f720*/  UIADD3 UR5, UP0, UR43, UR10, URZ ;  /* 0x0000000a2b057290 */ /* 0x000fc8000ff1e03f */
[----:B------:R-:W-:Y:S01]  /*f730*/  UIADD3.X UR8, UR44, UR11, URZ, UP0, !UPT ;  /* 0x0000000b2c087290 */ /* 0x000fe200087fe43f */
[----:B0-----:R0:W5:Y:S01]  /*f740*/  @P0 LDG.E R0, desc[UR54][R2.64] ;  /* 0x0000003602000981 */ /* 0x001162000c1e1900 */
[----:B------:R-:W-:Y:S01]  /*f750*/  UISETP.NE.U32.AND UP0, UPT, UR6, URZ, UPT ;  /* 0x0000003f0600728c */ /* 0x000fe2000bf05070 */
[----:B------:R-:W-:Y:S01]  /*f760*/  ISETP.NE.U32.AND P0, PT, RZ, UR10, PT ;  /* 0x0000000aff007c0c */ /* 0x000fe2000bf05070 */
[----:B------:R-:W-:Y:S02]  /*f770*/  UIADD3 UR9, UP1, UR43, UR12, URZ ;  /* 0x0000000c2b097290 */ /* 0x000fe4000ff3e03f */
[----:B------:R-:W-:Y:S01]  /*f780*/  UISETP.NE.AND.EX UP0, UPT, UR7, URZ, UPT, UP0 ;  /* 0x0000003f0700728c */ /* 0x000fe2000bf05300 */
[----:B------:R-:W-:Y:S01]  /*f790*/  ISETP.NE.AND.EX P0, PT, RZ, UR11, PT, P0 ;  /* 0x0000000bff007c0c */ /* 0x000fe2000bf05300 */
[----:B------:R-:W-:Y:S02]  /*f7a0*/  UIADD3.X UR4, UR44, UR13, URZ, UP1, !UPT ;  /* 0x0000000d2c047290 */ /* 0x000fe40008ffe43f */
[----:B------:R-:W-:-:S02]  /*f7b0*/  IMAD.U32 R4, RZ, RZ, UR9 ;  /* 0x00000009ff047e24 */ /* 0x000fc4000f8e00ff */
[----:B0-----:R-:W-:Y:S02]  /*f7c0*/  IMAD.U32 R2, RZ, RZ, UR5 ;  /* 0x00000005ff027e24 */ /* 0x001fe4000f8e00ff */
[----:B------:R-:W-:Y:S01]  /*f7d0*/  IMAD.U32 R5, RZ, RZ, UR4 ;  /* 0x00000004ff057e24 */ /* 0x000fe2000f8e00ff */
[----:B------:R-:W-:Y:S01]  /*f7e0*/  PLOP3.LUT P2, PT, PT, PT, UP0, 0x80, 0x0 ;  /* 0x000000000000781c */ /* 0x000fe20003f4f008 */
[----:B------:R-:W-:Y:S01]  /*f7f0*/  IMAD.U32 R3, RZ, RZ, UR8 ;  /* 0x00000008ff037e24 */ /* 0x000fe2000f8e00ff */
[----:B------:R-:W-:Y:S02]  /*f800*/  @UP0 UIADD3 UR4, UP1, UR43, UR6, URZ ;  /* 0x000000062b040290 */ /* 0x000fe4000ff3e03f */
[----:B------:R0:W5:Y:S02]  /*f810*/  @P1 LDG.E R9, desc[UR54][R4.64] ;  /* 0x0000003604091981 */ /* 0x000164000c1e1900 */
[----:B------:R-:W-:Y:S01]  /*f820*/  @UP0 UIADD3.X UR5, UR44, UR7, URZ, UP1, !UPT ;  /* 0x000000072c050290 */ /* 0x000fe20008ffe43f */
[----:B------:R-:W-:Y:S01]  /*f830*/  ULDC UR6, c[0x0][0x288] ;  /* 0x0000a20000067ab9 */ /* 0x000fe20000000800 */
[----:B------:R-:W-:Y:S01]  /*f840*/  IMAD.U32 R6, RZ, RZ, UR4 ;  /* 0x00000004ff067e24 */ /* 0x000fe2000f8e00ff */
[----:B------:R0:W5:Y:S01]  /*f850*/  @P0 LDG.E R18, desc[UR54][R2.64] ;  /* 0x0000003602120981 */ /* 0x000162000c1e1900 */
[----:B------:R-:W-:-:S02]  /*f860*/  IMAD.U32 R8, RZ, RZ, UR6 ;  /* 0x00000006ff087e24 */ /* 0x000fc4000f8e00ff */
[----:B------:R-:W-:-:S05]  /*f870*/  IMAD.U32 R7, RZ, RZ, UR5 ;  /* 0x00000005ff077e24 */ /* 0x000fca000f8e00ff */
[----:B------:R0:W5:Y:S01]  /*f880*/  @P2 LDG.E R8, desc[UR54][R6.64] ;  /* 0x0000003606082981 */ /* 0x000162000c1e1900 */
[----:B------:R-:W-:Y:S05]  /*f890*/  @P2 BRA `(.L_x_2089) ;  /* 0x0000000000102947 */ /* 0x000fea0003800000 */
[----:B------:R-:W-:Y:S05]  /*f8a0*/  @!P0 BRA `(.L_x_2089) ;  /* 0x00000000000c8947 */ /* 0x000fea0003800000 */
[----:B0-----:R-:W2:Y:S04]  /*f8b0*/  LDG.E R7, desc[UR54][R2.64] ;  /* 0x0000003602077981 */ /* 0x001ea8000c1e1900 */
[----:B-----5:R-:W2:Y:S02]  /*f8c0*/  LDG.E R8, desc[UR54][R2.64+0x4] ;  /* 0x0000043602087981 */ /* 0x020ea4000c1e1900 */
[----:B--2---:R-:W-:-:S07]  /*f8d0*/  IMAD.IADD R8, R8, 0x1, -R7 ;  /* 0x0000000108087824 */ /* 0x004fce00078e0a07 */
.L_x_2089:
[----:B0----5:R-:W-:Y:S01]  /*f8e0*/  IMAD.IADD R2, R9, 0x1, R0 ;  /* 0x0000000109027824 */ /* 0x021fe200078e0200 */
[----:B------:R-:W-:Y:S01]  /*f8f0*/  ULDC.64 UR4, c[0x0][0x3f8] ;  /* 0x0000fe0000047ab9 */ /* 0x000fe20000000a00 */
[----:B------:R-:W-:Y:S01]  /*f900*/  ULDC.64 UR6, c[0x0][0xa20] ;  /* 0x0002880000067ab9 */ /* 0x000fe20000000a00 */
[----:B------:R-:W-:Y:S01]  /*f910*/  UISETP.NE.U32.AND UP0, UPT, UR4, URZ, UPT ;  /* 0x0000003f0400728c */ /* 0x000fe2000bf05070 */
[----:B------:R-:W-:Y:S01]  /*f920*/  ISETP.NE.U32.AND P0, PT, RZ, UR6, PT ;  /* 0x00000006ff007c0c */ /* 0x000fe2000bf05070 */
[----:B------:R0:W-:Y:S01]  /*f930*/  STL [R1+0x18], R2 ;  /* 0x0000180201007387 */ /* 0x0001e20000100800 */
[----:B------:R-:W-:Y:S01]  /*f940*/  ULDC UR4, c[0x0][0x404] ;  /* 0x0001010000047ab9 */ /* 0x000fe20000000800 */
[----:B------:R-:W-:Y:S01]  /*f950*/  UISETP.NE.AND.EX UP0, UPT, UR5, URZ, UPT, UP0 ;  /* 0x0000003f0500728c */ /* 0x000fe2000bf05300 */
[----:B------:R-:W-:Y:S02]  /*f960*/  ISETP.NE.AND.EX P0, PT, RZ, UR7, PT, P0 ;  /* 0x00000007ff007c0c */ /* 0x000fe4000bf05300 */
[----:B------:R-:W-:Y:S01]  /*f970*/  ULDC UR5, c[0x0][0x2e0] ;  /* 0x0000b80000057ab9 */ /* 0x000fe20000000800 */
[----:B------:R-:W-:-:S04]  /*f980*/  USEL UR4, UR4, 0x1, UP0 ;  /* 0x0000000104047887 */ /* 0x000fc80008000000 */
[----:B------:R-:W-:-:S06]  /*f990*/  UIMAD UR4, UR4, UR5, URZ ;  /* 0x00000005040472a4 */ /* 0x000fcc000f8e023f */
[----:B------:R-:W-:Y:S01]  /*f9a0*/  IMAD.U32 R3, RZ, RZ, UR4 ;  /* 0x00000004ff037e24 */ /* 0x000fe2000f8e00ff */
[----:B0-----:R-:W-:Y:S06]  /*f9b0*/  @!P0 BRA `(.L_x_2090) ;  /* 0x0000000000188947 */ /* 0x001fec0003800000 */
[----:B------:R-:W-:-:S04]  /*f9c0*/  UIADD3 UR4, UP0, UR43, UR6, URZ ;  /* 0x000000062b047290 */ /* 0x000fc8000ff1e03f */
[----:B------:R-:W-:Y:S02]  /*f9d0*/  UIADD3.X UR5, UR44, UR7, URZ, UP0, !UPT ;  /* 0x000000072c057290 */ /* 0x000fe400087fe43f */
[----:B------:R-:W-:-:S04]  /*f9e0*/  IMAD.U32 R2, RZ, RZ, UR4 ;  /* 0x00000004ff027e24 */ /* 0x000fc8000f8e00ff */
[----:B------:R-:W-:-:S06]  /*f9f0*/  IMAD.U32 R3, RZ, RZ, UR5 ;  /* 0x00000005ff037e24 */ /* 0x000fcc000f8e00ff */
[----:B------:R0:W5:Y:S01]  /*fa00*/  LDG.E R3, desc[UR54][R2.64] ;  /* 0x0000003602037981 */ /* 0x000162000c1e1900 */
[----:B------:R-:W-:Y:S05]  /*fa10*/  BRA `(.L_x_2091) ;  /* 0x0000000000107947 */ /* 0x000fea0003800000 */
.L_x_2090:
[----:B------:R-:W-:Y:S05]  /*fa20*/  @!P1 BRA `(.L_x_2091) ;  /* 0x00000000000c9947 */ /* 0x000fea0003800000 */
[----:B------:R-:W2:Y:S04]  /*fa30*/  LDG.E R2, desc[UR54][R4.64] ;  /* 0x0000003604027981 */ /* 0x000ea8000c1e1900 */
[----:B------:R-:W2:Y:S02]  /*fa40*/  LDG.E R3, desc[UR54][R4.64+0x4] ;  /* 0x0000043604037981 */ /* 0x000ea4000c1e1900 */
[----:B--2---:R-:W-:-:S07]  /*fa50*/  IMAD.IADD R3, R3, 0x1, -R2 ;  /* 0x0000000103037824 */ /* 0x004fce00078e0a02 */
.L_x_2091:
[----:B------:R-:W2:Y:S01]  /*fa60*/  LDL R19, [R1+0x24] ;  /* 0x0000240001137983 */ /* 0x000ea20000100800 */
[----:B-----5:R-:W-:Y:S01]  /*fa70*/  IMAD.IADD R3, R3, 0x1, -R0 ;  /* 0x0000000103037824 */ /* 0x020fe200078e0a00 */
[----:B------:R-:W-:Y:S01]  /*fa80*/  BSSY B6, `(.L_x_2092) ;  /* 0x00002c2000067945 */ /* 0x000fe20003800000 */
[----:B--2---:R-:W-:-:S04]  /*fa90*/  LEA R0, R19, 0x11f, 0x7 ;  /* 0x0000011f13007811 */ /* 0x004fc800078e38ff */
[C---:B------:R-:W-:Y:S01]  /*faa0*/  IADD3 R0, R3.reuse, R0, -R8 ;  /* 0x0000000003007210 */ /* 0x040fe20007ffe808 */
[----:B------:R-:W-:-:S04]  /*fab0*/  VIADD R3, R3, 0x9f ;  /* 0x0000009f03037836 */ /* 0x000fc80000000000 */
[----:B------:R-:W-:-:S04]  /*fac0*/  IMAD.HI R3, R3, 0x66666667, RZ ;  /* 0x6666666703037827 */ /* 0x000fc800078e02ff */
[----:B0-----:R-:W-:Y:S01]  /*fad0*/  IMAD.HI R2, R0, 0x66666667, RZ ;  /* 0x6666666700027827 */ /* 0x001fe200078e02ff */
[----:B------:R-:W-:-:S04]  /*fae0*/  SHF.R.U32.HI R0, RZ, 0x1f, R3 ;  /* 0x0000001fff007819 */ /* 0x000fc80000011603 */
[----:B------:R-:W-:Y:S02]  /*faf0*/  LEA.HI.SX32 R0, R3, R0, 0x1a ;  /* 0x0000000003007211 */ /* 0x000fe400078fd2ff */
[----:B------:R-:W-:-:S04]  /*fb00*/  SHF.R.U32.HI R3, RZ, 0x1f, R2 ;  /* 0x0000001fff037819 */ /* 0x000fc80000011602 */
[----:B------:R-:W-:-:S04]  /*fb10*/  LEA.HI.SX32 R3, R2, R3, 0x1a ;  /* 0x0000000302037211 */ /* 0x000fc800078fd2ff */
[----:B------:R-:W-:-:S04]  /*fb20*/  VIMNMX R16, R0, R3, PT ;  /* 0x0000000300107248 */ /* 0x000fc80003fe0100 */
[----:B------:R-:W-:-:S13]  /*fb30*/  ISETP.GT.AND P0, PT, R16, RZ, PT ;  /* 0x000000ff1000720c */ /* 0x000fda0003f04270 */
[----:B------:R-:W-:Y:S05]  /*fb40*/  @P0 BRA `(.L_x_2093) ;  /* 0x0000000000480947 */ /* 0x000fea0003800000 */
        /* <DEDUP_REMOVED lines=18> */
.L_x_2093:
        /* <DEDUP_REMOVED lines=23> */
.L_x_2095:
        /* <DEDUP_REMOVED lines=20> */
.L_x_2096:
        /* <DEDUP_REMOVED lines=20> */
.L_x_2097:
        /* <DEDUP_REMOVED lines=18> */
.L_x_2098:
[----:B------:R-:W0:Y:S01]  /*10180*/  LDC R0, c[0x0][0x428] ;  /* 0x00010a00ff007b82 */ /* 0x000e220000000800 */
[----:B------:R-:W-:Y:S01]  /*10190*/  ULDC.64 UR4, c[0x0][0x9f8] ;  /* 0x00027e0000047ab9 */ /* 0x000fe20000000a00 */
[----:B------:R-:W-:Y:S01]  /*101a0*/  IMAD.U32 R2, RZ, RZ, UR38 ;  /* 0x00000026ff027e24 */ /* 0x000fe2000f8e00ff */
[----:B------:R-:W-:Y:S01]  /*101b0*/  UISETP.NE.U32.AND UP0, UPT, UR4, URZ, UPT ;  /* 0x0000003f0400728c */ /* 0x000fe2000bf05070 */
[----:B------:R-:W-:Y:S01]  /*101c0*/  IMAD.U32 R10, RZ, RZ, UR45 ;  /* 0x0000002dff0a7e24 */ /* 0x000fe2000f8e00ff */
[----:B------:R-:W1:Y:S01]  /*101d0*/  S2R R4, SR_TID.X ;  /* 0x0000000000047919 */ /* 0x000e620000002100 */
[----:B------:R-:W-:Y:S01]  /*101e0*/  IMAD R6, R19, 0x80, R18 ;  /* 0x0000008013067824 */ /* 0x000fe200078e0212 */
[----:B------:R-:W-:Y:S01]  /*101f0*/  UISETP.NE.AND.EX UP0, UPT, UR5, URZ, UPT, UP0 ;  /* 0x0000003f0500728c */ /* 0x000fe2000bf05300 */
[----:B------:R-:W-:-:S05]  /*10200*/  ULDC.64 UR14, c[0x0][0xa08] ;  /* 0x00028200000e7ab9 */ /* 0x000fca0000000a00 */
[----:B------:R-:W-:-:S05]  /*10210*/  PLOP3.LUT P1, PT, PT, PT, UP0, 0x80, 0x0 ;  /* 0x000000000000781c */ /* 0x000fca0003f2f008 */
[----:B------:R-:W-:-:S04]  /*10220*/  @UP0 UIADD3 UR4, UP1, UR43, UR4, URZ ;  /* 0x000000042b040290 */ /* 0x000fc8000ff3e03f */
[----:B------:R-:W-:Y:S01]  /*10230*/  @UP0 UIADD3.X UR5, UR44, UR5, URZ, UP1, !UPT ;  /* 0x000000052c050290 */ /* 0x000fe20008ffe43f */
[----:B0-----:R-:W-:-:S13]  /*10240*/  ISETP.NE.AND P0, PT, R0, 0x1, PT ;  /* 0x000000010000780c */ /* 0x001fda0003f05270 */
[----:B------:R-:W0:Y:S01]  /*10250*/  @P0 LDC R0, c[0x0][0x42c] ;  /* 0x00010b00ff000b82 */ /* 0x000e220000000800 */
[----:B-1----:R-:W-:-:S07]  /*10260*/  LOP3.LUT R17, R4, 0x7f, RZ, 0xc0, !PT ;  /* 0x0000007f04117812 */ /* 0x002fce00078ec0ff */
[----:B------:R-:W1:Y:S01]  /*10270*/  @P0 LDC R3, c[0x0][0x430] ;  /* 0x00010c00ff030b82 */ /* 0x000e620000000800 */
[----:B0-----:R-:W-:-:S05]  /*10280*/  @P0 IMAD.HI.U32 R0, R0, UR38, RZ ;  /* 0x0000002600000c27 */ /* 0x001fca000f8e00ff */
[----:B-1----:R-:W-:Y:S01]  /*10290*/  @P0 SHF.R.U32.HI R2, RZ, R3, R0 ;  /* 0x00000003ff020219 */ /* 0x002fe20000011600 */
[----:B------:R-:W-:-:S04]  /*102a0*/  IMAD.U32 R3, RZ, RZ, UR5 ;  /* 0x00000005ff037e24 */ /* 0x000fc8000f8e00ff */
[----:B------:R0:W-:Y:S02]  /*102b0*/  STL [R1+0x8], R2 ;  /* 0x0000080201007387 */ /* 0x0001e40000100800 */
[----:B0-----:R-:W-:Y:S01]  /*102c0*/  IMAD.U32 R2, RZ, RZ, UR4 ;  /* 0x00000004ff027e24 */ /* 0x001fe2000f8e00ff */
[----:B------:R-:W-:-:S04]  /*102d0*/  ULDC.64 UR4, c[0x0][0xa00] ;  /* 0x0002800000047ab9 */ /* 0x000fc80000000a00 */
[----:B------:R0:W2:Y:S01]  /*102e0*/  @P1 LDG.E R10, desc[UR54][R2.64] ;  /* 0x00000036020a1981 */ /* 0x0000a2000c1e1900 */
[----:B------:R-:W-:Y:S01]  /*102f0*/  ISETP.NE.AND P1, PT, R17, RZ, PT ;  /* 0x000000ff1100720c */ /* 0x000fe20003f25270 */
[----:B------:R-:W-:Y:S01]  /*10300*/  UMOV UR36, URZ ;  /* 0x0000003f00247c82 */ /* 0x000fe20008000000 */
[----:B------:R-:W-:Y:S01]  /*10310*/  ISETP.NE.U32.AND P0, PT, RZ, UR4, PT ;  /* 0x00000004ff007c0c */ /* 0x000fe2000bf05070 */
[----:B------:R-:W-:Y:S01]  /*10320*/  UMOV UR4, 0x40 ;  /* 0x0000004000047882 */ /* 0x000fe20000000000 */
[----:B------:R-:W-:Y:S01]  /*10330*/  R2UR UR37, R6 ;  /* 0x00000000062572ca */ /* 0x000fe200000e0000 */
[----:B------:R-:W-:Y:S01]  /*10340*/  UMOV UR6, UR38 ;  /* 0x0000002600067c82 */ /* 0x000fe20008000000 */
[----:B------:R-:W-:Y:S01]  /*10350*/  ISETP.NE.AND.EX P0, PT, RZ, UR5, PT, P0 ;  /* 0x00000005ff007c0c */ /* 0x000fe2000bf05300 */
[----:B------:R-:W-:Y:S01]  /*10360*/  UMOV UR8, 0x80 ;  /* 0x0000008000087882 */ /* 0x000fe20000000000 */
[----:B------:R-:W-:Y:S01]  /*10370*/  UMOV UR10, UR38 ;  /* 0x00000026000a7c82 */ /* 0x000fe20008000000 */
[----:B0-----:R-:W0:Y:S01]  /*10380*/  LDC.64 R2, c[0x0][0x3f8] ;  /* 0x0000fe00ff027b82 */ /* 0x001e220000000a00 */
[----:B------:R-:W-:-:S02]  /*10390*/  SEL R7, RZ, UR45, P0 ;  /* 0x0000002dff077c07 */ /* 0x000fc40008000000 */
[----:B------:R-:W-:Y:S01]  /*103a0*/  SHF.R.U32.HI R4, RZ, 0x5, R4 ;  /* 0x00000005ff047819 */ /* 0x000fe20000011604 */
[----:B------:R-:W-:Y:S01]  /*103b0*/  VOTEU.ALL UP1, P1 ;  /* 0x00000000003f7886 */ /* 0x000fe20000820000 */
[----:B------:R-:W-:Y:S02]  /*103c0*/  R2UR UR39, R7 ;  /* 0x00000000072772ca */ /* 0x000fe400000e0000 */
[----:B------:R-:W-:Y:S01]  /*103d0*/  LOP3.LUT R4, R4, 0x3, RZ, 0xc0, !PT ;  /* 0x0000000304047812 */ /* 0x000fe200078ec0ff */
[----:B------:R-:W-:Y:S01]  /*103e0*/  UMOV UR5, UR37 ;  /* 0x0000002500057c82 */ /* 0x000fe20008000000 */
[----:B------:R-:W-:Y:S01]  /*103f0*/  @!UP1 UIADD3 UR12, UP0, UR50, 0x270, URZ ;  /* 0x00000270320c9890 */ /* 0x000fe2000ff1e03f */
[----:B------:R-:W-:-:S03]  /*10400*/  UMOV UR9, UR37 ;  /* 0x0000002500097c82 */ /* 0x000fc60008000000 */
[----:B------:R-:W-:-:S05]  /*10410*/  @!UP1 UIADD3.X UR13, URZ, UR51, URZ, UP0, !UPT ;  /* 0x000000333f0d9290 */ /* 0x000fca00087fe43f */
[----:B------:R-:W-:Y:S01]  /*10420*/  UMOV UR7, UR39 ;  /* 0x0000002700077c82 */ /* 0x000fe20008000000 */
[----:B------:R-:W-:-:S03]  /*10430*/  UMOV UR11, UR39 ;  /* 0x00000027000b7c82 */ /* 0x000fc60008000000 */
[----:B------:R1:W-:Y:S01]  /*10440*/  @!UP1 UTMAPF.L2.4D [UR36], [UR12] ;  /* 0x000000240c0095b8 */ /* 0x0003e20008018000 */
[----:B0-----:R-:W-:Y:S01]  /*10450*/  LOP3.LUT P0, RZ, R2, UR14, RZ, 0xfc, !PT ;  /* 0x0000000e02ff7c12 */ /* 0x001fe2000f80fcff */
[----:B------:R-:W-:-:S03]  /*10460*/  UMOV UR14, 0xffffffff ;  /* 0xffffffff000e7882 */ /* 0x000fc60000000000 */
[----:B------:R-:W-:Y:S01]  /*10470*/  LOP3.LUT P0, RZ, R3, UR15, RZ, 0xfc, P0 ;  /* 0x0000000f03ff7c12 */ /* 0x000fe2000800fcff */
[----:B------:R1:W-:Y:S01]  /*10480*/  @!UP1 UTMAPF.L2.4D [UR4], [UR12] ;  /* 0x000000040c0095b8 */ /* 0x0003e20008018000 */
[----:B------:R1:W-:Y:S01]  /*10490*/  @!UP1 UTMAPF.L2.4D [UR8], [UR12] ;  /* 0x000000080c0095b8 */ /* 0x0003e20008018000 */
[----:B--2---:R-:W-:Y:S01]  /*104a0*/  SHF.R.S32.HI R19, RZ, 0x1f, R10 ;  /* 0x0000001fff137819 */ /* 0x004fe2000001140a */
[----:B------:R1:W-:Y:S01]  /*104b0*/  STL [R1+0x10], R10 ;  /* 0x0000100a01007387 */ /* 0x0003e20000100800 */
[----:B------:R-:W-:-:S03]  /*104c0*/  SEL R0, R10, RZ, !P0 ;  /* 0x000000ff0a007207 */ /* 0x000fc60004000000 */
[----:B------:R1:W-:Y:S01]  /*104d0*/  STL [R1+0x14], R19 ;  /* 0x0000141301007387 */ /* 0x0003e20000100800 */
[----:B------:R-:W-:Y:S05]  /*104e0*/  BRA.DIV UR14, `(.L_x_2099) ;  /* 0x000000360e447947 */ /* 0x000fea000b800000 */
[----:B------:R0:W2:Y:S02]  /*104f0*/  SHFL.IDX PT, R14, R4, RZ, 0x1f ;  /* 0x00001fff040e7589 */ /* 0x0000a400000e0000 */
.L_x_2169:
[----:B--2---:R-:W-:Y:S02]  /*10500*/  ISETP.NE.AND P0, PT, R14, RZ, PT ;  /* 0x000000ff0e00720c */ /* 0x004fe40003f05270 */
[----:B------:R-:W-:-:S11]  /*10510*/  PLOP3.LUT P6, PT, PT, PT, PT, 0x8, 0x0 ;  /* 0x000000000000781c */ /* 0x000fd60003fce170 */
[----:B------:R-:W-:Y:S05]  /*10520*/  @P0 BRA `(.L_x_2100) ;  /* 0x0000000800000947 */ /* 0x000fea0003800000 */
[----:B-1----:R-:W-:Y:S01]  /*10530*/  UMOV UR4, 0xffffffff ;  /* 0xffffffff00047882 */ /* 0x002fe20000000000 */
[----:B------:R-:W-:Y:S02]  /*10540*/  VIADD R8, R16, 0xffffffff ;  /* 0xffffffff10087836 */ /* 0x000fe40000000000 */
[----:B------:R-:W-:Y:S05]  /*10550*/  BRA.DIV UR4, `(.L_x_2101) ;  /* 0x0000003604487947 */ /* 0x000fea000b800000 */
[----:B------:R-:W-:-:S13]  /*10560*/  ELECT P6, URZ, PT ;  /* 0x00000000003f782f */ /* 0x000fda00038c0000 */
.L_x_2172:
        /* <DEDUP_REMOVED lines=22> */
.L_x_2103:
[----:B-1----:R-:W2:Y:S04]  /*106d0*/  LDL R3, [R1] ;  /* 0x0000000001037983 */ /* 0x002ea80000100800 */
[----:B------:R-:W3:Y:S01]  /*106e0*/  LDL R2, [R1+0xc] ;  /* 0x00000c0001027983 */ /* 0x000ee20000100800 */
[----:B------:R-:W-:Y:S02]  /*106f0*/  ISETP.NE.AND P0, PT, R17, RZ, PT ;  /* 0x000000ff1100720c */ /* 0x000fe40003f05270 */
[----:B--2---:R-:W-:Y:S02]  /*10700*/  LEA R3, R3, UR41, 0x3 ;  /* 0x0000002903037c11 */ /* 0x004fe4000f8e18ff */
[----:B---3--:R-:W-:-:S04]  /*10710*/  SHF.L.U32 R2, R2, 0x1f, RZ ;  /* 0x0000001f02027819 */ /* 0x008fc800000006ff */
[----:B------:R-:W1:Y:S02]  /*10720*/  SYNCS.PHASECHK.TRANS64.TRYWAIT P2, [R3+URZ+0x29880], R2 ;  /* 0x02988002030075a7 */ /* 0x000e64000804017f */
[----:B-1----:R-:W-:Y:S05]  /*10730*/  @!P2 BRA `(.L_x_2104) ;  /* 0x0000003000f0a947 */ /* 0x002fea0003800000 */
.L_x_2173:
        /* <DEDUP_REMOVED lines=8> */
.L_x_2105:
        /* <DEDUP_REMOVED lines=20> */
.L_x_2174:
        /* <DEDUP_REMOVED lines=8> */
.L_x_2107:
        /* <DEDUP_REMOVED lines=28> */
.L_x_2102:
        /* <DEDUP_REMOVED lines=31> */
.L_x_2100:
[----:B------:R-:W2:Y:S01]  /*10d30*/  LDL.LU R3, [R1+0x2c] ;  /* 0x00002c0001037983 */ /* 0x000ea20000300800 */
[----:B------:R-:W-:Y:S01]  /*10d40*/  BSSY B0, `(.L_x_2108) ;  /* 0x000000a000007945 */ /* 0x000fe20003800000 */
[----:B------:R-:W-:Y:S01]  /*10d50*/  ISETP.GE.AND P2, PT, R16, 0x2, PT ;  /* 0x000000021000780c */ /* 0x000fe20003f46270 */
        /* <DEDUP_REMOVED lines=8> */
.L_x_2175:
[----:B-1----:R-:W-:Y:S05]  /*10de0*/  BSYNC B0 ;  /* 0x0000000000007941 */ /* 0x002fea0003800000 */
.L_x_2108:
[----:B------:R-:W-:Y:S05]  /*10df0*/  @!P2 BRA `(.L_x_2110) ;  /* 0x000000100018a947 */ /* 0x000fea0003800000 */
[----:B------:R1:W5:Y:S01]  /*10e00*/  LDL.LU R6, [R1+0xc] ;  /* 0x00000c0001067983 */ /* 0x0003620000300800 */
[----:B------:R-:W-:-:S03]  /*10e10*/  VIADD R20, R16, 0xfffffffe ;  /* 0xfffffffe10147836 */ /* 0x000fc60000000000 */
[----:B------:R1:W5:Y:S04]  /*10e20*/  LDL.LU R7, [R1] ;  /* 0x0000000001077983 */ /* 0x0003680000300800 */
.L_x_2132:
        /* <DEDUP_REMOVED lines=18> */
[----:B0-----:R-:W2:Y:S01]  /*10f50*/  LDL R4, [R1+0x10] ;  /* 0x0000100001047983 */ /* 0x001ea20000100800 */
[----:B----4-:R-:W-:-:S13]  /*10f60*/  ISETP.NE.AND P0, PT, R8, 0x1, PT ;  /* 0x000000010800780c */ /* 0x010fda0003f05270 */
[----:B------:R-:W0:Y:S02]  /*10f70*/  @P0 LDC.64 R2, c[0x0][0x420] ;  /* 0x00010800ff020b82 */ /* 0x000e240000000a00 */
[----:B0-----:R-:W-:-:S04]  /*10f80*/  @P0 IMAD.HI.U32 R0, R20, R2, RZ ;  /* 0x0000000214000227 */ /* 0x001fc800078e00ff */
        /* <DEDUP_REMOVED lines=12> */
.L_x_2113:
[----:B0--3--:R-:W-:Y:S01]  /*11050*/  LEA R4, R10, UR41, 0x3 ;  /* 0x000000290a047c11 */ /* 0x009fe2000f8e18ff */
[----:B------:R-:W0:Y:S01]  /*11060*/  S2R R2, SR_TID.X ;  /* 0x0000000000027919 */ /* 0x000e220000002100 */
[----:B------:R-:W-:Y:S01]  /*11070*/  SHF.L.U32 R3, R9, 0x1f, RZ ;  /* 0x0000001f09037819 */ /* 0x000fe200000006ff */
[----:B------:R-:W-:Y:S03]  /*11080*/  BSSY B1, `(.L_x_2114) ;  /* 0x0000005000017945 */ /* 0x000fe60003800000 */
[----:B------:R-:W3:Y:S01]  /*11090*/  SYNCS.PHASECHK.TRANS64.TRYWAIT P0, [R4+URZ+0x29880], R3 ;  /* 0x02988003040075a7 */ /* 0x000ee2000800017f */
[----:B0-----:R-:W-:-:S04]  /*110a0*/  LOP3.LUT R2, R2, 0x7f, RZ, 0xc0, !PT ;  /* 0x0000007f02027812 */ /* 0x001fc800078ec0ff */
[----:B------:R-:W-:Y:S01]  /*110b0*/  ISETP.NE.AND P2, PT, R2, RZ, PT ;  /* 0x000000ff0200720c */ /* 0x000fe20003f45270 */
[----:B---3--:R-:W-:-:S12]  /*110c0*/  @!P0 BRA `(.L_x_2115) ;  /* 0x0000002800cc8947 */ /* 0x008fd80003800000 */
.L_x_2176:
[----:B------:R-:W-:Y:S05]  /*110d0*/  BSYNC B1 ;  /* 0x0000000000017941 */ /* 0x000fea0003800000 */
.L_x_2114:
        /* <DEDUP_REMOVED lines=9> */
.L_x_2117:
[----:B------:R-:W-:Y:S05]  /*11170*/  BSYNC B1 ;  /* 0x0000000000017941 */ /* 0x000fea0003800000 */
.L_x_2116:
        /* <DEDUP_REMOVED lines=16> */
.L_x_2118:
        /* <DEDUP_REMOVED lines=12> */
.L_x_2177:
[----:B------:R-:W-:Y:S05]  /*11340*/  BSYNC B1 ;  /* 0x0000000000017941 */ /* 0x000fea0003800000 */
.L_x_2119:
[----:B------:R-:W-:Y:S01]  /*11350*/  BSSY B1, `(.L_x_2121) ;  /* 0x000000b000017945 */ /* 0x000fe20003800000 */
[----:B------:R-:W-:Y:S02]  /*11360*/  IMAD.MOV.U32 R8, RZ, RZ, 0x0 ;  /* 0x00000000ff087424 */ /* 0x000fe400078e00ff */
[----:B------:R-:W-:Y:S01]  /*11370*/  IMAD.MOV.U32 R9, RZ, RZ, 0x14f00000 ;  /* 0x14f00000ff097424 */ /* 0x000fe200078e00ff */
[----:B------:R-:W-:Y:S06]  /*11380*/  @P2 BRA `(.L_x_2122) ;  /* 0x00000000001c2947 */ /* 0x000fec0003800000 */
[----:B------:R-:W3:Y:S01]  /*11390*/  S2R R11, SR_TID.X ;  /* 0x00000000000b7919 */ /* 0x000ee20000002100 */
[----:B0-2---:R-:W-:-:S04]  /*113a0*/  IMAD.MOV.U32 R3, RZ, RZ, 0x7800 ;  /* 0x00007800ff037424 */ /* 0x005fc800078e00ff */
[----:B------:R4:W-:Y:S01]  /*113b0*/  SYNCS.ARRIVE.TRANS64 RZ, [R4+URZ+0x29830], R3 ;  /* 0x0298300304ff79a7 */ /* 0x0009e2000800003f */
[----:B---3--:R-:W-:-:S04]  /*113c0*/  LOP3.LUT R11, R11, 0x1f, RZ, 0xc0, !PT ;  /* 0x0000001f0b0b7812 */ /* 0x008fc800078ec0ff */
[----:B------:R-:W-:-:S13]  /*113d0*/  ISETP.NE.AND P0, PT, R11, RZ, PT ;  /* 0x000000ff0b00720c */ /* 0x000fda0003f05270 */
[----:B----4-:R-:W-:Y:S05]  /*113e0*/  @!P0 BRA `(.L_x_2122) ;  /* 0x0000000000048947 */ /* 0x010fea0003800000 */
[----:B------:R-:W-:Y:S01]  /*113f0*/  BPT.TRAP 0x1 ;  /* 0x000000040000795c */ /* 0x000fe20000300000 */
.L_x_2122:
[----:B------:R-:W-:Y:S05]  /*11400*/  BSYNC B1 ;  /* 0x0000000000017941 */ /* 0x000fea0003800000 */
.L_x_2121:
[----:B------:R-:W3:Y:S04]  /*11410*/  LDL R11, [R1+0x8] ;  /* 0x00000800010b7983 */ /* 0x000ee80000100800 */
[----:B0-2---:R-:W2:Y:S01]  /*11420*/  LDL R3, [R1] ;  /* 0x0000000001037983 */ /* 0x005ea20000100800 */
        /* <DEDUP_REMOVED lines=10> */
.L_x_2123:
        /* <DEDUP_REMOVED lines=16> */
.L_x_2124:
        /* <DEDUP_REMOVED lines=16> */
.L_x_2125:
        /* <DEDUP_REMOVED lines=9> */
.L_x_2112:
[----:B------:R-:W-:Y:S05]  /*11760*/  BSYNC B0 ;  /* 0x0000000000007941 */ /* 0x000fea0003800000 */
.L_x_2111:
[----:B------:R-:W-:-:S06]  /*11770*/  UISETP.NE.AND UP0, UPT, UR42, 0x3, UPT ;  /* 0x000000032a00788c */ /* 0x000fcc000bf05270 */
[----:B------:R-:W-:-:S13]  /*11780*/  PLOP3.LUT P0, PT, PT, PT, UP0, 0x80, 0x0 ;  /* 0x000000000000781c */ /* 0x000fda0003f0f008 */
[----:B------:R-:W-:Y:S05]  /*11790*/  @!P0 BRA `(.L_x_2126) ;  /* 0x0000000000048947 */ /* 0x000fea0003800000 */
[----:B------:R-:W-:Y:S01]  /*117a0*/  BPT.TRAP 0x1 ;  /* 0x000000040000795c */ /* 0x000fe20000300000 */
.L_x_2126:
        /* <DEDUP_REMOVED lines=9> */
.L_x_2178:
[----:B------:R-:W-:Y:S05]  /*11840*/  BSYNC B0 ;  /* 0x0000000000007941 */ /* 0x000fea0003800000 */
.L_x_2127:
[----:B------:R-:W-:Y:S05]  /*11850*/  @!P0 BRA `(.L_x_2129) ;  /* 0x0000000000048947 */ /* 0x000fea0003800000 */
[----:B------:R-:W-:Y:S01]  /*11860*/  BPT.TRAP 0x1 ;  /* 0x000000040000795c */ /* 0x000fe20000300000 */
.L_x_2129:
[----:B---3--:R-:W3:Y:S01]  /*11870*/  LDL R2, [R1+0x4] ;  /* 0x0000040001027983 */ /* 0x008ee20000100800 */
[----:B------:R-:W-:-:S04]  /*11880*/  SHF.L.U32 R3, R6, 0x1f, RZ ;  /* 0x0000001f06037819 */ /* 0x000fc800000006ff */
[----:B---3--:R3:W4:Y:S02]  /*11890*/  SYNCS.PHASECHK.TRANS64.TRYWAIT P2, [R2+URZ+0x29860], R3 ;  /* 0x02986003020075a7 */ /* 0x008724000804017f */
[----:B---3--:R-:W-:Y:S01]  /*118a0*/  IMAD R2, R7, 0x5000, RZ ;  /* 0x0000500007027824 */ /* 0x008fe200078e02ff */
[----:B----4-:R-:W-:Y:S06]  /*118b0*/  @!P2 BRA `(.L_x_2130) ;  /* 0x000000240010a947 */ /* 0x010fec0003800000 */
.L_x_2179:
[----:B0-----:R-:W3:Y:S04]  /*118c0*/  LDL R4, [R1+0x28] ;  /* 0x0000280001047983 */ /* 0x001ee80000100800 */
[----:B------:R-:W4:Y:S01]  /*118d0*/  LDL R12, [R1+0x1c] ;  /* 0x00001c00010c7983 */ /* 0x000f220000100800 */
[----:B------:R-:W-:Y:S05]  /*118e0*/  WARPSYNC.ALL ;  /* 0x0000000000007948 */ /* 0x000fea0003800000 */
[----:B------:R-:W0:Y:S01]  /*118f0*/  S2R R8, SR_TID.X ;  /* 0x0000000000087919 */ /* 0x000e220000002100 */
[----:B--2---:R-:W-:Y:S01]  /*11900*/  IMAD.MOV.U32 R10, RZ, RZ, 0x40 ;  /* 0x00000040ff0a7424 */ /* 0x004fe200078e00ff */
[----:B0-----:R-:W-:-:S04]  /*11910*/  LOP3.LUT P2, RZ, R8, 0x4, RZ, 0xc0, !PT ;  /* 0x0000000408ff7812 */ /* 0x001fc8000784c0ff */
[----:B------:R-:W-:Y:S02]  /*11920*/  SEL R10, R10, 0xffffffc0, !P2 ;  /* 0xffffffc00a0a7807 */ /* 0x000fe40005000000 */
[C---:B---3--:R-:W-:Y:S02]  /*11930*/  LOP3.LUT R3, R2.reuse, R4, RZ, 0xfc, !PT ;  /* 0x0000000402037212 */ /* 0x048fe400078efcff */
[----:B----4-:R-:W-:-:S03]  /*11940*/  IADD3 R2, R2, UR41, R12 ;  /* 0x0000002902027c10 */ /* 0x010fc6000fffe00c */
        /* <DEDUP_REMOVED lines=70> */
.L_x_2131:
[----:B------:R-:W2:Y:S01]  /*11db0*/  LDL.LU R3, [R1+0x4] ;  /* 0x0000040001037983 */ /* 0x000ea20000300800 */
[C---:B------:R-:W-:Y:S01]  /*11dc0*/  ISETP.GT.AND P0, PT, R20.reuse, RZ, PT ;  /* 0x000000ff1400720c */ /* 0x040fe20003f04270 */
[----:B------:R-:W-:Y:S02]  /*11dd0*/  VIADD R20, R20, 0xffffffff ;  /* 0xffffffff14147836 */ /* 0x000fe40000000000 */
[----:B0-----:R3:W5:Y:S04]  /*11de0*/  LDL R6, [R1+0xc] ;  /* 0x00000c0001067983 */ /* 0x0017680000100800 */
[----:B------:R3:W5:Y:S01]  /*11df0*/  LDL R7, [R1] ;  /* 0x0000000001077983 */ /* 0x0007620000100800 */
[----:B--2---:R3:W-:Y:S01]  /*11e00*/  SYNCS.ARRIVE.TRANS64.A1T0 RZ, [R3+URZ+0x29850], RZ ;  /* 0x029850ff03ff79a7 */ /* 0x0047e2000810003f */
[----:B------:R-:W-:-:S05]  /*11e10*/  @!P1 VIADD R2, R3, 0x29880 ;  /* 0x0002988003029836 */ /* 0x000fca0000000000 */
[----:B------:R-:W-:Y:S01]  /*11e20*/  @!P1 PRMT R2, RZ, 0x654, R2 ;  /* 0x00000654ff029816 */ /* 0x000fe20000000002 */
[----:B------:R-:W-:Y:S06]  /*11e30*/  BAR.SYNC.DEFER_BLOCKING 0x2, 0x80 ;  /* 0x0082000000007b1d */ /* 0x000fec0000010000 */
[----:B------:R3:W-:Y:S01]  /*11e40*/  @!P1 SYNCS.ARRIVE.TRANS64.RED.A1T0 RZ, [R2+URZ], RZ ;  /* 0x000000ff02ff99a7 */ /* 0x0007e2000810043f */
[----:B------:R-:W-:Y:S05]  /*11e50*/  @P0 BRA `(.L_x_2132) ;  /* 0xffffffec00f40947 */ /* 0x000fea000383ffff */
.L_x_2110:
        /* <DEDUP_REMOVED lines=9> */
[----:B0-----:R-:W0:Y:S02]  /*11ef0*/  S2R R4, SR_LTMASK ;  /* 0x0000000000047919 */ /* 0x001e240000003900 */
[----:B0-----:R-:W-:-:S04]  /*11f00*/  LOP3.LUT R4, R4, UR4, RZ, 0xc0, !PT ;  /* 0x0000000404047c12 */ /* 0x001fc8000f8ec0ff */
[----:B-----5:R-:W0:Y:S01]  /*11f10*/  POPC R7, R4 ;  /* 0x0000000400077309 */ /* 0x020e220000000000 */
[----:B--2---:R-:W0:Y:S02]  /*11f20*/  SHFL.IDX PT, R0, R3, R0, 0x1f ;  /* 0x00001f0003007589 */ /* 0x004e2400000e0000 */
[----:B0-----:R-:W-:-:S05]  /*11f30*/  IADD3 R0, R0, UR46, R7 ;  /* 0x0000002e00007c10 */ /* 0x001fca000fffe007 */
[----:B------:R4:W-:Y:S02]  /*11f40*/  STL [R1+0x20], R0 ;  /* 0x0000200001007387 */ /* 0x0009e40000100800 */
.L_x_2134:
[----:B------:R-:W-:Y:S05]  /*11f50*/  BSYNC B0 ;  /* 0x0000000000007941 */ /* 0x000fea0003800000 */
.L_x_2133:
[----:B------:R-:W-:-:S06]  /*11f60*/  UISETP.NE.AND UP0, UPT, UR42, 0x3, UPT ;  /* 0x000000032a00788c */ /* 0x000fcc000bf05270 */
[----:B------:R-:W-:-:S13]  /*11f70*/  PLOP3.LUT P0, PT, PT, PT, UP0, 0x80, 0x0 ;  /* 0x000000000000781c */ /* 0x000fda0003f0f008 */
[----:B------:R-:W-:Y:S05]  /*11f80*/  @!P0 BRA `(.L_x_2135) ;  /* 0x0000000000048947 */ /* 0x000fea0003800000 */
[----:B------:R-:W-:Y:S01]  /*11f90*/  BPT.TRAP 0x1 ;  /* 0x000000040000795c */ /* 0x000fe20000300000 */
.L_x_2135:
        /* <DEDUP_REMOVED lines=10> */
.L_x_2180:
[----:B------:R-:W-:Y:S05]  /*12040*/  BSYNC B0 ;  /* 0x0000000000007941 */ /* 0x000fea0003800000 */
.L_x_2136:
[----:B------:R-:W-:Y:S05]  /*12050*/  @!P2 BRA `(.L_x_2138) ;  /* 0x000000000004a947 */ /* 0x000fea0003800000 */
[----:B------:R-:W-:Y:S01]  /*12060*/  BPT.TRAP 0x1 ;  /* 0x000000040000795c */ /* 0x000fe20000300000 */
.L_x_2138:
[----:B------:R-:W2:Y:S02]  /*12070*/  LDL R0, [R1+0xc] ;  /* 0x00000c0001007983 */ /* 0x000ea40000100800 */
[----:B--2---:R-:W-:-:S04]  /*12080*/  SHF.L.U32 R3, R0, 0x1f, RZ ;  /* 0x0000001f00037819 */ /* 0x004fc800000006ff */
[----:B------:R-:W2:Y:S02]  /*12090*/  SYNCS.PHASECHK.TRANS64.TRYWAIT P0, [R20+URZ+0x29860], R3 ;  /* 0x02986003140075a7 */ /* 0x000ea4000800017f */
[----:B--2---:R-:W-:Y:S05]  /*120a0*/  @!P0 BRA `(.L_x_2139) ;  /* 0x0000001c00408947 */ /* 0x004fea0003800000 */
.L_x_2181:
[----:B------:R-:W3:Y:S04]  /*120b0*/  LDL R0, [R1] ;  /* 0x0000000001007983 */ /* 0x000ee80000100800 */
[----:B------:R-:W4:Y:S04]  /*120c0*/  LDL R2, [R1+0x28] ;  /* 0x0000280001027983 */ /* 0x000f280000100800 */
[----:B------:R-:W2:Y:S01]  /*120d0*/  LDL R12, [R1+0x1c] ;  /* 0x00001c00010c7983 */ /* 0x000ea20000100800 */
[----:B------:R-:W-:Y:S05]  /*120e0*/  WARPSYNC.ALL ;  /* 0x0000000000007948 */ /* 0x000fea0003800000 */
[----:B------:R-:W0:Y:S01]  /*120f0*/  S2R R8, SR_TID.X ;  /* 0x0000000000087919 */ /* 0x000e220000002100 */
[----:B------:R-:W-:Y:S01]  /*12100*/  IMAD.MOV.U32 R10, RZ, RZ, 0x40 ;  /* 0x00000040ff0a7424 */ /* 0x000fe200078e00ff */
[----:B0-----:R-:W-:-:S04]  /*12110*/  LOP3.LUT P0, RZ, R8, 0x4, RZ, 0xc0, !PT ;  /* 0x0000000408ff7812 */ /* 0x001fc8000780c0ff */
[----:B------:R-:W-:Y:S01]  /*12120*/  SEL R10, R10, 0xffffffc0, !P0 ;  /* 0xffffffc00a0a7807 */ /* 0x000fe20004000000 */
[----:B---3--:R-:W-:-:S05]  /*12130*/  IMAD R0, R0, 0x5000, RZ ;  /* 0x0000500000007824 */ /* 0x008fca00078e02ff */
[C---:B----4-:R-:W-:Y:S02]  /*12140*/  LOP3.LUT R2, R0.reuse, R2, RZ, 0xfc, !PT ;  /* 0x0000000200027212 */ /* 0x050fe400078efcff */
[----:B--2---:R-:W-:-:S03]  /*12150*/  IADD3 R0, R0, UR41, R12 ;  /* 0x0000002900007c10 */ /* 0x004fc6000fffe00c */
        /* <DEDUP_REMOVED lines=70> */
.L_x_2140:
        /* <DEDUP_REMOVED lines=14> */
.L_x_2094:
[----:B------:R-:W-:Y:S05]  /*126a0*/  BSYNC B6 ;  /* 0x0000000000067941 */ /* 0x000fea0003800000 */
.L_x_2092:
[----:B0-2---:R-:W2:Y:S02]  /*126b0*/  LDL R0, [R1+0x30] ;  /* 0x0000300001007983 */ /* 0x005ea40000100800 */
[----:B--2---:R-:W-:-:S13]  /*126c0*/  ISETP.NE.AND P0, PT, R0, RZ, PT ;  /* 0x000000ff0000720c */ /* 0x004fda0003f05270 */
        /* <DEDUP_REMOVED lines=13> */
.L_x_2141:
        /* <DEDUP_REMOVED lines=41> */
.L_x_2147:
        /* <DEDUP_REMOVED lines=14> */
.L_x_2146:
[----:B------:R-:W-:Y:S05]  /*12b10*/  BSYNC B0 ;  /* 0x0000000000007941 */ /* 0x000fea0003800000 */
.L_x_2145:
        /* <DEDUP_REMOVED lines=21> */
.L_x_2143:
        /* <DEDUP_REMOVED lines=21> */
.L_x_2148:
        /* <DEDUP_REMOVED lines=64> */
.L_x_2144:
[----:B------:R0:W-:Y:S01]  /*131c0*/  STL [R1+0x20], R0 ;  /* 0x0000200001007387 */ /* 0x0001e20000100800 */
[----:B------:R-:W-:Y:S01]  /*131d0*/  ULDC UR48, c[0x0][0xc14] ;  /* 0x0003050000307ab9 */ /* 0x000fe20000000800 */
[----:B------:R-:W-:Y:S02]  /*131e0*/  UMOV UR38, URZ ;  /* 0x0000003f00267c82 */ /* 0x000fe40008000000 */
[----:B------:R0:W-:Y:S03]  /*131f0*/  STL [R1+0x24], RZ ;  /* 0x000024ff01007387 */ /* 0x0001e60000100800 */
.L_x_2149:
        /* <DEDUP_REMOVED lines=15> */
.L_x_2142:
[----:B------:R-:W-:Y:S02]  /*132f0*/  ULDC UR4, c[0x0][0xc14] ;  /* 0x0003050000047ab9 */ /* 0x000fe40000000800 */
[----:B------:R-:W-:-:S06]  /*13300*/  UISETP.GE.AND UP0, UPT, UR48, UR4, UPT ;  /* 0x000000043000728c */ /* 0x000fcc000bf06270 */
[----:B------:R-:W-:-:S13]  /*13310*/  PLOP3.LUT P0, PT, PT, PT, UP0, 0x80, 0x0 ;  /* 0x000000000000781c */ /* 0x000fda0003f0f008 */
[----:B------:R-:W-:Y:S05]  /*13320*/  @!P0 BRA `(.L_x_2150) ;  /* 0xffffffc000988947 */ /* 0x000fea000383ffff */
.L_x_2088:
        /* <DEDUP_REMOVED lines=12> */
.L_x_2182:
[----:B------:R-:W-:Y:S05]  /*133f0*/  BSYNC B0 ;  /* 0x0000000000007941 */ /* 0x000fea0003800000 */
.L_x_2151:
[----:B------:R-:W-:-:S03]  /*13400*/  UMOV UR4, 0xffffffff ;  /* 0xffffffff00047882 */ /* 0x000fc60000000000 */
[----:B------:R-:W-:Y:S05]  /*13410*/  BRA.DIV UR4, `(.L_x_2153) ;  /* 0x0000000a048c7947 */ /* 0x000fea000b800000 */
[----:B------:R-:W1:Y:S02]  /*13420*/  S2R R2, SR_TID.X ;  /* 0x0000000000027919 */ /* 0x000e640000002100 */
[----:B-1----:R-:W-:-:S04]  /*13430*/  SHF.R.U32.HI R2, RZ, 0x5, R2 ;  /* 0x00000005ff027819 */ /* 0x002fc80000011602 */
[----:B------:R-:W-:-:S05]  /*13440*/  LOP3.LUT R2, R2, 0x3, RZ, 0xc0, !PT ;  /* 0x0000000302027812 */ /* 0x000fca00078ec0ff */
[----:B------:R1:W2:Y:S02]  /*13450*/  SHFL.IDX PT, R14, R2, RZ, 0x1f ;  /* 0x00001fff020e7589 */ /* 0x0002a400000e0000 */
.L_x_2185:
[----:B--2---:R-:W-:Y:S01]  /*13460*/  ISETP.NE.AND P0, PT, R14, RZ, PT ;  /* 0x000000ff0e00720c */ /* 0x004fe20003f05270 */
[----:B------:R-:W-:-:S12]  /*13470*/  BSSY B0, `(.L_x_2154) ;  /* 0x000002e000007945 */ /* 0x000fd80003800000 */
[----:B------:R-:W-:Y:S05]  /*13480*/  @P0 BRA `(.L_x_2155) ;  /* 0x0000000000b00947 */ /* 0x000fea0003800000 */
[----:B------:R-:W-:-:S03]  /*13490*/  UMOV UR4, 0xffffffff ;  /* 0xffffffff00047882 */ /* 0x000fc60000000000 */
[----:B------:R-:W-:Y:S05]  /*134a0*/  BRA.DIV UR4, `(.L_x_2156) ;  /* 0x0000000a049c7947 */ /* 0x000fea000b800000 */
[----:B------:R-:W-:-:S13]  /*134b0*/  ELECT P6, URZ, PT ;  /* 0x00000000003f782f */ /* 0x000fda00038c0000 */
.L_x_2188:
[----:B------:R-:W-:Y:S05]  /*134c0*/  @!P6 BRA `(.L_x_2155) ;  /* 0x0000000000a0e947 */ /* 0x000fea0003800000 */
[----:B------:R-:W-:-:S06]  /*134d0*/  ULOP3.LUT UR4, UR40, 0x2, URZ, 0xfc, !UPT ;  /* 0x0000000228047892 */ /* 0x000fcc000f8efc3f */
[----:B-1----:R-:W-:-:S05]  /*134e0*/  IMAD.U32 R2, RZ, RZ, UR4 ;  /* 0x00000004ff027e24 */ /* 0x002fca000f8e00ff */
[----:B------:R-:W-:-:S13]  /*134f0*/  ISETP.NE.AND P0, PT, R2, 0x3, PT ;  /* 0x000000030200780c */ /* 0x000fda0003f05270 */
[----:B------:R-:W-:Y:S05]  /*13500*/  @!P0 BRA `(.L_x_2157) ;  /* 0x0000000000048947 */ /* 0x000fea0003800000 */
[----:B------:R-:W-:Y:S01]  /*13510*/  BPT.TRAP 0x1 ;  /* 0x000000040000795c */ /* 0x000fe20000300000 */
.L_x_2157:
        /* <DEDUP_REMOVED lines=14> */
.L_x_2189:
[----:B------:R-:W1:Y:S02]  /*13600*/  SYNCS.PHASECHK.TRANS64.TRYWAIT P1, [R7+URZ], R2 ;  /* 0x00000002070075a7 */ /* 0x000e64000802017f */
[----:B-1----:R-:W-:Y:S05]  /*13610*/  @!P1 BRA `(.L_x_2159) ;  /* 0x0000000800749947 */ /* 0x002fea0003800000 */
.L_x_2190:
[----:B------:R-:W-:Y:S05]  /*13620*/  @!P0 BRA `(.L_x_2160) ;  /* 0x0000000000048947 */ /* 0x000fea0003800000 */
[----:B------:R-:W-:Y:S01]  /*13630*/  BPT.TRAP 0x1 ;  /* 0x000000040000795c */ /* 0x000fe20000300000 */
.L_x_2160:
[----:B------:R-:W2:Y:S02]  /*13640*/  LDL.LU R4, [R1] ;  /* 0x0000000001047983 */ /* 0x000ea40000300800 */
[----:B--2---:R-:W-:-:S04]  /*13650*/  IMAD R4, R4, 0x8, R0 ;  /* 0x0000000804047824 */ /* 0x004fc800078e0200 */
[----:B------:R-:W2:Y:S02]  /*13660*/  SYNCS.PHASECHK.TRANS64.TRYWAIT P1, [R4+URZ+0x29860], R5 ;  /* 0x02986005040075a7 */ /* 0x000ea4000802017f */
[----:B--2---:R-:W-:Y:S05]  /*13670*/  @!P1 BRA `(.L_x_2161) ;  /* 0x0000000800709947 */ /* 0x004fea0003800000 */
.L_x_2191:
[----:B------:R-:W-:Y:S05]  /*13680*/  @!P0 BRA `(.L_x_2162) ;  /* 0x0000000000048947 */ /* 0x000fea0003800000 */
[----:B------:R-:W-:Y:S01]  /*13690*/  BPT.TRAP 0x1 ;  /* 0x000000040000795c */ /* 0x000fe20000300000 */
.L_x_2162:
[----:B------:R-:W-:-:S04]  /*136a0*/  IMAD R3, R3, 0x8, R0 ;  /* 0x0000000803037824 */ /* 0x000fc800078e0200 */
[----:B------:R-:W3:Y:S02]  /*136b0*/  SYNCS.PHASECHK.TRANS64.TRYWAIT P1, [R3+URZ+0x29860], R2 ;  /* 0x02986002030075a7 */ /* 0x000ee4000802017f */
[----:B---3--:R-:W-:Y:S05]  /*136c0*/  @!P1 BRA `(.L_x_2163) ;  /* 0x0000000800709947 */ /* 0x008fea0003800000 */
.L_x_2192:
[----:B------:R-:W-:Y:S05]  /*136d0*/  @!P0 BRA `(.L_x_2164) ;  /* 0x0000000000048947 */ /* 0x000fea0003800000 */
[----:B------:R-:W-:Y:S01]  /*136e0*/  BPT.TRAP 0x1 ;  /* 0x000000040000795c */ /* 0x000fe20000300000 */
.L_x_2164:
[----:B------:R-:W4:Y:S02]  /*136f0*/  SYNCS.PHASECHK.TRANS64.TRYWAIT P0, [R4+URZ+0x29880], R5 ;  /* 0x02988005040075a7 */ /* 0x000f24000800017f */
[----:B----4-:R-:W-:Y:S05]  /*13700*/  @!P0 BRA `(.L_x_2165) ;  /* 0x0000000800748947 */ /* 0x010fea0003800000 */
.L_x_2166:
[----:B------:R0:W0:Y:S02]  /*13710*/  SYNCS.PHASECHK.TRANS64.TRYWAIT P0, [R3+URZ+0x29880], R2 ;  /* 0x02988002030075a7 */ /* 0x000024000800017f */
[----:B0-----:R-:W-:Y:S05]  /*13720*/  @!P0 NANOSLEEP.SYNCS 0x989680 ;  /* 0x009896800000895d */ /* 0x001fea0003900000 */
[----:B------:R-:W0:Y:S02]  /*13730*/  @!P0 SYNCS.PHASECHK.TRANS64 P0, [R3+URZ+0x29880], R2 ;  /* 0x02988002030085a7 */ /* 0x000e24000800007f */
[----:B0-----:R-:W-:Y:S05]  /*13740*/  @!P0 BRA `(.L_x_2166) ;  /* 0xfffffffc00f08947 */ /* 0x001fea000383ffff */
.L_x_2155:
[----:B------:R-:W-:Y:S05]  /*13750*/  BSYNC B0 ;  /* 0x0000000000007941 */ /* 0x000fea0003800000 */
.L_x_2154:
[----:B------:R-:W-:Y:S05]  /*13760*/  EXIT ;  /* 0x000000000000794d */ /* 0x000fea0003800000 */
.L_x_2027:
[----:B0-----:R-:W-:-:S04]  /*13770*/  IMAD.U32 R3, RZ, RZ, UR41 ;  /* 0x00000029ff037e24 */ /* 0x001fc8000f8e00ff */
[----:B------:R0:W1:Y:S03]  /*13780*/  SYNCS.PHASECHK.TRANS64.TRYWAIT P1, [R3+URZ+0x29800], R0 ;  /* 0x02980000030075a7 */ /* 0x000066000802017f */
[----:B-1----:R-:W-:Y:S05]  /*13790*/  @!P1 NANOSLEEP.SYNCS 0x989680 ;  /* 0x009896800000995d */ /* 0x002fea0003900000 */
[----:B------:R-:W1:Y:S02]  /*137a0*/  @!P1 SYNCS.PHASECHK.TRANS64 P1, [R3+URZ+0x29800], R0 ;  /* 0x02980000030095a7 */ /* 0x000e64000802007f */
[----:B-1----:R-:W-:Y:S05]  /*137b0*/  @!P1 BRA `(.L_x_2027) ;  /* 0xfffffffc00ec9947 */ /* 0x002fea000383ffff */
[----:B------:R-:W-:Y:S05]  /*137c0*/  BRA `(.L_x_2167) ;  /* 0xfffffee000e47947 */ /* 0x000fea000383ffff */
.L_x_2031:
[----:B-1----:R1:W2:Y:S02]  /*137d0*/  SYNCS.PHASECHK.TRANS64.TRYWAIT P2, [R2+URZ+0x29830], R3 ;  /* 0x02983003020075a7 */ /* 0x0022a4000804017f */
[----:B--2---:R-:W-:Y:S05]  /*137e0*/  @!P2 NANOSLEEP.SYNCS 0x989680 ;  /* 0x009896800000a95d */ /* 0x004fea0003900000 */
[----:B------:R-:W2:Y:S02]  /*137f0*/  @!P2 SYNCS.PHASECHK.TRANS64 P2, [R2+URZ+0x29830], R3 ;  /* 0x029830030200a5a7 */ /* 0x000ea4000804007f */
[----:B--2---:R-:W-:Y:S05]  /*13800*/  @!P2 BRA `(.L_x_2031) ;  /* 0xfffffffc00f0a947 */ /* 0x004fea000383ffff */
[----:B------:R-:W-:Y:S05]  /*13810*/  BRA `(.L_x_2030) ;  /* 0xfffffee4000c7947 */ /* 0x000fea000383ffff */
.L_x_2036:
[----:B-1----:R-:W-:-:S04]  /*13820*/  IMAD.U32 R7, RZ, RZ, UR6 ;  /* 0x00000006ff077e24 */ /* 0x002fc8000f8e00ff */
[----:B------:R1:W2:Y:S03]  /*13830*/  SYNCS.PHASECHK.TRANS64.TRYWAIT P2, [R7+URZ+0x29830], R0 ;  /* 0x02983000070075a7 */ /* 0x0002a6000804017f */
[----:B--2---:R-:W-:Y:S05]  /*13840*/  @!P2 NANOSLEEP.SYNCS 0x989680 ;  /* 0x009896800000a95d */ /* 0x004fea0003900000 */
[----:B------:R-:W2:Y:S02]  /*13850*/  @!P2 SYNCS.PHASECHK.TRANS64 P2, [R7+URZ+0x29830], R0 ;  /* 0x029830000700a5a7 */ /* 0x000ea4000804007f */
[----:B--2---:R-:W-:Y:S05]  /*13860*/  @!P2 BRA `(.L_x_2036) ;  /* 0xfffffffc00eca947 */ /* 0x004fea000383ffff */
[----:B------:R-:W-:Y:S05]  /*13870*/  BRA `(.L_x_2033) ;  /* 0xffffff18008c7947 */ /* 0x000fea000383ffff */
.L_x_2040:
[----:B-1----:R-:W-:-:S04]  /*13880*/  IMAD.U32 R7, RZ, RZ, UR6 ;  /* 0x00000006ff077e24 */ /* 0x002fc8000f8e00ff */
[----:B------:R1:W2:Y:S03]  /*13890*/  SYNCS.PHASECHK.TRANS64.TRYWAIT P2, [R7+URZ+0x29850], R0 ;  /* 0x02985000070075a7 */ /* 0x0002a6000804017f */
[----:B--2---:R-:W-:Y:S05]  /*138a0*/  @!P2 NANOSLEEP.SYNCS 0x989680 ;  /* 0x009896800000a95d */ /* 0x004fea0003900000 */
[----:B------:R-:W2:Y:S02]  /*138b0*/  @!P2 SYNCS.PHASECHK.TRANS64 P2, [R7+URZ+0x29850], R0 ;  /* 0x029850000700a5a7 */ /* 0x000ea4000804007f */
[----:B--2---:R-:W-:Y:S05]  /*138c0*/  @!P2 BRA `(.L_x_2040) ;  /* 0xfffffffc00eca947 */ /* 0x004fea000383ffff */
[----:B------:R-:W-:Y:S05]  /*138d0*/  BRA `(.L_x_2037) ;  /* 0xffffff24008c7947 */ /* 0x000fea000383ffff */
.L_x_2047:
[----:B-1----:R-:W-:-:S04]  /*138e0*/  IMAD.U32 R9, RZ, RZ, UR6 ;  /* 0x00000006ff097e24 */ /* 0x002fc8000f8e00ff */
[----:B------:R1:W2:Y:S03]  /*138f0*/  SYNCS.PHASECHK.TRANS64.TRYWAIT P2, [R9+URZ+0x29830], R0 ;  /* 0x02983000090075a7 */ /* 0x0002a6000804017f */
[----:B--2---:R-:W-:Y:S05]  /*13900*/  @!P2 NANOSLEEP.SYNCS 0x989680 ;  /* 0x009896800000a95d */ /* 0x004fea0003900000 */
[----:B------:R-:W2:Y:S02]  /*13910*/  @!P2 SYNCS.PHASECHK.TRANS64 P2, [R9+URZ+0x29830], R0 ;  /* 0x029830000900a5a7 */ /* 0x000ea4000804007f */
[----:B--2---:R-:W-:Y:S05]  /*13920*/  @!P2 BRA `(.L_x_2047) ;  /* 0xfffffffc00eca947 */ /* 0x004fea000383ffff */
[----:B------:R-:W-:Y:S05]  /*13930*/  BRA `(.L_x_2044) ;  /* 0xffffff5000447947 */ /* 0x000fea000383ffff */
.L_x_2051:
[----:B-1----:R-:W-:-:S04]  /*13940*/  IMAD.U32 R9, RZ, RZ, UR6 ;  /* 0x00000006ff097e24 */ /* 0x002fc8000f8e00ff */
[----:B------:R1:W2:Y:S03]  /*13950*/  SYNCS.PHASECHK.TRANS64.TRYWAIT P2, [R9+URZ+0x29850], R0 ;  /* 0x02985000090075a7 */ /* 0x0002a6000804017f */
[----:B--2---:R-:W-:Y:S05]  /*13960*/  @!P2 NANOSLEEP.SYNCS 0x989680 ;  /* 0x009896800000a95d */ /* 0x004fea0003900000 */
[----:B------:R-:W2:Y:S02]  /*13970*/  @!P2 SYNCS.PHASECHK.TRANS64 P2, [R9+URZ+0x29850], R0 ;  /* 0x029850000900a5a7 */ /* 0x000ea4000804007f */
[----:B--2---:R-:W-:Y:S05]  /*13980*/  @!P2 BRA `(.L_x_2051) ;  /* 0xfffffffc00eca947 */ /* 0x004fea000383ffff */
[----:B------:R-:W-:Y:S05]  /*13990*/  BRA `(.L_x_2048) ;  /* 0xffffff5c00447947 */ /* 0x000fea000383ffff */
.L_x_2057:
[----:B-1----:R-:W-:-:S04]  /*139a0*/  IMAD.U32 R5, RZ, RZ, UR9 ;  /* 0x00000009ff057e24 */ /* 0x002fc8000f8e00ff */
[----:B------:R1:W2:Y:S03]  /*139b0*/  SYNCS.PHASECHK.TRANS64.TRYWAIT P1, [R5+URZ+0x29850], R4 ;  /* 0x02985004050075a7 */ /* 0x0002a6000802017f */
[----:B--2---:R-:W-:Y:S05]  /*139c0*/  @!P1 NANOSLEEP.SYNCS 0x989680 ;  /* 0x009896800000995d */ /* 0x004fea0003900000 */
[----:B------:R-:W2:Y:S02]  /*139d0*/  @!P1 SYNCS.PHASECHK.TRANS64 P1, [R5+URZ+0x29850], R4 ;  /* 0x02985004050095a7 */ /* 0x000ea4000802007f */
[----:B--2---:R-:W-:Y:S05]  /*139e0*/  @!P1 BRA `(.L_x_2057) ;  /* 0xfffffffc00ec9947 */ /* 0x004fea000383ffff */
[----:B------:R-:W-:Y:S05]  /*139f0*/  BRA `(.L_x_2056) ;  /* 0xffffff7c00107947 */ /* 0x000fea000383ffff */
.L_x_2099:
[----:B------:R-:W-:Y:S02]  /*13a00*/  IMAD.MOV.U32 R13, RZ, RZ, R4 ;  /* 0x000000ffff0d7224 */ /* 0x000fe400078e0004 */
[----:B------:R-:W-:Y:S02]  /*13a10*/  IMAD.MOV.U32 R12, RZ, RZ, RZ ;  /* 0x000000ffff0c7224 */ /* 0x000fe400078e00ff */
[----:B------:R-:W-:Y:S02]  /*13a20*/  IMAD.MOV.U32 R11, RZ, RZ, 0x1f ;  /* 0x0000001fff0b7424 */ /* 0x000fe400078e00ff */
[----:B------:R-:W-:-:S07]  /*13a30*/  IMAD.MOV.U32 R15, RZ, RZ, -0x1 ;  /* 0xffffffffff0f7424 */ /* 0x000fce00078e00ff */
[----:B-1----:R-:W-:Y:S05]  /*13a40*/  WARPSYNC.COLLECTIVE R15, `(.L_x_2168) ;  /* 0x000000000f087348 */ /* 0x002fea0003c00000 */
[----:B------:R0:W2:Y:S02]  /*13a50*/  SHFL.IDX P6, R14, R13, R12, R11 ;  /* 0x0000000c0d0e7389 */ /* 0x0000a400000c000b */
[----:B012---:R-:W-:Y:S01]  /*13a60*/  ENDCOLLECTIVE ;  /* 0x000000000000791b */ /* 0x007fe20003800000 */
.L_x_2168:
[----:B------:R-:W-:Y:S05]  /*13a70*/  BRA `(.L_x_2169) ;  /* 0xffffffc800a07947 */ /* 0x000fea000383ffff */
.L_x_2101:
[----:B------:R-:W-:Y:S01]  /*13a80*/  BSSY B0, `(.L_x_2170) ;  /* 0x0000006000007945 */ /* 0x000fe20003800000 */
[----:B------:R-:W-:-:S07]  /*13a90*/  IMAD.MOV.U32 R15, RZ, RZ, -0x1 ;  /* 0xffffffffff0f7424 */ /* 0x000fce00078e00ff */
[----:B0-----:R-:W-:Y:S05]  /*13aa0*/  WARPSYNC.COLLECTIVE R15, `(.L_x_2171) ;  /* 0x000000000f0c7348 */ /* 0x001fea0003c00000 */
[----:B------:R-:W-:Y:S02]  /*13ab0*/  ELECT P6, UR62, PT ;  /* 0x00000000003e782f */ /* 0x000fe400038c0000 */
[----:B------:R-:W-:Y:S01]  /*13ac0*/  MOV R14, UR62 ;  /* 0x0000003e000e7c02 */ /* 0x000fe20008000f00 */
[----:B0-----:R-:W-:Y:S10]  /*13ad0*/  ENDCOLLECTIVE ;  /* 0x000000000000791b */ /* 0x001ff40003800000 */
.L_x_2171:
[----:B------:R-:W-:Y:S05]  /*13ae0*/  BSYNC B0 ;  /* 0x0000000000007941 */ /* 0x000fea0003800000 */
.L_x_2170:
[----:B------:R-:W-:Y:S05]  /*13af0*/  BRA `(.L_x_2172) ;  /* 0xffffffc8009c7947 */ /* 0x000fea000383ffff */
.L_x_2104:
[----:B-1----:R1:W2:Y:S02]  /*13b00*/  SYNCS.PHASECHK.TRANS64.TRYWAIT P2, [R3+URZ+0x29880], R2 ;  /* 0x02988002030075a7 */ /* 0x0022a4000804017f */
[----:B--2---:R-:W-:Y:S05]  /*13b10*/  @!P2 NANOSLEEP.SYNCS 0x989680 ;  /* 0x009896800000a95d */ /* 0x004fea0003900000 */
[----:B------:R-:W2:Y:S02]  /*13b20*/  @!P2 SYNCS.PHASECHK.TRANS64 P2, [R3+URZ+0x29880], R2 ;  /* 0x029880020300a5a7 */ /* 0x000ea4000804007f */
[----:B--2---:R-:W-:Y:S05]  /*13b30*/  @!P2 BRA `(.L_x_2104) ;  /* 0xfffffffc00f0a947 */ /* 0x004fea000383ffff */
[----:B------:R-:W-:Y:S05]  /*13b40*/  BRA `(.L_x_2173) ;  /* 0xffffffc800fc7947 */ /* 0x000fea000383ffff */
.L_x_2106:
[----:B0-----:R0:W2:Y:S02]  /*13b50*/  SYNCS.PHASECHK.TRANS64.TRYWAIT P2, [R3+URZ+0x29840], R2 ;  /* 0x02984002030075a7 */ /* 0x0010a4000804017f */
[----:B--2---:R-:W-:Y:S05]  /*13b60*/  @!P2 NANOSLEEP.SYNCS 0x989680 ;  /* 0x009896800000a95d */ /* 0x004fea0003900000 */
[----:B------:R-:W2:Y:S02]  /*13b70*/  @!P2 SYNCS.PHASECHK.TRANS64 P2, [R3+URZ+0x29840], R2 ;  /* 0x029840020300a5a7 */ /* 0x000ea4000804007f */
[----:B--2---:R-:W-:Y:S05]  /*13b80*/  @!P2 BRA `(.L_x_2106) ;  /* 0xfffffffc00f0a947 */ /* 0x004fea000383ffff */
[----:B------:R-:W-:Y:S05]  /*13b90*/  BRA `(.L_x_2174) ;  /* 0xffffffcc00587947 */ /* 0x000fea000383ffff */
.L_x_2109:
[----:B--2---:R-:W-:-:S04]  /*13ba0*/  IMAD.U32 R3, RZ, RZ, UR41 ;  /* 0x00000029ff037e24 */ /* 0x004fc8000f8e00ff */
[----:B------:R2:W3:Y:S03]  /*13bb0*/  SYNCS.PHASECHK.TRANS64.TRYWAIT P0, [R3+URZ+0x29820], R2 ;  /* 0x02982002030075a7 */ /* 0x0004e6000800017f */
[----:B---3--:R-:W-:Y:S05]  /*13bc0*/  @!P0 NANOSLEEP.SYNCS 0x989680 ;  /* 0x009896800000895d */ /* 0x008fea0003900000 */
[----:B------:R-:W3:Y:S02]  /*13bd0*/  @!P0 SYNCS.PHASECHK.TRANS64 P0, [R3+URZ+0x29820], R2 ;  /* 0x02982002030085a7 */ /* 0x000ee4000800007f */
[----:B---3--:R-:W-:Y:S05]  /*13be0*/  @!P0 BRA `(.L_x_2109) ;  /* 0xfffffffc00ec8947 */ /* 0x008fea000383ffff */
[----:B------:R-:W-:Y:S05]  /*13bf0*/  BRA `(.L_x_2175) ;  /* 0xffffffd000787947 */ /* 0x000fea000383ffff */
.L_x_2115:
[----:B0-----:R0:W3:Y:S02]  /*13c00*/  SYNCS.PHASECHK.TRANS64.TRYWAIT P0, [R4+URZ+0x29880], R3 ;  /* 0x02988003040075a7 */ /* 0x0010e4000800017f */
[----:B---3--:R-:W-:Y:S05]  /*13c10*/  @!P0 NANOSLEEP.SYNCS 0x989680 ;  /* 0x009896800000895d */ /* 0x008fea0003900000 */
[----:B------:R-:W3:Y:S02]  /*13c20*/  @!P0 SYNCS.PHASECHK.TRANS64 P0, [R4+URZ+0x29880], R3 ;  /* 0x02988003040085a7 */ /* 0x000ee4000800007f */
[----:B---3--:R-:W-:Y:S05]  /*13c30*/  @!P0 BRA `(.L_x_2115) ;  /* 0xfffffffc00f08947 */ /* 0x008fea000383ffff */
[----:B------:R-:W-:Y:S05]  /*13c40*/  BRA `(.L_x_2176) ;  /* 0xffffffd400207947 */ /* 0x000fea000383ffff */
.L_x_2120:
[----:B--2---:R2:W3:Y:S02]  /*13c50*/  SYNCS.PHASECHK.TRANS64.TRYWAIT P0, [R4+URZ+0x29840], R3 ;  /* 0x02984003040075a7 */ /* 0x0044e4000800017f */
[----:B---3--:R-:W-:Y:S05]  /*13c60*/  @!P0 NANOSLEEP.SYNCS 0x989680 ;  /* 0x009896800000895d */ /* 0x008fea0003900000 */
[----:B------:R-:W3:Y:S02]  /*13c70*/  @!P0 SYNCS.PHASECHK.TRANS64 P0, [R4+URZ+0x29840], R3 ;  /* 0x02984003040085a7 */ /* 0x000ee4000800007f */
[----:B---3--:R-:W-:Y:S05]  /*13c80*/  @!P0 BRA `(.L_x_2120) ;  /* 0xfffffffc00f08947 */ /* 0x008fea000383ffff */
[----:B------:R-:W-:Y:S05]  /*13c90*/  BRA `(.L_x_2177) ;  /* 0xffffffd400a87947 */ /* 0x000fea000383ffff */
.L_x_2128:
[----:B---3--:R-:W3:Y:S02]  /*13ca0*/  LDL R3, [R1+0x4] ;  /* 0x0000040001037983 */ /* 0x008ee40000100800 */
[----:B---3--:R3:W4:Y:S02]  /*13cb0*/  SYNCS.PHASECHK.TRANS64.TRYWAIT P2, [R3+URZ+0x29870], R2 ;  /* 0x02987002030075a7 */ /* 0x008724000804017f */
[----:B----4-:R-:W-:Y:S05]  /*13cc0*/  @!P2 NANOSLEEP.SYNCS 0x989680 ;  /* 0x009896800000a95d */ /* 0x010fea0003900000 */
[----:B------:R-:W4:Y:S02]  /*13cd0*/  @!P2 SYNCS.PHASECHK.TRANS64 P2, [R3+URZ+0x29870], R2 ;  /* 0x029870020300a5a7 */ /* 0x000f24000804007f */
[----:B----4-:R-:W-:Y:S05]  /*13ce0*/  @!P2 BRA `(.L_x_2128) ;  /* 0xfffffffc00eca947 */ /* 0x010fea000383ffff */
[----:B------:R-:W-:Y:S05]  /*13cf0*/  BRA `(.L_x_2178) ;  /* 0xffffffd800d07947 */ /* 0x000fea000383ffff */
.L_x_2130:
[----:B0-----:R-:W3:Y:S02]  /*13d00*/  LDL R4, [R1+0x4] ;  /* 0x0000040001047983 */ /* 0x001ee40000100800 */
[----:B---3--:R0:W3:Y:S02]  /*13d10*/  SYNCS.PHASECHK.TRANS64.TRYWAIT P2, [R4+URZ+0x29860], R3 ;  /* 0x02986003040075a7 */ /* 0x0080e4000804017f */
[----:B---3--:R-:W-:Y:S05]  /*13d20*/  @!P2 NANOSLEEP.SYNCS 0x989680 ;  /* 0x009896800000a95d */ /* 0x008fea0003900000 */
[----:B------:R-:W3:Y:S02]  /*13d30*/  @!P2 SYNCS.PHASECHK.TRANS64 P2, [R4+URZ+0x29860], R3 ;  /* 0x029860030400a5a7 */ /* 0x000ee4000804007f */
[----:B---3--:R-:W-:Y:S05]  /*13d40*/  @!P2 BRA `(.L_x_2130) ;  /* 0xfffffffc00eca947 */ /* 0x008fea000383ffff */
[----:B------:R-:W-:Y:S05]  /*13d50*/  BRA `(.L_x_2179) ;  /* 0xffffffd800d87947 */ /* 0x000fea000383ffff */
.L_x_2137:
[----:B--2---:R2:W3:Y:S02]  /*13d60*/  SYNCS.PHASECHK.TRANS64.TRYWAIT P0, [R20+URZ+0x29870], R3 ;  /* 0x02987003140075a7 */ /* 0x0044e4000800017f */
[----:B---3--:R-:W-:Y:S05]  /*13d70*/  @!P0 NANOSLEEP.SYNCS 0x989680 ;  /* 0x009896800000895d */ /* 0x008fea0003900000 */
[----:B------:R-:W3:Y:S02]  /*13d80*/  @!P0 SYNCS.PHASECHK.TRANS64 P0, [R20+URZ+0x29870], R3 ;  /* 0x02987003140085a7 */ /* 0x000ee4000800007f */
[----:B---3--:R-:W-:Y:S05]  /*13d90*/  @!P0 BRA `(.L_x_2137) ;  /* 0xfffffffc00f08947 */ /* 0x008fea000383ffff */
[----:B------:R-:W-:Y:S05]  /*13da0*/  BRA `(.L_x_2180) ;  /* 0xffffffe000a47947 */ /* 0x000fea000383ffff */
.L_x_2139:
[----:B--2---:R2:W3:Y:S02]  /*13db0*/  SYNCS.PHASECHK.TRANS64.TRYWAIT P0, [R20+URZ+0x29860], R3 ;  /* 0x02986003140075a7 */ /* 0x0044e4000800017f */
[----:B---3--:R-:W-:Y:S05]  /*13dc0*/  @!P0 NANOSLEEP.SYNCS 0x989680 ;  /* 0x009896800000895d */ /* 0x008fea0003900000 */
[----:B------:R-:W3:Y:S02]  /*13dd0*/  @!P0 SYNCS.PHASECHK.TRANS64 P0, [R20+URZ+0x29860], R3 ;  /* 0x02986003140085a7 */ /* 0x000ee4000800007f */
[----:B---3--:R-:W-:Y:S05]  /*13de0*/  @!P0 BRA `(.L_x_2139) ;  /* 0xfffffffc00f08947 */ /* 0x008fea000383ffff */
[----:B------:R-:W-:Y:S05]  /*13df0*/  BRA `(.L_x_2181) ;  /* 0xffffffe000ac7947 */ /* 0x000fea000383ffff */
.L_x_2152:
[----:B0-----:R0:W1:Y:S02]  /*13e00*/  SYNCS.PHASECHK.TRANS64.TRYWAIT P0, [R0+URZ+0x29820], R3 ;  /* 0x02982003000075a7 */ /* 0x001064000800017f */
[----:B-1----:R-:W-:Y:S05]  /*13e10*/  @!P0 NANOSLEEP.SYNCS 0x989680 ;  /* 0x009896800000895d */ /* 0x002fea0003900000 */
[----:B------:R-:W1:Y:S02]  /*13e20*/  @!P0 SYNCS.PHASECHK.TRANS64 P0, [R0+URZ+0x29820], R3 ;  /* 0x02982003000085a7 */ /* 0x000e64000800007f */
[----:B-1----:R-:W-:Y:S05]  /*13e30*/  @!P0 BRA `(.L_x_2152) ;  /* 0xfffffffc00f08947 */ /* 0x002fea000383ffff */
[----:B------:R-:W-:Y:S05]  /*13e40*/  BRA `(.L_x_2182) ;  /* 0xfffffff400687947 */ /* 0x000fea000383ffff */
.L_x_2153:
        /* <DEDUP_REMOVED lines=11> */
.L_x_2184:
[----:B------:R-:W-:Y:S05]  /*13f00*/  BSYNC B0 ;  /* 0x0000000000007941 */ /* 0x000fea0003800000 */
.L_x_2183:
[----:B------:R-:W-:Y:S05]  /*13f10*/  BRA `(.L_x_2185) ;  /* 0xfffffff400507947 */ /* 0x000fea000383ffff */
.L_x_2156:
[----:B------:R-:W-:Y:S01]  /*13f20*/  BSSY B1, `(.L_x_2186) ;  /* 0x0000006000017945 */ /* 0x000fe20003800000 */
[----:B------:R-:W-:-:S07]  /*13f30*/  IMAD.MOV.U32 R15, RZ, RZ, -0x1 ;  /* 0xffffffffff0f7424 */ /* 0x000fce00078e00ff */
[----:B01----:R-:W-:Y:S05]  /*13f40*/  WARPSYNC.COLLECTIVE R15, `(.L_x_2187) ;  /* 0x000000000f0c7348 */ /* 0x003fea0003c00000 */
[----:B------:R-:W-:Y:S02]  /*13f50*/  ELECT P6, UR62, PT ;  /* 0x00000000003e782f */ /* 0x000fe400038c0000 */
[----:B------:R-:W-:Y:S01]  /*13f60*/  MOV R14, UR62 ;  /* 0x0000003e000e7c02 */ /* 0x000fe20008000f00 */
[----:B01----:R-:W-:Y:S10]  /*13f70*/  ENDCOLLECTIVE ;  /* 0x000000000000791b */ /* 0x003ff40003800000 */
.L_x_2187:
[----:B------:R-:W-:Y:S05]  /*13f80*/  BSYNC B1 ;  /* 0x0000000000017941 */ /* 0x000fea0003800000 */
.L_x_2186:
[----:B------:R-:W-:Y:S05]  /*13f90*/  BRA `(.L_x_2188) ;  /* 0xfffffff400487947 */ /* 0x000fea000383ffff */
.L_x_2158:
[----:B0-----:R0:W1:Y:S02]  /*13fa0*/  SYNCS.PHASECHK.TRANS64.TRYWAIT P1, [R6+URZ], R5 ;  /* 0x00000005060075a7 */ /* 0x001064000802017f */
[----:B-1----:R-:W-:Y:S05]  /*13fb0*/  @!P1 NANOSLEEP.SYNCS 0x989680 ;  /* 0x009896800000995d */ /* 0x002fea0003900000 */
[----:B------:R-:W1:Y:S02]  /*13fc0*/  @!P1 SYNCS.PHASECHK.TRANS64 P1, [R6+URZ], R5 ;  /* 0x00000005060095a7 */ /* 0x000e64000802007f */
[----:B-1----:R-:W-:Y:S05]  /*13fd0*/  @!P1 BRA `(.L_x_2158) ;  /* 0xfffffffc00f09947 */ /* 0x002fea000383ffff */
[----:B------:R-:W-:Y:S05]  /*13fe0*/  BRA `(.L_x_2189) ;  /* 0xfffffff400847947 */ /* 0x000fea000383ffff */
.L_x_2159:
[----:B-1----:R1:W2:Y:S02]  /*13ff0*/  SYNCS.PHASECHK.TRANS64.TRYWAIT P1, [R7+URZ], R2 ;  /* 0x00000002070075a7 */ /* 0x0022a4000802017f */
[----:B--2---:R-:W-:Y:S05]  /*14000*/  @!P1 NANOSLEEP.SYNCS 0x989680 ;  /* 0x009896800000995d */ /* 0x004fea0003900000 */
[----:B------:R-:W2:Y:S02]  /*14010*/  @!P1 SYNCS.PHASECHK.TRANS64 P1, [R7+URZ], R2 ;  /* 0x00000002070095a7 */ /* 0x000ea4000802007f */
[----:B--2---:R-:W-:Y:S05]  /*14020*/  @!P1 BRA `(.L_x_2159) ;  /* 0xfffffffc00f09947 */ /* 0x004fea000383ffff */
[----:B------:R-:W-:Y:S05]  /*14030*/  BRA `(.L_x_2190) ;  /* 0xfffffff400787947 */ /* 0x000fea000383ffff */
.L_x_2161:
[----:B--2---:R2:W3:Y:S02]  /*14040*/  SYNCS.PHASECHK.TRANS64.TRYWAIT P1, [R4+URZ+0x29860], R5 ;  /* 0x02986005040075a7 */ /* 0x0044e4000802017f */
[----:B---3--:R-:W-:Y:S05]  /*14050*/  @!P1 NANOSLEEP.SYNCS 0x989680 ;  /* 0x009896800000995d */ /* 0x008fea0003900000 */
[----:B------:R-:W3:Y:S02]  /*14060*/  @!P1 SYNCS.PHASECHK.TRANS64 P1, [R4+URZ+0x29860], R5 ;  /* 0x02986005040095a7 */ /* 0x000ee4000802007f */
[----:B---3--:R-:W-:Y:S05]  /*14070*/  @!P1 BRA `(.L_x_2161) ;  /* 0xfffffffc00f09947 */ /* 0x008fea000383ffff */
[----:B------:R-:W-:Y:S05]  /*14080*/  BRA `(.L_x_2191) ;  /* 0xfffffff4007c7947 */ /* 0x000fea000383ffff */
.L_x_2163:
[----:B---3--:R3:W4:Y:S02]  /*14090*/  SYNCS.PHASECHK.TRANS64.TRYWAIT P1, [R3+URZ+0x29860], R2 ;  /* 0x02986002030075a7 */ /* 0x008724000802017f */
[----:B----4-:R-:W-:Y:S05]  /*140a0*/  @!P1 NANOSLEEP.SYNCS 0x989680 ;  /* 0x009896800000995d */ /* 0x010fea0003900000 */
[----:B------:R-:W4:Y:S02]  /*140b0*/  @!P1 SYNCS.PHASECHK.TRANS64 P1, [R3+URZ+0x29860], R2 ;  /* 0x02986002030095a7 */ /* 0x000f24000802007f */
[----:B----4-:R-:W-:Y:S05]  /*140c0*/  @!P1 BRA `(.L_x_2163) ;  /* 0xfffffffc00f09947 */ /* 0x010fea000383ffff */
[----:B------:R-:W-:Y:S05]  /*140d0*/  BRA `(.L_x_2192) ;  /* 0xfffffff4007c7947 */ /* 0x000fea000383ffff */
.L_x_2165:
[----:B----4-:R4:W0:Y:S02]  /*140e0*/  SYNCS.PHASECHK.TRANS64.TRYWAIT P0, [R4+URZ+0x29880], R5 ;  /* 0x02988005040075a7 */ /* 0x010824000800017f */
[----:B0-----:R-:W-:Y:S05]  /*140f0*/  @!P0 NANOSLEEP.SYNCS 0x989680 ;  /* 0x009896800000895d */ /* 0x001fea0003900000 */
[----:B------:R-:W0:Y:S02]  /*14100*/  @!P0 SYNCS.PHASECHK.TRANS64 P0, [R4+URZ+0x29880], R5 ;  /* 0x02988005040085a7 */ /* 0x000e24000800007f */
[----:B0-----:R-:W-:Y:S05]  /*14110*/  @!P0 BRA `(.L_x_2165) ;  /* 0xfffffffc00f08947 */ /* 0x001fea000383ffff */
[----:B------:R-:W-:Y:S05]  /*14120*/  BRA `(.L_x_2166) ;  /* 0xfffffff400787947 */ /* 0x000fea000383ffff */
.L_x_2193:
        /* <DEDUP_REMOVED lines=13> */
.L_x_2675:


//--------------------- .text._ZN7cutlass13device_kernelIN5flash11enable_sm90INS1_16FlashAttnFwdSm90INS1_25CollectiveMainloopFwdSm90ILi2EN4cute5tupleIJNS5_1CILi1EEES8_S8_EEENS6_IJNS7_ILi128EEENS7_ILi160EEENS7_ILi192EEEEEELi128ENS_12float_e4m3_tEfNS_4arch4Sm90ELb1ELb0ELb0ELb1ELb0ELb1ELb0ELb1ELb1ELb0ELb0ELb0EEENS1_21CollectiveEpilogueFwdINS6_IJSA_SA_SB_EEES9_NS_10bfloat16_tESG_Li256ELb1ELb0ELb0ELb1EEENS1_36VarlenDynamicPersistentTileSchedulerILi128ELi160ELi256ELi128ELb0ELb0ELb1ELb1ELb1ELb1EEEEEEEEEvNT_6ParamsE --------------------------
	.section	.text._ZN7cutlass13device_kernelIN5flash11enable_sm90INS1_16FlashAttnFwdSm90INS1_25CollectiveMainloopFwdSm90ILi2EN4cute5tupleIJNS5_1CILi1EEES8_S8_EEENS6_IJNS7_ILi128EEENS7_ILi160EEENS7_ILi192EEEEEELi128ENS_12float_e4m3_tEfNS_4arch4Sm90ELb1ELb0ELb0ELb1ELb0ELb1ELb0ELb1ELb1ELb0ELb0ELb0EEENS1_21CollectiveEpilogueFwdINS6_IJSA_SA_SB_EEES9_NS_10bfloat16_tESG_Li256ELb1ELb0ELb0ELb1EEENS1_36VarlenDynamicPersistentTileSchedulerILi128ELi160ELi256ELi128ELb0ELb0ELb1ELb1ELb1ELb1EEEEEEEEEvNT_6ParamsE,"ax",@progbits
	.align	128
.text._ZN7cutlass13device_kernelIN5flash11enable_sm90INS1_16FlashAttnFwdSm90INS1_25CollectiveMainloopFwdSm90ILi2EN4cute5tupleIJNS5_1CILi1EEES8_S8_EEENS6_IJNS7_ILi128EEENS7_ILi160EEENS7_ILi192EEEEEELi128ENS_12float_e4m3_tEfNS_4arch4Sm90ELb1ELb0ELb0ELb1ELb0ELb1ELb0ELb1ELb1ELb0ELb0ELb0EEENS1_21CollectiveEpilogueFwdINS6_IJSA_SA_SB_EEES9_NS_10bfloat16_tESG_Li256ELb1ELb0ELb0ELb1EEENS1_36VarlenDynamicPersistentTileSchedulerILi128ELi160ELi256ELi128ELb0ELb0ELb1ELb1ELb1ELb1EEEEEEEEEvNT_6ParamsE:
        .type           _ZN7cutlass13device_kernelIN5flash11enable_sm90INS1_16FlashAttnFwdSm90INS1_25CollectiveMainloopFwdSm90ILi2EN4cute5tupleIJNS5_1CILi1EEES8_S8_EEENS6_IJNS7_ILi128EEENS7_ILi160EEENS7_ILi192EEEEEELi128ENS_12float_e4m3_tEfNS_4arch4Sm90ELb1ELb0ELb0ELb1ELb0ELb1ELb0ELb1ELb1ELb0ELb0ELb0EEENS1_21CollectiveEpilogueFwdINS6_IJSA_SA_SB_EEES9_NS_10bfloat16_tESG_Li256ELb1ELb0ELb0ELb1EEENS1_36VarlenDynamicPersistentTileSchedulerILi128ELi160ELi256ELi128ELb0ELb0ELb1ELb1ELb1ELb1EEEEEEEEEvNT_6ParamsE,@function
        .size           _ZN7cutlass13device_kernelIN5flash11enable_sm90INS1_16FlashAttnFwdSm90INS1_25CollectiveMainloopFwdSm90ILi2EN4cute5tupleIJNS5_1CILi1EEES8_S8_EEENS6_IJNS7_ILi128EEENS7_ILi160EEENS7_ILi192EEEEEELi128ENS_12float_e4m3_tEfNS_4arch4Sm90ELb1ELb0ELb0ELb1ELb0ELb1ELb0ELb1ELb1ELb0ELb0ELb0EEENS1_21CollectiveEpilogueFwdINS6_IJSA_SA_SB_EEES9_NS_10bfloat16_tESG_Li256ELb1ELb0ELb0ELb1EEENS1_36VarlenDynamicPersistentTileSchedulerILi128ELi160ELi256ELi128ELb0ELb0ELb1ELb1ELb1ELb1EEEEEEEEEvNT_6ParamsE,(.L_x_2676 - _ZN7cutlass13device_kernelIN5flash11enable_sm90INS1_16FlashAttnFwdSm90INS1_25CollectiveMainloopFwdSm90ILi2EN4cute5tupleIJNS5_1CILi1EEES8_S8_EEENS6_IJNS7_ILi128EEENS7_ILi160EEENS7_ILi192EEEEEELi128ENS_12float_e4m3_tEfNS_4arch4Sm90ELb1ELb0ELb0ELb1ELb0ELb1ELb0ELb1ELb1ELb0ELb0ELb0EEENS1_21CollectiveEpilogueFwdINS6_IJSA_SA_SB_EEES9_NS_10bfloat16_tESG_Li256ELb1ELb0ELb0ELb1EEENS1_36VarlenDynamicPersistentTileSchedulerILi128ELi160ELi256ELi128ELb0ELb0ELb1ELb1ELb1ELb1EEEEEEEEEvNT_6ParamsE)
        .other          _ZN7cutlass13device_kernelIN5flash11enable_sm90INS1_16FlashAttnFwdSm90INS1_25CollectiveMainloopFwdSm90ILi2EN4cute5tupleIJNS5_1CILi1EEES8_S8_EEENS6_IJNS7_ILi128EEENS7_ILi160EEENS7_ILi192EEEEEELi128ENS_12float_e4m3_tEfNS_4arch4Sm90ELb1ELb0ELb0ELb1ELb0ELb1ELb0ELb1ELb1ELb0ELb0ELb0EEENS1_21CollectiveEpilogueFwdINS6_IJSA_SA_SB_EEES9_NS_10bfloat16_tESG_Li256ELb1ELb0ELb0ELb1EEENS1_36VarlenDynamicPersistentTileSchedulerILi128ELi160ELi256ELi128ELb0ELb0ELb1ELb1ELb1ELb1EEEEEEEEEvNT_6ParamsE,@"STO_CUDA_ENTRY STV_DEFAULT"
_ZN7cutlass13device_kernelIN5flash11enable_sm90INS1_16FlashAttnFwdSm90INS1_25CollectiveMainloopFwdSm90ILi2EN4cute5tupleIJNS5_1CILi1EEES8_S8_EEENS6_IJNS7_ILi128EEENS7_ILi160EEENS7_ILi192EEEEEELi128ENS_12float_e4m3_tEfNS_4arch4Sm90ELb1ELb0ELb0ELb1ELb0ELb1ELb0ELb1ELb1ELb0ELb0ELb0EEENS1_21CollectiveEpilogueFwdINS6_IJSA_SA_SB_EEES9_NS_10bfloat16_tESG_Li256ELb1ELb0ELb0ELb1EEENS1_36VarlenDynamicPersistentTileSchedulerILi128ELi160ELi256ELi128ELb0ELb0ELb1ELb1ELb1ELb1EEEEEEEEEvNT_6ParamsE:
        /* <DEDUP_REMOVED lines=27> */
.L_x_2195:
[----:B------:R-:W-:Y:S05]  /*01b0*/  BSYNC B0 ;  /* 0x0000000000007941 */ /* 0x000fea0003800000 */
.L_x_2194:
        /* <DEDUP_REMOVED lines=41> */
.L_x_2196:
        /* <DEDUP_REMOVED lines=22> */
.L_x_2197:
        /* <DEDUP_REMOVED lines=18> */
.L_x_2198:
        /* <DEDUP_REMOVED lines=22> */
.L_x_2199:
        /* <DEDUP_REMOVED lines=22> */
.L_x_2200:
        /* <DEDUP_REMOVED lines=8> */
.L_x_2203:
        /* <DEDUP_REMOVED lines=24> */
[----:B------:R-:W-:Y:S01]  /*0b90*/  R2UR UR52, R16 ;  /* 0x00000000103472ca */ /* 0x000fe200000e0000 */
[----:B------:R-:W-:Y:S01]  /*0ba0*/  IMAD.MOV.U32 R218, RZ, RZ, 0x20 ;  /* 0x00000020ffda7424 */ /* 0x000fe200078e00ff */
[----:B------:R-:W-:Y:S01]  /*0bb0*/  MOV R145, RZ ;  /* 0x000000ff00917202 */ /* 0x000fe20000000f00 */
[----:B------:R-:W-:Y:S01]  /*0bc0*/  IMAD.MOV.U32 R17, RZ, RZ, RZ ;  /* 0x000000ffff117224 */ /* 0x000fe200078e00ff */
[----:B------:R-:W-:Y:S01]  /*0bd0*/  ULOP3.LUT UR53, UR36, 0x1, URZ, 0xfc, !UPT ;  /* 0x0000000124357892 */ /* 0x000fe2000f8efc3f */
[----:B------:R-:W-:Y:S01]  /*0be0*/  IMAD.MOV.U32 R194, RZ, RZ, RZ ;  /* 0x000000ffffc27224 */ /* 0x000fe200078e00ff */
[----:B------:R-:W-:Y:S01]  /*0bf0*/  UMOV UR43, URZ ;  /* 0x0000003f002b7c82 */ /* 0x000fe20008000000 */
[----:B------:R-:W-:-:S06]  /*0c00*/  IMAD.MOV.U32 R192, RZ, RZ, RZ ;  /* 0x000000ffffc07224 */ /* 0x000fcc00078e00ff */
        /* <DEDUP_REMOVED lines=10> */
[----:B------:R-:W-:Y:S01]  /*0cb0*/  SHF.R.S32.HI R5, RZ, 0x1f, R0 ;  /* 0x0000001fff057819 */ /* 0x000fe20000011400 */
[----:B------:R-:W-:Y:S01]  /*0cc0*/  IMAD.IADD R7, R234, 0x1, -R7 ;  /* 0x00000001ea077824 */ /* 0x000fe200078e0a07 */
[----:B------:R-:W-:Y:S02]  /*0cd0*/  LEA.HI R2, R2, R209, RZ, 0x1 ;  /* 0x000000d102027211 */ /* 0x000fe400078f08ff */
[----:B------:R-:W-:Y:S02]  /*0ce0*/  LOP3.LUT R6, R6, 0xfffffc00, RZ, 0xc0, !PT ;  /* 0xfffffc0006067812 */ /* 0x000fe400078ec0ff */
[----:B------:R-:W-:Y:S02]  /*0cf0*/  LEA.HI R5, R5, R4, RZ, 0x2 ;  /* 0x0000000405057211 */ /* 0x000fe400078f10ff */
[----:B------:R-:W-:Y:S02]  /*0d00*/  LOP3.LUT R0, R2, 0x1ffffffe, RZ, 0xc0, !PT ;  /* 0x1ffffffe02007812 */ /* 0x000fe400078ec0ff */
[----:B------:R-:W-:-:S02]  /*0d10*/  LEA.HI R2, R234, R234, RZ, 0x1 ;  /* 0x000000eaea027211 */ /* 0x000fc400078f08ff */
[----:B------:R-:W-:Y:S01]  /*0d20*/  LEA R7, R7, R6, 0x6 ;  /* 0x0000000607077211 */ /* 0x000fe200078e30ff */
[----:B------:R-:W-:Y:S01]  /*0d30*/  IMAD.IADD R0, R209, 0x1, -R0 ;  /* 0x00000001d1007824 */ /* 0x000fe200078e0a00 */
[----:B------:R-:W-:Y:S02]  /*0d40*/  LOP3.LUT R5, R5, 0xfffffffc, RZ, 0xc0, !PT ;  /* 0xfffffffc05057812 */ /* 0x000fe400078ec0ff */
[--C-:B------:R-:W-:Y:S01]  /*0d50*/  SHF.R.S32.HI R23, RZ, 0x1, R2.reuse ;  /* 0x00000001ff177819 */ /* 0x100fe20000011402 */
[----:B------:R-:W-:Y:S01]  /*0d60*/  IMAD R227, R0, 0x8, R7 ;  /* 0x0000000800e37824 */ /* 0x000fe200078e0207 */
[----:B------:R-:W-:Y:S01]  /*0d70*/  SHF.R.S32.HI R6, RZ, 0x1f, R2 ;  /* 0x0000001fff067819 */ /* 0x000fe20000011402 */
[----:B------:R-:W-:Y:S01]  /*0d80*/  IMAD.IADD R4, R4, 0x1, -R5 ;  /* 0x0000000104047824 */ /* 0x000fe200078e0a05 */
[----:B------:R-:W-:Y:S01]  /*0d90*/  LOP3.LUT R5, R2, 0xfffffffe, RZ, 0xc0, !PT ;  /* 0xfffffffe02057812 */ /* 0x000fe200078ec0ff */
[----:B------:R-:W-:Y:S01]  /*0da0*/  VIADD R216, R23, 0x80 ;  /* 0x0000008017d87836 */ /* 0x000fe20000000000 */
[----:B------:R-:W-:Y:S01]  /*0db0*/  LEA.HI R6, R6, R23, RZ, 0x3 ;  /* 0x0000001706067211 */ /* 0x000fe200078f18ff */
[----:B------:R-:W-:Y:S01]  /*0dc0*/  IMAD.SHL.U32 R196, R4, 0x80, RZ ;  /* 0x0000008004c47824 */ /* 0x000fe200078e00ff */
[----:B------:R-:W-:Y:S01]  /*0dd0*/  LEA.HI R0, R3, R234, RZ, 0x7 ;  /* 0x000000ea03007211 */ /* 0x000fe200078f38ff */
[----:B------:R-:W-:Y:S01]  /*0de0*/  IMAD.IADD R22, R234, 0x1, -R5 ;  /* 0x00000001ea167824 */ /* 0x000fe200078e0a05 */
[----:B------:R-:W-:-:S02]  /*0df0*/  LOP3.LUT R6, R6, 0xfffffff8, RZ, 0xc0, !PT ;  /* 0xfffffff806067812 */ /* 0x000fc400078ec0ff */
[----:B------:R-:W-:Y:S01]  /*0e00*/  LOP3.LUT R219, R0, 0xffffff80, RZ, 0xc0, !PT ;  /* 0xffffff8000db7812 */ /* 0x000fe200078ec0ff */
[----:B------:R-:W-:Y:S01]  /*0e10*/  IMAD.SHL.U32 R18, R22, 0x10, RZ ;  /* 0x0000001016127824 */ /* 0x000fe200078e00ff */
[----:B------:R-:W-:Y:S01]  /*0e20*/  SHF.R.S32.HI R5, RZ, 0x1f, R216 ;  /* 0x0000001fff057819 */ /* 0x000fe200000114d8 */
[----:B------:R-:W-:Y:S01]  /*0e30*/  IMAD.IADD R224, R23, 0x1, -R6 ;  /* 0x0000000117e07824 */ /* 0x000fe200078e0a06 */
[----:B------:R-:W-:Y:S01]  /*0e40*/  IADD3 R219, R234, -R219, RZ ;  /* 0x800000dbeadb7210 */ /* 0x000fe20007ffe0ff */
[----:B------:R-:W-:Y:S01]  /*0e50*/  VIADD R193, R18, 0x20 ;  /* 0x0000002012c17836 */ /* 0x000fe20000000000 */
[-C--:B------:R-:W-:Y:S01]  /*0e60*/  LEA.HI R11, R216, R216.reuse, RZ, 0x1 ;  /* 0x000000d8d80b7211 */ /* 0x080fe200078f08ff */
[----:B------:R-:W-:Y:S01]  /*0e70*/  IMAD.SHL.U32 R19, R22, 0x8, RZ ;  /* 0x0000000816137824 */ /* 0x000fe200078e00ff */
[----:B------:R-:W-:Y:S01]  /*0e80*/  LEA.HI R6, R5, R216, RZ, 0x3 ;  /* 0x000000d805067211 */ /* 0x000fe200078f18ff */
[----:B------:R-:W-:Y:S01]  /*0e90*/  IMAD.SHL.U32 R5, R224, 0x80, RZ ;  /* 0x00000080e0057824 */ /* 0x000fe200078e00ff */
[----:B------:R-:W-:-:S02]  /*0ea0*/  SHF.R.S32.HI R8, RZ, 0x1f, R219 ;  /* 0x0000001fff087819 */ /* 0x000fc400000114db */
[----:B------:R-:W-:Y:S01]  /*0eb0*/  LEA.HI R2, R2, R23, RZ, 0x1 ;  /* 0x0000001702027211 */ /* 0x000fe200078f08ff */
[----:B------:R-:W-:Y:S01]  /*0ec0*/  IMAD.SHL.U32 R6, R6, 0x40, RZ ;  /* 0x0000004006067824 */ /* 0x000fe200078e00ff */
[----:B------:R-:W-:Y:S02]  /*0ed0*/  LOP3.LUT R9, R11, 0x3fffffe, RZ, 0xc0, !PT ;  /* 0x03fffffe0b097812 */ /* 0x000fe400078ec0ff */
[----:B------:R-:W-:Y:S02]  /*0ee0*/  LEA.HI R7, R8, R219, RZ, 0x2 ;  /* 0x000000db08077211 */ /* 0x000fe400078f10ff */
[----:B------:R-:W-:Y:S01]  /*0ef0*/  LOP3.LUT R2, R2, 0x3fffffe, RZ, 0xc0, !PT ;  /* 0x03fffffe02027812 */ /* 0x000fe200078ec0ff */
[----:B------:R-:W-:Y:S01]  /*0f00*/  IMAD.IADD R200, R216, 0x1, -R9 ;  /* 0x00000001d8c87824 */ /* 0x000fe200078e0a09 */
[----:B------:R-:W-:Y:S02]  /*0f10*/  LOP3.LUT R5, R5, 0x380, RZ, 0xc0, !PT ;  /* 0x0000038005057812 */ /* 0x000fe400078ec0ff */
[----:B------:R-:W-:Y:S01]  /*0f20*/  LOP3.LUT R13, R6, 0xfffffe00, RZ, 0xc0, !PT ;  /* 0xfffffe00060d7812 */ /* 0x000fe200078ec0ff */
[----:B------:R-:W-:Y:S01]  /*0f30*/  IMAD.IADD R2, R23, 0x1, -R2 ;  /* 0x0000000117027824 */ /* 0x000fe200078e0a02 */
[----:B------:R-:W-:-:S02]  /*0f40*/  SHF.R.S32.HI R9, RZ, 0x2, R7 ;  /* 0x00000002ff097819 */ /* 0x000fc40000011407 */
[----:B------:R-:W-:Y:S01]  /*0f50*/  SHF.R.S32.HI R10, RZ, 0x1f, R7 ;  /* 0x0000001fff0a7819 */ /* 0x000fe20000011407 */
[----:B------:R-:W-:Y:S01]  /*0f60*/  IMAD R198, R209, 0x8, R2 ;  /* 0x00000008d1c67824 */ /* 0x000fe200078e0202 */
[----:B------:R-:W-:Y:S02]  /*0f70*/  SHF.R.U32.HI R6, RZ, 0x3, R5 ;  /* 0x00000003ff067819 */ /* 0x000fe40000011605 */
[----:B------:R-:W-:Y:S01]  /*0f80*/  LOP3.LUT R5, R5, 0x10, R18, 0xf8, !PT ;  /* 0x0000001005057812 */ /* 0x000fe200078ef812 */
[----:B------:R-:W-:Y:S01]  /*0f90*/  IMAD.SHL.U32 R198, R198, 0x40, RZ ;  /* 0x00000040c6c67824 */ /* 0x000fe200078e00ff */
[----:B------:R-:W-:Y:S02]  /*0fa0*/  LEA.HI R10, R10, R9, RZ, 0x3 ;  /* 0x000000090a0a7211 */ /* 0x000fe400078f18ff */
[----:B------:R-:W-:Y:S02]  /*0fb0*/  SHF.R.S32.HI R223, RZ, 0x7, R0 ;  /* 0x00000007ffdf7819 */ /* 0x000fe40000011400 */
[----:B------:R-:W-:-:S02]  /*0fc0*/  LOP3.LUT R6, R5, R6, RZ, 0x3c, !PT ;  /* 0x0000000605067212 */ /* 0x000fc400078e3cff */
[----:B------:R-:W-:Y:S02]  /*0fd0*/  SHF.R.S32.HI R2, RZ, 0x1f, R193 ;  /* 0x0000001fff027819 */ /* 0x000fe400000114c1 */
[----:B------:R-:W-:Y:S01]  /*0fe0*/  LOP3.LUT R10, R10, 0xfffffff8, RZ, 0xc0, !PT ;  /* 0xfffffff80a0a7812 */ /* 0x000fe200078ec0ff */
[----:B------:R-:W-:Y:S01]  /*0ff0*/  IMAD R209, R209, 0x400, R6 ;  /* 0x00000400d1d17824 */ /* 0x000fe200078e0206 */
[----:B------:R-:W-:Y:S02]  /*1000*/  LEA.HI R0, R0, R223, RZ, 0x1 ;  /* 0x000000df00007211 */ /* 0x000fe400078f08ff */
[----:B------:R-:W-:Y:S01]  /*1010*/  IADD3 R195, R18, 0x40, RZ ;  /* 0x0000004012c37810 */ /* 0x000fe20007ffe0ff */
[----:B------:R-:W-:Y:S01]  /*1020*/  IMAD.IADD R9, R9, 0x1, -R10 ;  /* 0x0000000109097824 */ /* 0x000fe200078e0a0a */
[----:B------:R-:W-:Y:S02]  /*1030*/  LEA.HI R8, R8, R219, RZ, 0x5 ;  /* 0x000000db08087211 */ /* 0x000fe400078f28ff */
[----:B------:R-:W-:-:S02]  /*1040*/  LEA R200, R200, R13, 0x6 ;  /* 0x0000000dc8c87211 */ /* 0x000fc400078e30ff */
[-C--:B------:R-:W-:Y:S02]  /*1050*/  LEA.HI R13, R2, R193.reuse, RZ, 0x4 ;  /* 0x000000c1020d7211 */ /* 0x080fe400078f20ff */
[----:B------:R-:W-:Y:S02]  /*1060*/  LOP3.LUT R0, R0, 0x3fffffe, RZ, 0xc0, !PT ;  /* 0x03fffffe00007812 */ /* 0x000fe400078ec0ff */
[----:B------:R-:W-:Y:S02]  /*1070*/  SHF.R.S32.HI R6, RZ, 0x1f, R195 ;  /* 0x0000001fff067819 */ /* 0x000fe400000114c3 */
[----:B------:R-:W-:Y:S02]  /*1080*/  SHF.R.S32.HI R8, RZ, 0x5, R8 ;  /* 0x00000005ff087819 */ /* 0x000fe40000011408 */
[----:B------:R-:W-:Y:S02]  /*1090*/  LEA.HI R2, R2, R193, RZ, 0x6 ;  /* 0x000000c102027211 */ /* 0x000fe400078f30ff */
[----:B------:R-:W-:Y:S01]  /*10a0*/  LOP3.LUT R196, R196, 0x180, RZ, 0xc0, !PT ;  /* 0x00000180c4c47812 */ /* 0x000fe200078ec0ff */
[----:B------:R-:W-:Y:S01]  /*10b0*/  IMAD R9, R8, 0x10, R9 ;  /* 0x0000001008097824 */ /* 0x000fe200078e0209 */
[----:B------:R-:W-:Y:S01]  /*10c0*/  LOP3.LUT P0, RZ, R4, 0x2, RZ, 0xc0, !PT ;  /* 0x0000000204ff7812 */ /* 0x000fe2000780c0ff */
[----:B------:R-:W-:Y:S01]  /*10d0*/  IMAD.SHL.U32 R4, R2, 0x80, RZ ;  /* 0x0000008002047824 */ /* 0x000fe200078e00ff */
[----:B------:R-:W-:-:S02]  /*10e0*/  LEA.HI R5, R6, R195, RZ, 0x6 ;  /* 0x000000c306057211 */ /* 0x000fc400078f30ff */
[----:B------:R-:W-:Y:S02]  /*10f0*/  IADD3 R0, R223, -R0, RZ ;  /* 0x80000000df007210 */ /* 0x000fe40007ffe0ff */
[----:B------:R-:W-:Y:S01]  /*1100*/  LOP3.LUT R2, R196, 0x30, R13, 0xf8, !PT ;  /* 0x00000030c4027812 */ /* 0x000fe200078ef80d */
[----:B------:R-:W-:Y:S01]  /*1110*/  IMAD.SHL.U32 R10, R5, 0x80, RZ ;  /* 0x00000080050a7824 */ /* 0x000fe200078e00ff */
[----:B------:R-:W-:Y:S01]  /*1120*/  SHF.R.U32.HI R197, RZ, 0x3, R196 ;  /* 0x00000003ffc57819 */ /* 0x000fe200000116c4 */
[----:B------:R-:W-:Y:S01]  /*1130*/  IMAD R206, R0, 0x40, R9 ;  /* 0x0000004000ce7824 */ /* 0x000fe200078e0209 */
[----:B------:R-:W-:Y:S02]  /*1140*/  LEA.HI R225, R6, R195, RZ, 0x4 ;  /* 0x000000c306e17211 */ /* 0x000fe400078f20ff */
[----:B------:R-:W-:Y:S02]  /*1150*/  LOP3.LUT R5, R4, 0xffffe000, RZ, 0xc0, !PT ;  /* 0xffffe00004057812 */ /* 0x000fe400078ec0ff */
[----:B------:R-:W-:-:S02]  /*1160*/  LOP3.LUT R2, R2, R197, RZ, 0x3c, !PT ;  /* 0x000000c502027212 */ /* 0x000fc400078e3cff */
[C---:B------:R-:W-:Y:S02]  /*1170*/  LOP3.LUT R0, R196.reuse, 0x10, R18, 0xf8, !PT ;  /* 0x00000010c4007812 */ /* 0x040fe400078ef812 */
[----:B------:R-:W-:Y:S02]  /*1180*/  LOP3.LUT R6, R196, 0x30, R225, 0xf8, !PT ;  /* 0x00000030c4067812 */ /* 0x000fe400078ef8e1 */
[----:B------:R-:W-:Y:S02]  /*1190*/  LEA.HI R3, R3, R234, RZ, 0x3 ;  /* 0x000000ea03037211 */ /* 0x000fe400078f18ff */
[----:B------:R-:W-:Y:S02]  /*11a0*/  IADD3 R221, R2, R198, R5 ;  /* 0x000000c602dd7210 */ /* 0x000fe40007ffe005 */
[----:B------:R-:W-:Y:S02]  /*11b0*/  SHF.R.S32.HI R11, RZ, 0x1, R11 ;  /* 0x00000001ff0b7819 */ /* 0x000fe4000001140b */
[-C--:B------:R-:W-:Y:S01]  /*11c0*/  LOP3.LUT R207, R0, R197.reuse, RZ, 0x3c, !PT ;  /* 0x000000c500cf7212 */ /* 0x080fe200078e3cff */
[----:B------:R-:W-:Y:S01]  /*11d0*/  IMAD.IADD R221, R16, 0x1, R221 ;  /* 0x0000000110dd7824 */ /* 0x000fe200078e02dd */
[----:B------:R-:W-:Y:S01]  /*11e0*/  LOP3.LUT R15, R10, 0xffffe000, RZ, 0xc0, !PT ;  /* 0xffffe0000a0f7812 */ /* 0x000fe200078ec0ff */
[----:B------:R-:W-:Y:S01]  /*11f0*/  IMAD.SHL.U32 R11, R11, 0x80, RZ ;  /* 0x000000800b0b7824 */ /* 0x000fe200078e00ff */
[----:B------:R-:W-:-:S02]  /*1200*/  LOP3.LUT R6, R6, R197, RZ, 0x3c, !PT ;  /* 0x000000c506067212 */ /* 0x000fc400078e3cff */
[----:B------:R-:W-:Y:S02]  /*1210*/  LOP3.LUT R5, R3, 0x1ffffff8, RZ, 0xc0, !PT ;  /* 0x1ffffff803057812 */ /* 0x000fe400078ec0ff */
[----:B------:R-:W-:Y:S02]  /*1220*/  LOP3.LUT R4, R196, 0x30, R18, 0xf8, !PT ;  /* 0x00000030c4047812 */ /* 0x000fe400078ef812 */
[----:B------:R-:W-:Y:S01]  /*1230*/  SEL R218, R218, 0xffffffe0, !P0 ;  /* 0xffffffe0dada7807 */ /* 0x000fe20004000000 */
[----:B------:R-:W-:Y:S01]  /*1240*/  IMAD.IADD R5, R234, 0x1, -R5 ;  /* 0x00000001ea057824 */ /* 0x000fe200078e0a05 */
[----:B------:R-:W-:Y:S02]  /*1250*/  IADD3 R207, R198, R207, RZ ;  /* 0x000000cfc6cf7210 */ /* 0x000fe40007ffe0ff */
[----:B------:R-:W-:Y:S01]  /*1260*/  IADD3 R15, R6, R198, R15 ;  /* 0x000000c6060f7210 */ /* 0x000fe20007ffe00f */
[----:B------:R-:W-:Y:S01]  /*1270*/  IMAD.SHL.U32 R201, R5, 0x8, RZ ;  /* 0x0000000805c97824 */ /* 0x000fe200078e00ff */
[----:B------:R-:W-:Y:S01]  /*1280*/  SHF.R.S32.HI R204, RZ, 0x3, R3 ;  /* 0x00000003ffcc7819 */ /* 0x000fe20000011403 */
[----:B------:R-:W-:Y:S01]  /*1290*/  IMAD.IADD R208, R218, 0x1, R207 ;  /* 0x00000001dad07824 */ /* 0x000fe200078e02cf */
[----:B------:R-:W-:Y:S01]  /*12a0*/  LOP3.LUT R2, R7, 0x7ffffffc, RZ, 0xc0, !PT ;  /* 0x7ffffffc07027812 */ /* 0x000fe200078ec0ff */
[----:B------:R-:W-:Y:S01]  /*12b0*/  IMAD.IADD R220, R16, 0x1, R15 ;  /* 0x0000000110dc7824 */ /* 0x000fe200078e020f */
[----:B------:R-:W-:-:S02]  /*12c0*/  LOP3.LUT R3, R4, R197, RZ, 0x3c, !PT ;  /* 0x000000c504037212 */ /* 0x000fc400078e3cff */
[----:B------:R-:W-:Y:S01]  /*12d0*/  SHF.R.S32.HI R215, RZ, 0x1f, R23 ;  /* 0x0000001fffd77819 */ /* 0x000fe20000011417 */
[----:B------:R-:W-:Y:S01]  /*12e0*/  IMAD.IADD R203, R219, 0x1, -R2 ;  /* 0x00000001dbcb7824 */ /* 0x000fe200078e0a02 */
[----:B------:R-:W-:Y:S02]  /*12f0*/  LOP3.LUT R199, R11, 0x180, RZ, 0xc0, !PT ;  /* 0x000001800bc77812 */ /* 0x000fe400078ec0ff */
[----:B------:R-:W-:Y:S02]  /*1300*/  SHF.R.S32.HI R226, RZ, 0x4, R13 ;  /* 0x00000004ffe27819 */ /* 0x000fe4000001140d */
[----:B------:R-:W-:Y:S02]  /*1310*/  SHF.R.S32.HI R225, RZ, 0x4, R225 ;  /* 0x00000004ffe17819 */ /* 0x000fe400000114e1 */
[----:B------:R-:W-:Y:S02]  /*1320*/  IADD3 R222, R16, R198, R3 ;  /* 0x000000c610de7210 */ /* 0x000fe40007ffe003 */
[----:B------:R-:W-:-:S07]  /*1330*/  IADD3 R218, R218, UR52, R207 ;  /* 0x00000034dada7c10 */ /* 0x000fce000fffe0cf */
.L_x_2410:
[----:B0-----:R-:W0:Y:S02]  /*1340*/  LDC.64 R210, c[0x0][0xc60] ;  /* 0x00031800ffd27b82 */ /* 0x001e240000000a00 */
[----:B0-----:R-:W-:-:S06]  /*1350*/  IMAD.WIDE R210, R191, 0x4, R210 ;  /* 0x00000004bfd27825 */ /* 0x001fcc00078e02d2 */
[----:B------:R-:W2:Y:S01]  /*1360*/  LDG.E R210, desc[UR54][R210.64] ;  /* 0x00000036d2d27981 */ /* 0x000ea2000c1e1900 */
[----:B------:R-:W-:Y:S05]  /*1370*/  YIELD ;  /* 0x0000000000007946 */ /* 0x000fea0003800000 */
[----:B------:R-:W-:Y:S01]  /*1380*/  ULDC.64 UR4, c[0x0][0xa28] ;  /* 0x00028a0000047ab9 */ /* 0x000fe20000000a00 */
[----:B------:R-:W-:Y:S01]  /*1390*/  ULDC.64 UR8, c[0x0][0xa18] ;  /* 0x0002860000087ab9 */ /* 0x000fe20000000a00 */
[----:B------:R-:W-:Y:S01]  /*13a0*/  ISETP.NE.U32.AND P1, PT, RZ, UR4, PT ;  /* 0x00000004ff007c0c */ /* 0x000fe2000bf25070 */
[----:B------:R-:W-:Y:S01]  /*13b0*/  ULDC.64 UR6, c[0x0][0xa08] ;  /* 0x0002820000067ab9 */ /* 0x000fe20000000a00 */
[----:B-1-345:R-:W-:Y:S01]  /*13c0*/  IMAD.MOV.U32 R9, RZ, RZ, RZ ;  /* 0x000000ffff097224 */ /* 0x03afe200078e00ff */
[----:B------:R-:W-:-:S02]  /*13d0*/  ISETP.NE.U32.AND P0, PT, RZ, UR6, PT ;  /* 0x00000006ff007c0c */ /* 0x000fc4000bf05070 */
[----:B------:R-:W-:Y:S02]  /*13e0*/  ISETP.NE.AND.EX P1, PT, RZ, UR5, PT, P1 ;  /* 0x00000005ff007c0c */ /* 0x000fe4000bf25310 */
[----:B------:R-:W-:Y:S02]  /*13f0*/  ISETP.NE.AND.EX P0, PT, RZ, UR7, PT, P0 ;  /* 0x00000007ff007c0c */ /* 0x000fe4000bf05300 */
[----:B------:R-:W-:Y:S02]  /*1400*/  MOV R27, RZ ;  /* 0x000000ff001b7202 */ /* 0x000fe40000000f00 */
[----:B--2---:R-:W-:Y:S01]  /*1410*/  SHF.R.S32.HI R214, RZ, 0x1f, R210 ;  /* 0x0000001fffd67819 */ /* 0x004fe200000114d2 */
[----:B------:R-:W-:-:S06]  /*1420*/  IMAD.SHL.U32 R212, R210, 0x4, RZ ;  /* 0x00000004d2d47824 */ /* 0x000fcc00078e00ff */
[C---:B------:R-:W-:Y:S02]  /*1430*/  @P1 LEA R2, P2, R210.reuse, UR4, 0x2 ;  /* 0x00000004d2021c11 */ /* 0x040fe4000f8410ff */
[C-C-:B------:R-:W-:Y:S02]  /*1440*/  SHF.L.U64.HI R213, R210.reuse, 0x2, R214.reuse ;  /* 0x00000002d2d57819 */ /* 0x140fe400000102d6 */
[----:B------:R-:W-:Y:S02]  /*1450*/  @P1 LEA.HI.X R3, R210, UR5, R214, 0x2, P2 ;  /* 0x00000005d2031c11 */ /* 0x000fe400090f14d6 */
[----:B------:R-:W-:Y:S01]  /*1460*/  ISETP.NE.U32.AND P2, PT, RZ, UR8, PT ;  /* 0x00000008ff007c0c */ /* 0x000fe2000bf45070 */
[----:B------:R-:W-:Y:S01]  /*1470*/  ULDC UR4, c[0x0][0x288] ;  /* 0x0000a20000047ab9 */ /* 0x000fe20000000800 */
[----:B------:R-:W-:Y:S01]  /*1480*/  IADD3 R6, P3, R212, UR6, RZ ;  /* 0x00000006d4067c10 */ /* 0x000fe2000ff7e0ff */
[----:B------:R0:W5:Y:S01]  /*1490*/  @P1 LDG.E R9, desc[UR54][R2.64] ;  /* 0x0000003602091981 */ /* 0x000162000c1e1900 */
[----:B------:R-:W-:Y:S01]  /*14a0*/  ISETP.NE.AND.EX P2, PT, RZ, UR9, PT, P2 ;  /* 0x00000009ff007c0c */ /* 0x000fe2000bf45320 */
[----:B------:R-:W-:Y:S01]  /*14b0*/  IMAD.U32 R191, RZ, RZ, UR4 ;  /* 0x00000004ffbf7e24 */ /* 0x000fe2000f8e00ff */
[----:B------:R-:W-:Y:S01]  /*14c0*/  IADD3.X R7, R213, UR7, RZ, P3, !PT ;  /* 0x00000007d5077c10 */ /* 0x000fe20009ffe4ff */
[----:B------:R-:W-:-:S04]  /*14d0*/  ULDC.64 UR4, c[0x0][0x3f8] ;  /* 0x0000fe0000047ab9 */ /* 0x000fc80000000a00 */
[----:B------:R1:W5:Y:S06]  /*14e0*/  @P0 LDG.E R27, desc[UR54][R6.64] ;  /* 0x00000036061b0981 */ /* 0x00036c000c1e1900 */
        /* <DEDUP_REMOVED lines=10> */
[----:B0-----:R-:W-:Y:S02]  /*1590*/  IMAD.U32 R2, RZ, RZ, UR5 ;  /* 0x00000005ff027e24 */ /* 0x001fe4000f8e00ff */
[----:B------:R-:W-:Y:S02]  /*15a0*/  IMAD.U32 R26, RZ, RZ, UR4 ;  /* 0x00000004ff1a7e24 */ /* 0x000fe4000f8e00ff */
[----:B------:R-:W-:Y:S01]  /*15b0*/  IMAD.MOV.U32 R25, RZ, RZ, R210 ;  /* 0x000000ffff197224 */ /* 0x000fe200078e00d2 */
        /* <DEDUP_REMOVED lines=10> */
.L_x_2205:
        /* <DEDUP_REMOVED lines=10> */
.L_x_2206:
[----:B------:R-:W-:Y:S05]  /*1700*/  @!P0 BRA `(.L_x_2207) ;  /* 0x00000000000c8947 */ /* 0x000fea0003800000 */
[----:B------:R-:W2:Y:S04]  /*1710*/  LDG.E R3, desc[UR54][R6.64] ;  /* 0x0000003606037981 */ /* 0x000ea8000c1e1900 */
[----:B------:R-:W2:Y:S02]  /*1720*/  LDG.E R26, desc[UR54][R6.64+0x4] ;  /* 0x00000436061a7981 */ /* 0x000ea4000c1e1900 */
[----:B--2---:R-:W-:-:S07]  /*1730*/  IMAD.IADD R26, R26, 0x1, -R3 ;  /* 0x000000011a1a7824 */ /* 0x004fce00078e0a03 */
.L_x_2207:
        /* <DEDUP_REMOVED lines=8> */
[----:B------:R-:W2:Y:S01]  /*17c0*/  @P0 LDG.E R3, desc[UR54][R4.64+0x4] ;  /* 0x0000043604030981 */ /* 0x000ea2000c1e1900 */
[----:B------:R-:W-:Y:S01]  /*17d0*/  ISETP.NE.U32.AND P1, PT, RZ, UR4, PT ;  /* 0x00000004ff007c0c */ /* 0x000fe2000bf25070 */
[----:B------:R-:W-:-:S03]  /*17e0*/  IMAD.MOV.U32 R143, RZ, RZ, R26 ;  /* 0x000000ffff8f7224 */ /* 0x000fc600078e001a */
[----:B------:R-:W-:-:S13]  /*17f0*/  ISETP.NE.AND.EX P1, PT, RZ, UR5, PT, P1 ;  /* 0x00000005ff007c0c */ /* 0x000fda000bf25310 */
[----:B------:R-:W-:-:S04]  /*1800*/  @P1 IADD3 R6, P2, R212, UR4, RZ ;  /* 0x00000004d4061c10 */ /* 0x000fc8000ff5e0ff */
[----:B------:R-:W-:-:S05]  /*1810*/  @P1 IADD3.X R7, R213, UR5, RZ, P2, !PT ;  /* 0x00000005d5071c10 */ /* 0x000fca00097fe4ff */
[----:B------:R0:W5:Y:S01]  /*1820*/  @P1 LDG.E R143, desc[UR54][R6.64] ;  /* 0x00000036068f1981 */ /* 0x000162000c1e1900 */
[----:B--2---:R-:W-:Y:S01]  /*1830*/  @P0 IMAD.IADD R2, R3, 0x1, -R0 ;  /* 0x0000000103020824 */ /* 0x004fe200078e0a00 */
[----:B------:R-:W-:-:S04]  /*1840*/  LEA R3, R189, 0x11f, 0x7 ;  /* 0x0000011fbd037811 */ /* 0x000fc800078e38ff */
[----:B------:R-:W-:-:S04]  /*1850*/  IADD3 R202, R9, R2, RZ ;  /* 0x0000000209ca7210 */ /* 0x000fc80007ffe0ff */
[C---:B------:R-:W-:Y:S01]  /*1860*/  IADD3 R3, R202.reuse, R3, -R191 ;  /* 0x00000003ca037210 */ /* 0x040fe20007ffe8bf */
[----:B------:R-:W-:-:S04]  /*1870*/  VIADD R0, R202, 0x9f ;  /* 0x0000009fca007836 */ /* 0x000fc80000000000 */
[----:B------:R-:W-:-:S04]  /*1880*/  IMAD.HI R0, R0, 0x66666667, RZ ;  /* 0x6666666700007827 */ /* 0x000fc800078e02ff */
[----:B------:R-:W-:Y:S01]  /*1890*/  IMAD.HI R3, R3, 0x66666667, RZ ;  /* 0x6666666703037827 */ /* 0x000fe200078e02ff */
[----:B------:R-:W-:-:S04]  /*18a0*/  SHF.R.U32.HI R157, RZ, 0x1f, R0 ;  /* 0x0000001fff9d7819 */ /* 0x000fc80000011600 */
[----:B------:R-:W-:Y:S02]  /*18b0*/  SHF.R.U32.HI R4, RZ, 0x1f, R3 ;  /* 0x0000001fff047819 */ /* 0x000fe40000011603 */
[----:B------:R-:W-:Y:S01]  /*18c0*/  LEA.HI.SX32 R157, R0, R157, 0x1a ;  /* 0x0000009d009d7211 */ /* 0x000fe200078fd2ff */
[----:B------:R-:W-:Y:S01]  /*18d0*/  IMAD.MOV R0, RZ, RZ, -R9 ;  /* 0x000000ffff007224 */ /* 0x000fe200078e0a09 */
[----:B------:R-:W-:-:S04]  /*18e0*/  LEA.HI.SX32 R4, R3, R4, 0x1a ;  /* 0x0000000403047211 */ /* 0x000fc800078fd2ff */
[----:B------:R-:W-:-:S05]  /*18f0*/  VIMNMX R4, R157, R4, PT ;  /* 0x000000049d047248 */ /* 0x000fca0003fe0100 */
[----:B------:R-:W-:Y:S01]  /*1900*/  IMAD R3, R4, 0xa0, -R9 ;  /* 0x000000a004037824 */ /* 0x000fe200078e0a09 */
[----:B------:R-:W-:-:S04]  /*1910*/  VIMNMX R4, RZ, R0, !PT ;  /* 0x00000000ff047248 */ /* 0x000fc80007fe0100 */
        /* <DEDUP_REMOVED lines=19> */
[----:B------:R-:W-:Y:S01]  /*1a50*/  MOV R4, UR4 ;  /* 0x0000000400047c02 */ /* 0x000fe20008000f00 */
[----:B------:R0:W1:Y:S01]  /*1a60*/  LDC.64 R14, c[0x4][R0] ;  /* 0x01000000000e7b82 */ /* 0x0000620000000a00 */
[----:B------:R-:W-:Y:S01]  /*1a70*/  IMAD.U32 R5, RZ, RZ, UR5 ;  /* 0x00000005ff057e24 */ /* 0x000fe2000f8e00ff */
[----:B------:R-:W-:Y:S01]  /*1a80*/  ULDC.64 UR4, c[0x4][0xa8] ;  /* 0x01002a0000047ab9 */ /* 0x000fe20000000a00 */
[----:B------:R-:W-:Y:S01]  /*1a90*/  IMAD.U32 R10, RZ, RZ, UR6 ;  /* 0x00000006ff0a7e24 */ /* 0x000fe2000f8e00ff */
[----:B------:R-:W-:Y:S01]  /*1aa0*/  MOV R8, 0x70 ;  /* 0x0000007000087802 */ /* 0x000fe20000000f00 */
[----:B------:R-:W-:Y:S02]  /*1ab0*/  IMAD.U32 R6, RZ, RZ, UR4 ;  /* 0x00000004ff067e24 */ /* 0x000fe4000f8e00ff */
[----:B------:R-:W-:-:S02]  /*1ac0*/  IMAD.U32 R7, RZ, RZ, UR5 ;  /* 0x00000005ff077e24 */ /* 0x000fc4000f8e00ff */
[----:B------:R-:W-:Y:S02]  /*1ad0*/  IMAD.U32 R11, RZ, RZ, UR7 ;  /* 0x00000007ff0b7e24 */ /* 0x000fe4000f8e00ff */
[----:B------:R-:W-:Y:S02]  /*1ae0*/  IMAD.MOV.U32 R12, RZ, RZ, 0x1 ;  /* 0x00000001ff0c7424 */ /* 0x000fe400078e00ff */
[----:B0-----:R-:W-:-:S07]  /*1af0*/  IMAD.MOV.U32 R13, RZ, RZ, RZ ;  /* 0x000000ffff0d7224 */ /* 0x001fce00078e00ff */
[----:B------:R-:W-:-:S07]  /*1b00*/  LEPC R20, `(.L_x_2210) ;  /* 0x000000001014794e */ /* 0x000fce0000000000 */
[----:B-1---5:R-:W-:Y:S05]  /*1b10*/  CALL.ABS.NOINC R14 ;  /* 0x000000000e007343 */ /* 0x022fea0003c00000 */
.L_x_2210:
[----:B------:R-:W-:Y:S05]  /*1b20*/  BSYNC B6 ;  /* 0x0000000000067941 */ /* 0x000fea0003800000 */
.L_x_2209:
        /* <DEDUP_REMOVED lines=11> */
[----:B------:R-:W-:Y:S01]  /*1be0*/  MOV R6, UR6 ;  /* 0x0000000600067c02 */ /* 0x000fe20008000f00 */
[----:B------:R-:W-:Y:S01]  /*1bf0*/  IMAD.U32 R7, RZ, RZ, UR7 ;  /* 0x00000007ff077e24 */ /* 0x000fe2000f8e00ff */
[----:B------:R-:W-:Y:S01]  /*1c00*/  MOV R13, RZ ;  /* 0x000000ff000d7202 */ /* 0x000fe20000000f00 */
[----:B------:R-:W-:-:S02]  /*1c10*/  IMAD.U32 R10, RZ, RZ, UR4 ;  /* 0x00000004ff0a7e24 */ /* 0x000fc4000f8e00ff */
[----:B------:R-:W-:Y:S02]  /*1c20*/  IMAD.U32 R11, RZ, RZ, UR5 ;  /* 0x00000005ff0b7e24 */ /* 0x000fe4000f8e00ff */
[----:B------:R-:W-:Y:S02]  /*1c30*/  IMAD.MOV.U32 R8, RZ, RZ, 0x70 ;  /* 0x00000070ff087424 */ /* 0x000fe400078e00ff */
[----:B0-----:R-:W-:-:S07]  /*1c40*/  IMAD.MOV.U32 R12, RZ, RZ, 0x1 ;  /* 0x00000001ff0c7424 */ /* 0x001fce00078e00ff */
[----:B------:R-:W-:-:S07]  /*1c50*/  LEPC R20, `(.L_x_2212) ;  /* 0x000000001014794e */ /* 0x000fce0000000000 */
[----:B-1---5:R-:W-:Y:S05]  /*1c60*/  CALL.ABS.NOINC R14 ;  /* 0x000000000e007343 */ /* 0x022fea0003c00000 */
.L_x_2212:
[----:B------:R-:W-:Y:S05]  /*1c70*/  BSYNC B6 ;  /* 0x0000000000067941 */ /* 0x000fea0003800000 */
.L_x_2211:
[----:B------:R-:W-:Y:S01]  /*1c80*/  ULDC.64 UR4, c[0x0][0x9f8] ;  /* 0x00027e0000047ab9 */ /* 0x000fe20000000a00 */
[----:B------:R-:W0:Y:S01]  /*1c90*/  S2R R21, SR_TID.X ;  /* 0x0000000000157919 */ /* 0x000e220000002100 */
[----:B------:R-:W-:Y:S01]  /*1ca0*/  ISETP.NE.U32.AND P0, PT, RZ, UR4, PT ;  /* 0x00000004ff007c0c */ /* 0x000fe2000bf05070 */
[----:B------:R-:W1:Y:S08]  /*1cb0*/  LDC R0, c[0x0][0x428] ;  /* 0x00010a00ff007b82 */ /* 0x000e700000000800 */
[----:B------:R-:W2:Y:S01]  /*1cc0*/  LDC.64 R112, c[0x0][0x2f0] ;  /* 0x0000bc00ff707b82 */ /* 0x000ea20000000a00 */
[----:B------:R-:W-:Y:S01]  /*1cd0*/  ISETP.NE.AND.EX P0, PT, RZ, UR5, PT, P0 ;  /* 0x00000005ff007c0c */ /* 0x000fe2000bf05300 */
[----:B------:R-:W-:Y:S01]  /*1ce0*/  IMAD.IADD R98, R27, 0x1, R26 ;  /* 0x000000011b627824 */ /* 0x000fe200078e021a */
[----:B------:R-:W-:Y:S01]  /*1cf0*/  ULDC.64 UR6, c[0x0][0xa08] ;  /* 0x0002820000067ab9 */ /* 0x000fe20000000a00 */
[----:B------:R-:W-:-:S02]  /*1d00*/  IMAD.MOV.U32 R7, RZ, RZ, R190 ;  /* 0x000000ffff077224 */ /* 0x000fc400078e00be */
[----:B------:R-:W-:Y:S02]  /*1d10*/  IMAD.MOV.U32 R8, RZ, RZ, R18 ;  /* 0x000000ffff087224 */ /* 0x000fe400078e0012 */
[----:B------:R-:W3:Y:S06]  /*1d20*/  LDC R97, c[0x0][0x3d4] ;  /* 0x0000f500ff617b82 */ /* 0x000eec0000000800 */
[----:B------:R-:W-:Y:S02]  /*1d30*/  @P0 IADD3 R4, P1, R212, UR4, RZ ;  /* 0x00000004d4040c10 */ /* 0x000fe4000ff3e0ff */
[----:B------:R-:W4:Y:S02]  /*1d40*/  LDC.64 R106, c[0x0][0x3d8] ;  /* 0x0000f600ff6a7b82 */ /* 0x000f240000000a00 */
[----:B------:R-:W-:Y:S01]  /*1d50*/  @P0 IADD3.X R5, R213, UR5, RZ, P1, !PT ;  /* 0x00000005d5050c10 */ /* 0x000fe20008ffe4ff */
[----:B------:R-:W-:-:S04]  /*1d60*/  ULDC.64 UR4, c[0x0][0x2f8] ;  /* 0x0000be0000047ab9 */ /* 0x000fc80000000a00 */
[----:B------:R2:W4:Y:S01]  /*1d70*/  @P0 LDG.E R25, desc[UR54][R4.64] ;  /* 0x0000003604190981 */ /* 0x000522000c1e1900 */
[----:B0-----:R-:W-:Y:S01]  /*1d80*/  SHF.R.U32.HI R28, RZ, 0x7, R21 ;  /* 0x00000007ff1c7819 */ /* 0x001fe20000011615 */
[----:B------:R-:W0:Y:S01]  /*1d90*/  LDC.64 R100, c[0x0][0x3e8] ;  /* 0x0000fa00ff647b82 */ /* 0x000e220000000a00 */
[----:B-1----:R-:W-:Y:S01]  /*1da0*/  ISETP.NE.AND P0, PT, R0, 0x1, PT ;  /* 0x000000010000780c */ /* 0x002fe20003f05270 */
[----:B------:R-:W4:Y:S01]  /*1db0*/  LDL.LU R21, [R1+0x20] ;  /* 0x0000200001157983 */ /* 0x000f220000300800 */
[----:B------:R-:W-:-:S05]  /*1dc0*/  SHF.R.S32.HI R26, RZ, 0x1f, R98 ;  /* 0x0000001fff1a7819 */ /* 0x000fca0000011462 */
[-C--:B--2---:R-:W-:Y:S02]  /*1dd0*/  IMAD R6, R26, R112.reuse, RZ ;  /* 0x000000701a067224 */ /* 0x084fe400078e02ff */
[----:B------:R-:W-:-:S04]  /*1de0*/  IMAD.WIDE.U32 R4, R98, R112, RZ ;  /* 0x0000007062047225 */ /* 0x000fc800078e00ff */
[----:B------:R-:W1:Y:S08]  /*1df0*/  @P0 LDC R3, c[0x0][0x42c] ;  /* 0x00010b00ff030b82 */ /* 0x000e700000000800 */
[----:B------:R-:W2:Y:S01]  /*1e00*/  @P0 LDC R9, c[0x0][0x430] ;  /* 0x00010c00ff090b82 */ /* 0x000ea20000000800 */
[----:B-1----:R-:W-:-:S04]  /*1e10*/  @P0 IMAD.HI.U32 R0, R190, R3, RZ ;  /* 0x00000003be000227 */ /* 0x002fc800078e00ff */
[----:B------:R-:W-:Y:S01]  /*1e20*/  IMAD R3, R98, R113, R6 ;  /* 0x0000007162037224 */ /* 0x000fe200078e0206 */
[----:B--2---:R-:W-:-:S03]  /*1e30*/  @P0 SHF.R.U32.HI R7, RZ, R9, R0 ;  /* 0x00000009ff070219 */ /* 0x004fc60000011600 */
[----:B------:R-:W-:Y:S01]  /*1e40*/  IMAD.IADD R5, R5, 0x1, R3 ;  /* 0x0000000105057824 */ /* 0x000fe200078e0203 */
[----:B------:R-:W-:Y:S02]  /*1e50*/  ISETP.NE.U32.AND P0, PT, RZ, UR6, PT ;  /* 0x00000006ff007c0c */ /* 0x000fe4000bf05070 */
[----:B------:R-:W-:Y:S01]  /*1e60*/  SHF.R.S32.HI R10, RZ, 0x1f, R7 ;  /* 0x0000001fff0a7819 */ /* 0x000fe20000011407 */
[----:B------:R-:W-:Y:S01]  /*1e70*/  IMAD.WIDE.U32 R4, R7, UR4, R4 ;  /* 0x0000000407047c25 */ /* 0x000fe2000f8e0004 */
[----:B------:R-:W-:Y:S02]  /*1e80*/  ISETP.NE.AND.EX P0, PT, RZ, UR7, PT, P0 ;  /* 0x00000007ff007c0c */ /* 0x000fe4000bf05300 */
[----:B------:R-:W-:Y:S01]  /*1e90*/  ISETP.NE.AND P6, PT, R28, 0x1, PT ;  /* 0x000000011c00780c */ /* 0x000fe20003fc5270 */
[----:B------:R-:W-:Y:S01]  /*1ea0*/  IMAD R0, R10, UR4, RZ ;  /* 0x000000040a007c24 */ /* 0x000fe2000f8e02ff */
[----:B------:R-:W-:-:S03]  /*1eb0*/  SHF.R.S32.HI R9, RZ, 0x1f, R18 ;  /* 0x0000001fff097819 */ /* 0x000fc60000011412 */
[----:B------:R-:W-:Y:S01]  /*1ec0*/  IMAD R3, R7, UR5, R0 ;  /* 0x0000000507037c24 */ /* 0x000fe2000f8e0200 */
[----:B------:R-:W-:-:S03]  /*1ed0*/  ULDC.64 UR4, c[0x0][0x300] ;  /* 0x0000c00000047ab9 */ /* 0x000fc60000000a00 */
[----:B------:R-:W-:Y:S02]  /*1ee0*/  IMAD.IADD R5, R5, 0x1, R3 ;  /* 0x0000000105057824 */ /* 0x000fe400078e0203 */
[----:B------:R-:W-:-:S04]  /*1ef0*/  IMAD R6, R215, R112, RZ ;  /* 0x00000070d7067224 */ /* 0x000fc800078e02ff */
[----:B------:R-:W-:Y:S01]  /*1f00*/  IMAD R11, R23, R113, R6 ;  /* 0x00000071170b7224 */ /* 0x000fe200078e0206 */
[-C--:B---3--:R-:W-:Y:S01]  /*1f10*/  ISETP.GE.AND P3, PT, R193, R97.reuse, PT ;  /* 0x00000061c100720c */ /* 0x088fe20003f66270 */
[----:B----4-:R-:W-:Y:S01]  /*1f20*/  IMAD.WIDE.U32 R108, R23, R106, R8 ;  /* 0x0000006a176c7225 */ /* 0x010fe200078e0008 */
[----:B------:R-:W-:-:S03]  /*1f30*/  ISETP.GE.AND P5, PT, R195, R97, PT ;  /* 0x00000061c300720c */ /* 0x000fc60003fa6270 */
[----:B0-----:R-:W-:-:S04]  /*1f40*/  IMAD.WIDE.U32 R102, R23, R100, R8 ;  /* 0x0000006417667225 */ /* 0x001fc800078e0008 */
[----:B------:R-:W-:-:S04]  /*1f50*/  IMAD R14, R215, R106, RZ ;  /* 0x0000006ad70e7224 */ /* 0x000fc800078e02ff */
[----:B------:R-:W-:-:S04]  /*1f60*/  IMAD R13, R23, R107, R14 ;  /* 0x0000006b170d7224 */ /* 0x000fc800078e020e */
[----:B------:R-:W-:Y:S02]  /*1f70*/  IMAD.IADD R109, R13, 0x1, R109 ;  /* 0x000000010d6d7824 */ /* 0x000fe400078e026d */
[----:B------:R-:W-:Y:S01]  /*1f80*/  IMAD.MOV.U32 R120, RZ, RZ, 0x40 ;  /* 0x00000040ff787424 */ /* 0x000fe200078e00ff */
[C---:B------:R-:W-:Y:S01]  /*1f90*/  SHF.L.U64.HI R127, R112.reuse, 0x7, R113 ;  /* 0x00000007707f7819 */ /* 0x040fe20000010271 */
[----:B------:R-:W-:Y:S02]  /*1fa0*/  IMAD.SHL.U32 R128, R112, 0x80, RZ ;  /* 0x0000008070807824 */ /* 0x000fe400078e00ff */
[----:B-----5:R-:W-:-:S04]  /*1fb0*/  IMAD.WIDE.U32 R108, R143, R106, R108 ;  /* 0x0000006a8f6c7225 */ /* 0x020fc800078e006c */
[----:B------:R-:W-:Y:S02]  /*1fc0*/  IMAD.MOV.U32 R119, RZ, RZ, 0x20 ;  /* 0x00000020ff777424 */ /* 0x000fe400078e00ff */
[----:B------:R-:W-:Y:S01]  /*1fd0*/  IMAD R123, R107, 0xa0, RZ ;  /* 0x000000a06b7b7824 */ /* 0x000fe200078e02ff */
[----:B------:R-:W-:Y:S01]  /*1fe0*/  SHF.R.S32.HI R144, RZ, 0x1f, R216 ;  /* 0x0000001fff907819 */ /* 0x000fe200000114d8 */
[----:B------:R-:W-:Y:S02]  /*1ff0*/  VIADD R156, R28, 0x8 ;  /* 0x000000081c9c7836 */ /* 0x000fe40000000000 */
[----:B------:R-:W-:Y:S01]  /*2000*/  IMAD.SHL.U32 R118, R97, 0x2, RZ ;  /* 0x0000000261767824 */ /* 0x000fe200078e00ff */
[----:B------:R-:W-:Y:S02]  /*2010*/  SHF.R.S32.HI R0, RZ, 0x1f, R25 ;  /* 0x0000001fff007819 */ /* 0x000fe40000011419 */
[----:B------:R-:W-:Y:S02]  /*2020*/  SEL R15, R25, RZ, !P0 ;  /* 0x000000ff190f7207 */ /* 0x000fe40004000000 */
[----:B------:R-:W-:-:S05]  /*2030*/  SEL R20, R0, RZ, !P0 ;  /* 0x000000ff00147207 */ /* 0x000fca0004000000 */
[----:B------:R-:W-:Y:S02]  /*2040*/  IMAD R0, R20, UR4, RZ ;  /* 0x0000000414007c24 */ /* 0x000fe4000f8e02ff */
[----:B------:R-:W-:-:S04]  /*2050*/  IMAD.WIDE.U32 R116, R15, UR4, R4 ;  /* 0x000000040f747c25 */ /* 0x000fc8000f8e0004 */
[----:B------:R-:W-:Y:S01]  /*2060*/  IMAD R3, R15, UR5, R0 ;  /* 0x000000050f037c24 */ /* 0x000fe2000f8e0200 */
[----:B------:R-:W-:Y:S05]  /*2070*/  @!P6 WARPSYNC.ALL ;  /* 0x000000000000e948 */ /* 0x000fea0003800000 */
[----:B------:R-:W-:Y:S01]  /*2080*/  IMAD.WIDE.U32 R4, R23, R112, R8 ;  /* 0x0000007017047225 */ /* 0x000fe200078e0008 */
[----:B------:R-:W-:Y:S01]  /*2090*/  ULDC.64 UR4, c[0x0][0x320] ;  /* 0x0000c80000047ab9 */ /* 0x000fe20000000a00 */
[----:B------:R-:W-:Y:S02]  /*20a0*/  IADD3 R0, R117, R3, RZ ;  /* 0x0000000375007210 */ /* 0x000fe40007ffe0ff */
[----:B------:R-:W-:Y:S01]  /*20b0*/  IMAD R6, R10, UR4, RZ ;  /* 0x000000040a067c24 */ /* 0x000fe2000f8e02ff */
[----:B------:R-:W-:Y:S01]  /*20c0*/  @!P6 BAR.SYNC.DEFER_BLOCKING 0x9, 0x100 ;  /* 0x024400000000eb1d */ /* 0x000fe20000010000 */
[----:B------:R-:W-:-:S02]  /*20d0*/  IADD3 R3, P0, R116, R4, RZ ;  /* 0x0000000474037210 */ /* 0x000fc40007f1e0ff */
[C---:B------:R-:W-:Y:S02]  /*20e0*/  IMAD R115, R7.reuse, UR5, R6 ;  /* 0x0000000507737c24 */ /* 0x040fe4000f8e0206 */
[----:B------:R-:W-:Y:S01]  /*20f0*/  IADD3.X R4, R0, R5, R11, P0, !PT ;  /* 0x0000000500047210 */ /* 0x000fe200007fe40b */
[----:B------:R-:W-:Y:S01]  /*2100*/  IMAD.WIDE.U32 R6, R7, UR4, R8 ;  /* 0x0000000407067c25 */ /* 0x000fe2000f8e0008 */
[----:B------:R-:W-:-:S03]  /*2110*/  ULDC UR4, c[0x0][0x2e4] ;  /* 0x0000b90000047ab9 */ /* 0x000fc60000000800 */
[----:B------:R-:W-:Y:S01]  /*2120*/  VIADD R5, R18, 0x80 ;  /* 0x0000008012057836 */ /* 0x000fe20000000000 */
[----:B------:R-:W-:-:S04]  /*2130*/  ISETP.GE.AND P1, PT, R193, UR4, PT ;  /* 0x00000004c1007c0c */ /* 0x000fc8000bf26270 */
[----:B------:R-:W-:Y:S02]  /*2140*/  ISETP.GE.AND P2, PT, R5, UR4, PT ;  /* 0x0000000405007c0c */ /* 0x000fe4000bf46270 */
[----:B------:R-:W-:Y:S02]  /*2150*/  SEL R5, RZ, 0xffffffff, P1 ;  /* 0xffffffffff057807 */ /* 0x000fe40000800000 */
[C---:B------:R-:W-:Y:S01]  /*2160*/  ISETP.GE.AND P0, PT, R18.reuse, UR4, PT ;  /* 0x0000000412007c0c */ /* 0x040fe2000bf06270 */
[C---:B------:R-:W-:Y:S02]  /*2170*/  VIADD R10, R18.reuse, 0xa0 ;  /* 0x000000a0120a7836 */ /* 0x040fe40000000000 */
[----:B------:R-:W-:Y:S01]  /*2180*/  IMAD.SHL.U32 R11, R5, 0x2, RZ ;  /* 0x00000002050b7824 */ /* 0x000fe200078e00ff */
[----:B------:R-:W-:Y:S01]  /*2190*/  IADD3 R5, R18, 0x60, RZ ;  /* 0x0000006012057810 */ /* 0x000fe20007ffe0ff */
[----:B------:R-:W-:Y:S01]  /*21a0*/  IMAD.MOV.U32 R114, RZ, RZ, R6 ;  /* 0x000000ffff727224 */ /* 0x000fe200078e0006 */
[----:B------:R-:W-:Y:S01]  /*21b0*/  SEL R6, RZ, 0x1, P0 ;  /* 0x00000001ff067807 */ /* 0x000fe20000000000 */
[----:B------:R-:W-:Y:S01]  /*21c0*/  IMAD.IADD R115, R7, 0x1, R115 ;  /* 0x0000000107737824 */ /* 0x000fe200078e0273 */
[----:B------:R-:W-:-:S02]  /*21d0*/  ISETP.GE.AND P0, PT, R195, UR4, PT ;  /* 0x00000004c3007c0c */ /* 0x000fc4000bf06270 */
[----:B------:R-:W-:Y:S02]  /*21e0*/  ISETP.GE.AND P1, PT, R5, UR4, PT ;  /* 0x0000000405007c0c */ /* 0x000fe4000bf26270 */
[----:B------:R-:W-:Y:S01]  /*21f0*/  ISETP.GE.AND P4, PT, R10, UR4, PT ;  /* 0x000000040a007c0c */ /* 0x000fe2000bf86270 */
[----:B------:R-:W-:Y:S01]  /*2200*/  ULDC.64 UR4, c[0x0][0x328] ;  /* 0x0000ca0000047ab9 */ /* 0x000fe20000000a00 */
[--C-:B------:R-:W-:Y:S02]  /*2210*/  SHF.R.S32.HI R7, RZ, 0x1f, R19.reuse ;  /* 0x0000001fff077819 */ /* 0x100fe40000011413 */
[----:B------:R-:W-:Y:S01]  /*2220*/  LOP3.LUT R10, R11, 0x2, R6, 0xe2, !PT ;  /* 0x000000020b0a7812 */ /* 0x000fe200078ee206 */
[----:B------:R-:W-:Y:S01]  /*2230*/  IMAD.MOV.U32 R6, RZ, RZ, R19 ;  /* 0x000000ffff067224 */ /* 0x000fe200078e0013 */
[----:B------:R-:W-:Y:S02]  /*2240*/  SEL R11, RZ, 0x4, P0 ;  /* 0x00000004ff0b7807 */ /* 0x000fe40000000000 */
[----:B------:R-:W-:-:S02]  /*2250*/  SEL R12, RZ, 0x8, P1 ;  /* 0x00000008ff0c7807 */ /* 0x000fc40000800000 */
[----:B------:R-:W-:Y:S01]  /*2260*/  ISETP.GE.AND P0, PT, R18, R97, PT ;  /* 0x000000611200720c */ /* 0x000fe20003f06270 */
[----:B------:R-:W-:Y:S01]  /*2270*/  IMAD.WIDE.U32 R110, R23, R106, R6 ;  /* 0x0000006a176e7225 */ /* 0x000fe200078e0006 */
[----:B------:R-:W-:-:S03]  /*2280*/  LOP3.LUT R10, R12, R10, R11, 0xfe, !PT ;  /* 0x0000000a0c0a7212 */ /* 0x000fc600078efe0b */
[-C--:B------:R-:W-:Y:S01]  /*2290*/  IMAD.WIDE.U32 R104, R23, R100.reuse, R6 ;  /* 0x0000006417687225 */ /* 0x080fe200078e0006 */
[C---:B------:R-:W-:Y:S02]  /*22a0*/  SEL R6, R97.reuse, RZ, P3 ;  /* 0x000000ff61067207 */ /* 0x040fe40001800000 */
[----:B------:R-:W-:Y:S02]  /*22b0*/  SEL R11, RZ, 0x10, P2 ;  /* 0x00000010ff0b7807 */ /* 0x000fe40001000000 */
[----:B------:R-:W-:Y:S01]  /*22c0*/  SEL R7, R97, RZ, P0 ;  /* 0x000000ff61077207 */ /* 0x000fe20000000000 */
[----:B------:R-:W-:Y:S01]  /*22d0*/  IMAD.IADD R8, R193, 0x1, R6 ;  /* 0x00000001c1087824 */ /* 0x000fe200078e0206 */
[----:B------:R-:W-:Y:S01]  /*22e0*/  LOP3.LUT R33, R10, R11, RZ, 0xfc, !PT ;  /* 0x0000000b0a217212 */ /* 0x000fe200078efcff */
[----:B------:R-:W-:Y:S01]  /*22f0*/  IMAD R10, R215, R100, RZ ;  /* 0x00000064d70a7224 */ /* 0x000fe200078e02ff */
[----:B------:R-:W-:Y:S01]  /*2300*/  IADD3 R7, R18, R7, RZ ;  /* 0x0000000712077210 */ /* 0x000fe20007ffe0ff */
[----:B------:R-:W-:Y:S01]  /*2310*/  IMAD R12, R20, UR4, RZ ;  /* 0x00000004140c7c24 */ /* 0x000fe2000f8e02ff */
[----:B------:R-:W-:Y:S01]  /*2320*/  SHF.R.S32.HI R9, RZ, 0x1f, R8 ;  /* 0x0000001fff097819 */ /* 0x000fe20000011408 */
[----:B------:R-:W-:Y:S01]  /*2330*/  IMAD R11, R23, R101, R10 ;  /* 0x00000065170b7224 */ /* 0x000fe200078e020a */
[----:B------:R-:W-:-:S02]  /*2340*/  SHF.R.S32.HI R6, RZ, 0x1f, R7 ;  /* 0x0000001fff067819 */ /* 0x000fc40000011407 */
[----:B------:R-:W-:Y:S02]  /*2350*/  SEL R10, R97, RZ, P5 ;  /* 0x000000ff610a7207 */ /* 0x000fe40002800000 */
[CC--:B------:R-:W-:Y:S01]  /*2360*/  LEA.HI R20, R6.reuse, R7.reuse, RZ, 0x4 ;  /* 0x0000000706147211 */ /* 0x0c0fe200078f20ff */
[----:B------:R-:W-:Y:S01]  /*2370*/  IMAD R31, R15, UR5, R12 ;  /* 0x000000050f1f7c24 */ /* 0x000fe2000f8e020c */
[----:B------:R-:W-:Y:S02]  /*2380*/  LEA.HI R7, R6, R7, RZ, 0x6 ;  /* 0x0000000706077211 */ /* 0x000fe400078f30ff */
[-C--:B------:R-:W-:Y:S01]  /*2390*/  LEA.HI R25, R9, R8.reuse, RZ, 0x4 ;  /* 0x0000000809197211 */ /* 0x080fe200078f20ff */
[----:B------:R-:W-:Y:S01]  /*23a0*/  IMAD.IADD R12, R195, 0x1, R10 ;  /* 0x00000001c30c7824 */ /* 0x000fe200078e020a */
[----:B------:R-:W-:Y:S02]  /*23b0*/  LEA.HI R8, R9, R8, RZ, 0x6 ;  /* 0x0000000809087211 */ /* 0x000fe400078f30ff */
[----:B------:R-:W-:Y:S01]  /*23c0*/  SHF.R.S32.HI R7, RZ, 0x6, R7 ;  /* 0x00000006ff077819 */ /* 0x000fe20000011407 */
[----:B------:R-:W-:Y:S01]  /*23d0*/  IMAD.IADD R111, R111, 0x1, R13 ;  /* 0x000000016f6f7824 */ /* 0x000fe200078e020d */
[----:B------:R-:W-:Y:S01]  /*23e0*/  SHF.R.S32.HI R9, RZ, 0x6, R8 ;  /* 0x00000006ff097819 */ /* 0x000fe20000011408 */
[----:B------:R-:W-:Y:S01]  /*23f0*/  IMAD.IADD R105, R105, 0x1, R11 ;  /* 0x0000000169697824 */ /* 0x000fe200078e020b */
[C---:B------:R-:W-:Y:S01]  /*2400*/  LOP3.LUT R8, R196.reuse, 0x30, R20, 0xf8, !PT ;  /* 0x00000030c4087812 */ /* 0x040fe200078ef814 */
[----:B------:R-:W-:Y:S01]  /*2410*/  IMAD.IADD R103, R11, 0x1, R103 ;  /* 0x000000010b677824 */ /* 0x000fe200078e0267 */
[----:B------:R-:W-:-:S02]  /*2420*/  LOP3.LUT R10, R196, 0x30, R25, 0xf8, !PT ;  /* 0x00000030c40a7812 */ /* 0x000fc400078ef819 */
[----:B------:R-:W-:Y:S02]  /*2430*/  SHF.R.S32.HI R13, RZ, 0x1f, R12 ;  /* 0x0000001fff0d7819 */ /* 0x000fe4000001140c */
[----:B------:R-:W-:Y:S02]  /*2440*/  SHF.R.U32.HI R6, RZ, 0x3, R199 ;  /* 0x00000003ff067819 */ /* 0x000fe400000116c7 */
[----:B------:R-:W-:Y:S01]  /*2450*/  LOP3.LUT R11, R199, 0x30, R20, 0xf8, !PT ;  /* 0x00000030c70b7812 */ /* 0x000fe200078ef814 */
[C---:B------:R-:W-:Y:S01]  /*2460*/  IMAD R142, R7.reuse, 0x2800, R198 ;  /* 0x00002800078e7824 */ /* 0x040fe200078e02c6 */
[-C--:B------:R-:W-:Y:S01]  /*2470*/  LOP3.LUT R10, R10, R197.reuse, RZ, 0x3c, !PT ;  /* 0x000000c50a0a7212 */ /* 0x080fe200078e3cff */
[----:B------:R-:W-:Y:S01]  /*2480*/  IMAD R133, R7, 0x2800, R200 ;  /* 0x0000280007857824 */ /* 0x000fe200078e02c8 */
[----:B------:R-:W-:Y:S01]  /*2490*/  LOP3.LUT R7, R8, R197, RZ, 0x3c, !PT ;  /* 0x000000c508077212 */ /* 0x000fe200078e3cff */
[----:B------:R-:W-:Y:S01]  /*24a0*/  IMAD R135, R9, 0x2800, R198 ;  /* 0x0000280009877824 */ /* 0x000fe200078e02c6 */
[----:B------:R-:W-:-:S02]  /*24b0*/  LEA.HI R27, R13, R12, RZ, 0x4 ;  /* 0x0000000c0d1b7211 */ /* 0x000fc400078f20ff */
[----:B------:R-:W-:Y:S02]  /*24c0*/  LOP3.LUT R8, R11, R6, RZ, 0x3c, !PT ;  /* 0x000000060b087212 */ /* 0x000fe400078e3cff */
[----:B------:R-:W-:Y:S02]  /*24d0*/  LEA.HI R12, R13, R12, RZ, 0x6 ;  /* 0x0000000c0d0c7211 */ /* 0x000fe400078f30ff */
[----:B------:R-:W-:Y:S01]  /*24e0*/  LOP3.LUT R11, R199, 0x30, R25, 0xf8, !PT ;  /* 0x00000030c70b7812 */ /* 0x000fe200078ef819 */
[----:B------:R-:W-:Y:S01]  /*24f0*/  IMAD.IADD R142, R142, 0x1, R7 ;  /* 0x000000018e8e7824 */ /* 0x000fe200078e0207 */
[----:B------:R-:W-:Y:S01]  /*2500*/  LOP3.LUT R21, R21, 0xfffffffe, RZ, 0xc0, !PT ;  /* 0xfffffffe15157812 */ /* 0x000fe200078ec0ff */
[----:B------:R-:W-:Y:S01]  /*2510*/  IMAD.IADD R135, R135, 0x1, R10 ;  /* 0x0000000187877824 */ /* 0x000fe200078e020a */
[----:B------:R-:W-:Y:S01]  /*2520*/  SHF.R.S32.HI R7, RZ, 0x6, R12 ;  /* 0x00000006ff077819 */ /* 0x000fe2000001140c */
[----:B------:R-:W-:Y:S01]  /*2530*/  IMAD R131, R9, 0x2800, R200 ;  /* 0x0000280009837824 */ /* 0x000fe200078e02c8 */
[----:B------:R-:W-:-:S02]  /*2540*/  LOP3.LUT R13, R199, 0x30, R27, 0xf8, !PT ;  /* 0x00000030c70d7812 */ /* 0x000fc400078ef81b */
[-C--:B------:R-:W-:Y:S02]  /*2550*/  LOP3.LUT R10, R11, R6.reuse, RZ, 0x3c, !PT ;  /* 0x000000060b0a7212 */ /* 0x080fe400078e3cff */
[----:B------:R-:W-:Y:S01]  /*2560*/  SHF.R.S32.HI R9, RZ, 0x1f, R143 ;  /* 0x0000001fff097819 */ /* 0x000fe2000001148f */
[----:B------:R-:W-:Y:S01]  /*2570*/  IMAD.IADD R133, R133, 0x1, R8 ;  /* 0x0000000185857824 */ /* 0x000fe200078e0208 */
[----:B------:R-:W-:Y:S02]  /*2580*/  @P5 LOP3.LUT R21, R21, 0x1, RZ, 0xfc, !PT ;  /* 0x0000000115155812 */ /* 0x000fe400078efcff */
[----:B------:R-:W-:Y:S01]  /*2590*/  LOP3.LUT R8, R196, 0x30, R27, 0xf8, !PT ;  /* 0x00000030c4087812 */ /* 0x000fe200078ef81b */
[----:B------:R-:W-:Y:S01]  /*25a0*/  IMAD R130, R7, 0x2800, R200 ;  /* 0x0000280007827824 */ /* 0x000fe200078e02c8 */
[----:B------:R-:W-:Y:S02]  /*25b0*/  LOP3.LUT R13, R13, R6, RZ, 0x3c, !PT ;  /* 0x000000060d0d7212 */ /* 0x000fe400078e3cff */
[----:B------:R-:W-:Y:S01]  /*25c0*/  IADD3 R131, R131, R10, RZ ;  /* 0x0000000a83837210 */ /* 0x000fe20007ffe0ff */
[----:B------:R-:W-:Y:S01]  /*25d0*/  IMAD R10, R9, R100, RZ ;  /* 0x00000064090a7224 */ /* 0x000fe200078e02ff */
[----:B------:R-:W-:Y:S01]  /*25e0*/  R2P PR, R224, 0x6 ;  /* 0x00000006e0007804 */ /* 0x000fe20000000000 */
[----:B------:R-:W-:Y:S01]  /*25f0*/  IMAD R132, R7, 0x2800, R198 ;  /* 0x0000280007847824 */ /* 0x000fe200078e02c6 */
[----:B------:R-:W-:Y:S01]  /*2600*/  LOP3.LUT R7, R8, R197, RZ, 0x3c, !PT ;  /* 0x000000c508077212 */ /* 0x000fe200078e3cff */
[----:B------:R0:W-:Y:S01]  /*2610*/  STL [R1+0x20], R21 ;  /* 0x0000201501007387 */ /* 0x0001e20000100800 */
[----:B------:R-:W-:Y:S01]  /*2620*/  IMAD R8, R9, R106, RZ ;  /* 0x0000006a09087224 */ /* 0x000fe200078e02ff */
[----:B------:R-:W-:Y:S01]  /*2630*/  SHF.L.U64.HI R9, R100, 0x7, R101 ;  /* 0x0000000764097819 */ /* 0x000fe20000010265 */
[----:B------:R-:W-:Y:S01]  /*2640*/  IMAD.IADD R130, R130, 0x1, R13 ;  /* 0x0000000182827824 */ /* 0x000fe200078e020d */
[----:B------:R-:W-:Y:S01]  /*2650*/  SEL R120, R120, 0xffffffc0, !P2 ;  /* 0xffffffc078787807 */ /* 0x000fe20005000000 */
[----:B------:R-:W-:Y:S01]  /*2660*/  IMAD R11, R113, 0xa0, RZ ;  /* 0x000000a0710b7824 */ /* 0x000fe200078e02ff */
[----:B------:R-:W-:Y:S01]  /*2670*/  IADD3 R98, P2, R23, R98, RZ ;  /* 0x0000006217627210 */ /* 0x000fe20007f5e0ff */
[----:B------:R-:W-:-:S04]  /*2680*/  IMAD.WIDE.U32 R112, R112, 0xa0, RZ ;  /* 0x000000a070707825 */ /* 0x000fc800078e00ff */
[----:B0-----:R-:W-:Y:S01]  /*2690*/  IMAD R21, R143, R101, R10 ;  /* 0x000000658f157224 */ /* 0x001fe200078e020a */
[----:B------:R-:W-:Y:S01]  /*26a0*/  SHF.L.U32 R10, R100, 0x7, RZ ;  /* 0x00000007640a7819 */ /* 0x000fe200000006ff */
[----:B------:R-:W-:Y:S02]  /*26b0*/  IMAD R13, R101, 0xa0, RZ ;  /* 0x000000a0650d7824 */ /* 0x000fe400078e02ff */
[----:B------:R-:W-:Y:S01]  /*26c0*/  IMAD.WIDE.U32 R104, R143, R100, R104 ;  /* 0x000000648f687225 */ /* 0x000fe200078e0068 */
[----:B------:R-:W-:-:S03]  /*26d0*/  SEL R30, RZ, 0x20, P4 ;  /* 0x00000020ff1e7807 */ /* 0x000fc60002000000 */
[----:B------:R-:W-:-:S04]  /*26e0*/  IMAD.WIDE.U32 R102, R143, R100, R102 ;  /* 0x000000648f667225 */ /* 0x000fc800078e0066 */
[----:B------:R-:W-:-:S04]  /*26f0*/  IMAD.WIDE.U32 R114, R15, UR4, R114 ;  /* 0x000000040f727c25 */ /* 0x000fc8000f8e0072 */
[----:B------:R-:W-:Y:S01]  /*2700*/  IMAD.WIDE.U32 R100, R100, 0xa0, RZ ;  /* 0x000000a064647825 */ /* 0x000fe200078e00ff */
[----:B------:R-:W-:-:S03]  /*2710*/  IADD3 R122, R113, R11, RZ ;  /* 0x0000000b717a7210 */ /* 0x000fc60007ffe0ff */
[C---:B------:R-:W-:Y:S02]  /*2720*/  IMAD R15, R143.reuse, R107, R8 ;  /* 0x0000006b8f0f7224 */ /* 0x040fe400078e0208 */
[----:B------:R-:W-:Y:S01]  /*2730*/  IMAD.WIDE.U32 R110, R143, R106, R110 ;  /* 0x0000006a8f6e7225 */ /* 0x000fe200078e006e */
[----:B------:R-:W-:-:S03]  /*2740*/  IADD3 R14, R21, R103, RZ ;  /* 0x00000067150e7210 */ /* 0x000fc60007ffe0ff */
[----:B------:R-:W-:Y:S01]  /*2750*/  IMAD.IADD R126, R101, 0x1, R13 ;  /* 0x00000001657e7824 */ /* 0x000fe200078e020d */
[----:B------:R-:W-:Y:S01]  /*2760*/  SEL R119, R119, 0xffffffe0, !P1 ;  /* 0xffffffe077777807 */ /* 0x000fe20004800000 */
[----:B------:R-:W-:Y:S01]  /*2770*/  IMAD.IADD R132, R132, 0x1, R7 ;  /* 0x0000000184847824 */ /* 0x000fe200078e0207 */
[C---:B------:R-:W-:Y:S01]  /*2780*/  SHF.L.U64.HI R7, R106.reuse, 0x7, R107 ;  /* 0x000000076a077819 */ /* 0x040fe2000001026b */
[----:B------:R-:W-:Y:S01]  /*2790*/  IMAD.X R99, R215, 0x1, R26, P2 ;  /* 0x00000001d7637824 */ /* 0x000fe200010e061a */
[----:B------:R-:W-:Y:S01]  /*27a0*/  SHF.R.S32.HI R26, RZ, 0x4, R27 ;  /* 0x00000004ff1a7819 */ /* 0x000fe2000001141b */
[----:B------:R-:W-:Y:S01]  /*27b0*/  IMAD.IADD R11, R111, 0x1, R15 ;  /* 0x000000016f0b7824 */ /* 0x000fe200078e020f */
[----:B------:R-:W-:Y:S01]  /*27c0*/  LOP3.LUT R37, R33, R30, RZ, 0xfc, !PT ;  /* 0x0000001e21257212 */ /* 0x000fe200078efcff */
[----:B------:R-:W-:Y:S01]  /*27d0*/  IMAD.IADD R12, R15, 0x1, R109 ;  /* 0x000000010f0c7824 */ /* 0x000fe200078e026d */
[----:B------:R-:W-:Y:S01]  /*27e0*/  SHF.R.S32.HI R15, RZ, 0x4, R20 ;  /* 0x00000004ff0f7819 */ /* 0x000fe20000011414 */
[----:B------:R-:W-:Y:S01]  /*27f0*/  IMAD.IADD R13, R105, 0x1, R21 ;  /* 0x00000001690d7824 */ /* 0x000fe200078e0215 */
[----:B------:R-:W-:Y:S01]  /*2800*/  SHF.R.S32.HI R21, RZ, 0x4, R25 ;  /* 0x00000004ff157819 */ /* 0x000fe20000011419 */
[----:B------:R-:W-:Y:S01]  /*2810*/  IMAD.SHL.U32 R8, R106, 0x80, RZ ;  /* 0x000000806a087824 */ /* 0x000fe200078e00ff */
[----:B------:R-:W-:Y:S01]  /*2820*/  LOP3.LUT R20, R20, 0xfffffff0, RZ, 0xc0, !PT ;  /* 0xfffffff014147812 */ /* 0x000fe200078ec0ff */
[----:B------:R-:W-:Y:S01]  /*2830*/  IMAD.WIDE.U32 R106, R106, 0xa0, RZ ;  /* 0x000000a06a6a7825 */ /* 0x000fe200078e00ff */
[----:B------:R-:W-:-:S02]  /*2840*/  LOP3.LUT R25, R25, 0xfffffff0, RZ, 0xc0, !PT ;  /* 0xfffffff019197812 */ /* 0x000fc400078ec0ff */
[----:B------:R-:W-:Y:S02]  /*2850*/  LOP3.LUT R27, R27, 0xfffffff0, RZ, 0xc0, !PT ;  /* 0xfffffff01b1b7812 */ /* 0x000fe400078ec0ff */
[----:B------:R-:W-:Y:S01]  /*2860*/  LOP3.LUT R32, R33, 0x1, RZ, 0xc0, !PT ;  /* 0x0000000121207812 */ /* 0x000fe200078ec0ff */
[----:B------:R-:W-:Y:S01]  /*2870*/  IMAD.IADD R129, R120, 0x1, R119 ;  /* 0x0000000178817824 */ /* 0x000fe200078e0277 */
[----:B------:R-:W-:Y:S01]  /*2880*/  LOP3.LUT R33, R37, 0x2, RZ, 0xc0, !PT ;  /* 0x0000000225217812 */ /* 0x000fe200078ec0ff */
[----:B------:R-:W-:Y:S01]  /*2890*/  IMAD.IADD R123, R107, 0x1, R123 ;  /* 0x000000016b7b7824 */ /* 0x000fe200078e027b */
[----:B------:R-:W-:Y:S01]  /*28a0*/  LOP3.LUT R34, R37, 0x4, RZ, 0xc0, !PT ;  /* 0x0000000425227812 */ /* 0x000fe200078ec0ff */
[----:B------:R-:W-:Y:S01]  /*28b0*/  IMAD.IADD R31, R115, 0x1, R31 ;  /* 0x00000001731f7824 */ /* 0x000fe200078e021f */
[C---:B------:R-:W-:Y:S02]  /*28c0*/  LOP3.LUT R35, R37.reuse, 0x8, RZ, 0xc0, !PT ;  /* 0x0000000825237812 */ /* 0x040fe400078ec0ff */
[----:B------:R-:W-:-:S02]  /*28d0*/  LOP3.LUT R36, R37, 0x10, RZ, 0xc0, !PT ;  /* 0x0000001025247812 */ /* 0x000fc400078ec0ff */
[----:B------:R-:W-:Y:S02]  /*28e0*/  SHF.R.S32.HI R28, RZ, 0x1f, R20 ;  /* 0x0000001fff1c7819 */ /* 0x000fe40000011414 */
[----:B------:R-:W-:Y:S02]  /*28f0*/  SHF.R.S32.HI R29, RZ, 0x1f, R25 ;  /* 0x0000001fff1d7819 */ /* 0x000fe40000011419 */
[----:B------:R-:W-:Y:S02]  /*2900*/  SHF.R.S32.HI R30, RZ, 0x1f, R27 ;  /* 0x0000001fff1e7819 */ /* 0x000fe4000001141b */
[----:B------:R-:W-:-:S07]  /*2910*/  LOP3.LUT R37, R37, 0x20, RZ, 0xc0, !PT ;  /* 0x0000002025257812 */ /* 0x000fce00078ec0ff */
.L_x_2312:
        /* <DEDUP_REMOVED lines=98> */
.L_x_2217:
[----:B------:R-:W-:Y:S05]  /*2f40*/  BSYNC B1 ;  /* 0x0000000000017941 */ /* 0x000fea0003800000 */
.L_x_2216:
        /* <DEDUP_REMOVED lines=61> */
.L_x_2219:
[----:B------:R-:W-:Y:S05]  /*3320*/  BSYNC B1 ;  /* 0x0000000000017941 */ /* 0x000fea0003800000 */
.L_x_2218:
        /* <DEDUP_REMOVED lines=26> */
.L_x_2220:
[----:B------:R-:W-:Y:S01]  /*34d0*/  IMAD R39, R17, 0x8, R16 ;  /* 0x0000000811277824 */ /* 0x000fe200078e0210 */
[----:B------:R-:W-:Y:S01]  /*34e0*/  SHF.L.U32 R96, R194, 0x1f, RZ ;  /* 0x0000001fc2607819 */ /* 0x000fe200000006ff */
[----:B------:R-:W-:Y:S03]  /*34f0*/  BSSY B1, `(.L_x_2221) ;  /* 0x0000003000017945 */ /* 0x000fe60003800000 */
[----:B------:R-:W3:Y:S02]  /*3500*/  SYNCS.PHASECHK.TRANS64.TRYWAIT P5, [R39+URZ+0x29890], R96 ;  /* 0x02989060270075a7 */ /* 0x000ee400080a017f */
[----:B---3--:R-:W-:Y:S05]  /*3510*/  @!P5 BRA `(.L_x_2222) ;  /* 0x00000280000cd947 */ /* 0x008fea0003800000 */
.L_x_2540:
[----:B------:R-:W-:Y:S05]  /*3520*/  BSYNC B1 ;  /* 0x0000000000017941 */ /* 0x000fea0003800000 */
.L_x_2221:
        /* <DEDUP_REMOVED lines=10> */
[--C-:B------:R-:W-:Y:S02]  /*35d0*/  SHF.R.U32.HI R138, RZ, 0x8, R139.reuse ;  /* 0x00000008ff8a7819 */ /* 0x100fe4000001168b */
[----:B------:R-:W-:Y:S01]  /*35e0*/  SHF.R.U32.HI R167, RZ, 0x10, R139 ;  /* 0x00000010ffa77819 */ /* 0x000fe2000001168b */
[----:B------:R-:W-:Y:S01]  /*35f0*/  IMAD.SHL.U32 R136, R136, 0x100, RZ ;  /* 0x0000010088887824 */ /* 0x000fe200078e00ff */
[----:B------:R-:W-:Y:S01]  /*3600*/  LOP3.LUT R166, R139, 0xff0000ff, RZ, 0xc0, !PT ;  /* 0xff0000ff8ba67812 */ /* 0x000fe200078ec0ff */
[----:B------:R-:W-:Y:S01]  /*3610*/  IMAD.SHL.U32 R139, R138, 0x100, RZ ;  /* 0x000001008a8b7824 */ /* 0x000fe200078e00ff */
[----:B------:R-:W-:Y:S01]  /*3620*/  SHF.R.U32.HI R169, RZ, 0x10, R137 ;  /* 0x00000010ffa97819 */ /* 0x000fe20000011689 */
[----:B-1----:R-:W-:Y:S01]  /*3630*/  IMAD.MOV.U32 R138, RZ, RZ, R40 ;  /* 0x000000ffff8a7224 */ /* 0x002fe200078e0028 */
[----:B------:R-:W-:-:S02]  /*3640*/  LOP3.LUT R137, R137, 0xff0000ff, RZ, 0xc0, !PT ;  /* 0xff0000ff89897812 */ /* 0x000fc400078ec0ff */
[----:B------:R-:W-:Y:S01]  /*3650*/  LOP3.LUT R168, R166, 0xff00, R139, 0xf8, !PT ;  /* 0x0000ff00a6a87812 */ /* 0x000fe200078ef88b */
[----:B------:R-:W-:Y:S01]  /*3660*/  IMAD.U32 R139, R167, 0x10000, RZ ;  /* 0x00010000a78b7824 */ /* 0x000fe200078e00ff */
        /* <DEDUP_REMOVED lines=47> */
[--C-:B------:R-:W-:Y:S01]  /*3960*/  HADD2.F32 R169, -RZ, R166.reuse.H1_H1 ;  /* 0x300000a6ffa97230 */ /* 0x100fe20000004100 */
[----:B------:R-:W-:Y:S01]  /*3970*/  F2FP.SATFINITE.E4M3.F32.PACK_AB_MERGE_C R165, R168, R165, RZ ;  /* 0x000000a5a8a5723e */ /* 0x000fe200048070ff */
[----:B------:R-:W-:Y:S01]  /*3980*/  HADD2.F32 R168, -RZ, R166.H0_H0 ;  /* 0x200000a6ffa87230 */ /* 0x000fe20000004100 */
[----:B------:R-:W-:Y:S01]  /*3990*/  F2FP.F16.E4M3.UNPACK_B R167, R42.H1 ;  /* 0x0000002affa7723e */ /* 0x000fe200030006ff */
[--C-:B------:R-:W-:Y:S01]  /*39a0*/  HADD2.F32 R172, -RZ, R174.reuse.H1_H1 ;  /* 0x300000aeffac7230 */ /* 0x100fe20000004100 */
[----:B------:R-:W-:Y:S01]  /*39b0*/  F2FP.F16.E4M3.UNPACK_B R173, R137 ;  /* 0x00000089ffad723e */ /* 0x000fe200020006ff */
[----:B------:R-:W-:Y:S01]  /*39c0*/  HADD2.F32 R174, -RZ, R174.H0_H0 ;  /* 0x200000aeffae7230 */ /* 0x000fe20000004100 */
[-C--:B------:R-:W-:Y:S01]  /*39d0*/  F2FP.F16.E4M3.UNPACK_B R166, R136.reuse.H1 ;  /* 0x00000088ffa6723e */ /* 0x080fe200030006ff */
[----:B------:R-:W-:Y:S01]  /*39e0*/  HADD2.F32 R137, -RZ, R167.H1_H1 ;  /* 0x300000a7ff897230 */ /* 0x000fe20000004100 */
[----:B------:R-:W-:Y:S01]  /*39f0*/  F2FP.F16.E4M3.UNPACK_B R170, R136 ;  /* 0x00000088ffaa723e */ /* 0x000fe200020006ff */
[----:B------:R-:W-:-:S02]  /*3a00*/  HADD2.F32 R176, -RZ, R173.H1_H1 ;  /* 0x300000adffb07230 */ /* 0x000fc40000004100 */
[-C--:B------:R-:W-:Y:S01]  /*3a10*/  FMUL.FTZ R175, R169, R172.reuse ;  /* 0x000000aca9af7220 */ /* 0x080fe20000410000 */
[----:B------:R-:W-:Y:S02]  /*3a20*/  HADD2.F32 R171, -RZ, R166.H1_H1 ;  /* 0x300000a6ffab7230 */ /* 0x000fe40000004100 */
[C---:B------:R-:W-:Y:S01]  /*3a30*/  FMUL.FTZ R180, R168.reuse, R172 ;  /* 0x000000aca8b47220 */ /* 0x040fe20000410000 */
[----:B------:R-:W-:Y:S02]  /*3a40*/  HADD2.F32 R167, -RZ, R167.H0_H0 ;  /* 0x200000a7ffa77230 */ /* 0x000fe40000004100 */
[----:B------:R-:W-:Y:S01]  /*3a50*/  FMUL.FTZ R178, R137, R176 ;  /* 0x000000b089b27220 */ /* 0x000fe20000410000 */
[----:B------:R-:W-:Y:S02]  /*3a60*/  HADD2.F32 R172, -RZ, R170.H1_H1 ;  /* 0x300000aaffac7230 */ /* 0x000fe40000004100 */
[----:B------:R-:W-:Y:S01]  /*3a70*/  FFMA.FTZ R136, R168, R171, -R175 ;  /* 0x000000aba8887223 */ /* 0x000fe200000108af */
[----:B------:R-:W-:Y:S01]  /*3a80*/  F2FP.F16.E4M3.UNPACK_B R42, R42 ;  /* 0x0000002aff2a723e */ /* 0x000fe200020006ff */
[----:B------:R-:W-:Y:S01]  /*3a90*/  FMUL.FTZ R176, R167, R176 ;  /* 0x000000b0a7b07220 */ /* 0x000fe20000410000 */
[----:B------:R-:W-:Y:S01]  /*3aa0*/  F2FP.F16.E4M3.UNPACK_B R168, R43 ;  /* 0x0000002bffa8723e */ /* 0x000fe200020006ff */
[----:B------:R-:W-:Y:S01]  /*3ab0*/  FFMA.FTZ R43, R169, R171, R180 ;  /* 0x000000aba92b7223 */ /* 0x000fe200000100b4 */
[-C--:B------:R-:W-:Y:S01]  /*3ac0*/  FFMA.FTZ R178, R167, R172.reuse, -R178 ;  /* 0x000000aca7b27223 */ /* 0x080fe200000108b2 */
[----:B------:R-:W-:Y:S01]  /*3ad0*/  FFMA.FTZ R169, R137, R172, R176 ;  /* 0x000000ac89a97223 */ /* 0x000fe200000100b0 */
[----:B------:R-:W-:Y:S01]  /*3ae0*/  HADD2.F32 R137, -RZ, R42.H0_H0 ;  /* 0x2000002aff897230 */ /* 0x000fe20000004100 */
[----:B------:R-:W-:Y:S01]  /*3af0*/  F2FP.SATFINITE.E4M3.F32.PACK_AB_MERGE_C R41, R41, R40, R164 ;  /* 0x000000282929723e */ /* 0x000fe200048070a4 */
[----:B------:R-:W-:Y:S01]  /*3b00*/  HADD2.F32 R167, -RZ, R168.H0_H0 ;  /* 0x200000a8ffa77230 */ /* 0x000fe20000004100 */
[----:B------:R-:W-:Y:S01]  /*3b10*/  F2FP.SATFINITE.E4M3.F32.PACK_AB_MERGE_C R43, R43, R136, RZ ;  /* 0x000000882b2b723e */ /* 0x000fe200048070ff */
[----:B------:R-:W-:Y:S01]  /*3b20*/  HADD2.F32 R42, -RZ, R42.H1_H1 ;  /* 0x3000002aff2a7230 */ /* 0x000fe20000004100 */
[----:B------:R-:W-:Y:S01]  /*3b30*/  F2FP.SATFINITE.E4M3.F32.PACK_AB_MERGE_C R169, R169, R178, RZ ;  /* 0x000000b2a9a9723e */ /* 0x000fe200048070ff */
[----:B------:R-:W-:-:S02]  /*3b40*/  HADD2.F32 R173, -RZ, R173.H0_H0 ;  /* 0x200000adffad7230 */ /* 0x000fc40000004100 */
[----:B------:R-:W-:Y:S01]  /*3b50*/  FMUL.FTZ R171, R167, R174 ;  /* 0x000000aea7ab7220 */ /* 0x000fe20000410000 */
[----:B------:R-:W-:Y:S01]  /*3b60*/  HADD2.F32 R168, -RZ, R168.H1_H1 ;  /* 0x300000a8ffa87230 */ /* 0x000fe20000004100 */
[----:B------:R-:W-:Y:S01]  /*3b70*/  F2FP.SATFINITE.E4M3.F32.PACK_AB_MERGE_C R40, R139, R138, R165 ;  /* 0x0000008a8b28723e */ /* 0x000fe200048070a5 */
[----:B------:R-:W-:Y:S02]  /*3b80*/  HADD2.F32 R166, -RZ, R166.H0_H0 ;  /* 0x200000a6ffa67230 */ /* 0x000fe40000004100 */
[-C--:B------:R-:W-:Y:S01]  /*3b90*/  FMUL.FTZ R172, R42, R173.reuse ;  /* 0x000000ad2aac7220 */ /* 0x080fe20000410000 */
[----:B------:R-:W-:Y:S02]  /*3ba0*/  HADD2.F32 R170, -RZ, R170.H0_H0 ;  /* 0x200000aaffaa7230 */ /* 0x000fe40000004100 */
[C---:B------:R-:W-:Y:S01]  /*3bb0*/  FMUL.FTZ R176, R168.reuse, R174 ;  /* 0x000000aea8b07220 */ /* 0x040fe20000410000 */
[----:B------:R-:W-:Y:S01]  /*3bc0*/  FMUL.FTZ R173, R137, R173 ;  /* 0x000000ad89ad7220 */ /* 0x000fe20000410000 */
[----:B------:R-:W-:-:S02]  /*3bd0*/  FFMA.FTZ R171, R168, R166, R171 ;  /* 0x000000a6a8ab7223 */ /* 0x000fc400000100ab */
[----:B------:R-:W-:Y:S01]  /*3be0*/  FFMA.FTZ R176, R167, R166, -R176 ;  /* 0x000000a6a7b07223 */ /* 0x000fe200000108b0 */
[-C--:B------:R-:W-:Y:S01]  /*3bf0*/  FFMA.FTZ R172, R137, R170.reuse, -R172 ;  /* 0x000000aa89ac7223 */ /* 0x080fe200000108ac */
[----:B------:R-:W-:-:S03]  /*3c00*/  FFMA.FTZ R173, R42, R170, R173 ;  /* 0x000000aa2aad7223 */ /* 0x000fc600000100ad */
[----:B------:R-:W-:Y:S02]  /*3c10*/  F2FP.SATFINITE.E4M3.F32.PACK_AB_MERGE_C R43, R171, R176, R43 ;  /* 0x000000b0ab2b723e */ /* 0x000fe4000480702b */
[----:B------:R-:W-:-:S07]  /*3c20*/  F2FP.SATFINITE.E4M3.F32.PACK_AB_MERGE_C R42, R173, R172, R169 ;  /* 0x000000acad2a723e */ /* 0x000fce00048070a9 */
.L_x_2228:
[----:B------:R-:W-:Y:S05]  /*3c30*/  BSYNC B3 ;  /* 0x0000000000037941 */ /* 0x000fea0003800000 */
.L_x_2227:
[----:B-1----:R4:W-:Y:S02]  /*3c40*/  STG.E.128 desc[UR54][R48.64], R40 ;  /* 0x0000002830007986 */ /* 0x0029e4000c101d36 */
.L_x_2226:
[----:B------:R-:W-:Y:S05]  /*3c50*/  BSYNC B2 ;  /* 0x0000000000027941 */ /* 0x000fea0003800000 */
.L_x_2225:
        /* <DEDUP_REMOVED lines=17> */
[----:B-1----:R-:W-:Y:S01]  /*3d70*/  IMAD.MOV.U32 R124, RZ, RZ, R40 ;  /* 0x000000ffff7c7224 */ /* 0x002fe200078e0028 */
[----:B------:R-:W-:Y:S01]  /*3d80*/  SHF.L.U32 R95, R137, 0x10, RZ ;  /* 0x00000010895f7819 */ /* 0x000fe200000006ff */
        /* <DEDUP_REMOVED lines=46> */
[----:B------:R-:W-:Y:S01]  /*4070*/  F2FP.SATFINITE.E4M3.F32.PACK_AB_MERGE_C R137, R138, R137, RZ ;  /* 0x000000898a89723e */ /* 0x000fe200048070ff */
[--C-:B------:R-:W-:Y:S01]  /*4080*/  HADD2.F32 R162, -RZ, R139.reuse.H0_H0 ;  /* 0x2000008bffa27230 */ /* 0x100fe20000004100 */
[-C--:B------:R-:W-:Y:S01]  /*4090*/  F2FP.F16.E4M3.UNPACK_B R167, R95.reuse.H1 ;  /* 0x0000005fffa7723e */ /* 0x080fe200030006ff */
[----:B------:R-:W-:Y:S01]  /*40a0*/  HADD2.F32 R139, -RZ, R139.H1_H1 ;  /* 0x3000008bff8b7230 */ /* 0x000fe20000004100 */
[----:B------:R-:W-:Y:S02]  /*40b0*/  F2FP.F16.E4M3.UNPACK_B R138, R42.H1 ;  /* 0x0000002aff8a723e */ /* 0x000fe400030006ff */
[----:B------:R-:W-:Y:S01]  /*40c0*/  F2FP.F16.E4M3.UNPACK_B R166, R95 ;  /* 0x0000005fffa6723e */ /* 0x000fe200020006ff */
[----:B------:R-:W-:Y:S01]  /*40d0*/  HADD2.F32 R169, -RZ, R167.H1_H1 ;  /* 0x300000a7ffa97230 */ /* 0x000fe20000004100 */
[-C--:B------:R-:W-:Y:S01]  /*40e0*/  F2FP.F16.E4M3.UNPACK_B R163, R94.reuse ;  /* 0x0000005effa3723e */ /* 0x080fe200020006ff */
        /* <DEDUP_REMOVED lines=38> */
.L_x_2232:
[----:B------:R-:W-:Y:S05]  /*4350*/  BSYNC B3 ;  /* 0x0000000000037941 */ /* 0x000fea0003800000 */
.L_x_2231:
[----:B-1----:R0:W-:Y:S02]  /*4360*/  STG.E.128 desc[UR54][R48.64+0x20], R40 ;  /* 0x0000202830007986 */ /* 0x0021e4000c101d36 */
.L_x_2230:
[----:B------:R-:W-:Y:S05]  /*4370*/  BSYNC B2 ;  /* 0x0000000000027941 */ /* 0x000fea0003800000 */
.L_x_2229:
        /* <DEDUP_REMOVED lines=111> */
.L_x_2236:
[----:B------:R-:W-:Y:S05]  /*4a70*/  BSYNC B3 ;  /* 0x0000000000037941 */ /* 0x000fea0003800000 */
.L_x_2235:
[----:B-1----:R0:W-:Y:S02]  /*4a80*/  STG.E.128 desc[UR54][R48.64+0x40], R40 ;  /* 0x0000402830007986 */ /* 0x0021e4000c101d36 */
.L_x_2234:
[----:B------:R-:W-:Y:S05]  /*4a90*/  BSYNC B2 ;  /* 0x0000000000027941 */ /* 0x000fea0003800000 */
.L_x_2233:
        /* <DEDUP_REMOVED lines=112> */
.L_x_2240:
[----:B------:R-:W-:Y:S05]  /*51a0*/  BSYNC B3 ;  /* 0x0000000000037941 */ /* 0x000fea0003800000 */
.L_x_2239:
[----:B-1----:R0:W-:Y:S02]  /*51b0*/  STG.E.128 desc[UR54][R48.64+0x60], R40 ;  /* 0x0000602830007986 */ /* 0x0021e4000c101d36 */
.L_x_2238:
[----:B------:R-:W-:Y:S05]  /*51c0*/  BSYNC B2 ;  /* 0x0000000000027941 */ /* 0x000fea0003800000 */
.L_x_2237:
        /* <DEDUP_REMOVED lines=17> */
[----:B------:R-:W-:Y:S01]  /*52e0*/  IMAD.U32 R79, R85, 0x10000, RZ ;  /* 0x00010000554f7824 */ /* 0x000fe200078e00ff */
[----:B-1----:R-:W-:-:S02]  /*52f0*/  MOV R78, R40 ;  /* 0x00000028004e7202 */ /* 0x002fc40000000f00 */
        /* <DEDUP_REMOVED lines=92> */
.L_x_2244:
[----:B------:R-:W-:Y:S05]  /*58c0*/  BSYNC B3 ;  /* 0x0000000000037941 */ /* 0x000fea0003800000 */
.L_x_2243:
[----:B-1----:R0:W-:Y:S02]  /*58d0*/  STG.E.128 desc[UR54][R48.64+0x80], R40 ;  /* 0x0000802830007986 */ /* 0x0021e4000c101d36 */
.L_x_2242:
[----:B------:R-:W-:Y:S05]  /*58e0*/  BSYNC B2 ;  /* 0x0000000000027941 */ /* 0x000fea0003800000 */
.L_x_2241:
        /* <DEDUP_REMOVED lines=16> */
[----:B------:R-:W-:Y:S01]  /*59f0*/  IMAD.U32 R76, R80, 0x10000, RZ ;  /* 0x00010000504c7824 */ /* 0x000fe200078e00ff */
[----:B-1----:R-:W-:Y:S01]  /*5a00*/  MOV R74, R40 ;  /* 0x00000028004a7202 */ /* 0x002fe20000000f00 */
[----:B------:R-:W-:Y:S01]  /*5a10*/  IMAD.U32 R79, R79, 0x10000, RZ ;  /* 0x000100004f4f7824 */ /* 0x000fe200078e00ff */
[----:B------:R-:W-:-:S02]  /*5a20*/  LOP3.LUT R78, R78, 0xff00, R77, 0xf8, !PT ;  /* 0x0000ff004e4e7812 */ /* 0x000fc400078ef84d */
        /* <DEDUP_REMOVED lines=90> */
.L_x_2246:
[----:B------:R-:W-:Y:S05]  /*5fd0*/  BSYNC B2 ;  /* 0x0000000000027941 */ /* 0x000fea0003800000 */
.L_x_2245:
[----:B-1----:R0:W-:Y:S02]  /*5fe0*/  STG.E.128 desc[UR54][R48.64+0xa0], R40 ;  /* 0x0000a02830007986 */ /* 0x0021e4000c101d36 */
.L_x_2224:
[----:B------:R-:W-:Y:S05]  /*5ff0*/  BSYNC B1 ;  /* 0x0000000000017941 */ /* 0x000fea0003800000 */
.L_x_2223:
        /* <DEDUP_REMOVED lines=11> */
[----:B------:R-:W-:Y:S01]  /*60b0*/  LOP3.LUT R49, R71, 0xff0000ff, RZ, 0xc0, !PT ;  /* 0xff0000ff47317812 */ /* 0x000fe200078ec0ff */
[----:B------:R-:W-:Y:S01]  /*60c0*/  IMAD.SHL.U32 R70, R70, 0x100, RZ ;  /* 0x0000010046467824 */ /* 0x000fe200078e00ff */
[----:B------:R-:W-:Y:S01]  /*60d0*/  SHF.R.U32.HI R74, RZ, 0x10, R71 ;  /* 0x00000010ff4a7819 */ /* 0x000fe20000011647 */
[----:B------:R-:W-:Y:S01]  /*60e0*/  IMAD.SHL.U32 R72, R72, 0x100, RZ ;  /* 0x0000010048487824 */ /* 0x000fe200078e00ff */
[----:B------:R-:W-:Y:S02]  /*60f0*/  LOP3.LUT R71, R73, 0xff0000ff, RZ, 0xc0, !PT ;  /* 0xff0000ff49477812 */ /* 0x000fe400078ec0ff */
[----:B------:R-:W-:-:S02]  /*6100*/  SHF.R.U32.HI R73, RZ, 0x10, R73 ;  /* 0x00000010ff497819 */ /* 0x000fc40000011649 */
[----:B------:R-:W-:Y:S02]  /*6110*/  LOP3.LUT R49, R49, 0xff00, R70, 0xf8, !PT ;  /* 0x0000ff0031317812 */ /* 0x000fe400078ef846 */
[----:B------:R-:W-:Y:S01]  /*6120*/  LOP3.LUT R72, R71, 0xff00, R72, 0xf8, !PT ;  /* 0x0000ff0047487812 */ /* 0x000fe200078ef848 */
[----:B------:R-:W-:Y:S01]  /*6130*/  IMAD.U32 R73, R73, 0x10000, RZ ;  /* 0x0001000049497824 */ /* 0x000fe200078e00ff */
[----:B------:R-:W-:Y:S02]  /*6140*/  SHF.L.U32 R70, R74, 0x10, RZ ;  /* 0x000000104a467819 */ /* 0x000fe400000006ff */
        /* <DEDUP_REMOVED lines=90> */
.L_x_2251:
[----:B------:R-:W-:Y:S05]  /*66f0*/  BSYNC B2 ;  /* 0x0000000000027941 */ /* 0x000fea0003800000 */
.L_x_2250:
[----:B-1----:R0:W-:Y:S02]  /*6700*/  STG.E.128 desc[UR54][R44.64], R40 ;  /* 0x000000282c007986 */ /* 0x0021e4000c101d36 */
.L_x_2249:
[----:B------:R-:W-:Y:S05]  /*6710*/  BSYNC B1 ;  /* 0x0000000000017941 */ /* 0x000fea0003800000 */
.L_x_2248:
        /* <DEDUP_REMOVED lines=14> */
[----:B------:R-:W-:Y:S02]  /*6800*/  SHF.R.U32.HI R71, RZ, 0x10, R69 ;  /* 0x00000010ff477819 */ /* 0x000fe40000011645 */
[----:B------:R-:W-:Y:S01]  /*6810*/  LOP3.LUT R68, R69, 0xff0000ff, RZ, 0xc0, !PT ;  /* 0xff0000ff45447812 */ /* 0x000fe200078ec0ff */
[----:B------:R-:W-:Y:S01]  /*6820*/  IMAD.SHL.U32 R67, R67, 0x100, RZ ;  /* 0x0000010043437824 */ /* 0x000fe200078e00ff */
[----:B------:R-:W-:-:S02]  /*6830*/  LOP3.LUT R66, R66, 0xff00, R49, 0xf8, !PT ;  /* 0x0000ff0042427812 */ /* 0x000fc400078ef831 */
[-C--:B------:R-:W-:Y:S02]  /*6840*/  F2FP.F16.E4M3.UNPACK_B R40, R41.reuse ;  /* 0x00000029ff28723e */ /* 0x080fe400020006ff */
[----:B------:R-:W-:Y:S01]  /*6850*/  LOP3.LUT R70, R68, 0xff00, R67, 0xf8, !PT ;  /* 0x0000ff0044467812 */ /* 0x000fe200078ef843 */
[----:B------:R-:W-:Y:S01]  /*6860*/  IMAD.U32 R67, R71, 0x10000, RZ ;  /* 0x0001000047437824 */ /* 0x000fe200078e00ff */
[----:B------:R-:W-:Y:S02]  /*6870*/  SHF.L.U32 R49, R72, 0x10, RZ ;  /* 0x0000001048317819 */ /* 0x000fe400000006ff */
        /* <DEDUP_REMOVED lines=89> */
.L_x_2255:
[----:B------:R-:W-:Y:S05]  /*6e10*/  BSYNC B2 ;  /* 0x0000000000027941 */ /* 0x000fea0003800000 */
.L_x_2254:
[----:B-1----:R0:W-:Y:S02]  /*6e20*/  STG.E.128 desc[UR54][R44.64+0x20], R40 ;  /* 0x000020282c007986 */ /* 0x0021e4000c101d36 */
.L_x_2253:
[----:B------:R-:W-:Y:S05]  /*6e30*/  BSYNC B1 ;  /* 0x0000000000017941 */ /* 0x000fea0003800000 */
.L_x_2252:
        /* <DEDUP_REMOVED lines=113> */
.L_x_2259:
[----:B------:R-:W-:Y:S05]  /*7550*/  BSYNC B2 ;  /* 0x0000000000027941 */ /* 0x000fea0003800000 */
.L_x_2258:
[----:B-1----:R0:W-:Y:S02]  /*7560*/  STG.E.128 desc[UR54][R44.64+0x40], R40 ;  /* 0x000040282c007986 */ /* 0x0021e4000c101d36 */
.L_x_2257:
[----:B------:R-:W-:Y:S05]  /*7570*/  BSYNC B1 ;  /* 0x0000000000017941 */ /* 0x000fea0003800000 */
.L_x_2256:
        /* <DEDUP_REMOVED lines=16> */
[----:B------:R-:W-:-:S02]  /*7680*/  SHF.R.U32.HI R63, RZ, 0x10, R61 ;  /* 0x00000010ff3f7819 */ /* 0x000fc4000001163d */
[----:B------:R-:W-:Y:S02]  /*7690*/  LOP3.LUT R60, R61, 0xff0000ff, RZ, 0xc0, !PT ;  /* 0xff0000ff3d3c7812 */ /* 0x000fe400078ec0ff */
        /* <DEDUP_REMOVED lines=95> */
.L_x_2263:
[----:B------:R-:W-:Y:S05]  /*7c90*/  BSYNC B2 ;  /* 0x0000000000027941 */ /* 0x000fea0003800000 */
.L_x_2262:
[----:B-1----:R0:W-:Y:S02]  /*7ca0*/  STG.E.128 desc[UR54][R44.64+0x60], R40 ;  /* 0x000060282c007986 */ /* 0x0021e4000c101d36 */
.L_x_2261:
[----:B------:R-:W-:Y:S05]  /*7cb0*/  BSYNC B1 ;  /* 0x0000000000017941 */ /* 0x000fea0003800000 */
.L_x_2260:
        /* <DEDUP_REMOVED lines=8> */
[----:B------:R-:W-:Y:S01]  /*7d40*/  SHF.R.U32.HI R59, RZ, 0x8, R55 ;  /* 0x00000008ff3b7819 */ /* 0x000fe20000011637 */
[----:B-1----:R-:W-:Y:S01]  /*7d50*/  IMAD.MOV.U32 R49, RZ, RZ, R43 ;  /* 0x000000ffff317224 */ /* 0x002fe200078e002b */
        /* <DEDUP_REMOVED lines=9> */
[----:B------:R-:W-:Y:S02]  /*7df0*/  SHF.L.U32 R58, R58, 0x10, RZ ;  /* 0x000000103a3a7819 */ /* 0x000fe400000006ff */
[----:B------:R-:W-:Y:S01]  /*7e00*/  LOP3.LUT R43, R54, 0xff00, R43, 0xf8, !PT ;  /* 0x0000ff00362b7812 */ /* 0x000fe200078ef82b */
[----:B------:R-:W-:Y:S01]  /*7e10*/  IMAD.U32 R54, R56, 0x10000, RZ ;  /* 0x0001000038367824 */ /* 0x000fe200078e00ff */
[----:B------:R-:W-:Y:S02]  /*7e20*/  F2FP.F16.E4M3.UNPACK_B R55, R91.H1 ;  /* 0x0000005bff37723e */ /* 0x000fe400030006ff */
[-C--:B------:R-:W-:Y:S02]  /*7e30*/  F2FP.F16.E4M3.UNPACK_B R42, R41.reuse ;  /* 0x00000029ff2a723e */ /* 0x080fe400020006ff */
[----:B------:R-:W-:Y:S01]  /*7e40*/  LOP3.LUT R56, R47, 0xff0000, R54, 0xf8, !PT ;  /* 0x00ff00002f387812 */ /* 0x000fe200078ef836 */
[--C-:B------:R-:W-:Y:S01]  /*7e50*/  HADD2.F32 R57, -RZ, R55.reuse.H0_H0 ;  /* 0x20000037ff397230 */ /* 0x100fe20000004100 */
        /* <DEDUP_REMOVED lines=86> */
.L_x_2267:
[----:B------:R-:W-:Y:S05]  /*83c0*/  BSYNC B2 ;  /* 0x0000000000027941 */ /* 0x000fea0003800000 */
.L_x_2266:
[----:B-1----:R0:W-:Y:S02]  /*83d0*/  STG.E.128 desc[UR54][R44.64+0x80], R40 ;  /* 0x000080282c007986 */ /* 0x0021e4000c101d36 */
.L_x_2265:
[----:B------:R-:W-:Y:S05]  /*83e0*/  BSYNC B1 ;  /* 0x0000000000017941 */ /* 0x000fea0003800000 */
.L_x_2264:
        /* <DEDUP_REMOVED lines=112> */
.L_x_2269:
[----:B------:R-:W-:Y:S05]  /*8af0*/  BSYNC B1 ;  /* 0x0000000000017941 */ /* 0x000fea0003800000 */
.L_x_2268:
[----:B-1----:R0:W-:Y:S01]  /*8b00*/  STG.E.128 desc[UR54][R44.64+0xa0], R40 ;  /* 0x0000a0282c007986 */ /* 0x0021e2000c101d36 */
[----:B------:R-:W-:Y:S05]  /*8b10*/  BRA `(.L_x_2247) ;  /* 0x0000006800507947 */ /* 0x000fea0003800000 */
.L_x_2215:
        /* <DEDUP_REMOVED lines=43> */
.L_x_2271:
[----:B------:R-:W-:Y:S05]  /*8dd0*/  BSYNC B1 ;  /* 0x0000000000017941 */ /* 0x000fea0003800000 */
.L_x_2270:
        /* <DEDUP_REMOVED lines=47> */
.L_x_2273:
[----:B------:R-:W-:Y:S05]  /*90d0*/  BSYNC B1 ;  /* 0x0000000000017941 */ /* 0x000fea0003800000 */
.L_x_2272:
        /* <DEDUP_REMOVED lines=26> */
.L_x_2274:
[----:B------:R-:W-:Y:S01]  /*9280*/  IMAD R39, R17, 0x8, R16 ;  /* 0x0000000811277824 */ /* 0x000fe200078e0210 */
[----:B------:R-:W-:Y:S01]  /*9290*/  SHF.L.U32 R96, R194, 0x1f, RZ ;  /* 0x0000001fc2607819 */ /* 0x000fe200000006ff */
[----:B------:R-:W1:Y:S01]  /*92a0*/  LDC R146, c[0x0][0x2e4] ;  /* 0x0000b900ff927b82 */ /* 0x000e620000000800 */
[----:B------:R-:W-:Y:S02]  /*92b0*/  BSSY B1, `(.L_x_2275) ;  /* 0x0000004000017945 */ /* 0x000fe40003800000 */
[----:B------:R-:W2:Y:S05]  /*92c0*/  SYNCS.PHASECHK.TRANS64.TRYWAIT P5, [R39+URZ+0x29890], R96 ;  /* 0x02989060270075a7 */ /* 0x000eaa00080a017f */
[----:B------:R-:W3:Y:S01]  /*92d0*/  LDC.64 R136, c[0x0][0x2f0] ;  /* 0x0000bc00ff887b82 */ /* 0x000ee20000000a00 */
[----:B--2---:R-:W-:Y:S05]  /*92e0*/  @!P5 BRA `(.L_x_2276) ;  /* 0x0000022000acd947 */ /* 0x004fea0003800000 */
.L_x_2541:
[----:B------:R-:W-:Y:S05]  /*92f0*/  BSYNC B1 ;  /* 0x0000000000017941 */ /* 0x000fea0003800000 */
.L_x_2275:
        /* <DEDUP_REMOVED lines=8> */
[----:B------:R-:W-:-:S05]  /*9380*/  IMAD R89, R23, R137, R88 ;  /* 0x0000008917597224 */ /* 0x000fca00078e0258 */
[----:B------:R-:W-:Y:S01]  /*9390*/  IADD3 R166, R89, R141, RZ ;  /* 0x0000008d59a67210 */ /* 0x000fe20007ffe0ff */
[----:B------:R-:W-:Y:S06]  /*93a0*/  @!P4 BRA `(.L_x_2280) ;  /* 0x0000000c00bcc947 */ /* 0x000fec0003800000 */
        /* <DEDUP_REMOVED lines=23> */
[----:B------:R-:W-:Y:S01]  /*9520*/  F2FP.F16.E4M3.UNPACK_B R180, R176.H1 ;  /* 0x000000b0ffb4723e */ /* 0x000fe200030006ff */
[----:B-1----:R-:W-:Y:S01]  /*9530*/  IMAD.MOV.U32 R186, RZ, RZ, R94 ;  /* 0x000000ffffba7224 */ /* 0x002fe200078e005e */
[----:B------:R-:W-:Y:S02]  /*9540*/  F2FP.F16.E4M3.UNPACK_B R177, R92.H1 ;  /* 0x0000005cffb1723e */ /* 0x000fe400030006ff */
        /* <DEDUP_REMOVED lines=16> */
[C---:B------:R-:W-:Y:S01]  /*9650*/  FMUL.FTZ R179, R177.reuse, R180 ;  /* 0x000000b4b1b37220 */ /* 0x040fe20000410000 */
[----:B------:R-:W-:Y:S01]  /*9660*/  F2FP.F16.E4M3.UNPACK_B R188, R186.H1 ;  /* 0x000000baffbc723e */ /* 0x000fe200030006ff */
[C---:B------:R-:W-:Y:S01]  /*9670*/  FMUL.FTZ R180, R54.reuse, R180 ;  /* 0x000000b436b47220 */ /* 0x040fe20000410000 */
[----:B------:R-:W-:Y:S01]  /*9680*/  F2FP.F16.E4M3.UNPACK_B R187, R90.H1 ;  /* 0x0000005affbb723e */ /* 0x000fe200030006ff */
[-C--:B------:R-:W-:Y:S01]  /*9690*/  FFMA.FTZ R179, R54, R52.reuse, -R179 ;  /* 0x0000003436b37223 */ /* 0x080fe200000108b3 */
[----:B------:R-:W-:Y:S02]  /*96a0*/  HADD2.F32 R233, -RZ, R94.H0_H0 ;  /* 0x2000005effe97230 */ /* 0x000fe40000004100 */
[----:B------:R-:W-:Y:S01]  /*96b0*/  FFMA.FTZ R177, R177, R52, R180 ;  /* 0x00000034b1b17223 */ /* 0x000fe200000100b4 */
[----:B------:R-:W-:Y:S01]  /*96c0*/  F2FP.F16.E4M3.UNPACK_B R180, R176 ;  /* 0x000000b0ffb4723e */ /* 0x000fe200020006ff */
[----:B------:R-:W-:Y:S01]  /*96d0*/  HADD2.F32 R176, -RZ, R88.H0_H0 ;  /* 0x20000058ffb07230 */ /* 0x000fe20000004100 */
[----:B------:R-:W-:Y:S01]  /*96e0*/  F2FP.F16.E4M3.UNPACK_B R52, R92 ;  /* 0x0000005cff34723e */ /* 0x000fe200020006ff */
[----:B------:R-:W-:Y:S01]  /*96f0*/  HADD2.F32 R228, -RZ, R188.H0_H0 ;  /* 0x200000bcffe47230 */ /* 0x000fe20000004100 */
[----:B------:R-:W-:Y:S01]  /*9700*/  F2FP.F16.E4M3.UNPACK_B R92, R178 ;  /* 0x000000b2ff5c723e */ /* 0x000fe200020006ff */
[----:B------:R-:W-:Y:S01]  /*9710*/  HADD2.F32 R183, -RZ, R180.H0_H0 ;  /* 0x200000b4ffb77230 */ /* 0x000fe20000004100 */
[----:B------:R-:W-:Y:S01]  /*9720*/  F2FP.F16.E4M3.UNPACK_B R229, R173.H1 ;  /* 0x000000adffe5723e */ /* 0x000fe200030006ff */
[----:B------:R-:W-:-:S02]  /*9730*/  HADD2.F32 R54, -RZ, R52.H0_H0 ;  /* 0x20000034ff367230 */ /* 0x000fc40000004100 */
[----:B------:R-:W-:Y:S01]  /*9740*/  FMUL.FTZ R232, R228, R233 ;  /* 0x000000e9e4e87220 */ /* 0x000fe20000410000 */
[----:B------:R-:W-:Y:S01]  /*9750*/  HADD2.F32 R181, -RZ, R92.H0_H0 ;  /* 0x2000005cffb57230 */ /* 0x000fe20000004100 */
[----:B------:R-:W-:Y:S01]  /*9760*/  F2FP.F16.E4M3.UNPACK_B R171, R171 ;  /* 0x000000abffab723e */ /* 0x000fe200020006ff */
[----:B------:R-:W-:Y:S02]  /*9770*/  HADD2.F32 R230, -RZ, R187.H0_H0 ;  /* 0x200000bbffe67230 */ /* 0x000fe40000004100 */
[-C--:B------:R-:W-:Y:S01]  /*9780*/  FMUL.FTZ R185, R54, R183.reuse ;  /* 0x000000b736b97220 */ /* 0x080fe20000410000 */
[----:B------:R-:W-:Y:S01]  /*9790*/  FMUL.FTZ R183, R176, R183 ;  /* 0x000000b7b0b77220 */ /* 0x000fe20000410000 */
[----:B------:R-:W-:Y:S01]  /*97a0*/  HADD2.F32 R231, -RZ, R229.H0_H0 ;  /* 0x200000e5ffe77230 */ /* 0x000fe20000004100 */
[----:B------:R-:W-:Y:S01]  /*97b0*/  F2FP.F16.E4M3.UNPACK_B R186, R186 ;  /* 0x000000baffba723e */ /* 0x000fe200020006ff */
[----:B------:R-:W-:Y:S01]  /*97c0*/  FMUL.FTZ R233, R230, R233 ;  /* 0x000000e9e6e97220 */ /* 0x000fe20000410000 */
[----:B------:R-:W-:Y:S01]  /*97d0*/  FFMA.FTZ R54, R54, R181, R183 ;  /* 0x000000b536367223 */ /* 0x000fe200000100b7 */
[----:B------:R-:W-:-:S02]  /*97e0*/  HADD2.F32 R94, -RZ, R94.H1_H1 ;  /* 0x3000005eff5e7230 */ /* 0x000fc40000004100 */
[----:B------:R-:W-:Y:S01]  /*97f0*/  FFMA.FTZ R176, R176, R181, -R185 ;  /* 0x000000b5b0b07223 */ /* 0x000fe200000108b9 */
[----:B------:R-:W-:Y:S02]  /*9800*/  HADD2.F32 R188, -RZ, R188.H1_H1 ;  /* 0x300000bcffbc7230 */ /* 0x000fe40000004100 */
[-C--:B------:R-:W-:Y:S01]  /*9810*/  FFMA.FTZ R233, R228, R231.reuse, R233 ;  /* 0x000000e7e4e97223 */ /* 0x080fe200000100e9 */
[----:B------:R-:W-:Y:S01]  /*9820*/  HADD2.F32 R183, -RZ, R180.H1_H1 ;  /* 0x300000b4ffb77230 */ /* 0x000fe20000004100 */
[----:B------:R-:W-:Y:S01]  /*9830*/  SHF.R.U32.HI R182, RZ, 0x8, R41 ;  /* 0x00000008ffb67819 */ /* 0x000fe20000011629 */
[----:B------:R-:W-:Y:S02]  /*9840*/  HADD2.F32 R52, -RZ, R52.H1_H1 ;  /* 0x30000034ff347230 */ /* 0x000fe40000004100 */
[----:B------:R-:W-:Y:S01]  /*9850*/  FMUL.FTZ R228, R188, R94 ;  /* 0x0000005ebce47220 */ /* 0x000fe20000410000 */
[----:B------:R-:W-:Y:S02]  /*9860*/  HADD2.F32 R187, -RZ, R187.H1_H1 ;  /* 0x300000bbffbb7230 */ /* 0x000fe40000004100 */
[----:B------:R-:W-:Y:S01]  /*9870*/  FFMA.FTZ R232, R230, R231, -R232 ;  /* 0x000000e7e6e87223 */ /* 0x000fe200000108e8 */
[----:B------:R-:W-:-:S02]  /*9880*/  HADD2.F32 R88, -RZ, R88.H1_H1 ;  /* 0x30000058ff587230 */ /* 0x000fc40000004100 */
[-C--:B------:R-:W-:Y:S01]  /*9890*/  FMUL.FTZ R185, R52, R183.reuse ;  /* 0x000000b734b97220 */ /* 0x080fe20000410000 */
[----:B------:R-:W-:Y:S02]  /*98a0*/  HADD2.F32 R181, -RZ, R92.H1_H1 ;  /* 0x3000005cffb57230 */ /* 0x000fe40000004100 */
[----:B------:R-:W-:Y:S01]  /*98b0*/  FMUL.FTZ R94, R187, R94 ;  /* 0x0000005ebb5e7220 */ /* 0x000fe20000410000 */
[----:B------:R-:W-:Y:S02]  /*98c0*/  HADD2.F32 R229, -RZ, R229.H1_H1 ;  /* 0x300000e5ffe57230 */ /* 0x000fe40000004100 */
[C---:B------:R-:W-:Y:S01]  /*98d0*/  FMUL.FTZ R183, R88.reuse, R183 ;  /* 0x000000b758b77220 */ /* 0x040fe20000410000 */
[----:B------:R-:W-:Y:S01]  /*98e0*/  F2FP.F16.E4M3.UNPACK_B R90, R90 ;  /* 0x0000005aff5a723e */ /* 0x000fe200020006ff */
[----:B------:R-:W-:Y:S01]  /*98f0*/  FFMA.FTZ R92, R88, R181, -R185 ;  /* 0x000000b5585c7223 */ /* 0x000fe200000108b9 */
[----:B------:R-:W-:Y:S01]  /*9900*/  F2FP.F16.E4M3.UNPACK_B R173, R173 ;  /* 0x000000adffad723e */ /* 0x000fe200020006ff */
[----:B------:R-:W-:Y:S01]  /*9910*/  FFMA.FTZ R94, R188, R229, R94 ;  /* 0x000000e5bc5e7223 */ /* 0x000fe2000001005e */
[----:B------:R-:W-:Y:S01]  /*9920*/  SHF.R.U32.HI R88, RZ, 0x8, R53 ;  /* 0x00000008ff587819 */ /* 0x000fe20000011635 */
[----:B------:R-:W-:-:S02]  /*9930*/  HADD2.F32 R231, -RZ, R171.H0_H0 ;  /* 0x200000abffe77230 */ /* 0x000fc40000004100 */
[----:B------:R-:W-:Y:S01]  /*9940*/  FFMA.FTZ R52, R52, R181, R183 ;  /* 0x000000b534347223 */ /* 0x000fe200000100b7 */
[----:B------:R-:W-:Y:S01]  /*9950*/  HADD2.F32 R188, -RZ, R186.H0_H0 ;  /* 0x200000baffbc7230 */ /* 0x000fe20000004100 */
[----:B------:R-:W-:Y:S01]  /*9960*/  SHF.R.U32.HI R178, RZ, 0x10, R53 ;  /* 0x00000010ffb27819 */ /* 0x000fe20000011635 */
[----:B------:R-:W-:Y:S01]  /*9970*/  FFMA.FTZ R187, R187, R229, -R228 ;  /* 0x000000e5bbbb7223 */ /* 0x000fe200000108e4 */
[----:B------:R-:W-:Y:S01]  /*9980*/  LOP3.LUT R181, R53, 0xff0000ff, RZ, 0xc0, !PT ;  /* 0xff0000ff35b57812 */ /* 0x000fe200078ec0ff */
[----:B------:R-:W-:Y:S01]  /*9990*/  IMAD.SHL.U32 R182, R182, 0x100, RZ ;  /* 0x00000100b6b67824 */ /* 0x000fe200078e00ff */
[--C-:B------:R-:W-:Y:S01]  /*99a0*/  SHF.R.U32.HI R180, RZ, 0x10, R55.reuse ;  /* 0x00000010ffb47819 */ /* 0x100fe20000011637 */
[----:B------:R-:W-:Y:S01]  /*99b0*/  HADD2.F32 R229, -RZ, R90.H0_H0 ;  /* 0x2000005affe57230 */ /* 0x000fe20000004100 */
[----:B------:R-:W-:Y:S01]  /*99c0*/  SHF.R.U32.HI R53, RZ, 0x8, R55 ;  /* 0x00000008ff357819 */ /* 0x000fe20000011637 */
[----:B------:R-:W-:Y:S01]  /*99d0*/  HADD2.F32 R228, -RZ, R173.H0_H0 ;  /* 0x200000adffe47230 */ /* 0x000fe20000004100 */
[----:B------:R-:W-:Y:S01]  /*99e0*/  LOP3.LUT R183, R55, 0xff0000ff, RZ, 0xc0, !PT ;  /* 0xff0000ff37b77812 */ /* 0x000fe200078ec0ff */
[-C--:B------:R-:W-:Y:S01]  /*99f0*/  FMUL.FTZ R230, R188, R231.reuse ;  /* 0x000000e7bce67220 */ /* 0x080fe20000410000 */
[----:B------:R-:W-:Y:S01]  /*9a00*/  SHF.R.U32.HI R55, RZ, 0x10, R41 ;  /* 0x00000010ff377819 */ /* 0x000fe20000011629 */
[----:B------:R-:W-:Y:S01]  /*9a10*/  HADD2.F32 R171, -RZ, R171.H1_H1 ;  /* 0x300000abffab7230 */ /* 0x000fe20000004100 */
[----:B------:R-:W-:Y:S01]  /*9a20*/  LOP3.LUT R185, R41, 0xff0000ff, RZ, 0xc0, !PT ;  /* 0xff0000ff29b97812 */ /* 0x000fe200078ec0ff */
[----:B------:R-:W-:Y:S01]  /*9a30*/  HADD2.F32 R186, -RZ, R186.H1_H1 ;  /* 0x300000baffba7230 */ /* 0x000fe20000004100 */
[----:B------:R-:W-:Y:S01]  /*9a40*/  SHF.L.U32 R88, R88, 0x8, RZ ;  /* 0x0000000858587819 */ /* 0x000fe200000006ff */
[----:B------:R-:W-:Y:S01]  /*9a50*/  HADD2.F32 R90, -RZ, R90.H1_H1 ;  /* 0x3000005aff5a7230 */ /* 0x000fe20000004100 */
[----:B------:R-:W-:Y:S01]  /*9a60*/  LOP3.LUT R182, R185, 0xff00, R182, 0xf8, !PT ;  /* 0x0000ff00b9b67812 */ /* 0x000fe200078ef8b6 */
[----:B------:R-:W-:Y:S01]  /*9a70*/  FMUL.FTZ R231, R229, R231 ;  /* 0x000000e7e5e77220 */ /* 0x000fe20000410000 */
[----:B------:R-:W-:Y:S01]  /*9a80*/  LOP3.LUT R181, R181, 0xff00, R88, 0xf8, !PT ;  /* 0x0000ff00b5b57812 */ /* 0x000fe200078ef858 */
[----:B------:R-:W-:Y:S01]  /*9a90*/  FFMA.FTZ R230, R229, R228, -R230 ;  /* 0x000000e4e5e67223 */ /* 0x000fe200000108e6 */
[----:B------:R-:W-:Y:S01]  /*9aa0*/  SHF.L.U32 R55, R55, 0x10, RZ ;  /* 0x0000001037377819 */ /* 0x000fe200000006ff */
[----:B------:R-:W-:-:S02]  /*9ab0*/  IMAD.SHL.U32 R88, R53, 0x100, RZ ;  /* 0x0000010035587824 */ /* 0x000fc400078e00ff */
[-C--:B------:R-:W-:Y:S01]  /*9ac0*/  FMUL.FTZ R229, R186, R171.reuse ;  /* 0x000000abbae57220 */ /* 0x080fe20000410000 */
[----:B------:R-:W-:Y:S02]  /*9ad0*/  HADD2.F32 R173, -RZ, R173.H1_H1 ;  /* 0x300000adffad7230 */ /* 0x000fe40000004100 */
[----:B------:R-:W-:Y:S01]  /*9ae0*/  FMUL.FTZ R171, R90, R171 ;  /* 0x000000ab5aab7220 */ /* 0x000fe20000410000 */
[----:B------:R-:W-:Y:S01]  /*9af0*/  F2FP.SATFINITE.E4M3.F32.PACK_AB_MERGE_C R179, R179, R42, RZ ;  /* 0x0000002ab3b3723e */ /* 0x000fe200048070ff */
[----:B------:R-:W-:Y:S01]  /*9b00*/  IMAD.U32 R178, R178, 0x10000, RZ ;  /* 0x00010000b2b27824 */ /* 0x000fe200078e00ff */
[----:B------:R-:W-:Y:S01]  /*9b10*/  LOP3.LUT R55, R182, 0xff0000, R55, 0xf8, !PT ;  /* 0x00ff0000b6377812 */ /* 0x000fe200078ef837 */
[-C--:B------:R-:W-:Y:S01]  /*9b20*/  FFMA.FTZ R186, R186, R173.reuse, R171 ;  /* 0x000000adbaba7223 */ /* 0x080fe200000100ab */
[----:B------:R-:W-:Y:S01]  /*9b30*/  F2FP.SATFINITE.E4M3.F32.PACK_AB_MERGE_C R177, R177, R40, RZ ;  /* 0x00000028b1b1723e */ /* 0x000fe200048070ff */
[----:B------:R-:W-:Y:S01]  /*9b40*/  FFMA.FTZ R229, R90, R173, -R229 ;  /* 0x000000ad5ae57223 */ /* 0x000fe200000108e5 */
[----:B------:R-:W-:Y:S01]  /*9b50*/  LOP3.LUT R183, R183, 0xff00, R88, 0xf8, !PT ;  /* 0x0000ff00b7b77812 */ /* 0x000fe200078ef858 */
[----:B------:R-:W-:Y:S01]  /*9b60*/  IMAD.U32 R180, R180, 0x10000, RZ ;  /* 0x00010000b4b47824 */ /* 0x000fe200078e00ff */
[----:B------:R-:W-:Y:S01]  /*9b70*/  F2FP.SATFINITE.E4M3.F32.PACK_AB_MERGE_C R88, R92, R176, R179 ;  /* 0x000000b05c58723e */ /* 0x000fe200048070b3 */
[----:B------:R-:W-:Y:S01]  /*9b80*/  FFMA.FTZ R231, R188, R228, R231 ;  /* 0x000000e4bce77223 */ /* 0x000fe200000100e7 */
[----:B------:R-:W-:-:S02]  /*9b90*/  F2FP.F16.E4M3.UNPACK_B R171, R93 ;  /* 0x0000005dffab723e */ /* 0x000fc400020006ff */
[----:B------:R-:W-:Y:S02]  /*9ba0*/  F2FP.SATFINITE.E4M3.F32.PACK_AB_MERGE_C R92, R52, R54, R177 ;  /* 0x00000036345c723e */ /* 0x000fe400048070b1 */
[----:B------:R-:W-:Y:S01]  /*9bb0*/  F2FP.F16.E4M3.UNPACK_B R176, R55 ;  /* 0x00000037ffb0723e */ /* 0x000fe200020006ff */
[--C-:B------:R-:W-:Y:S01]  /*9bc0*/  HADD2.F32 R40, -RZ, R171.reuse.H0_H0 ;  /* 0x200000abff287230 */ /* 0x100fe20000004100 */
[----:B------:R-:W-:Y:S01]  /*9bd0*/  LOP3.LUT R53, R181, 0xff0000, R178, 0xf8, !PT ;  /* 0x00ff0000b5357812 */ /* 0x000fe200078ef8b2 */
[----:B------:R-:W-:Y:S01]  /*9be0*/  HADD2.F32 R171, -RZ, R171.H1_H1 ;  /* 0x300000abffab7230 */ /* 0x000fe20000004100 */
[----:B------:R-:W-:Y:S01]  /*9bf0*/  F2FP.F16.E4M3.UNPACK_B R52, R89 ;  /* 0x00000059ff34723e */ /* 0x000fe200020006ff */
[----:B------:R-:W-:Y:S01]  /*9c00*/  HADD2.F32 R177, -RZ, R176.H0_H0 ;  /* 0x200000b0ffb17230 */ /* 0x000fe20000004100 */
[----:B------:R-:W-:Y:S02]  /*9c10*/  F2FP.F16.E4M3.UNPACK_B R54, R53 ;  /* 0x00000035ff36723e */ /* 0x000fe400020006ff */
[----:B------:R-:W-:Y:S01]  /*9c20*/  SHF.R.U32.HI R184, RZ, 0x8, R43 ;  /* 0x00000008ffb87819 */ /* 0x000fe2000001162b */
[----:B------:R-:W-:-:S02]  /*9c30*/  HADD2.F32 R42, -RZ, R52.H0_H0 ;  /* 0x20000034ff2a7230 */ /* 0x000fc40000004100 */
[-C--:B------:R-:W-:Y:S01]  /*9c40*/  FMUL.FTZ R179, R40, R177.reuse ;  /* 0x000000b128b37220 */ /* 0x080fe20000410000 */
[----:B------:R-:W-:Y:S01]  /*9c50*/  HADD2.F32 R173, -RZ, R54.H0_H0 ;  /* 0x20000036ffad7230 */ /* 0x000fe20000004100 */
[----:B------:R-:W-:Y:S01]  /*9c60*/  SHF.R.U32.HI R41, RZ, 0x10, R43 ;  /* 0x00000010ff297819 */ /* 0x000fe2000001162b */
[----:B------:R-:W-:Y:S02]  /*9c70*/  IMAD.SHL.U32 R184, R184, 0x100, RZ ;  /* 0x00000100b8b87824 */ /* 0x000fe400078e00ff */
[C---:B------:R-:W-:Y:S01]  /*9c80*/  FMUL.FTZ R177, R42.reuse, R177 ;  /* 0x000000b12ab17220 */ /* 0x040fe20000410000 */
[----:B------:R-:W-:Y:S01]  /*9c90*/  LOP3.LUT R43, R43, 0xff0000ff, RZ, 0xc0, !PT ;  /* 0xff0000ff2b2b7812 */ /* 0x000fe200078ec0ff */
[-C--:B------:R-:W-:Y:S01]  /*9ca0*/  FFMA.FTZ R42, R42, R173.reuse, -R179 ;  /* 0x000000ad2a2a7223 */ /* 0x080fe200000108b3 */
[----:B------:R-:W-:Y:S02]  /*9cb0*/  HADD2.F32 R52, -RZ, R52.H1_H1 ;  /* 0x30000034ff347230 */ /* 0x000fe40000004100 */
[----:B------:R-:W-:Y:S01]  /*9cc0*/  FFMA.FTZ R40, R40, R173, R177 ;  /* 0x000000ad28287223 */ /* 0x000fe200000100b1 */
[----:B------:R-:W-:Y:S01]  /*9cd0*/  HADD2.F32 R173, -RZ, R176.H1_H1 ;  /* 0x300000b0ffad7230 */ /* 0x000fe20000004100 */
[----:B------:R-:W-:Y:S01]  /*9ce0*/  F2FP.F16.E4M3.UNPACK_B R93, R93.H1 ;  /* 0x0000005dff5d723e */ /* 0x000fe200030006ff */
[----:B------:R-:W-:Y:S01]  /*9cf0*/  HADD2.F32 R176, -RZ, R54.H1_H1 ;  /* 0x30000036ffb07230 */ /* 0x000fe20000004100 */
[----:B------:R-:W-:Y:S01]  /*9d00*/  F2FP.F16.E4M3.UNPACK_B R178, R55.H1 ;  /* 0x00000037ffb2723e */ /* 0x000fe200030006ff */
[----:B------:R-:W-:Y:S01]  /*9d10*/  IMAD.U32 R41, R41, 0x10000, RZ ;  /* 0x0001000029297824 */ /* 0x000fe200078e00ff */
[----:B------:R-:W-:Y:S01]  /*9d20*/  LOP3.LUT R184, R43, 0xff00, R184, 0xf8, !PT ;  /* 0x0000ff002bb87812 */ /* 0x000fe200078ef8b8 */
[----:B------:R-:W-:Y:S01]  /*9d30*/  FMUL.FTZ R55, R171, R173 ;  /* 0x000000adab377220 */ /* 0x000fe20000410000 */
[----:B------:R-:W-:Y:S01]  /*9d40*/  F2FP.F16.E4M3.UNPACK_B R89, R89.H1 ;  /* 0x00000059ff59723e */ /* 0x000fe200030006ff */
[----:B------:R-:W-:Y:S01]  /*9d50*/  HADD2.F32 R54, -RZ, R93.H0_H0 ;  /* 0x2000005dff367230 */ /* 0x000fe20000004100 */
[----:B------:R-:W-:Y:S01]  /*9d60*/  LOP3.LUT R43, R183, 0xff0000, R180, 0xf8, !PT ;  /* 0x00ff0000b72b7812 */ /* 0x000fe200078ef8b4 */
[----:B------:R-:W-:Y:S01]  /*9d70*/  FMUL.FTZ R180, R52, R173 ;  /* 0x000000ad34b47220 */ /* 0x000fe20000410000 */
[----:B------:R-:W-:Y:S01]  /*9d80*/  F2FP.F16.E4M3.UNPACK_B R173, R53.H1 ;  /* 0x00000035ffad723e */ /* 0x000fe200030006ff */
[----:B------:R-:W-:-:S02]  /*9d90*/  HADD2.F32 R179, -RZ, R178.H0_H0 ;  /* 0x200000b2ffb37230 */ /* 0x000fc40000004100 */
[-C--:B------:R-:W-:Y:S01]  /*9da0*/  FFMA.FTZ R53, R52, R176.reuse, -R55 ;  /* 0x000000b034357223 */ /* 0x080fe20000010837 */
[----:B------:R-:W-:Y:S01]  /*9db0*/  HADD2.F32 R52, -RZ, R89.H0_H0 ;  /* 0x20000059ff347230 */ /* 0x000fe20000004100 */
[----:B------:R-:W-:Y:S01]  /*9dc0*/  LOP3.LUT R41, R184, 0xff0000, R41, 0xf8, !PT ;  /* 0x00ff0000b8297812 */ /* 0x000fe200078ef829 */
[----:B------:R-:W-:Y:S02]  /*9dd0*/  HADD2.F32 R177, -RZ, R93.H1_H1 ;  /* 0x3000005dffb17230 */ /* 0x000fe40000004100 */
[----:B------:R-:W-:Y:S01]  /*9de0*/  FFMA.FTZ R55, R171, R176, R180 ;  /* 0x000000b0ab377223 */ /* 0x000fe200000100b4 */
[----:B------:R-:W-:Y:S02]  /*9df0*/  HADD2.F32 R178, -RZ, R178.H1_H1 ;  /* 0x300000b2ffb27230 */ /* 0x000fe40000004100 */
[-C--:B------:R-:W-:Y:S01]  /*9e00*/  FMUL.FTZ R181, R54, R179.reuse ;  /* 0x000000b336b57220 */ /* 0x080fe20000410000 */
[----:B------:R-:W-:Y:S02]  /*9e10*/  HADD2.F32 R89, -RZ, R89.H1_H1 ;  /* 0x30000059ff597230 */ /* 0x000fe40000004100 */
[----:B------:R-:W-:Y:S01]  /*9e20*/  FMUL.FTZ R179, R52, R179 ;  /* 0x000000b334b37220 */ /* 0x000fe20000410000 */
[----:B------:R-:W-:-:S02]  /*9e30*/  HADD2.F32 R171, -RZ, R173.H0_H0 ;  /* 0x200000adffab7230 */ /* 0x000fc40000004100 */
[-C--:B------:R-:W-:Y:S01]  /*9e40*/  FMUL.FTZ R180, R177, R178.reuse ;  /* 0x000000b2b1b47220 */ /* 0x080fe20000410000 */
[----:B------:R-:W-:Y:S02]  /*9e50*/  HADD2.F32 R176, -RZ, R173.H1_H1 ;  /* 0x300000adffb07230 */ /* 0x000fe40000004100 */
[----:B------:R-:W-:Y:S01]  /*9e60*/  FMUL.FTZ R178, R89, R178 ;  /* 0x000000b259b27220 */ /* 0x000fe20000410000 */
[----:B------:R-:W-:Y:S01]  /*9e70*/  F2FP.F16.E4M3.UNPACK_B R173, R41 ;  /* 0x00000029ffad723e */ /* 0x000fe200020006ff */
[----:B------:R-:W-:Y:S01]  /*9e80*/  FFMA.FTZ R52, R52, R171, -R181 ;  /* 0x000000ab34347223 */ /* 0x000fe200000108b5 */
[----:B------:R-:W-:Y:S01]  /*9e90*/  F2FP.F16.E4M3.UNPACK_B R93, R91 ;  /* 0x0000005bff5d723e */ /* 0x000fe200020006ff */
[----:B------:R-:W-:Y:S01]  /*9ea0*/  FFMA.FTZ R54, R54, R171, R179 ;  /* 0x000000ab36367223 */ /* 0x000fe200000100b3 */
[----:B------:R-:W-:Y:S01]  /*9eb0*/  F2FP.F16.E4M3.UNPACK_B R171, R95 ;  /* 0x0000005fffab723e */ /* 0x000fe200020006ff */
[-C--:B------:R-:W-:Y:S01]  /*9ec0*/  FFMA.FTZ R177, R177, R176.reuse, R178 ;  /* 0x000000b0b1b17223 */ /* 0x080fe200000100b2 */
[----:B------:R-:W-:Y:S01]  /*9ed0*/  FFMA.FTZ R89, R89, R176, -R180 ;  /* 0x000000b059597223 */ /* 0x000fe200000108b4 */
[----:B------:R-:W-:Y:S01]  /*9ee0*/  F2FP.F16.E4M3.UNPACK_B R178, R43 ;  /* 0x0000002bffb2723e */ /* 0x000fe200020006ff */
[----:B------:R-:W-:Y:S01]  /*9ef0*/  HADD2.F32 R181, -RZ, R173.H0_H0 ;  /* 0x200000adffb57230 */ /* 0x000fe20000004100 */
[----:B------:R-:W-:Y:S01]  /*9f00*/  F2FP.F16.E4M3.UNPACK_B R95, R95.H1 ;  /* 0x0000005fff5f723e */ /* 0x000fe200030006ff */
[----:B------:R-:W-:Y:S01]  /*9f10*/  HADD2.F32 R176, -RZ, R93.H0_H0 ;  /* 0x2000005dffb07230 */ /* 0x000fe20000004100 */
[----:B------:R-:W-:Y:S01]  /*9f20*/  F2FP.F16.E4M3.UNPACK_B R91, R91.H1 ;  /* 0x0000005bff5b723e */ /* 0x000fe200030006ff */
[----:B------:R-:W-:Y:S01]  /*9f30*/  HADD2.F32 R179, -RZ, R171.H0_H0 ;  /* 0x200000abffb37230 */ /* 0x000fe20000004100 */
[----:B------:R-:W-:Y:S01]  /*9f40*/  F2FP.SATFINITE.E4M3.F32.PACK_AB_MERGE_C R94, R94, R233, RZ ;  /* 0x000000e95e5e723e */ /* 0x000fe200048070ff */
[----:B------:R-:W-:-:S02]  /*9f50*/  HADD2.F32 R180, -RZ, R178.H0_H0 ;  /* 0x200000b2ffb47230 */ /* 0x000fc40000004100 */
[CC--:B------:R-:W-:Y:S01]  /*9f60*/  FMUL.FTZ R182, R176.reuse, R181.reuse ;  /* 0x000000b5b0b67220 */ /* 0x0c0fe20000410000 */
[----:B------:R-:W-:Y:S02]  /*9f70*/  HADD2.F32 R171, -RZ, R171.H1_H1 ;  /* 0x300000abffab7230 */ /* 0x000fe40000004100 */
[C---:B------:R-:W-:Y:S01]  /*9f80*/  FMUL.FTZ R183, R179.reuse, R181 ;  /* 0x000000b5b3b77220 */ /* 0x040fe20000410000 */
[----:B------:R-:W-:Y:S01]  /*9f90*/  F2FP.F16.E4M3.UNPACK_B R181, R43.H1 ;  /* 0x0000002bffb5723e */ /* 0x000fe200030006ff */
[-C--:B------:R-:W-:Y:S01]  /*9fa0*/  FFMA.FTZ R179, R179, R180.reuse, R182 ;  /* 0x000000b4b3b37223 */ /* 0x080fe200000100b6 */
[----:B------:R-:W-:Y:S01]  /*9fb0*/  F2FP.F16.E4M3.UNPACK_B R182, R41.H1 ;  /* 0x00000029ffb6723e */ /* 0x000fe200030006ff */
[----:B------:R-:W-:Y:S01]  /*9fc0*/  FFMA.FTZ R176, R176, R180, -R183 ;  /* 0x000000b4b0b07223 */ /* 0x000fe200000108b7 */
[----:B------:R-:W-:Y:S01]  /*9fd0*/  HADD2.F32 R180, -RZ, R95.H0_H0 ;  /* 0x2000005fffb47230 */ /* 0x000fe20000004100 */
[----:B------:R-:W-:Y:S01]  /*9fe0*/  F2FP.SATFINITE.E4M3.F32.PACK_AB_MERGE_C R94, R186, R231, R94 ;  /* 0x000000e7ba5e723e */ /* 0x000fe2000480705e */
[----:B------:R-:W-:Y:S01]  /*9ff0*/  HADD2.F32 R41, -RZ, R91.H0_H0 ;  /* 0x2000005bff297230 */ /* 0x000fe20000004100 */
[----:B------:R-:W-:Y:S01]  /*a000*/  F2FP.SATFINITE.E4M3.F32.PACK_AB_MERGE_C R90, R187, R232, RZ ;  /* 0x000000e8bb5a723e */ /* 0x000fe200048070ff */
[----:B------:R-:W-:Y:S01]  /*a010*/  HADD2.F32 R183, -RZ, R182.H0_H0 ;  /* 0x200000b6ffb77230 */ /* 0x000fe20000004100 */
[----:B------:R-:W-:Y:S01]  /*a020*/  F2FP.SATFINITE.E4M3.F32.PACK_AB_MERGE_C R52, R89, R52, RZ ;  /* 0x000000345934723e */ /* 0x000fe200048070ff */
[----:B------:R-:W-:Y:S01]  /*a030*/  HADD2.F32 R43, -RZ, R181.H0_H0 ;  /* 0x200000b5ff2b7230 */ /* 0x000fe20000004100 */
[----:B------:R-:W-:Y:S01]  /*a040*/  F2FP.SATFINITE.E4M3.F32.PACK_AB_MERGE_C R54, R177, R54, RZ ;  /* 0x00000036b136723e */ /* 0x000fe200048070ff */
[----:B------:R-:W-:-:S02]  /*a050*/  HADD2.F32 R95, -RZ, R95.H1_H1 ;  /* 0x3000005fff5f7230 */ /* 0x000fc40000004100 */
[CC--:B------:R-:W-:Y:S01]  /*a060*/  FMUL.FTZ R184, R180.reuse, R183.reuse ;  /* 0x000000b7b4b87220 */ /* 0x0c0fe20000410000 */
[----:B------:R-:W-:Y:S01]  /*a070*/  FMUL.FTZ R183, R41, R183 ;  /* 0x000000b729b77220 */ /* 0x000fe20000410000 */
        /* <DEDUP_REMOVED lines=8> */
[----:B------:R-:W-:Y:S01]  /*a100*/  HADD2.F32 R93, -RZ, R93.H1_H1 ;  /* 0x3000005dff5d7230 */ /* 0x000fe20000004100 */
[----:B------:R-:W-:Y:S01]  /*a110*/  F2FP.SATFINITE.E4M3.F32.PACK_AB_MERGE_C R89, R53, R42, R52 ;  /* 0x0000002a3559723e */ /* 0x000fe20004807034 */
[-C--:B------:R-:W-:Y:S01]  /*a120*/  FFMA.FTZ R184, R91, R180.reuse, -R184 ;  /* 0x000000b45bb87223 */ /* 0x080fe200000108b8 */
[----:B------:R-:W-:Y:S01]  /*a130*/  FFMA.FTZ R186, R95, R180, R182 ;  /* 0x000000b45fba7223 */ /* 0x000fe200000100b6 */
[----:B------:R-:W-:-:S02]  /*a140*/  HADD2.F32 R180, -RZ, R173.H1_H1 ;  /* 0x300000adffb47230 */ /* 0x000fc40000004100 */
[----:B------:R-:W-:Y:S01]  /*a150*/  HADD2.F32 R178, -RZ, R178.H1_H1 ;  /* 0x300000b2ffb27230 */ /* 0x000fe20000004100 */
[----:B------:R-:W-:Y:S02]  /*a160*/  F2FP.SATFINITE.E4M3.F32.PACK_AB_MERGE_C R41, R184, R41, RZ ;  /* 0x00000029b829723e */ /* 0x000fe400048070ff */
[-C--:B------:R-:W-:Y:S01]  /*a170*/  FMUL.FTZ R182, R171, R180.reuse ;  /* 0x000000b4abb67220 */ /* 0x080fe20000410000 */
[C---:B------:R-:W-:Y:S01]  /*a180*/  FMUL.FTZ R180, R93.reuse, R180 ;  /* 0x000000b45db47220 */ /* 0x040fe20000410000 */
[----:B------:R-:W-:Y:S02]  /*a190*/  F2FP.SATFINITE.E4M3.F32.PACK_AB_MERGE_C R43, R186, R43, RZ ;  /* 0x0000002bba2b723e */ /* 0x000fe400048070ff */
[-C--:B------:R-:W-:Y:S01]  /*a1a0*/  FFMA.FTZ R93, R93, R178.reuse, -R182 ;  /* 0x000000b25d5d7223 */ /* 0x080fe200000108b6 */
[----:B------:R-:W-:-:S04]  /*a1b0*/  FFMA.FTZ R180, R171, R178, R180 ;  /* 0x000000b2abb47223 */ /* 0x000fc800000100b4 */
[----:B------:R-:W-:Y:S02]  /*a1c0*/  F2FP.SATFINITE.E4M3.F32.PACK_AB_MERGE_C R91, R93, R176, R41 ;  /* 0x000000b05d5b723e */ /* 0x000fe40004807029 */
[----:B------:R-:W-:Y:S02]  /*a1d0*/  F2FP.SATFINITE.E4M3.F32.PACK_AB_MERGE_C R93, R55, R40, R54 ;  /* 0x00000028375d723e */ /* 0x000fe40004807036 */
[----:B------:R-:W-:-:S07]  /*a1e0*/  F2FP.SATFINITE.E4M3.F32.PACK_AB_MERGE_C R95, R180, R179, R43 ;  /* 0x000000b3b45f723e */ /* 0x000fce000480702b */
.L_x_2282:
[----:B------:R-:W-:Y:S05]  /*a1f0*/  BSYNC B3 ;  /* 0x0000000000037941 */ /* 0x000fea0003800000 */
.L_x_2281:
        /* <DEDUP_REMOVED lines=10> */
.L_x_2280:
[----:B------:R-:W-:Y:S05]  /*a2a0*/  BSYNC B2 ;  /* 0x0000000000027941 */ /* 0x000fea0003800000 */
.L_x_2279:
        /* <DEDUP_REMOVED lines=20> */
[----:B------:R-:W-:-:S03]  /*a3f0*/  IMAD R43, R17, 0x7800, R40 ;  /* 0x00007800112b7824 */ /* 0x000fc600078e0228 */
[C---:B------:R-:W-:Y:S01]  /*a400*/  IADD3 R52, R16.reuse, R41, RZ ;  /* 0x0000002910347210 */ /* 0x040fe20007ffe0ff */
[----:B------:R-:W-:-:S05]  /*a410*/  IMAD.IADD R43, R16, 0x1, R43 ;  /* 0x00000001102b7824 */ /* 0x000fca00078e022b */
[----:B------:R-:W0:Y:S04]  /*a420*/  LDS.128 R52, [R52+0x1a400] ;  /* 0x01a4000034347984 */ /* 0x000e280000000c00 */
[----:B------:R-:W1:Y:S01]  /*a430*/  LDS.128 R40, [R43+0x1a400] ;  /* 0x01a400002b287984 */ /* 0x000e620000000c00 */
[----:B------:R-:W-:Y:S05]  /*a440*/  @P4 BRA `(.L_x_2286) ;  /* 0x0000000c00444947 */ /* 0x000fea0003800000 */
[----:B------:R-:W-:Y:S01]  /*a450*/  SHF.R.U32.HI R173, RZ, 0x8, R57 ;  /* 0x00000008ffad7819 */ /* 0x000fe20000011639 */
[----:B0-----:R-:W-:Y:S01]  /*a460*/  IMAD.MOV.U32 R56, RZ, RZ, R52 ;  /* 0x000000ffff387224 */ /* 0x001fe200078e0034 */
[--C-:B------:R-:W-:Y:S01]  /*a470*/  SHF.R.U32.HI R171, RZ, 0x8, R47.reuse ;  /* 0x00000008ffab7819 */ /* 0x100fe2000001162f */
[----:B-1----:R-:W-:Y:S01]  /*a480*/  IMAD.MOV.U32 R52, RZ, RZ, R42 ;  /* 0x000000ffff347224 */ /* 0x002fe200078e002a */
[----:B------:R-:W-:Y:S02]  /*a490*/  LOP3.LUT R92, R47, 0xff0000ff, RZ, 0xc0, !PT ;  /* 0xff0000ff2f5c7812 */ /* 0x000fe400078ec0ff */
[----:B------:R-:W-:Y:S01]  /*a4a0*/  SHF.R.U32.HI R46, RZ, 0x10, R47 ;  /* 0x00000010ff2e7819 */ /* 0x000fe2000001162f */
[----:B------:R-:W-:Y:S01]  /*a4b0*/  IMAD.SHL.U32 R47, R173, 0x100, RZ ;  /* 0x00000100ad2f7824 */ /* 0x000fe200078e00ff */
[----:B------:R-:W-:Y:S01]  /*a4c0*/  LOP3.LUT R44, R57, 0xff0000ff, RZ, 0xc0, !PT ;  /* 0xff0000ff392c7812 */ /* 0x000fe200078ec0ff */
[----:B------:R-:W-:Y:S01]  /*a4d0*/  IMAD.SHL.U32 R171, R171, 0x100, RZ ;  /* 0x00000100abab7824 */ /* 0x000fe200078e00ff */
[----:B------:R-:W-:Y:S01]  /*a4e0*/  SHF.R.U32.HI R172, RZ, 0x10, R57 ;  /* 0x00000010ffac7819 */ /* 0x000fe20000011639 */
[----:B------:R-:W-:Y:S01]  /*a4f0*/  IMAD.MOV.U32 R57, RZ, RZ, R40 ;  /* 0x000000ffff397224 */ /* 0x000fe200078e0028 */
[----:B------:R-:W-:-:S02]  /*a500*/  SHF.R.U32.HI R93, RZ, 0x8, R45 ;  /* 0x00000008ff5d7819 */ /* 0x000fc4000001162d */
[----:B------:R-:W-:Y:S02]  /*a510*/  SHF.R.U32.HI R95, RZ, 0x8, R59 ;  /* 0x00000008ff5f7819 */ /* 0x000fe4000001163b */
[----:B------:R-:W-:Y:S01]  /*a520*/  LOP3.LUT R44, R44, 0xff00, R47, 0xf8, !PT ;  /* 0x0000ff002c2c7812 */ /* 0x000fe200078ef82f */
[----:B------:R-:W-:Y:S01]  /*a530*/  IMAD.SHL.U32 R93, R93, 0x100, RZ ;  /* 0x000001005d5d7824 */ /* 0x000fe200078e00ff */
[----:B------:R-:W-:Y:S01]  /*a540*/  LOP3.LUT R58, R59, 0xff0000ff, RZ, 0xc0, !PT ;  /* 0xff0000ff3b3a7812 */ /* 0x000fe200078ec0ff */
[----:B------:R-:W-:Y:S01]  /*a550*/  IMAD.U32 R47, R172, 0x10000, RZ ;  /* 0x00010000ac2f7824 */ /* 0x000fe200078e00ff */
[----:B------:R-:W-:Y:S02]  /*a560*/  SHF.R.U32.HI R94, RZ, 0x10, R59 ;  /* 0x00000010ff5e7819 */ /* 0x000fe4000001163b */
[----:B------:R-:W-:Y:S02]  /*a570*/  LOP3.LUT R90, R45, 0xff0000ff, RZ, 0xc0, !PT ;  /* 0xff0000ff2d5a7812 */ /* 0x000fe400078ec0ff */
[----:B------:R-:W-:-:S02]  /*a580*/  SHF.L.U32 R59, R95, 0x8, RZ ;  /* 0x000000085f3b7819 */ /* 0x000fc400000006ff */
[----:B------:R-:W-:Y:S02]  /*a590*/  LOP3.LUT R95, R90, 0xff00, R93, 0xf8, !PT ;  /* 0x0000ff005a5f7812 */ /* 0x000fe400078ef85d */
[----:B------:R-:W-:Y:S01]  /*a5a0*/  LOP3.LUT R44, R44, 0xff0000, R47, 0xf8, !PT ;  /* 0x00ff00002c2c7812 */ /* 0x000fe200078ef82f */
[----:B------:R-:W-:Y:S01]  /*a5b0*/  IMAD.U32 R47, R94, 0x10000, RZ ;  /* 0x000100005e2f7824 */ /* 0x000fe200078e00ff */
[----:B------:R-:W-:Y:S02]  /*a5c0*/  LOP3.LUT R40, R58, 0xff00, R59, 0xf8, !PT ;  /* 0x0000ff003a287812 */ /* 0x000fe400078ef83b */
[----:B------:R-:W-:Y:S02]  /*a5d0*/  F2FP.F16.E4M3.UNPACK_B R93, R167.H1 ;  /* 0x000000a7ff5d723e */ /* 0x000fe400030006ff */
[----:B------:R-:W-:Y:S02]  /*a5e0*/  F2FP.F16.E4M3.UNPACK_B R90, R57.H1 ;  /* 0x00000039ff5a723e */ /* 0x000fe400030006ff */
[----:B------:R-:W-:Y:S01]  /*a5f0*/  F2FP.F16.E4M3.UNPACK_B R58, R56.H1 ;  /* 0x00000038ff3a723e */ /* 0x000fe200030006ff */
[--C-:B------:R-:W-:Y:S01]  /*a600*/  HADD2.F32 R42, -RZ, R93.reuse.H0_H0 ;  /* 0x2000005dff2a7230 */ /* 0x100fe20000004100 */
[----:B------:R-:W-:Y:S01]  /*a610*/  LOP3.LUT R171, R92, 0xff00, R171, 0xf8, !PT ;  /* 0x0000ff005cab7812 */ /* 0x000fe200078ef8ab */
[----:B------:R-:W-:Y:S01]  /*a620*/  HADD2.F32 R59, -RZ, R90.H0_H0 ;  /* 0x2000005aff3b7230 */ /* 0x000fe20000004100 */
[----:B------:R-:W-:Y:S01]  /*a630*/  F2FP.F16.E4M3.UNPACK_B R92, R169.H1 ;  /* 0x000000a9ff5c723e */ /* 0x000fe200030006ff */
[----:B------:R-:W-:Y:S01]  /*a640*/  HADD2.F32 R93, -RZ, R93.H1_H1 ;  /* 0x3000005dff5d7230 */ /* 0x000fe20000004100 */
[----:B------:R-:W-:-:S02]  /*a650*/  SHF.R.U32.HI R45, RZ, 0x10, R45 ;  /* 0x00000010ff2d7819 */ /* 0x000fc4000001162d */
[----:B------:R-:W-:Y:S01]  /*a660*/  LOP3.LUT R40, R40, 0xff0000, R47, 0xf8, !PT ;  /* 0x00ff000028287812 */ /* 0x000fe200078ef82f */
[----:B------:R-:W-:Y:S01]  /*a670*/  HADD2.F32 R47, -RZ, R58.H0_H0 ;  /* 0x2000003aff2f7230 */ /* 0x000fe20000004100 */
[----:B------:R-:W-:Y:S01]  /*a680*/  SHF.L.U32 R46, R46, 0x10, RZ ;  /* 0x000000102e2e7819 */ /* 0x000fe200000006ff */
[--C-:B------:R-:W-:Y:S02]  /*a690*/  HADD2.F32 R94, -RZ, R92.reuse.H0_H0 ;  /* 0x2000005cff5e7230 */ /* 0x100fe40000004100 */
[-C--:B------:R-:W-:Y:S01]  /*a6a0*/  FMUL.FTZ R174, R59, R42.reuse ;  /* 0x0000002a3bae7220 */ /* 0x080fe20000410000 */
[----:B------:R-:W-:Y:S02]  /*a6b0*/  IMAD.U32 R172, R45, 0x10000, RZ ;  /* 0x000100002dac7824 */ /* 0x000fe400078e00ff */
[----:B------:R-:W-:Y:S01]  /*a6c0*/  FMUL.FTZ R176, R47, R42 ;  /* 0x0000002a2fb07220 */ /* 0x000fe20000410000 */
[----:B------:R-:W-:Y:S01]  /*a6d0*/  LOP3.LUT R42, R171, 0xff0000, R46, 0xf8, !PT ;  /* 0x00ff0000ab2a7812 */ /* 0x000fe200078ef82e */
[-C--:B------:R-:W-:Y:S01]  /*a6e0*/  FFMA.FTZ R46, R47, R94.reuse, -R174 ;  /* 0x0000005e2f2e7223 */ /* 0x080fe200000108ae */
[----:B------:R-:W-:Y:S01]  /*a6f0*/  F2FP.F16.E4M3.UNPACK_B R167, R167 ;  /* 0x000000a7ffa7723e */ /* 0x000fe200020006ff */
[----:B------:R-:W-:Y:S01]  /*a700*/  FFMA.FTZ R47, R59, R94, R176 ;  /* 0x0000005e3b2f7223 */ /* 0x000fe200000100b0 */
[----:B------:R-:W-:Y:S01]  /*a710*/  LOP3.LUT R45, R95, 0xff0000, R172, 0xf8, !PT ;  /* 0x00ff00005f2d7812 */ /* 0x000fe200078ef8ac */
        /* <DEDUP_REMOVED lines=44> */
[----:B------:R-:W-:Y:S01]  /*a9e0*/  FFMA.FTZ R92, R94, R172, -R175 ;  /* 0x000000ac5e5c7223 */ /* 0x000fe200000108af */
[--C-:B------:R-:W-:Y:S02]  /*a9f0*/  HADD2.F32 R171, -RZ, R168.reuse.H1_H1 ;  /* 0x300000a8ffab7230 */ /* 0x100fe40000004100 */
[----:B------:R-:W-:Y:S01]  /*aa00*/  FMUL.FTZ R176, R95, R176 ;  /* 0x000000b05fb07220 */ /* 0x000fe20000410000 */
[----:B------:R-:W-:Y:S01]  /*aa10*/  FFMA.FTZ R94, R167, R172, R178 ;  /* 0x000000aca75e7223 */ /* 0x000fe200000100b2 */
[----:B------:R-:W-:Y:S01]  /*aa20*/  FFMA.FTZ R175, R95, R174, -R180 ;  /* 0x000000ae5faf7223 */ /* 0x000fe200000108b4 */
[----:B------:R-:W-:Y:S01]  /*aa30*/  F2FP.F16.E4M3.UNPACK_B R95, R52 ;  /* 0x00000034ff5f723e */ /* 0x000fe200020006ff */
[----:B------:R-:W-:Y:S01]  /*aa40*/  FFMA.FTZ R177, R169, R174, R176 ;  /* 0x000000aea9b17223 */ /* 0x000fe200000100b0 */
[----:B------:R-:W-:Y:S01]  /*aa50*/  HADD2.F32 R169, -RZ, R168.H0_H0 ;  /* 0x200000a8ffa97230 */ /* 0x000fe20000004100 */
[----:B------:R-:W-:Y:S01]  /*aa60*/  F2FP.SATFINITE.E4M3.F32.PACK_AB_MERGE_C R46, R57, R46, RZ ;  /* 0x0000002e392e723e */ /* 0x000fe200048070ff */
[----:B------:R-:W-:Y:S01]  /*aa70*/  HADD2.F32 R52, -RZ, R54.H0_H0 ;  /* 0x20000036ff347230 */ /* 0x000fe20000004100 */
[----:B------:R-:W-:Y:S01]  /*aa80*/  F2FP.SATFINITE.E4M3.F32.PACK_AB_MERGE_C R175, R175, R92, RZ ;  /* 0x0000005cafaf723e */ /* 0x000fe200048070ff */
[----:B------:R-:W-:Y:S01]  /*aa90*/  HADD2.F32 R167, -RZ, R95.H0_H0 ;  /* 0x2000005fffa77230 */ /* 0x000fe20000004100 */
[----:B------:R-:W-:Y:S01]  /*aaa0*/  F2FP.SATFINITE.E4M3.F32.PACK_AB_MERGE_C R47, R56, R47, RZ ;  /* 0x0000002f382f723e */ /* 0x000fe200048070ff */
[----:B------:R-:W-:-:S02]  /*aab0*/  HADD2.F32 R168, -RZ, R170.H0_H0 ;  /* 0x200000aaffa87230 */ /* 0x000fc40000004100 */
[CC--:B------:R-:W-:Y:S01]  /*aac0*/  FMUL.FTZ R172, R52.reuse, R169.reuse ;  /* 0x000000a934ac7220 */ /* 0x0c0fe20000410000 */
[----:B------:R-:W-:Y:S02]  /*aad0*/  HADD2.F32 R54, -RZ, R54.H1_H1 ;  /* 0x30000036ff367230 */ /* 0x000fe40000004100 */
[----:B------:R-:W-:Y:S01]  /*aae0*/  FMUL.FTZ R173, R167, R169 ;  /* 0x000000a9a7ad7220 */ /* 0x000fe20000410000 */
[----:B------:R-:W-:Y:S01]  /*aaf0*/  HADD2.F32 R95, -RZ, R95.H1_H1 ;  /* 0x3000005fff5f7230 */ /* 0x000fe20000004100 */
[----:B------:R-:W-:Y:S01]  /*ab00*/  F2FP.F16.E4M3.UNPACK_B R92, R41 ;  /* 0x00000029ff5c723e */ /* 0x000fe200020006ff */
[----:B------:R-:W-:Y:S02]  /*ab10*/  HADD2.F32 R170, -RZ, R170.H1_H1 ;  /* 0x300000aaffaa7230 */ /* 0x000fe40000004100 */
[----:B------:R-:W-:Y:S01]  /*ab20*/  FFMA.FTZ R173, R52, R168, -R173 ;  /* 0x000000a834ad7223 */ /* 0x000fe200000108ad */
[----:B------:R-:W-:Y:S01]  /*ab30*/  F2FP.SATFINITE.E4M3.F32.PACK_AB_MERGE_C R52, R93, R58, R46 ;  /* 0x0000003a5d34723e */ /* 0x000fe2000480702e */
[----:B------:R-:W-:Y:S01]  /*ab40*/  FMUL.FTZ R174, R54, R171 ;  /* 0x000000ab36ae7220 */ /* 0x000fe20000410000 */
[----:B------:R-:W-:Y:S01]  /*ab50*/  F2FP.F16.E4M3.UNPACK_B R58, R45 ;  /* 0x0000002dff3a723e */ /* 0x000fe200020006ff */
[----:B------:R-:W-:Y:S01]  /*ab60*/  FMUL.FTZ R169, R95, R171 ;  /* 0x000000ab5fa97220 */ /* 0x000fe20000410000 */
[----:B------:R-:W-:Y:S01]  /*ab70*/  F2FP.F16.E4M3.UNPACK_B R57, R53 ;  /* 0x00000035ff39723e */ /* 0x000fe200020006ff */
[----:B------:R-:W-:Y:S01]  /*ab80*/  FFMA.FTZ R172, R167, R168, R172 ;  /* 0x000000a8a7ac7223 */ /* 0x000fe200000100ac */
[----:B------:R-:W-:Y:S01]  /*ab90*/  F2FP.SATFINITE.E4M3.F32.PACK_AB_MERGE_C R177, R177, R94, RZ ;  /* 0x0000005eb1b1723e */ /* 0x000fe200048070ff */
[----:B------:R-:W-:Y:S01]  /*aba0*/  HADD2.F32 R94, -RZ, R58.H0_H0 ;  /* 0x2000003aff5e7230 */ /* 0x000fe20000004100 */
[----:B------:R-:W-:Y:S01]  /*abb0*/  F2FP.SATFINITE.E4M3.F32.PACK_AB_MERGE_C R47, R90, R59, R47 ;  /* 0x0000003b5a2f723e */ /* 0x000fe2000480702f */
[----:B------:R-:W-:Y:S01]  /*abc0*/  HADD2.F32 R59, -RZ, R92.H0_H0 ;  /* 0x2000005cff3b7230 */ /* 0x000fe20000004100 */
[----:B------:R-:W-:Y:S01]  /*abd0*/  F2FP.F16.E4M3.UNPACK_B R90, R44 ;  /* 0x0000002cff5a723e */ /* 0x000fe200020006ff */
[----:B------:R-:W-:Y:S01]  /*abe0*/  FFMA.FTZ R95, R95, R170, R174 ;  /* 0x000000aa5f5f7223 */ /* 0x000fe200000100ae */
[----:B------:R-:W-:Y:S01]  /*abf0*/  HADD2.F32 R56, -RZ, R57.H0_H0 ;  /* 0x20000039ff387230 */ /* 0x000fe20000004100 */
[----:B------:R-:W-:Y:S01]  /*ac00*/  F2FP.F16.E4M3.UNPACK_B R53, R53.H1 ;  /* 0x00000035ff35723e */ /* 0x000fe200030006ff */
[----:B------:R-:W-:Y:S01]  /*ac10*/  FMUL.FTZ R167, R59, R94 ;  /* 0x0000005e3ba77220 */ /* 0x000fe20000410000 */
[----:B------:R-:W-:Y:S01]  /*ac20*/  HADD2.F32 R93, -RZ, R90.H0_H0 ;  /* 0x2000005aff5d7230 */ /* 0x000fe20000004100 */
[----:B------:R-:W-:Y:S01]  /*ac30*/  F2FP.SATFINITE.E4M3.F32.PACK_AB_MERGE_C R46, R95, R172, R177 ;  /* 0x000000ac5f2e723e */ /* 0x000fe200048070b1 */
[----:B------:R-:W-:Y:S01]  /*ac40*/  FMUL.FTZ R94, R56, R94 ;  /* 0x0000005e385e7220 */ /* 0x000fe20000410000 */
[----:B------:R-:W-:Y:S01]  /*ac50*/  HADD2.F32 R92, -RZ, R92.H1_H1 ;  /* 0x3000005cff5c7230 */ /* 0x000fe20000004100 */
[----:B------:R-:W-:Y:S01]  /*ac60*/  F2FP.F16.E4M3.UNPACK_B R44, R44.H1 ;  /* 0x0000002cff2c723e */ /* 0x000fe200030006ff */
[----:B------:R-:W-:-:S02]  /*ac70*/  HADD2.F32 R95, -RZ, R58.H1_H1 ;  /* 0x3000003aff5f7230 */ /* 0x000fc40000004100 */
[-C--:B------:R-:W-:Y:S01]  /*ac80*/  FFMA.FTZ R56, R56, R93.reuse, -R167 ;  /* 0x0000005d38387223 */ /* 0x080fe200000108a7 */
[----:B------:R-:W-:Y:S02]  /*ac90*/  HADD2.F32 R58, -RZ, R57.H1_H1 ;  /* 0x30000039ff3a7230 */ /* 0x000fe40000004100 */
[----:B------:R-:W-:Y:S01]  /*aca0*/  FFMA.FTZ R57, R59, R93, R94 ;  /* 0x0000005d3b397223 */ /* 0x000fe2000001005e */
[----:B------:R-:W-:Y:S02]  /*acb0*/  HADD2.F32 R93, -RZ, R90.H1_H1 ;  /* 0x3000005aff5d7230 */ /* 0x000fe40000004100 */
[----:B------:R-:W-:Y:S01]  /*acc0*/  FMUL.FTZ R167, R92, R95 ;  /* 0x0000005f5ca77220 */ /* 0x000fe20000410000 */
[----:B------:R-:W-:Y:S01]  /*acd0*/  F2FP.F16.E4M3.UNPACK_B R59, R41.H1 ;  /* 0x00000029ff3b723e */ /* 0x000fe200030006ff */
[C---:B------:R-:W-:Y:S01]  /*ace0*/  FMUL.FTZ R95, R58.reuse, R95 ;  /* 0x0000005f3a5f7220 */ /* 0x040fe20000410000 */
[----:B------:R-:W-:Y:S01]  /*acf0*/  F2FP.F16.E4M3.UNPACK_B R94, R45.H1 ;  /* 0x0000002dff5e723e */ /* 0x000fe200030006ff */
[----:B------:R-:W-:Y:S01]  /*ad00*/  FFMA.FTZ R41, R58, R93, -R167 ;  /* 0x0000005d3a297223 */ /* 0x000fe200000108a7 */
[----:B------:R-:W-:-:S02]  /*ad10*/  HADD2.F32 R45, -RZ, R53.H0_H0 ;  /* 0x20000035ff2d7230 */ /* 0x000fc40000004100 */
[----:B------:R-:W-:Y:S01]  /*ad20*/  FFMA.FTZ R58, R92, R93, R95 ;  /* 0x0000005d5c3a7223 */ /* 0x000fe2000001005f */
[--C-:B------:R-:W-:Y:S02]  /*ad30*/  HADD2.F32 R90, -RZ, R59.reuse.H0_H0 ;  /* 0x2000003bff5a7230 */ /* 0x100fe40000004100 */
[----:B------:R-:W-:Y:S01]  /*ad40*/  FFMA.FTZ R54, R54, R170, -R169 ;  /* 0x000000aa36367223 */ /* 0x000fe200000108a9 */
[--C-:B------:R-:W-:Y:S01]  /*ad50*/  HADD2.F32 R93, -RZ, R94.reuse.H0_H0 ;  /* 0x2000005eff5d7230 */ /* 0x100fe20000004100 */
[-C--:B------:R-:W-:Y:S01]  /*ad60*/  F2FP.F16.E4M3.UNPACK_B R172, R42.reuse.H1 ;  /* 0x0000002affac723e */ /* 0x080fe200030006ff */
[----:B------:R-:W-:Y:S01]  /*ad70*/  HADD2.F32 R92, -RZ, R59.H1_H1 ;  /* 0x3000003bff5c7230 */ /* 0x000fe20000004100 */
[----:B------:R-:W-:Y:S01]  /*ad80*/  F2FP.F16.E4M3.UNPACK_B R171, R42 ;  /* 0x0000002affab723e */ /* 0x000fe200020006ff */
[----:B------:R-:W-:Y:S02]  /*ad90*/  HADD2.F32 R95, -RZ, R94.H1_H1 ;  /* 0x3000005eff5f7230 */ /* 0x000fe40000004100 */
[----:B------:R-:W-:Y:S01]  /*ada0*/  FMUL.FTZ R168, R90, R93 ;  /* 0x0000005d5aa87220 */ /* 0x000fe20000410000 */
[----:B------:R-:W-:-:S02]  /*adb0*/  HADD2.F32 R53, -RZ, R53.H1_H1 ;  /* 0x30000035ff357230 */ /* 0x000fc40000004100 */
[----:B------:R-:W-:Y:S01]  /*adc0*/  FMUL.FTZ R93, R45, R93 ;  /* 0x0000005d2d5d7220 */ /* 0x000fe20000410000 */
[--C-:B------:R-:W-:Y:S02]  /*add0*/  HADD2.F32 R59, -RZ, R44.reuse.H0_H0 ;  /* 0x2000002cff3b7230 */ /* 0x100fe40000004100 */
[-C--:B------:R-:W-:Y:S01]  /*ade0*/  FMUL.FTZ R170, R92, R95.reuse ;  /* 0x0000005f5caa7220 */ /* 0x080fe20000410000 */
[----:B------:R-:W-:Y:S02]  /*adf0*/  HADD2.F32 R94, -RZ, R44.H1_H1 ;  /* 0x3000002cff5e7230 */ /* 0x000fe40000004100 */
[----:B------:R-:W-:Y:S01]  /*ae00*/  FMUL.FTZ R95, R53, R95 ;  /* 0x0000005f355f7220 */ /* 0x000fe20000410000 */
[----:B------:R-:W-:Y:S01]  /*ae10*/  F2FP.SATFINITE.E4M3.F32.PACK_AB_MERGE_C R54, R54, R173, R175 ;  /* 0x000000ad3636723e */ /* 0x000fe200048070af */
[-C--:B------:R-:W-:Y:S01]  /*ae20*/  FFMA.FTZ R44, R45, R59.reuse, -R168 ;  /* 0x0000003b2d2c7223 */ /* 0x080fe200000108a8 */
[----:B------:R-:W-:Y:S01]  /*ae30*/  FFMA.FTZ R45, R90, R59, R93 ;  /* 0x0000003b5a2d7223 */ /* 0x000fe2000001005d */
[-C--:B------:R-:W-:Y:S01]  /*ae40*/  FFMA.FTZ R53, R53, R94.reuse, -R170 ;  /* 0x0000005e35357223 */ /* 0x080fe200000108aa */
[----:B------:R-:W-:Y:S01]  /*ae50*/  FFMA.FTZ R90, R92, R94, R95 ;  /* 0x0000005e5c5a7223 */ /* 0x000fe2000001005f */
[-C--:B------:R-:W-:Y:S01]  /*ae60*/  F2FP.F16.E4M3.UNPACK_B R94, R43.reuse.H1 ;  /* 0x0000002bff5e723e */ /* 0x080fe200030006ff */
[--C-:B------:R-:W-:Y:S01]  /*ae70*/  HADD2.F32 R173, -RZ, R172.reuse.H0_H0 ;  /* 0x200000acffad7230 */ /* 0x100fe20000004100 */
[----:B------:R-:W-:Y:S01]  /*ae80*/  F2FP.F16.E4M3.UNPACK_B R93, R43 ;  /* 0x0000002bff5d723e */ /* 0x000fe200020006ff */
[----:B------:R-:W-:Y:S01]  /*ae90*/  HADD2.F32 R172, -RZ, R172.H1_H1 ;  /* 0x300000acffac7230 */ /* 0x000fe20000004100 */
[-C--:B------:R-:W-:Y:S01]  /*aea0*/  F2FP.F16.E4M3.UNPACK_B R59, R55.reuse ;  /* 0x00000037ff3b723e */ /* 0x080fe200020006ff */
        /* <DEDUP_REMOVED lines=37> */
[----:B------:R-:W-:Y:S02]  /*b100*/  F2FP.SATFINITE.E4M3.F32.PACK_AB_MERGE_C R53, R41, R56, R44 ;  /* 0x000000382935723e */ /* 0x000fe4000480702c */
[----:B------:R-:W-:Y:S01]  /*b110*/  F2FP.SATFINITE.E4M3.F32.PACK_AB_MERGE_C R55, R59, R40, R174 ;  /* 0x000000283b37723e */ /* 0x000fe200048070ae */
[----:B------:R-:W-:Y:S01]  /*b120*/  IMAD.MOV.U32 R40, RZ, RZ, R47 ;  /* 0x000000ffff287224 */ /* 0x000fe200078e002f */
[----:B------:R-:W-:Y:S01]  /*b130*/  F2FP.SATFINITE.E4M3.F32.PACK_AB_MERGE_C R43, R93, R42, R43 ;  /* 0x0000002a5d2b723e */ /* 0x000fe2000480702b */
[----:B------:R-:W-:Y:S01]  /*b140*/  IMAD.MOV.U32 R42, RZ, RZ, R46 ;  /* 0x000000ffff2a7224 */ /* 0x000fe200078e002e */
[----:B------:R-:W-:-:S07]  /*b150*/  F2FP.SATFINITE.E4M3.F32.PACK_AB_MERGE_C R41, R58, R57, R45 ;  /* 0x000000393a29723e */ /* 0x000fce000480702d */
.L_x_2286:
[----:B------:R-:W-:Y:S05]  /*b160*/  BSYNC B3 ;  /* 0x0000000000037941 */ /* 0x000fea0003800000 */
.L_x_2285:
        /* <DEDUP_REMOVED lines=10> */
.L_x_2284:
[----:B------:R-:W-:Y:S05]  /*b210*/  BSYNC B2 ;  /* 0x0000000000027941 */ /* 0x000fea0003800000 */
.L_x_2283:
        /* <DEDUP_REMOVED lines=17> */
[----:B------:R-:W-:-:S04]  /*b330*/  LOP3.LUT R40, R40, R197, RZ, 0x3c, !PT ;  /* 0x000000c528287212 */ /* 0x000fc800078e3cff */
[----:B------:R-:W-:Y:S01]  /*b340*/  IADD3 R40, R41, R40, RZ ;  /* 0x0000002829287210 */ /* 0x000fe20007ffe0ff */
[----:B------:R-:W-:-:S04]  /*b350*/  IMAD R41, R17, 0x7800, R132 ;  /* 0x0000780011297824 */ /* 0x000fc800078e0284 */
        /* <DEDUP_REMOVED lines=11> */
[----:B------:R-:W-:Y:S01]  /*b410*/  IMAD.MOV.U32 R48, RZ, RZ, R41 ;  /* 0x000000ffff307224 */ /* 0x000fe200078e0029 */
[----:B------:R-:W-:Y:S02]  /*b420*/  SHF.R.U32.HI R61, RZ, 0x8, R63 ;  /* 0x00000008ff3d7819 */ /* 0x000fe4000001163f */
[----:B------:R-:W-:Y:S02]  /*b430*/  SHF.L.U32 R40, R89, 0x8, RZ ;  /* 0x0000000859287819 */ /* 0x000fe400000006ff */
[----:B------:R-:W-:-:S02]  /*b440*/  SHF.R.U32.HI R88, RZ, 0x10, R49 ;  /* 0x00000010ff587819 */ /* 0x000fc40000011631 */
[----:B------:R-:W-:Y:S02]  /*b450*/  SHF.R.U32.HI R60, RZ, 0x8, R49 ;  /* 0x00000008ff3c7819 */ /* 0x000fe40000011631 */
[----:B------:R-:W-:Y:S01]  /*b460*/  LOP3.LUT R50, R49, 0xff0000ff, RZ, 0xc0, !PT ;  /* 0xff0000ff31327812 */ /* 0x000fe200078ec0ff */
[----:B------:R-:W-:Y:S01]  /*b470*/  IMAD.MOV.U32 R49, RZ, RZ, R42 ;  /* 0x000000ffff317224 */ /* 0x000fe200078e002a */
[----:B------:R-:W-:Y:S01]  /*b480*/  LOP3.LUT R57, R57, 0xff00, R40, 0xf8, !PT ;  /* 0x0000ff0039397812 */ /* 0x000fe200078ef828 */
[----:B------:R-:W-:Y:S01]  /*b490*/  IMAD.SHL.U32 R40, R61, 0x100, RZ ;  /* 0x000001003d287824 */ /* 0x000fe200078e00ff */
[----:B------:R-:W-:Y:S01]  /*b4a0*/  LOP3.LUT R59, R63, 0xff0000ff, RZ, 0xc0, !PT ;  /* 0xff0000ff3f3b7812 */ /* 0x000fe200078ec0ff */
[----:B------:R-:W-:Y:S01]  /*b4b0*/  IMAD.U32 R42, R91, 0x10000, RZ ;  /* 0x000100005b2a7824 */ /* 0x000fe200078e00ff */
[----:B------:R-:W-:Y:S01]  /*b4c0*/  SHF.R.U32.HI R58, RZ, 0x8, R51 ;  /* 0x00000008ff3a7819 */ /* 0x000fe20000011633 */
[----:B------:R-:W-:Y:S01]  /*b4d0*/  IMAD.SHL.U32 R41, R60, 0x100, RZ ;  /* 0x000001003c297824 */ /* 0x000fe200078e00ff */
[----:B------:R-:W-:-:S02]  /*b4e0*/  SHF.R.U32.HI R90, RZ, 0x10, R63 ;  /* 0x00000010ff5a7819 */ /* 0x000fc4000001163f */
[----:B------:R-:W-:Y:S01]  /*b4f0*/  LOP3.LUT R59, R59, 0xff00, R40, 0xf8, !PT ;  /* 0x0000ff003b3b7812 */ /* 0x000fe200078ef828 */
[----:B------:R-:W-:Y:S01]  /*b500*/  IMAD.SHL.U32 R44, R58, 0x100, RZ ;  /* 0x000001003a2c7824 */ /* 0x000fe200078e00ff */
[----:B------:R-:W-:Y:S02]  /*b510*/  SHF.R.U32.HI R62, RZ, 0x10, R51 ;  /* 0x00000010ff3e7819 */ /* 0x000fe40000011633 */
[----:B------:R-:W-:Y:S02]  /*b520*/  LOP3.LUT R42, R57, 0xff0000, R42, 0xf8, !PT ;  /* 0x00ff0000392a7812 */ /* 0x000fe400078ef82a */
[----:B------:R-:W-:Y:S01]  /*b530*/  SHF.L.U32 R40, R90, 0x10, RZ ;  /* 0x000000105a287819 */ /* 0x000fe200000006ff */
[----:B------:R-:W-:Y:S01]  /*b540*/  IMAD.U32 R62, R62, 0x10000, RZ ;  /* 0x000100003e3e7824 */ /* 0x000fe200078e00ff */
[----:B------:R-:W-:Y:S02]  /*b550*/  LOP3.LUT R51, R51, 0xff0000ff, RZ, 0xc0, !PT ;  /* 0xff0000ff33337812 */ /* 0x000fe400078ec0ff */
        /* <DEDUP_REMOVED lines=9> */
[----:B------:R-:W-:Y:S01]  /*b5f0*/  HADD2.F32 R50, -RZ, R57.H0_H0 ;  /* 0x20000039ff327230 */ /* 0x000fe20000004100 */
[----:B------:R-:W-:Y:S01]  /*b600*/  F2FP.F16.E4M3.UNPACK_B R163, R163 ;  /* 0x000000a3ffa3723e */ /* 0x000fe200020006ff */
[----:B------:R-:W-:-:S02]  /*b610*/  IMAD.U32 R44, R88, 0x10000, RZ ;  /* 0x00010000582c7824 */ /* 0x000fc400078e00ff */
[-C--:B------:R-:W-:Y:S01]  /*b620*/  FMUL.FTZ R91, R51, R41.reuse ;  /* 0x00000029335b7220 */ /* 0x080fe20000410000 */
[----:B------:R-:W-:Y:S02]  /*b630*/  HADD2.F32 R60, -RZ, R59.H0_H0 ;  /* 0x2000003bff3c7230 */ /* 0x000fe40000004100 */
[C---:B------:R-:W-:Y:S01]  /*b640*/  FMUL.FTZ R88, R50.reuse, R41 ;  /* 0x0000002932587220 */ /* 0x040fe20000410000 */
[----:B------:R-:W-:Y:S01]  /*b650*/  LOP3.LUT R41, R89, 0xff0000, R62, 0xf8, !PT ;  /* 0x00ff000059297812 */ /* 0x000fe200078ef83e */
[----:B------:R-:W-:Y:S01]  /*b660*/  HADD2.F32 R57, -RZ, R57.H1_H1 ;  /* 0x30000039ff397230 */ /* 0x000fe20000004100 */
[----:B------:R-:W-:Y:S01]  /*b670*/  F2FP.F16.E4M3.UNPACK_B R164, R164 ;  /* 0x000000a4ffa4723e */ /* 0x000fe200020006ff */
[-C--:B------:R-:W-:Y:S01]  /*b680*/  FFMA.FTZ R50, R50, R60.reuse, -R91 ;  /* 0x0000003c32327223 */ /* 0x080fe2000001085b */
        /* <DEDUP_REMOVED lines=8> */
[----:B------:R-:W-:Y:S01]  /*b710*/  FMUL.FTZ R54, R61, R60 ;  /* 0x0000003c3d367220 */ /* 0x000fe20000410000 */
[----:B------:R-:W-:Y:S01]  /*b720*/  HADD2.F32 R89, -RZ, R163.H0_H0 ;  /* 0x200000a3ff597230 */ /* 0x000fe20000004100 */
[----:B------:R-:W-:Y:S01]  /*b730*/  F2FP.F16.E4M3.UNPACK_B R90, R162.H1 ;  /* 0x000000a2ff5a723e */ /* 0x000fe200030006ff */
        /* <DEDUP_REMOVED lines=156> */
.L_x_2288:
[----:B------:R-:W-:Y:S05]  /*c100*/  BSYNC B2 ;  /* 0x0000000000027941 */ /* 0x000fea0003800000 */
.L_x_2287:
        /* <DEDUP_REMOVED lines=10> */
.L_x_2278:
[----:B------:R-:W-:Y:S05]  /*c1b0*/  BSYNC B1 ;  /* 0x0000000000017941 */ /* 0x000fea0003800000 */
.L_x_2277:
        /* <DEDUP_REMOVED lines=22> */
[----:B------:R-:W-:-:S04]  /*c320*/  @!P2 IADD3 R50, P4, R51, R124, RZ ;  /* 0x0000007c3332a210 */ /* 0x000fc80007f9e0ff */
[----:B------:R-:W-:Y:S02]  /*c330*/  @!P2 IADD3.X R51, R40, R125, RZ, P4, !PT ;  /* 0x0000007d2833a210 */ /* 0x000fe400027fe4ff */
[----:B------:R-:W-:Y:S02]  /*c340*/  SHF.R.S32.HI R40, RZ, 0x1f, R41 ;  /* 0x0000001fff287819 */ /* 0x000fe40000011429 */
[----:B------:R-:W-:Y:S02]  /*c350*/  ISETP.GE.AND P4, PT, R18, R134, PT ;  /* 0x000000861200720c */ /* 0x000fe40003f86270 */
[----:B------:R-:W-:Y:S02]  /*c360*/  LEA.HI R40, R40, R41, RZ, 0x2 ;  /* 0x0000002928287211 */ /* 0x000fe400078f10ff */
[----:B------:R-:W-:Y:S02]  /*c370*/  LOP3.LUT R41, R199, 0x30, R43, 0xf8, !PT ;  /* 0x00000030c7297812 */ /* 0x000fe400078ef82b */
[----:B------:R-:W-:-:S02]  /*c380*/  SHF.R.S32.HI R45, RZ, 0x2, R40 ;  /* 0x00000002ff2d7819 */ /* 0x000fc40000011428 */
        /* <DEDUP_REMOVED lines=10> */
[----:B------:R-:W-:Y:S01]  /*c430*/  SHF.R.U32.HI R54, RZ, 0x8, R77 ;  /* 0x00000008ff367819 */ /* 0x000fe2000001164d */
[----:B0-----:R-:W-:Y:S01]  /*c440*/  IMAD.MOV.U32 R57, RZ, RZ, R40 ;  /* 0x000000ffff397224 */ /* 0x001fe200078e0028 */
[----:B------:R-:W-:Y:S01]  /*c450*/  SHF.R.U32.HI R61, RZ, 0x8, R65 ;  /* 0x00000008ff3d7819 */ /* 0x000fe20000011641 */
[----:B------:R-:W-:Y:S01]  /*c460*/  IMAD.MOV.U32 R52, RZ, RZ, R41 ;  /* 0x000000ffff347224 */ /* 0x000fe200078e0029 */
[----:B------:R-:W-:Y:S01]  /*c470*/  SHF.R.U32.HI R63, RZ, 0x8, R67 ;  /* 0x00000008ff3f7819 */ /* 0x000fe20000011643 */
[----:B------:R-:W-:Y:S01]  /*c480*/  IMAD.SHL.U32 R40, R54, 0x100, RZ ;  /* 0x0000010036287824 */ /* 0x000fe200078e00ff */
[----:B------:R-:W-:Y:S01]  /*c490*/  LOP3.LUT R55, R77, 0xff0000ff, RZ, 0xc0, !PT ;  /* 0xff0000ff4d377812 */ /* 0x000fe200078ec0ff */
[----:B------:R-:W-:Y:S01]  /*c4a0*/  IMAD.SHL.U32 R61, R61, 0x100, RZ ;  /* 0x000001003d3d7824 */ /* 0x000fe200078e00ff */
[----:B------:R-:W-:Y:S01]  /*c4b0*/  SHF.R.U32.HI R66, RZ, 0x10, R77 ;  /* 0x00000010ff427819 */ /* 0x000fe2000001164d */
[----:B------:R-:W-:Y:S01]  /*c4c0*/  IMAD.SHL.U32 R63, R63, 0x100, RZ ;  /* 0x000001003f3f7824 */ /* 0x000fe200078e00ff */
[--C-:B------:R-:W-:Y:S01]  /*c4d0*/  SHF.R.U32.HI R64, RZ, 0x8, R79.reuse ;  /* 0x00000008ff407819 */ /* 0x100fe2000001164f */
[----:B------:R-:W-:Y:S01]  /*c4e0*/  IMAD.MOV.U32 R54, RZ, RZ, R42 ;  /* 0x000000ffff367224 */ /* 0x000fe200078e002a */
[----:B------:R-:W-:-:S02]  /*c4f0*/  SHF.R.U32.HI R62, RZ, 0x10, R79 ;  /* 0x00000010ff3e7819 */ /* 0x000fc4000001164f */
[----:B------:R-:W-:Y:S01]  /*c500*/  LOP3.LUT R40, R55, 0xff00, R40, 0xf8, !PT ;  /* 0x0000ff0037287812 */ /* 0x000fe200078ef828 */
[----:B------:R-:W-:Y:S01]  /*c510*/  IMAD.SHL.U32 R55, R64, 0x100, RZ ;  /* 0x0000010040377824 */ /* 0x000fe200078e00ff */
[----:B------:R-:W-:Y:S02]  /*c520*/  SHF.L.U32 R41, R66, 0x10, RZ ;  /* 0x0000001042297819 */ /* 0x000fe400000006ff */
[----:B------:R-:W-:Y:S02]  /*c530*/  LOP3.LUT R58, R65, 0xff0000ff, RZ, 0xc0, !PT ;  /* 0xff0000ff413a7812 */ /* 0x000fe400078ec0ff */
[----:B------:R-:W-:Y:S02]  /*c540*/  LOP3.LUT R60, R67, 0xff0000ff, RZ, 0xc0, !PT ;  /* 0xff0000ff433c7812 */ /* 0x000fe400078ec0ff */
[----:B------:R-:W-:Y:S02]  /*c550*/  LOP3.LUT R56, R79, 0xff0000ff, RZ, 0xc0, !PT ;  /* 0xff0000ff4f387812 */ /* 0x000fe400078ec0ff */
[----:B-1----:R-:W-:-:S02]  /*c560*/  MOV R59, R44 ;  /* 0x0000002c003b7202 */ /* 0x002fc40000000f00 */
[----:B------:R-:W-:Y:S01]  /*c570*/  LOP3.LUT R42, R40, 0xff0000, R41, 0xf8, !PT ;  /* 0x00ff0000282a7812 */ /* 0x000fe200078ef829 */
[----:B------:R-:W-:Y:S01]  /*c580*/  IMAD.U32 R40, R62, 0x10000, RZ ;  /* 0x000100003e287824 */ /* 0x000fe200078e00ff */
[----:B------:R-:W-:Y:S02]  /*c590*/  LOP3.LUT R44, R58, 0xff00, R61, 0xf8, !PT ;  /* 0x0000ff003a2c7812 */ /* 0x000fe400078ef83d */
[----:B------:R-:W-:Y:S02]  /*c5a0*/  LOP3.LUT R64, R60, 0xff00, R63, 0xf8, !PT ;  /* 0x0000ff003c407812 */ /* 0x000fe400078ef83f */
[----:B------:R-:W-:Y:S02]  /*c5b0*/  LOP3.LUT R55, R56, 0xff00, R55, 0xf8, !PT ;  /* 0x0000ff0038377812 */ /* 0x000fe400078ef837 */
[----:B------:R-:W-:Y:S02]  /*c5c0*/  F2FP.F16.E4M3.UNPACK_B R63, R158.H1 ;  /* 0x0000009eff3f723e */ /* 0x000fe400030006ff */
[----:B------:R-:W-:-:S02]  /*c5d0*/  F2FP.F16.E4M3.UNPACK_B R60, R59.H1 ;  /* 0x0000003bff3c723e */ /* 0x000fc400030006ff */
[----:B------:R-:W-:Y:S01]  /*c5e0*/  F2FP.F16.E4M3.UNPACK_B R58, R57.H1 ;  /* 0x00000039ff3a723e */ /* 0x000fe200030006ff */
[----:B------:R-:W-:Y:S01]  /*c5f0*/  HADD2.F32 R41, -RZ, R63.H0_H0 ;  /* 0x2000003fff297230 */ /* 0x000fe20000004100 */
[----:B------:R-:W-:Y:S01]  /*c600*/  LOP3.LUT R40, R55, 0xff0000, R40, 0xf8, !PT ;  /* 0x00ff000037287812 */ /* 0x000fe200078ef828 */
[----:B------:R-:W-:Y:S01]  /*c610*/  HADD2.F32 R56, -RZ, R60.H0_H0 ;  /* 0x2000003cff387230 */ /* 0x000fe20000004100 */
[----:B------:R-:W-:Y:S01]  /*c620*/  F2FP.F16.E4M3.UNPACK_B R61, R160.H1 ;  /* 0x000000a0ff3d723e */ /* 0x000fe200030006ff */
[--C-:B------:R-:W-:Y:S01]  /*c630*/  HADD2.F32 R55, -RZ, R58.reuse.H0_H0 ;  /* 0x2000003aff377230 */ /* 0x100fe20000004100 */
[----:B------:R-:W-:Y:S01]  /*c640*/  SHF.R.U32.HI R67, RZ, 0x10, R67 ;  /* 0x00000010ff437819 */ /* 0x000fe20000011643 */
[----:B------:R-:W-:Y:S02]  /*c650*/  HADD2.F32 R58, -RZ, R58.H1_H1 ;  /* 0x3000003aff3a7230 */ /* 0x000fe40000004100 */
[----:B------:R-:W-:Y:S01]  /*c660*/  FMUL.FTZ R66, R56, R41 ;  /* 0x0000002938427220 */ /* 0x000fe20000410000 */
[----:B------:R-:W-:-:S02]  /*c670*/  HADD2.F32 R62, -RZ, R61.H0_H0 ;  /* 0x2000003dff3e7230 */ /* 0x000fc40000004100 */
[----:B------:R-:W-:Y:S01]  /*c680*/  FMUL.FTZ R77, R55, R41 ;  /* 0x00000029374d7220 */ /* 0x000fe20000410000 */
[----:B------:R-:W-:Y:S01]  /*c690*/  IMAD.U32 R67, R67, 0x10000, RZ ;  /* 0x0001000043437824 */ /* 0x000fe200078e00ff */
[----:B------:R-:W-:Y:S01]  /*c6a0*/  SHF.R.U32.HI R65, RZ, 0x10, R65 ;  /* 0x00000010ff417819 */ /* 0x000fe20000011641 */
[-C--:B------:R-:W-:Y:S01]  /*c6b0*/  FFMA.FTZ R55, R55, R62.reuse, -R66 ;  /* 0x0000003e37377223 */ /* 0x080fe20000010842 */
[----:B------:R-:W-:Y:S02]  /*c6c0*/  FFMA.FTZ R56, R56, R62, R77 ;  /* 0x0000003e38387223 */ /* 0x000fe4000001004d */
[----:B------:R-:W-:Y:S01]  /*c6d0*/  LOP3.LUT R41, R64, 0xff0000, R67, 0xf8, !PT ;  /* 0x00ff000040297812 */ /* 0x000fe200078ef843 */
[----:B------:R-:W-:Y:S01]  /*c6e0*/  HADD2.F32 R62, -RZ, R63.H1_H1 ;  /* 0x3000003fff3e7230 */ /* 0x000fe20000004100 */
[----:B------:R-:W-:Y:S01]  /*c6f0*/  F2FP.F16.E4M3.UNPACK_B R158, R158 ;  /* 0x0000009eff9e723e */ /* 0x000fe200020006ff */
[----:B------:R-:W-:Y:S01]  /*c700*/  IMAD.U32 R65, R65, 0x10000, RZ ;  /* 0x0001000041417824 */ /* 0x000fe200078e00ff */
[----:B------:R-:W-:Y:S01]  /*c710*/  F2FP.F16.E4M3.UNPACK_B R160, R160 ;  /* 0x000000a0ffa0723e */ /* 0x000fe200020006ff */
[----:B------:R-:W-:Y:S01]  /*c720*/  HADD2.F32 R64, -RZ, R61.H1_H1 ;  /* 0x3000003dff407230 */ /* 0x000fe20000004100 */
[----:B------:R-:W-:Y:S01]  /*c730*/  F2FP.F16.E4M3.UNPACK_B R61, R59 ;  /* 0x0000003bff3d723e */ /* 0x000fe200020006ff */
[----:B------:R-:W-:Y:S01]  /*c740*/  HADD2.F32 R63, -RZ, R60.H1_H1 ;  /* 0x3000003cff3f7230 */ /* 0x000fe20000004100 */
[----:B------:R-:W-:Y:S01]  /*c750*/  F2FP.F16.E4M3.UNPACK_B R60, R57 ;  /* 0x00000039ff3c723e */ /* 0x000fe200020006ff */
[----:B------:R-:W-:Y:S01]  /*c760*/  FMUL.FTZ R66, R58, R62 ;  /* 0x0000003e3a427220 */ /* 0x000fe20000410000 */
[----:B------:R-:W-:Y:S01]  /*c770*/  LOP3.LUT R44, R44, 0xff0000, R65, 0xf8, !PT ;  /* 0x00ff00002c2c7812 */ /* 0x000fe200078ef841 */
[----:B------:R-:W-:-:S02]  /*c780*/  HADD2.F32 R65, -RZ, R158.H0_H0 ;  /* 0x2000009eff417230 */ /* 0x000fc40000004100 */
[C---:B------:R-:W-:Y:S01]  /*c790*/  FMUL.FTZ R57, R63.reuse, R62 ;  /* 0x0000003e3f397220 */ /* 0x040fe20000410000 */
[--C-:B------:R-:W-:Y:S02]  /*c7a0*/  HADD2.F32 R62, -RZ, R61.reuse.H0_H0 ;  /* 0x2000003dff3e7230 */ /* 0x100fe40000004100 */
[----:B------:R-:W-:Y:S02]  /*c7b0*/  HADD2.F32 R59, -RZ, R60.H0_H0 ;  /* 0x2000003cff3b7230 */ /* 0x000fe40000004100 */
[-C--:B------:R-:W-:Y:S01]  /*c7c0*/  FFMA.FTZ R58, R58, R64.reuse, -R57 ;  /* 0x000000403a3a7223 */ /* 0x080fe20000010839 */
[----:B------:R-:W-:Y:S01]  /*c7d0*/  FFMA.FTZ R57, R63, R64, R66 ;  /* 0x000000403f397223 */ /* 0x000fe20000010042 */
[----:B------:R-:W-:Y:S02]  /*c7e0*/  HADD2.F32 R63, -RZ, R160.H0_H0 ;  /* 0x200000a0ff3f7230 */ /* 0x000fe40000004100 */
[-C--:B------:R-:W-:Y:S01]  /*c7f0*/  FMUL.FTZ R64, R62, R65.reuse ;  /* 0x000000413e407220 */ /* 0x080fe20000410000 */
[----:B------:R-:W-:Y:S01]  /*c800*/  FMUL.FTZ R65, R59, R65 ;  /* 0x000000413b417220 */ /* 0x000fe20000410000 */
[----:B------:R-:W-:Y:S01]  /*c810*/  HADD2.F32 R158, -RZ, R158.H1_H1 ;  /* 0x3000009eff9e7230 */ /* 0x000fe20000004100 */
[----:B------:R-:W-:Y:S01]  /*c820*/  F2FP.SATFINITE.E4M3.F32.PACK_AB_MERGE_C R55, R58, R55, RZ ;  /* 0x000000373a37723e */ /* 0x000fe200048070ff */
[----:B------:R-:W-:-:S02]  /*c830*/  HADD2.F32 R61, -RZ, R61.H1_H1 ;  /* 0x3000003dff3d7230 */ /* 0x000fc40000004100 */
[-C--:B------:R-:W-:Y:S01]  /*c840*/  FFMA.FTZ R59, R59, R63.reuse, -R64 ;  /* 0x0000003f3b3b7223 */ /* 0x080fe20000010840 */
[----:B------:R-:W-:Y:S01]  /*c850*/  FFMA.FTZ R67, R62, R63, R65 ;  /* 0x0000003f3e437223 */ /* 0x000fe20000010041 */
[----:B------:R-:W-:Y:S01]  /*c860*/  HADD2.F32 R60, -RZ, R60.H1_H1 ;  /* 0x3000003cff3c7230 */ /* 0x000fe20000004100 */
[----:B------:R-:W-:Y:S01]  /*c870*/  F2FP.F16.E4M3.UNPACK_B R65, R159.H1 ;  /* 0x0000009fff41723e */ /* 0x000fe200030006ff */
        /* <DEDUP_REMOVED lines=23> */
[--C-:B------:R-:W-:Y:S02]  /*c9f0*/  HADD2.F32 R63, -RZ, R159.reuse.H0_H0 ;  /* 0x2000009fff3f7230 */ /* 0x100fe40000004100 */
[C---:B------:R-:W-:Y:S01]  /*ca00*/  FMUL.FTZ R65, R60.reuse, R65 ;  /* 0x000000413c417220 */ /* 0x040fe20000410000 */
[----:B------:R-:W-:Y:S01]  /*ca10*/  F2FP.F16.E4M3.UNPACK_B R161, R161 ;  /* 0x000000a1ffa1723e */ /* 0x000fe200020006ff */
[-C--:B------:R-:W-:Y:S01]  /*ca20*/  FFMA.FTZ R77, R60, R61.reuse, -R77 ;  /* 0x0000003d3c4d7223 */ /* 0x080fe2000001084d */
[----:B------:R-:W-:Y:S01]  /*ca30*/  F2FP.F16.E4M3.UNPACK_B R60, R46 ;  /* 0x0000002eff3c723e */ /* 0x000fe200020006ff */
[----:B------:R-:W-:Y:S01]  /*ca40*/  FFMA.FTZ R79, R62, R61, R65 ;  /* 0x0000003d3e4f7223 */ /* 0x000fe20000010041 */
[----:B------:R-:W-:Y:S01]  /*ca50*/  HADD2.F32 R46, -RZ, R54.H0_H0 ;  /* 0x20000036ff2e7230 */ /* 0x000fe20000004100 */
[----:B------:R-:W-:Y:S01]  /*ca60*/  F2FP.SATFINITE.E4M3.F32.PACK_AB_MERGE_C R57, R57, R56, RZ ;  /* 0x000000383939723e */ /* 0x000fe200048070ff */
[----:B------:R-:W-:Y:S01]  /*ca70*/  HADD2.F32 R159, -RZ, R159.H1_H1 ;  /* 0x3000009fff9f7230 */ /* 0x000fe20000004100 */
[----:B------:R-:W-:Y:S01]  /*ca80*/  F2FP.F16.E4M3.UNPACK_B R58, R52 ;  /* 0x00000034ff3a723e */ /* 0x000fe200020006ff */
[----:B------:R-:W-:-:S02]  /*ca90*/  HADD2.F32 R61, -RZ, R60.H0_H0 ;  /* 0x2000003cff3d7230 */ /* 0x000fc40000004100 */
[----:B------:R-:W-:Y:S01]  /*caa0*/  FMUL.FTZ R64, R46, R63 ;  /* 0x0000003f2e407220 */ /* 0x000fe20000410000 */
[----:B------:R-:W-:Y:S01]  /*cab0*/  HADD2.F32 R60, -RZ, R60.H1_H1 ;  /* 0x3000003cff3c7230 */ /* 0x000fe20000004100 */
[----:B------:R-:W-:Y:S01]  /*cac0*/  F2FP.SATFINITE.E4M3.F32.PACK_AB_MERGE_C R56, R78, R59, R55 ;  /* 0x0000003b4e38723e */ /* 0x000fe20004807037 */
[----:B------:R-:W-:Y:S02]  /*cad0*/  HADD2.F32 R54, -RZ, R54.H1_H1 ;  /* 0x30000036ff367230 */ /* 0x000fe40000004100 */
[----:B------:R-:W-:Y:S01]  /*cae0*/  FMUL.FTZ R65, R61, R63 ;  /* 0x0000003f3d417220 */ /* 0x000fe20000410000 */
[--C-:B------:R-:W-:Y:S02]  /*caf0*/  HADD2.F32 R62, -RZ, R161.reuse.H0_H0 ;  /* 0x200000a1ff3e7230 */ /* 0x100fe40000004100 */
[-C--:B------:R-:W-:Y:S01]  /*cb00*/  FMUL.FTZ R63, R60, R159.reuse ;  /* 0x0000009f3c3f7220 */ /* 0x080fe20000410000 */
[----:B------:R-:W-:Y:S02]  /*cb10*/  HADD2.F32 R161, -RZ, R161.H1_H1 ;  /* 0x300000a1ffa17230 */ /* 0x000fe40000004100 */
[----:B------:R-:W-:Y:S01]  /*cb20*/  FMUL.FTZ R159, R54, R159 ;  /* 0x0000009f369f7220 */ /* 0x000fe20000410000 */
[----:B------:R-:W-:Y:S01]  /*cb30*/  F2FP.SATFINITE.E4M3.F32.PACK_AB_MERGE_C R77, R77, R88, RZ ;  /* 0x000000584d4d723e */ /* 0x000fe200048070ff */
[-C--:B------:R-:W-:Y:S01]  /*cb40*/  FFMA.FTZ R65, R46, R62.reuse, -R65 ;  /* 0x0000003e2e417223 */ /* 0x080fe20000010841 */
[----:B------:R-:W-:Y:S01]  /*cb50*/  FFMA.FTZ R46, R61, R62, R64 ;  /* 0x0000003e3d2e7223 */ /* 0x000fe20000010040 */
[-C--:B------:R-:W-:Y:S01]  /*cb60*/  FFMA.FTZ R54, R54, R161.reuse, -R63 ;  /* 0x000000a136367223 */ /* 0x080fe2000001083f */
[----:B------:R-:W-:Y:S01]  /*cb70*/  FFMA.FTZ R159, R60, R161, R159 ;  /* 0x000000a13c9f7223 */ /* 0x000fe2000001009f */
[----:B------:R-:W-:-:S02]  /*cb80*/  F2FP.F16.E4M3.UNPACK_B R60, R45 ;  /* 0x0000002dff3c723e */ /* 0x000fc400020006ff */
[----:B------:R-:W-:Y:S02]  /*cb90*/  F2FP.F16.E4M3.UNPACK_B R63, R44 ;  /* 0x0000002cff3f723e */ /* 0x000fe400020006ff */
[----:B------:R-:W-:Y:S01]  /*cba0*/  F2FP.SATFINITE.E4M3.F32.PACK_AB_MERGE_C R76, R79, R76, RZ ;  /* 0x0000004c4f4c723e */ /* 0x000fe200048070ff */
[----:B------:R-:W-:Y:S01]  /*cbb0*/  HADD2.F32 R59, -RZ, R60.H0_H0 ;  /* 0x2000003cff3b7230 */ /* 0x000fe20000004100 */
[----:B------:R-:W-:Y:S01]  /*cbc0*/  F2FP.SATFINITE.E4M3.F32.PACK_AB_MERGE_C R55, R158, R67, R57 ;  /* 0x000000439e37723e */ /* 0x000fe20004807039 */
[----:B------:R-:W-:Y:S01]  /*cbd0*/  HADD2.F32 R66, -RZ, R63.H0_H0 ;  /* 0x2000003fff427230 */ /* 0x000fe20000004100 */
[----:B------:R-:W-:Y:S01]  /*cbe0*/  F2FP.F16.E4M3.UNPACK_B R61, R42 ;  /* 0x0000002aff3d723e */ /* 0x000fe200020006ff */
[----:B------:R-:W-:Y:S01]  /*cbf0*/  HADD2.F32 R57, -RZ, R58.H0_H0 ;  /* 0x2000003aff397230 */ /* 0x000fe20000004100 */
[----:B------:R-:W-:Y:S01]  /*cc00*/  F2FP.SATFINITE.E4M3.F32.PACK_AB_MERGE_C R54, R54, R65, R77 ;  /* 0x000000413636723e */ /* 0x000fe2000480704d */
[----:B------:R-:W-:Y:S01]  /*cc10*/  HADD2.F32 R62, -RZ, R60.H1_H1 ;  /* 0x3000003cff3e7230 */ /* 0x000fe20000004100 */
[----:B------:R-:W-:Y:S01]  /*cc20*/  F2FP.SATFINITE.E4M3.F32.PACK_AB_MERGE_C R46, R159, R46, R76 ;  /* 0x0000002e9f2e723e */ /* 0x000fe2000480704c */
        /* <DEDUP_REMOVED lines=18> */
[----:B------:R-:W-:Y:S01]  /*cd50*/  F2FP.F16.E4M3.UNPACK_B R66, R41.H1 ;  /* 0x00000029ff42723e */ /* 0x000fe200030006ff */
[----:B------:R-:W-:Y:S02]  /*cd60*/  HADD2.F32 R44, -RZ, R59.H0_H0 ;  /* 0x2000003bff2c7230 */ /* 0x000fe40000004100 */
[----:B------:R-:W-:-:S02]  /*cd70*/  HADD2.F32 R61, -RZ, R61.H1_H1 ;  /* 0x3000003dff3d7230 */ /* 0x000fc40000004100 */
[-C--:B------:R-:W-:Y:S01]  /*cd80*/  FMUL.FTZ R67, R60, R65.reuse ;  /* 0x000000413c437220 */ /* 0x080fe20000410000 */
[----:B------:R-:W-:Y:S02]  /*cd90*/  HADD2.F32 R64, -RZ, R64.H1_H1 ;  /* 0x30000040ff407230 */ /* 0x000fe40000004100 */
[----:B------:R-:W-:Y:S01]  /*cda0*/  FMUL.FTZ R65, R44, R65 ;  /* 0x000000412c417220 */ /* 0x000fe20000410000 */
[----:B------:R-:W-:Y:S02]  /*cdb0*/  HADD2.F32 R59, -RZ, R59.H1_H1 ;  /* 0x3000003bff3b7230 */ /* 0x000fe40000004100 */
        /* <DEDUP_REMOVED lines=8> */
[----:B------:R-:W-:Y:S01]  /*ce40*/  FFMA.FTZ R77, R44, R63, -R67 ;  /* 0x0000003f2c4d7223 */ /* 0x000fe20000010843 */
[-C--:B------:R-:W-:Y:S01]  /*ce50*/  F2FP.F16.E4M3.UNPACK_B R59, R47.reuse ;  /* 0x0000002fff3b723e */ /* 0x080fe200020006ff */
        /* <DEDUP_REMOVED lines=48> */
[----:B------:R-:W-:-:S07]  /*d160*/  MOV R44, R55 ;  /* 0x00000037002c7202 */ /* 0x000fce0000000f00 */
.L_x_2292:
[----:B------:R-:W-:Y:S05]  /*d170*/  BSYNC B2 ;  /* 0x0000000000027941 */ /* 0x000fea0003800000 */
.L_x_2291:
[----:B0-----:R0:W-:Y:S04]  /*d180*/  STG.E.128 desc[UR54][R48.64], R40 ;  /* 0x0000002830007986 */ /* 0x0011e8000c101d36 */
[----:B-1----:R0:W-:Y:S02]  /*d190*/  @!P2 STG.E.128 desc[UR54][R50.64], R44 ;  /* 0x0000002c3200a986 */ /* 0x0021e4000c101d36 */
.L_x_2290:
[----:B------:R-:W-:Y:S05]  /*d1a0*/  BSYNC B1 ;  /* 0x0000000000017941 */ /* 0x000fea0003800000 */
.L_x_2289:
        /* <DEDUP_REMOVED lines=48> */
[----:B------:R-:W-:Y:S02]  /*d4b0*/  LOP3.LUT R61, R69, 0xff0000ff, RZ, 0xc0, !PT ;  /* 0xff0000ff453d7812 */ /* 0x000fe400078ec0ff */
[----:B------:R-:W-:Y:S01]  /*d4c0*/  SHF.R.U32.HI R56, RZ, 0x8, R71 ;  /* 0x00000008ff387819 */ /* 0x000fe20000011647 */
[----:B------:R-:W-:Y:S01]  /*d4d0*/  IMAD.U32 R44, R66, 0x10000, RZ ;  /* 0x00010000422c7824 */ /* 0x000fe200078e00ff */
[----:B------:R-:W-:Y:S01]  /*d4e0*/  LOP3.LUT R59, R59, 0xff00, R40, 0xf8, !PT ;  /* 0x0000ff003b3b7812 */ /* 0x000fe200078ef828 */
[----:B------:R-:W-:Y:S01]  /*d4f0*/  IMAD.U32 R40, R64, 0x10000, RZ ;  /* 0x0001000040287824 */ /* 0x000fe200078e00ff */
[----:B------:R-:W-:Y:S02]  /*d500*/  LOP3.LUT R63, R61, 0xff00, R42, 0xf8, !PT ;  /* 0x0000ff003d3f7812 */ /* 0x000fe400078ef82a */
[----:B------:R-:W-:Y:S02]  /*d510*/  F2FP.F16.E4M3.UNPACK_B R64, R151.H1 ;  /* 0x00000097ff40723e */ /* 0x000fe400030006ff */
[----:B------:R-:W-:-:S02]  /*d520*/  F2FP.F16.E4M3.UNPACK_B R61, R60.H1 ;  /* 0x0000003cff3d723e */ /* 0x000fc400030006ff */
[----:B------:R-:W-:Y:S01]  /*d530*/  F2FP.F16.E4M3.UNPACK_B R58, R57.H1 ;  /* 0x00000039ff3a723e */ /* 0x000fe200030006ff */
[----:B------:R-:W-:Y:S01]  /*d540*/  HADD2.F32 R42, -RZ, R64.H0_H0 ;  /* 0x20000040ff2a7230 */ /* 0x000fe20000004100 */
[----:B------:R-:W-:Y:S01]  /*d550*/  MOV R54, R46 ;  /* 0x0000002e00367202 */ /* 0x000fe20000000f00 */
[----:B------:R-:W-:Y:S01]  /*d560*/  IMAD.SHL.U32 R46, R56, 0x100, RZ ;  /* 0x00000100382e7824 */ /* 0x000fe200078e00ff */
[----:B------:R-:W-:Y:S01]  /*d570*/  SHF.R.U32.HI R62, RZ, 0x10, R71 ;  /* 0x00000010ff3e7819 */ /* 0x000fe20000011647 */
[----:B------:R-:W-:Y:S01]  /*d580*/  HADD2.F32 R56, -RZ, R61.H0_H0 ;  /* 0x2000003dff387230 */ /* 0x000fe20000004100 */
[----:B------:R-:W-:Y:S02]  /*d590*/  LOP3.LUT R65, R71, 0xff0000ff, RZ, 0xc0, !PT ;  /* 0xff0000ff47417812 */ /* 0x000fe400078ec0ff */
[----:B------:R-:W-:Y:S02]  /*d5a0*/  LOP3.LUT R40, R59, 0xff0000, R40, 0xf8, !PT ;  /* 0x00ff00003b287812 */ /* 0x000fe400078ef828 */
[----:B------:R-:W-:Y:S01]  /*d5b0*/  LOP3.LUT R44, R55, 0xff0000, R44, 0xf8, !PT ;  /* 0x00ff0000372c7812 */ /* 0x000fe200078ef82c */
[----:B------:R-:W-:Y:S01]  /*d5c0*/  HADD2.F32 R55, -RZ, R58.H0_H0 ;  /* 0x2000003aff377230 */ /* 0x000fe20000004100 */
[----:B------:R-:W-:Y:S01]  /*d5d0*/  F2FP.F16.E4M3.UNPACK_B R59, R153.H1 ;  /* 0x00000099ff3b723e */ /* 0x000fe200030006ff */
[----:B------:R-:W-:Y:S01]  /*d5e0*/  FMUL.FTZ R68, R56, R42 ;  /* 0x0000002a38447220 */ /* 0x000fe20000410000 */
[----:B------:R-:W-:-:S02]  /*d5f0*/  SHF.R.U32.HI R67, RZ, 0x10, R69 ;  /* 0x00000010ff437819 */ /* 0x000fc40000011645 */
[----:B------:R-:W-:Y:S01]  /*d600*/  LOP3.LUT R66, R65, 0xff00, R46, 0xf8, !PT ;  /* 0x0000ff0041427812 */ /* 0x000fe200078ef82e */
[----:B------:R-:W-:Y:S01]  /*d610*/  IMAD.U32 R65, R62, 0x10000, RZ ;  /* 0x000100003e417824 */ /* 0x000fe200078e00ff */
[----:B------:R-:W-:Y:S01]  /*d620*/  SHF.L.U32 R46, R67, 0x10, RZ ;  /* 0x00000010432e7819 */ /* 0x000fe200000006ff */
[--C-:B------:R-:W-:Y:S02]  /*d630*/  HADD2.F32 R62, -RZ, R59.reuse.H0_H0 ;  /* 0x2000003bff3e7230 */ /* 0x100fe40000004100 */
[----:B------:R-:W-:Y:S01]  /*d640*/  FMUL.FTZ R67, R55, R42 ;  /* 0x0000002a37437220 */ /* 0x000fe20000410000 */
[----:B------:R-:W-:Y:S02]  /*d650*/  F2FP.F16.E4M3.UNPACK_B R151, R151 ;  /* 0x00000097ff97723e */ /* 0x000fe400020006ff */
        /* <DEDUP_REMOVED lines=10> */
[----:B------:R-:W-:-:S02]  /*d700*/  HADD2.F32 R59, -RZ, R58.H1_H1 ;  /* 0x3000003aff3b7230 */ /* 0x000fc40000004100 */
[----:B------:R-:W-:Y:S02]  /*d710*/  HADD2.F32 R64, -RZ, R151.H0_H0 ;  /* 0x20000097ff407230 */ /* 0x000fe40000004100 */
        /* <DEDUP_REMOVED lines=49> */
[----:B------:R-:W-:Y:S01]  /*da30*/  HADD2.F32 R57, -RZ, R57.H1_H1 ;  /* 0x30000039ff397230 */ /* 0x000fe20000004100 */
[----:B------:R-:W-:Y:S01]  /*da40*/  F2FP.SATFINITE.E4M3.F32.PACK_AB_MERGE_C R67, R67, R56, RZ ;  /* 0x000000384343723e */ /* 0x000fe200048070ff */
[----:B------:R-:W-:-:S02]  /*da50*/  HADD2.F32 R59, -RZ, R154.H0_H0 ;  /* 0x2000009aff3b7230 */ /* 0x000fc40000004100 */
[-C--:B------:R-:W-:Y:S01]  /*da60*/  FMUL.FTZ R63, R58, R61.reuse ;  /* 0x0000003d3a3f7220 */ /* 0x080fe20000410000 */
[----:B------:R-:W-:Y:S02]  /*da70*/  HADD2.F32 R52, -RZ, R52.H1_H1 ;  /* 0x30000034ff347230 */ /* 0x000fe40000004100 */
[C---:B------:R-:W-:Y:S01]  /*da80*/  FMUL.FTZ R61, R54.reuse, R61 ;  /* 0x0000003d363d7220 */ /* 0x040fe20000410000 */
[----:B------:R-:W-:Y:S02]  /*da90*/  HADD2.F32 R154, -RZ, R154.H1_H1 ;  /* 0x3000009aff9a7230 */ /* 0x000fe40000004100 */
[CC--:B------:R-:W-:Y:S01]  /*daa0*/  FMUL.FTZ R69, R57.reuse, R152.reuse ;  /* 0x0000009839457220 */ /* 0x0c0fe20000410000 */
[-C--:B------:R-:W-:Y:S01]  /*dab0*/  FFMA.FTZ R54, R54, R59.reuse, -R63 ;  /* 0x0000003b36367223 */ /* 0x080fe2000001083f */
[----:B------:R-:W-:Y:S01]  /*dac0*/  FFMA.FTZ R61, R58, R59, R61 ;  /* 0x0000003b3a3d7223 */ /* 0x000fe2000001003d */
[C---:B------:R-:W-:Y:S01]  /*dad0*/  FMUL.FTZ R152, R52.reuse, R152 ;  /* 0x0000009834987220 */ /* 0x040fe20000410000 */
[----:B------:R-:W-:Y:S01]  /*dae0*/  F2FP.F16.E4M3.UNPACK_B R59, R45 ;  /* 0x0000002dff3b723e */ /* 0x000fe200020006ff */
[-C--:B------:R-:W-:Y:S01]  /*daf0*/  FFMA.FTZ R69, R52, R154.reuse, -R69 ;  /* 0x0000009a34457223 */ /* 0x080fe20000010845 */
[----:B------:R-:W-:Y:S01]  /*db00*/  F2FP.F16.E4M3.UNPACK_B R58, R41 ;  /* 0x00000029ff3a723e */ /* 0x000fe200020006ff */
[----:B------:R-:W-:Y:S01]  /*db10*/  FFMA.FTZ R52, R57, R154, R152 ;  /* 0x0000009a39347223 */ /* 0x000fe20000010098 */
[----:B------:R-:W-:Y:S01]  /*db20*/  F2FP.SATFINITE.E4M3.F32.PACK_AB_MERGE_C R71, R60, R71, RZ ;  /* 0x000000473c47723e */ /* 0x000fe200048070ff */
[--C-:B------:R-:W-:Y:S01]  /*db30*/  HADD2.F32 R60, -RZ, R59.reuse.H0_H0 ;  /* 0x2000003bff3c7230 */ /* 0x100fe20000004100 */
[----:B------:R-:W-:Y:S01]  /*db40*/  F2FP.SATFINITE.E4M3.F32.PACK_AB_MERGE_C R56, R68, R65, R55 ;  /* 0x000000414438723e */ /* 0x000fe20004807037 */
[----:B------:R-:W-:Y:S01]  /*db50*/  HADD2.F32 R65, -RZ, R64.H0_H0 ;  /* 0x20000040ff417230 */ /* 0x000fe20000004100 */
[----:B------:R-:W-:Y:S01]  /*db60*/  F2FP.F16.E4M3.UNPACK_B R62, R44 ;  /* 0x0000002cff3e723e */ /* 0x000fe200020006ff */
[----:B------:R-:W-:Y:S01]  /*db70*/  HADD2.F32 R57, -RZ, R58.H0_H0 ;  /* 0x2000003aff397230 */ /* 0x000fe20000004100 */
[----:B------:R-:W-:Y:S01]  /*db80*/  F2FP.SATFINITE.E4M3.F32.PACK_AB_MERGE_C R76, R77, R76, RZ ;  /* 0x0000004c4d4c723e */ /* 0x000fe200048070ff */
[----:B------:R-:W-:Y:S01]  /*db90*/  HADD2.F32 R64, -RZ, R64.H1_H1 ;  /* 0x30000040ff407230 */ /* 0x000fe20000004100 */
[----:B------:R-:W-:Y:S01]  /*dba0*/  F2FP.SATFINITE.E4M3.F32.PACK_AB_MERGE_C R55, R151, R66, R67 ;  /* 0x000000429737723e */ /* 0x000fe20004807043 */
[----:B------:R-:W-:Y:S01]  /*dbb0*/  HADD2.F32 R63, -RZ, R62.H0_H0 ;  /* 0x2000003eff3f7230 */ /* 0x000fe20000004100 */
[----:B------:R-:W-:Y:S01]  /*dbc0*/  F2FP.SATFINITE.E4M3.F32.PACK_AB_MERGE_C R52, R52, R61, R76 ;  /* 0x0000003d3434723e */ /* 0x000fe2000480704c */
[----:B------:R-:W-:Y:S01]  /*dbd0*/  FMUL.FTZ R66, R60, R65 ;  /* 0x000000413c427220 */ /* 0x000fe20000410000 */
[----:B------:R-:W-:-:S02]  /*dbe0*/  HADD2.F32 R61, -RZ, R59.H1_H1 ;  /* 0x3000003bff3d7230 */ /* 0x000fc40000004100 */
[C---:B------:R-:W-:Y:S01]  /*dbf0*/  FMUL.FTZ R65, R57.reuse, R65 ;  /* 0x0000004139417220 */ /* 0x040fe20000410000 */
[----:B------:R-:W-:Y:S02]  /*dc00*/  HADD2.F32 R59, -RZ, R58.H1_H1 ;  /* 0x3000003aff3b7230 */ /* 0x000fe40000004100 */
[-C--:B------:R-:W-:Y:S01]  /*dc10*/  FFMA.FTZ R57, R57, R63.reuse, -R66 ;  /* 0x0000003f39397223 */ /* 0x080fe20000010842 */
[----:B------:R-:W-:Y:S02]  /*dc20*/  HADD2.F32 R62, -RZ, R62.H1_H1 ;  /* 0x3000003eff3e7230 */ /* 0x000fe40000004100 */
[-C--:B------:R-:W-:Y:S01]  /*dc30*/  FMUL.FTZ R66, R61, R64.reuse ;  /* 0x000000403d427220 */ /* 0x080fe20000410000 */
[----:B------:R-:W-:Y:S01]  /*dc40*/  FFMA.FTZ R58, R60, R63, R65 ;  /* 0x0000003f3c3a7223 */ /* 0x000fe20000010041 */
[C---:B------:R-:W-:Y:S01]  /*dc50*/  FMUL.FTZ R64, R59.reuse, R64 ;  /* 0x000000403b407220 */ /* 0x040fe20000410000 */
[----:B------:R-:W-:Y:S01]  /*dc60*/  F2FP.F16.E4M3.UNPACK_B R60, R45.H1 ;  /* 0x0000002dff3c723e */ /* 0x000fe200030006ff */
[----:B------:R-:W-:Y:S01]  /*dc70*/  FFMA.FTZ R68, R59, R62, -R66 ;  /* 0x0000003e3b447223 */ /* 0x000fe20000010842 */
[----:B------:R-:W-:Y:S01]  /*dc80*/  F2FP.F16.E4M3.UNPACK_B R59, R46.H1 ;  /* 0x0000002eff3b723e */ /* 0x000fe200030006ff */
[----:B------:R-:W-:Y:S01]  /*dc90*/  FFMA.FTZ R67, R61, R62, R64 ;  /* 0x0000003e3d437223 */ /* 0x000fe20000010040 */
[----:B------:R-:W-:Y:S01]  /*dca0*/  F2FP.F16.E4M3.UNPACK_B R41, R41.H1 ;  /* 0x00000029ff29723e */ /* 0x000fe200030006ff */
[--C-:B------:R-:W-:Y:S01]  /*dcb0*/  HADD2.F32 R46, -RZ, R60.reuse.H0_H0 ;  /* 0x2000003cff2e7230 */ /* 0x100fe20000004100 */
[----:B------:R-:W-:Y:S01]  /*dcc0*/  F2FP.F16.E4M3.UNPACK_B R44, R44.H1 ;  /* 0x0000002cff2c723e */ /* 0x000fe200030006ff */
        /* <DEDUP_REMOVED lines=68> */
.L_x_2296:
[----:B------:R-:W-:Y:S05]  /*e110*/  BSYNC B2 ;  /* 0x0000000000027941 */ /* 0x000fea0003800000 */
.L_x_2295:
[----:B0-----:R3:W-:Y:S04]  /*e120*/  STG.E.128 desc[UR54][R48.64], R40 ;  /* 0x0000002830007986 */ /* 0x0017e8000c101d36 */
[----:B-1----:R3:W-:Y:S02]  /*e130*/  @!P2 STG.E.128 desc[UR54][R50.64], R44 ;  /* 0x0000002c3200a986 */ /* 0x0027e4000c101d36 */
.L_x_2294:
[----:B------:R-:W-:Y:S05]  /*e140*/  BSYNC B1 ;  /* 0x0000000000017941 */ /* 0x000fea0003800000 */
.L_x_2293:
        /* <DEDUP_REMOVED lines=13> */
[----:B------:R-:W-:Y:S02]  /*e220*/  SHF.R.S32.HI R40, RZ, 0x1f, R155 ;  /* 0x0000001fff287819 */ /* 0x000fe4000001149b */
[----:B------:R-:W-:Y:S02]  /*e230*/  SHF.L.U32 R51, R155, 0x4, RZ ;  /* 0x000000049b337819 */ /* 0x000fe400000006ff */
[----:B------:R-:W-:Y:S02]  /*e240*/  LEA.HI R40, R40, R155, RZ, 0x2 ;  /* 0x0000009b28287211 */ /* 0x000fe400078f10ff */
[----:B------:R-:W-:-:S02]  /*e250*/  LOP3.LUT R41, R199, 0x30, R51, 0xf8, !PT ;  /* 0x00000030c7297812 */ /* 0x000fc400078ef833 */
        /* <DEDUP_REMOVED lines=15> */
[----:B------:R-:W-:Y:S01]  /*e350*/  LOP3.LUT R52, R85, 0xff0000ff, RZ, 0xc0, !PT ;  /* 0xff0000ff55347812 */ /* 0x000fe200078ec0ff */
[----:B------:R-:W-:Y:S01]  /*e360*/  IMAD.SHL.U32 R57, R57, 0x100, RZ ;  /* 0x0000010039397824 */ /* 0x000fe200078e00ff */
[----:B------:R-:W-:Y:S01]  /*e370*/  SHF.R.U32.HI R66, RZ, 0x10, R85 ;  /* 0x00000010ff427819 */ /* 0x000fe20000011655 */
[----:B------:R-:W-:Y:S01]  /*e380*/  IMAD.SHL.U32 R61, R61, 0x100, RZ ;  /* 0x000001003d3d7824 */ /* 0x000fe200078e00ff */
[----:B-1----:R-:W-:Y:S01]  /*e390*/  MOV R56, R44 ;  /* 0x0000002c00387202 */ /* 0x002fe20000000f00 */
[----:B------:R-:W-:Y:S01]  /*e3a0*/  IMAD.MOV.U32 R59, RZ, RZ, R46 ;  /* 0x000000ffff3b7224 */ /* 0x000fe200078e002e */
[----:B------:R-:W-:Y:S01]  /*e3b0*/  LOP3.LUT R44, R52, 0xff00, R57, 0xf8, !PT ;  /* 0x0000ff00342c7812 */ /* 0x000fe200078ef839 */
[----:B------:R-:W-:Y:S01]  /*e3c0*/  IMAD.U32 R57, R66, 0x10000, RZ ;  /* 0x0001000042397824 */ /* 0x000fe200078e00ff */
[----:B------:R-:W-:-:S02]  /*e3d0*/  LOP3.LUT R54, R87, 0xff0000ff, RZ, 0xc0, !PT ;  /* 0xff0000ff57367812 */ /* 0x000fc400078ec0ff */
[----:B------:R-:W-:Y:S02]  /*e3e0*/  SHF.R.U32.HI R62, RZ, 0x10, R87 ;  /* 0x00000010ff3e7819 */ /* 0x000fe40000011657 */
[----:B------:R-:W-:Y:S02]  /*e3f0*/  SHF.R.U32.HI R63, RZ, 0x8, R73 ;  /* 0x00000008ff3f7819 */ /* 0x000fe40000011649 */
[----:B------:R-:W-:Y:S02]  /*e400*/  SHF.R.U32.HI R65, RZ, 0x8, R75 ;  /* 0x00000008ff417819 */ /* 0x000fe4000001164b */
[----:B------:R-:W-:Y:S01]  /*e410*/  LOP3.LUT R40, R54, 0xff00, R61, 0xf8, !PT ;  /* 0x0000ff0036287812 */ /* 0x000fe200078ef83d */
[----:B------:R-:W-:Y:S01]  /*e420*/  IMAD.SHL.U32 R63, R63, 0x100, RZ ;  /* 0x000001003f3f7824 */ /* 0x000fe200078e00ff */
[----:B------:R-:W-:Y:S01]  /*e430*/  LOP3.LUT R44, R44, 0xff0000, R57, 0xf8, !PT ;  /* 0x00ff00002c2c7812 */ /* 0x000fe200078ef839 */
[----:B------:R-:W-:Y:S01]  /*e440*/  IMAD.U32 R61, R62, 0x10000, RZ ;  /* 0x000100003e3d7824 */ /* 0x000fe200078e00ff */
[----:B------:R-:W-:-:S02]  /*e450*/  LOP3.LUT R58, R73, 0xff0000ff, RZ, 0xc0, !PT ;  /* 0xff0000ff493a7812 */ /* 0x000fc400078ec0ff */
[----:B------:R-:W-:Y:S02]  /*e460*/  LOP3.LUT R60, R75, 0xff0000ff, RZ, 0xc0, !PT ;  /* 0xff0000ff4b3c7812 */ /* 0x000fe400078ec0ff */
[----:B------:R-:W-:Y:S02]  /*e470*/  SHF.L.U32 R65, R65, 0x8, RZ ;  /* 0x0000000841417819 */ /* 0x000fe400000006ff */
[----:B------:R-:W-:Y:S02]  /*e480*/  F2FP.F16.E4M3.UNPACK_B R62, R150.H1 ;  /* 0x00000096ff3e723e */ /* 0x000fe400030006ff */
        /* <DEDUP_REMOVED lines=13> */
[----:B------:R-:W-:Y:S01]  /*e560*/  F2FP.F16.E4M3.UNPACK_B R150, R150 ;  /* 0x00000096ff96723e */ /* 0x000fe200020006ff */
        /* <DEDUP_REMOVED lines=8> */
[----:B------:R-:W-:Y:S01]  /*e5f0*/  LOP3.LUT R46, R46, 0xff0000, R65, 0xf8, !PT ;  /* 0x00ff00002e2e7812 */ /* 0x000fe200078ef841 */
[----:B------:R-:W-:Y:S01]  /*e600*/  HADD2.F32 R61, -RZ, R60.H1_H1 ;  /* 0x3000003cff3d7230 */ /* 0x000fe20000004100 */
[----:B------:R-:W-:Y:S01]  /*e610*/  F2FP.F16.E4M3.UNPACK_B R148, R148 ;  /* 0x00000094ff94723e */ /* 0x000fe200020006ff */
[----:B------:R-:W-:Y:S01]  /*e620*/  FMUL.FTZ R65, R58, R63 ;  /* 0x0000003f3a417220 */ /* 0x000fe20000410000 */
[----:B------:R-:W-:-:S02]  /*e630*/  HADD2.F32 R60, -RZ, R150.H0_H0 ;  /* 0x20000096ff3c7230 */ /* 0x000fc40000004100 */
        /* <DEDUP_REMOVED lines=9> */
[----:B------:R-:W-:Y:S01]  /*e6d0*/  HADD2.F32 R56, -RZ, R56.H1_H1 ;  /* 0x30000038ff387230 */ /* 0x000fe20000004100 */
[----:B------:R-:W-:Y:S01]  /*e6e0*/  SHF.R.U32.HI R67, RZ, 0x10, R75 ;  /* 0x00000010ff437819 */ /* 0x000fe2000001164b */
[-C--:B------:R-:W-:Y:S01]  /*e6f0*/  FFMA.FTZ R62, R52, R54.reuse, -R61 ;  /* 0x00000036343e7223 */ /* 0x080fe2000001083d */
[----:B------:R-:W-:Y:S01]  /*e700*/  FFMA.FTZ R64, R57, R54, R60 ;  /* 0x0000003639407223 */ /* 0x000fe2000001003c */
[----:B------:R-:W-:Y:S02]  /*e710*/  HADD2.F32 R50, -RZ, R50.H1_H1 ;  /* 0x30000032ff327230 */ /* 0x000fe40000004100 */
[----:B------:R-:W-:Y:S01]  /*e720*/  FMUL.FTZ R57, R56, R63 ;  /* 0x0000003f38397220 */ /* 0x000fe20000410000 */
[----:B------:R-:W-:Y:S01]  /*e730*/  HADD2.F32 R61, -RZ, R148.H1_H1 ;  /* 0x30000094ff3d7230 */ /* 0x000fe20000004100 */
[----:B------:R-:W-:Y:S01]  /*e740*/  F2FP.F16.E4M3.UNPACK_B R52, R149.H1 ;  /* 0x00000095ff34723e */ /* 0x000fe200030006ff */
[----:B------:R-:W-:Y:S01]  /*e750*/  IMAD.U32 R67, R67, 0x10000, RZ ;  /* 0x0001000043437824 */ /* 0x000fe200078e00ff */
[----:B------:R-:W-:Y:S01]  /*e760*/  F2FP.F16.E4M3.UNPACK_B R54, R59.H1 ;  /* 0x0000003bff36723e */ /* 0x000fe200030006ff */
[C---:B------:R-:W-:Y:S01]  /*e770*/  FMUL.FTZ R63, R50.reuse, R63 ;  /* 0x0000003f323f7220 */ /* 0x040fe20000410000 */
[----:B------:R-:W-:Y:S01]  /*e780*/  FFMA.FTZ R65, R50, R61, -R57 ;  /* 0x0000003d32417223 */ /* 0x000fe20000010839 */
[----:B------:R-:W-:Y:S01]  /*e790*/  F2FP.F16.E4M3.UNPACK_B R50, R55.H1 ;  /* 0x00000037ff32723e */ /* 0x000fe200030006ff */
[----:B------:R-:W-:Y:S01]  /*e7a0*/  HADD2.F32 R60, -RZ, R52.H0_H0 ;  /* 0x20000034ff3c7230 */ /* 0x000fe20000004100 */
[----:B------:R-:W-:Y:S01]  /*e7b0*/  F2FP.F16.E4M3.UNPACK_B R58, R147.H1 ;  /* 0x00000093ff3a723e */ /* 0x000fe200030006ff */
[----:B------:R-:W-:Y:S01]  /*e7c0*/  HADD2.F32 R57, -RZ, R54.H0_H0 ;  /* 0x20000036ff397230 */ /* 0x000fe20000004100 */
[----:B------:R-:W-:Y:S01]  /*e7d0*/  LOP3.LUT R42, R42, 0xff0000, R67, 0xf8, !PT ;  /* 0x00ff00002a2a7812 */ /* 0x000fe200078ef843 */
[----:B------:R-:W-:Y:S01]  /*e7e0*/  FFMA.FTZ R67, R56, R61, R63 ;  /* 0x0000003d38437223 */ /* 0x000fe2000001003f */
[----:B------:R-:W-:Y:S01]  /*e7f0*/  HADD2.F32 R63, -RZ, R52.H1_H1 ;  /* 0x30000034ff3f7230 */ /* 0x000fe20000004100 */
[----:B------:R-:W-:Y:S01]  /*e800*/  F2FP.F16.E4M3.UNPACK_B R149, R149 ;  /* 0x00000095ff95723e */ /* 0x000fe200020006ff */
[----:B------:R-:W-:-:S02]  /*e810*/  HADD2.F32 R52, -RZ, R50.H0_H0 ;  /* 0x20000032ff347230 */ /* 0x000fc40000004100 */
[CC--:B------:R-:W-:Y:S01]  /*e820*/  FMUL.FTZ R61, R57.reuse, R60.reuse ;  /* 0x0000003c393d7220 */ /* 0x0c0fe20000410000 */
[----:B------:R-:W-:Y:S01]  /*e830*/  HADD2.F32 R56, -RZ, R58.H0_H0 ;  /* 0x2000003aff387230 */ /* 0x000fe20000004100 */
[----:B------:R-:W-:Y:S01]  /*e840*/  F2FP.F16.E4M3.UNPACK_B R59, R59 ;  /* 0x0000003bff3b723e */ /* 0x000fe200020006ff */
[----:B------:R-:W-:Y:S02]  /*e850*/  HADD2.F32 R54, -RZ, R54.H1_H1 ;  /* 0x30000036ff367230 */ /* 0x000fe40000004100 */
[C---:B------:R-:W-:Y:S01]  /*e860*/  FMUL.FTZ R70, R52.reuse, R60 ;  /* 0x0000003c34467220 */ /* 0x040fe20000410000 */
[----:B------:R-:W-:Y:S02]  /*e870*/  HADD2.F32 R50, -RZ, R50.H1_H1 ;  /* 0x30000032ff327230 */ /* 0x000fe40000004100 */
[-C--:B------:R-:W-:Y:S01]  /*e880*/  FFMA.FTZ R60, R52, R56.reuse, -R61 ;  /* 0x00000038343c7223 */ /* 0x080fe2000001083d */
[----:B------:R-:W-:Y:S02]  /*e890*/  HADD2.F32 R61, -RZ, R58.H1_H1 ;  /* 0x3000003aff3d7230 */ /* 0x000fe40000004100 */
[----:B------:R-:W-:Y:S01]  /*e8a0*/  FMUL.FTZ R73, R54, R63 ;  /* 0x0000003f36497220 */ /* 0x000fe20000410000 */
[----:B------:R-:W-:Y:S01]  /*e8b0*/  F2FP.F16.E4M3.UNPACK_B R55, R55 ;  /* 0x00000037ff37723e */ /* 0x000fe200020006ff */
[C---:B------:R-:W-:Y:S01]  /*e8c0*/  FMUL.FTZ R63, R50.reuse, R63 ;  /* 0x0000003f323f7220 */ /* 0x040fe20000410000 */
[----:B------:R-:W-:Y:S01]  /*e8d0*/  FFMA.FTZ R74, R57, R56, R70 ;  /* 0x00000038394a7223 */ /* 0x000fe20000010046 */
[----:B------:R-:W-:Y:S01]  /*e8e0*/  FFMA.FTZ R75, R50, R61, -R73 ;  /* 0x0000003d324b7223 */ /* 0x000fe20000010849 */
[----:B------:R-:W-:Y:S01]  /*e8f0*/  F2FP.F16.E4M3.UNPACK_B R147, R147 ;  /* 0x00000093ff93723e */ /* 0x000fe200020006ff */
[----:B------:R-:W-:Y:S01]  /*e900*/  FFMA.FTZ R77, R54, R61, R63 ;  /* 0x0000003d364d7223 */ /* 0x000fe2000001003f */
[----:B------:R-:W-:-:S02]  /*e910*/  HADD2.F32 R61, -RZ, R149.H0_H0 ;  /* 0x20000095ff3d7230 */ /* 0x000fc40000004100 */
[----:B------:R-:W-:Y:S02]  /*e920*/  HADD2.F32 R52, -RZ, R59.H0_H0 ;  /* 0x2000003bff347230 */ /* 0x000fe40000004100 */
[----:B------:R-:W-:Y:S02]  /*e930*/  HADD2.F32 R56, -RZ, R149.H1_H1 ;  /* 0x30000095ff387230 */ /* 0x000fe40000004100 */
[----:B------:R-:W-:Y:S02]  /*e940*/  HADD2.F32 R50, -RZ, R55.H0_H0 ;  /* 0x20000037ff327230 */ /* 0x000fe40000004100 */
[-C--:B------:R-:W-:Y:S01]  /*e950*/  FMUL.FTZ R63, R52, R61.reuse ;  /* 0x0000003d343f7220 */ /* 0x080fe20000410000 */
[----:B------:R-:W-:Y:S02]  /*e960*/  HADD2.F32 R59, -RZ, R59.H1_H1 ;  /* 0x3000003bff3b7230 */ /* 0x000fe40000004100 */
[----:B------:R-:W-:Y:S02]  /*e970*/  HADD2.F32 R55, -RZ, R55.H1_H1 ;  /* 0x30000037ff377230 */ /* 0x000fe40000004100 */
[----:B------:R-:W-:Y:S01]  /*e980*/  FMUL.FTZ R61, R50, R61 ;  /* 0x0000003d323d7220 */ /* 0x000fe20000410000 */
[----:B------:R-:W-:-:S02]  /*e990*/  HADD2.F32 R57, -RZ, R147.H0_H0 ;  /* 0x20000093ff397230 */ /* 0x000fc40000004100 */
[-C--:B------:R-:W-:Y:S01]  /*e9a0*/  FMUL.FTZ R58, R59, R56.reuse ;  /* 0x000000383b3a7220 */ /* 0x080fe20000410000 */
[----:B------:R-:W-:Y:S02]  /*e9b0*/  HADD2.F32 R54, -RZ, R147.H1_H1 ;  /* 0x30000093ff367230 */ /* 0x000fe40000004100 */
[C---:B------:R-:W-:Y:S01]  /*e9c0*/  FMUL.FTZ R56, R55.reuse, R56 ;  /* 0x0000003837387220 */ /* 0x040fe20000410000 */
[-C--:B------:R-:W-:Y:S01]  /*e9d0*/  FFMA.FTZ R63, R50, R57.reuse, -R63 ;  /* 0x00000039323f7223 */ /* 0x080fe2000001083f */
[----:B------:R-:W-:Y:S01]  /*e9e0*/  FFMA.FTZ R70, R52, R57, R61 ;  /* 0x0000003934467223 */ /* 0x000fe2000001003d */
[-C--:B------:R-:W-:Y:S01]  /*e9f0*/  FFMA.FTZ R72, R55, R54.reuse, -R58 ;  /* 0x0000003637487223 */ /* 0x080fe2000001083a */
[----:B------:R-:W-:Y:S01]  /*ea00*/  FFMA.FTZ R73, R59, R54, R56 ;  /* 0x000000363b497223 */ /* 0x000fe20000010038 */
[----:B------:R-:W-:Y:S02]  /*ea10*/  F2FP.SATFINITE.E4M3.F32.PACK_AB_MERGE_C R50, R71, R66, RZ ;  /* 0x000000424732723e */ /* 0x000fe400048070ff */
[----:B------:R-:W-:-:S02]  /*ea20*/  F2FP.F16.E4M3.UNPACK_B R58, R45 ;  /* 0x0000002dff3a723e */ /* 0x000fc400020006ff */
[----:B------:R-:W-:Y:S02]  /*ea30*/  F2FP.F16.E4M3.UNPACK_B R61, R46 ;  /* 0x0000002eff3d723e */ /* 0x000fe400020006ff */
[----:B------:R-:W-:Y:S01]  /*ea40*/  F2FP.F16.E4M3.UNPACK_B R56, R41 ;  /* 0x00000029ff38723e */ /* 0x000fe200020006ff */
[--C-:B------:R-:W-:Y:S01]  /*ea50*/  HADD2.F32 R59, -RZ, R58.reuse.H0_H0 ;  /* 0x2000003aff3b7230 */ /* 0x100fe20000004100 */
[----:B------:R-:W-:Y:S01]  /*ea60*/  F2FP.SATFINITE.E4M3.F32.PACK_AB_MERGE_C R55, R75, R60, RZ ;  /* 0x0000003c4b37723e */ /* 0x000fe200048070ff */
[----:B------:R-:W-:Y:S01]  /*ea70*/  HADD2.F32 R58, -RZ, R58.H1_H1 ;  /* 0x3000003aff3a7230 */ /* 0x000fe20000004100 */
[----:B------:R-:W-:Y:S01]  /*ea80*/  F2FP.SATFINITE.E4M3.F32.PACK_AB_MERGE_C R50, R67, R64, R50 ;  /* 0x000000404332723e */ /* 0x000fe20004807032 */
[--C-:B------:R-:W-:Y:S01]  /*ea90*/  HADD2.F32 R64, -RZ, R61.reuse.H0_H0 ;  /* 0x2000003dff407230 */ /* 0x100fe20000004100 */
[----:B------:R-:W-:Y:S01]  /*eaa0*/  F2FP.SATFINITE.E4M3.F32.PACK_AB_MERGE_C R52, R68, R69, RZ ;  /* 0x000000454434723e */ /* 0x000fe200048070ff */
[----:B------:R-:W-:Y:S01]  /*eab0*/  HADD2.F32 R57, -RZ, R56.H0_H0 ;  /* 0x20000038ff397230 */ /* 0x000fe20000004100 */
[----:B------:R-:W-:Y:S01]  /*eac0*/  F2FP.F16.E4M3.UNPACK_B R60, R44 ;  /* 0x0000002cff3c723e */ /* 0x000fe200020006ff */
[----:B------:R-:W-:Y:S01]  /*ead0*/  HADD2.F32 R61, -RZ, R61.H1_H1 ;  /* 0x3000003dff3d7230 */ /* 0x000fe20000004100 */
[----:B------:R-:W-:Y:S01]  /*eae0*/  F2FP.SATFINITE.E4M3.F32.PACK_AB_MERGE_C R52, R65, R62, R52 ;  /* 0x0000003e4134723e */ /* 0x000fe20004807034 */
[-C--:B------:R-:W-:Y:S01]  /*eaf0*/  FMUL.FTZ R66, R59, R64.reuse ;  /* 0x000000403b427220 */ /* 0x080fe20000410000 */
[----:B------:R-:W-:Y:S01]  /*eb00*/  FMUL.FTZ R64, R57, R64 ;  /* 0x0000004039407220 */ /* 0x000fe20000410000 */
[----:B------:R-:W-:Y:S01]  /*eb10*/  HADD2.F32 R62, -RZ, R60.H0_H0 ;  /* 0x2000003cff3e7230 */ /* 0x000fe20000004100 */
[----:B------:R-:W-:Y:S01]  /*eb20*/  F2FP.SATFINITE.E4M3.F32.PACK_AB_MERGE_C R55, R72, R63, R55 ;  /* 0x0000003f4837723e */ /* 0x000fe20004807037 */
[----:B------:R-:W-:-:S02]  /*eb30*/  HADD2.F32 R56, -RZ, R56.H1_H1 ;  /* 0x30000038ff387230 */ /* 0x000fc40000004100 */
[----:B------:R-:W-:Y:S01]  /*eb40*/  FMUL.FTZ R63, R58, R61 ;  /* 0x0000003d3a3f7220 */ /* 0x000fe20000410000 */
[----:B------:R-:W-:Y:S01]  /*eb50*/  F2FP.F16.E4M3.UNPACK_B R41, R41.H1 ;  /* 0x00000029ff29723e */ /* 0x000fe200030006ff */
[-C--:B------:R-:W-:Y:S01]  /*eb60*/  FFMA.FTZ R64, R59, R62.reuse, R64 ;  /* 0x0000003e3b407223 */ /* 0x080fe20000010040 */
[----:B------:R-:W-:Y:S02]  /*eb70*/  HADD2.F32 R59, -RZ, R60.H1_H1 ;  /* 0x3000003cff3b7230 */ /* 0x000fe40000004100 */
[----:B------:R-:W-:Y:S01]  /*eb80*/  FFMA.FTZ R66, R57, R62, -R66 ;  /* 0x0000003e39427223 */ /* 0x000fe20000010842 */
[C---:B------:R-:W-:Y:S01]  /*eb90*/  FMUL.FTZ R61, R56.reuse, R61 ;  /* 0x0000003d383d7220 */ /* 0x040fe20000410000 */
[----:B------:R-:W-:Y:S01]  /*eba0*/  F2FP.F16.E4M3.UNPACK_B R57, R45.H1 ;  /* 0x0000002dff39723e */ /* 0x000fe200030006ff */
[----:B------:R-:W-:Y:S02]  /*ebb0*/  HADD2.F32 R45, -RZ, R41.H0_H0 ;  /* 0x20000029ff2d7230 */ /* 0x000fe40000004100 */
[-C--:B------:R-:W-:Y:S01]  /*ebc0*/  FFMA.FTZ R65, R56, R59.reuse, -R63 ;  /* 0x0000003b38417223 */ /* 0x080fe2000001083f */
[----:B------:R-:W-:Y:S01]  /*ebd0*/  F2FP.F16.E4M3.UNPACK_B R56, R46.H1 ;  /* 0x0000002eff38723e */ /* 0x000fe200030006ff */
[----:B------:R-:W-:Y:S01]  /*ebe0*/  FFMA.FTZ R67, R58, R59, R61 ;  /* 0x0000003b3a437223 */ /* 0x000fe2000001003d */
[--C-:B------:R-:W-:Y:S01]  /*ebf0*/  HADD2.F32 R46, -RZ, R57.reuse.H0_H0 ;  /* 0x20000039ff2e7230 */ /* 0x100fe20000004100 */
[----:B------:R-:W-:Y:S01]  /*ec00*/  F2FP.F16.E4M3.UNPACK_B R44, R44.H1 ;  /* 0x0000002cff2c723e */ /* 0x000fe200030006ff */
[----:B------:R-:W-:Y:S01]  /*ec10*/  HADD2.F32 R57, -RZ, R57.H1_H1 ;  /* 0x30000039ff397230 */ /* 0x000fe20000004100 */
[----:B------:R-:W-:Y:S01]  /*ec20*/  F2FP.SATFINITE.E4M3.F32.PACK_AB_MERGE_C R54, R77, R74, RZ ;  /* 0x0000004a4d36723e */ /* 0x000fe200048070ff */
[--C-:B------:R-:W-:Y:S01]  /*ec30*/  HADD2.F32 R58, -RZ, R56.reuse.H0_H0 ;  /* 0x20000038ff3a7230 */ /* 0x100fe20000004100 */
[----:B------:R-:W-:Y:S01]  /*ec40*/  F2FP.F16.E4M3.UNPACK_B R61, R42.H1 ;  /* 0x0000002aff3d723e */ /* 0x000fe200030006ff */
[----:B------:R-:W-:Y:S01]  /*ec50*/  HADD2.F32 R60, -RZ, R56.H1_H1 ;  /* 0x30000038ff3c7230 */ /* 0x000fe20000004100 */
[----:B------:R-:W-:Y:S01]  /*ec60*/  F2FP.SATFINITE.E4M3.F32.PACK_AB_MERGE_C R54, R73, R70, R54 ;  /* 0x000000464936723e */ /* 0x000fe20004807036 */
[----:B------:R-:W-:-:S02]  /*ec70*/  HADD2.F32 R41, -RZ, R41.H1_H1 ;  /* 0x30000029ff297230 */ /* 0x000fc40000004100 */
[CC--:B------:R-:W-:Y:S01]  /*ec80*/  FMUL.FTZ R62, R46.reuse, R58.reuse ;  /* 0x0000003a2e3e7220 */ /* 0x0c0fe20000410000 */
[--C-:B------:R-:W-:Y:S02]  /*ec90*/  HADD2.F32 R56, -RZ, R44.reuse.H0_H0 ;  /* 0x2000002cff387230 */ /* 0x100fe40000004100 */
        /* <DEDUP_REMOVED lines=54> */
[----:B------:R-:W-:Y:S01]  /*f000*/  F2FP.SATFINITE.E4M3.F32.PACK_AB_MERGE_C R47, R42, R63, R58 ;  /* 0x0000003f2a2f723e */ /* 0x000fe2000480703a */
[----:B------:R-:W-:Y:S01]  /*f010*/  IMAD.MOV.U32 R42, RZ, RZ, R55 ;  /* 0x000000ffff2a7224 */ /* 0x000fe200078e0037 */
[----:B------:R-:W-:Y:S02]  /*f020*/  F2FP.SATFINITE.E4M3.F32.PACK_AB_MERGE_C R41, R65, R66, R68 ;  /* 0x000000424129723e */ /* 0x000fe40004807044 */
[----:B------:R-:W-:Y:S02]  /*f030*/  F2FP.SATFINITE.E4M3.F32.PACK_AB_MERGE_C R45, R67, R64, R69 ;  /* 0x00000040432d723e */ /* 0x000fe40004807045 */
[----:B------:R-:W-:-:S07]  /*f040*/  MOV R44, R50 ;  /* 0x00000032002c7202 */ /* 0x000fce0000000f00 */
.L_x_2298:
[----:B------:R-:W-:Y:S05]  /*f050*/  BSYNC B1 ;  /* 0x0000000000017941 */ /* 0x000fea0003800000 */
.L_x_2297:
        /* <DEDUP_REMOVED lines=10> */
.L_x_2214:
[----:B------:R-:W-:-:S06]  /*f100*/  UISETP.NE.AND UP0, UPT, UR53, 0x3, UPT ;  /* 0x000000033500788c */ /* 0x000fcc000bf05270 */
[----:B------:R-:W-:-:S13]  /*f110*/  PLOP3.LUT P1, PT, PT, PT, UP0, 0x80, 0x0 ;  /* 0x000000000000781c */ /* 0x000fda0003f2f008 */
[----:B------:R-:W-:Y:S05]  /*f120*/  @!P1 BRA `(.L_x_2299) ;  /* 0x0000000000049947 */ /* 0x000fea0003800000 */
[----:B------:R-:W-:Y:S01]  /*f130*/  BPT.TRAP 0x1 ;  /* 0x000000040000795c */ /* 0x000fe20000300000 */
.L_x_2299:
[----:B------:R-:W-:Y:S01]  /*f140*/  IMAD R39, R17, 0x8, R16 ;  /* 0x0000000811277824 */ /* 0x000fe200078e0210 */
[----:B------:R-:W-:Y:S01]  /*f150*/  SHF.L.U32 R96, R194, 0x1f, RZ ;  /* 0x0000001fc2607819 */ /* 0x000fe200000006ff */
[----:B------:R-:W-:Y:S01]  /*f160*/  IMAD R38, R24, -0xa0, R2 ;  /* 0xffffff6018267824 */ /* 0x000fe200078e0202 */
[----:B------:R-:W-:Y:S02]  /*f170*/  BSSY B1, `(.L_x_2300) ;  /* 0x0000004000017945 */ /* 0x000fe40003800000 */
[----:B------:R-:W1:Y:S02]  /*f180*/  SYNCS.PHASECHK.TRANS64.TRYWAIT P2, [R39+URZ+0x29890], R96 ;  /* 0x02989060270075a7 */ /* 0x000e64000804017f */
[----:B------:R-:W-:Y:S01]  /*f190*/  VIMNMX R38, R38, 0xa0, PT ;  /* 0x000000a026267848 */ /* 0x000fe20003fe0100 */
[----:B-1----:R-:W-:Y:S06]  /*f1a0*/  @!P2 BRA `(.L_x_2301) ;  /* 0x000001c40010a947 */ /* 0x002fec0003800000 */
.L_x_2542:
[----:B------:R-:W-:Y:S05]  /*f1b0*/  BSYNC B1 ;  /* 0x0000000000017941 */ /* 0x000fea0003800000 */
.L_x_2300:
        /* <DEDUP_REMOVED lines=21> */
.L_x_2303:
[----:B------:R-:W-:Y:S05]  /*f310*/  BSYNC B1 ;  /* 0x0000000000017941 */ /* 0x000fea0003800000 */
.L_x_2302:
        /* <DEDUP_REMOVED lines=20> */
.L_x_2247:
[----:B------:R-:W-:Y:S05]  /*f460*/  BSYNC B0 ;  /* 0x0000000000007941 */ /* 0x000fea0003800000 */
.L_x_2213:
        /* <DEDUP_REMOVED lines=17> */
.L_x_2305:
[----:B------:R-:W-:Y:S05]  /*f580*/  BSYNC B0 ;  /* 0x0000000000007941 */ /* 0x000fea0003800000 */
.L_x_2304:
[----:B------:R-:W1:Y:S01]  /*f590*/  SYNCS.PHASECHK.TRANS64.TRYWAIT P1, [R39+URZ+0x298b0], R96 ;  /* 0x0298b060270075a7 */ /* 0x000e62000802017f */
[----:B------:R-:W-:Y:S01]  /*f5a0*/  ULDC UR42, c[0x0][0x310] ;  /* 0x0000c400002a7ab9 */ /* 0x000fe20000000800 */
[----:B------:R-:W-:Y:S01]  /*f5b0*/  ULDC.64 UR38, c[0x0][0x318] ;  /* 0x0000c60000267ab9 */ /* 0x000fe20000000a00 */
[----:B------:R-:W-:Y:S01]  /*f5c0*/  ULDC.64 UR40, c[0x0][0x308] ;  /* 0x0000c20000287ab9 */ /* 0x000fe20000000a00 */
[----:B------:R-:W-:Y:S01]  /*f5d0*/  BSSY B0, `(.L_x_2306) ;  /* 0x0000003000007945 */ /* 0x000fe20003800000 */
[----:B------:R-:W-:-:S03]  /*f5e0*/  IMAD R41, R17, 0x5000, R209 ;  /* 0x0000500011297824 */ /* 0x000fc600078e02d1 */
[----:B-1----:R-:W-:Y:S05]  /*f5f0*/  @!P1 BRA `(.L_x_2307) ;  /* 0x000001c000109947 */ /* 0x002fea0003800000 */
.L_x_2543:
[----:B------:R-:W-:Y:S05]  /*f600*/  BSYNC B0 ;  /* 0x0000000000007941 */ /* 0x000fea0003800000 */
.L_x_2306:
        /* <DEDUP_REMOVED lines=27> */
.L_x_2309:
[----:B------:R-:W-:Y:S05]  /*f7c0*/  BSYNC B0 ;  /* 0x0000000000007941 */ /* 0x000fea0003800000 */
.L_x_2308:
[----:B------:R-:W-:Y:S01]  /*f7d0*/  ISETP.GE.AND P1, PT, R216, R38, PT ;  /* 0x00000026d800720c */ /* 0x000fe20003f26270 */
[----:B------:R-:W-:-:S12]  /*f7e0*/  BSSY B0, `(.L_x_2310) ;  /* 0x0000017000007945 */ /* 0x000fd80003800000 */
[----:B------:R-:W-:Y:S05]  /*f7f0*/  @P1 BRA `(.L_x_2311) ;  /* 0x0000000000541947 */ /* 0x000fea0003800000 */
[----:B--2---:R-:W-:Y:S01]  /*f800*/  IADD3 R43, P1, R44, 0x80, RZ ;  /* 0x000000802c2b7810 */ /* 0x004fe20007f3e0ff */
[----:B0-----:R-:W-:Y:S02]  /*f810*/  IMAD.MOV.U32 R40, RZ, RZ, R114 ;  /* 0x000000ffff287224 */ /* 0x001fe400078e0072 */
        /* <DEDUP_REMOVED lines=19> */
.L_x_2311:
[----:B------:R-:W-:Y:S05]  /*f950*/  BSYNC B0 ;  /* 0x0000000000007941 */ /* 0x000fea0003800000 */
.L_x_2310:
[----:B------:R-:W4:Y:S01]  /*f960*/  LDL R38, [R1+0x20] ;  /* 0x0000200001267983 */ /* 0x000f220000100800 */
[----:B-1----:R-:W-:Y:S01]  /*f970*/  @!P2 IADD3 R39, R39, 0x298c0, RZ ;  /* 0x000298c02727a810 */ /* 0x002fe20007ffe0ff */
[----:B------:R-:W-:Y:S01]  /*f980*/  VIADD R17, R17, 0x1 ;  /* 0x0000000111117836 */ /* 0x000fe20000000000 */
[----:B------:R-:W-:Y:S01]  /*f990*/  @!PT LDS RZ, [RZ] ;  /* 0x00000000fffff984 */ /* 0x000fe20000000800 */
[----:B------:R-:W-:Y:S01]  /*f9a0*/  @!PT LDS RZ, [RZ] ;  /* 0x00000000fffff984 */ /* 0x000fe20000000800 */
[----:B------:R-:W-:Y:S01]  /*f9b0*/  @!PT LDS RZ, [RZ] ;  /* 0x00000000fffff984 */ /* 0x000fe20000000800 */
[----:B------:R-:W-:Y:S01]  /*f9c0*/  @!PT LDS RZ, [RZ] ;  /* 0x00000000fffff984 */ /* 0x000fe20000000800 */
[----:B------:R1:W-:Y:S06]  /*f9d0*/  MEMBAR.ALL.CTA ;  /* 0x0000000000007992 */ /* 0x0003ec0000008000 */
[----:B-1----:R-:W1:Y:S01]  /*f9e0*/  FENCE.VIEW.ASYNC.S ;  /* 0x00000000000073c6 */ /* 0x002e620000000000 */
[----:B------:R-:W-:Y:S01]  /*f9f0*/  @!P2 PRMT R39, RZ, 0x654, R39 ;  /* 0x00000654ff27a816 */ /* 0x000fe20000000027 */
[----:B-1----:R1:W-:Y:S01]  /*fa00*/  BAR.SYNC.DEFER_BLOCKING R156, 0x80 ;  /* 0x0002009c0000751d */ /* 0x0023e20000010000 */
[----:B------:R-:W-:-:S04]  /*fa10*/  ISETP.NE.AND P1, PT, R17, 0x2, PT ;  /* 0x000000021100780c */ /* 0x000fc80003f25270 */
[----:B------:R-:W-:Y:S01]  /*fa20*/  SEL R17, R17, RZ, P1 ;  /* 0x000000ff11117207 */ /* 0x000fe20000800000 */
[----:B------:R5:W-:Y:S02]  /*fa30*/  @!P2 SYNCS.ARRIVE.TRANS64.RED.A1T0 RZ, [R39+URZ], RZ ;  /* 0x000000ff27ffa9a7 */ /* 0x000be4000810043f */
[----:B-----5:R-:W-:-:S04]  /*fa40*/  SEL R39, RZ, 0x1, P1 ;  /* 0x00000001ff277807 */ /* 0x020fc80000800000 */
[----:B------:R-:W-:Y:S02]  /*fa50*/  LOP3.LUT R194, R194, R39, RZ, 0x3c, !PT ;  /* 0x00000027c2c27212 */ /* 0x000fe400078e3cff */
[----:B----4-:R-:W-:-:S13]  /*fa60*/  LOP3.LUT P4, RZ, R38, 0x2, RZ, 0xc0, !PT ;  /* 0x0000000226ff7812 */ /* 0x010fda000788c0ff */
[----:B-1----:R-:W-:Y:S05]  /*fa70*/  @P4 BRA `(.L_x_2312) ;  /* 0xffffff2c00a84947 */ /* 0x002fea000383ffff */
[----:B------:R-:W1:Y:S01]  /*fa80*/  S2R R38, SR_TID.X ;  /* 0x0000000000267919 */ /* 0x000e620000002100 */
[----:B------:R-:W-:Y:S02]  /*fa90*/  PLOP3.LUT P0, PT, PT, PT, PT, 0x8, 0x0 ;  /* 0x000000000000781c */ /* 0x000fe40003f0e170 */
[----:B-1----:R-:W-:-:S04]  /*faa0*/  SHF.R.U32.HI R38, RZ, 0x7, R38 ;  /* 0x00000007ff267819 */ /* 0x002fc80000011626 */
[----:B------:R-:W-:-:S13]  /*fab0*/  ISETP.NE.AND P4, PT, R38, 0x1, PT ;  /* 0x000000012600780c */ /* 0x000fda0003f85270 */
[----:B------:R-:W-:Y:S06]  /*fac0*/  @!P4 BAR.ARV 0x9, 0x100 ;  /* 0x024400000000cb1d */ /* 0x000fec0000002000 */
.L_x_2208:
[----:B------:R-:W1:Y:S01]  /*fad0*/  LDC R0, c[0x0][0x428] ;  /* 0x00010a00ff007b82 */ /* 0x000e620000000800 */
[----:B------:R-:W-:Y:S05]  /*fae0*/  @P0 BRA `(.L_x_2313) ;  /* 0x00000000000c0947 */ /* 0x000fea0003800000 */
[----:B------:R-:W4:Y:S01]  /*faf0*/  FENCE.VIEW.ASYNC.G ;  /* 0x00000000000073c6 */ /* 0x000f220000000100 */
[----:B------:R-:W-:Y:S05]  /*fb00*/  WARPSYNC.ALL ;  /* 0x0000000000007948 */ /* 0x000fea0003800000 */
[----:B----4-:R-:W-:Y:S06]  /*fb10*/  BAR.ARV 0xc, 0x180 ;  /* 0x0306000000007b1d */ /* 0x010fec0000002000 */
.L_x_2313:
[----:B------:R-:W-:Y:S01]  /*fb20*/  ULDC.64 UR4, c[0x0][0x990] ;  /* 0x0002640000047ab9 */ /* 0x000fe20000000a00 */
[----:B-1----:R-:W-:Y:S01]  /*fb30*/  ISETP.NE.AND P2, PT, R0, 0x1, PT ;  /* 0x000000010000780c */ /* 0x002fe20003f45270 */
[----:B------:R-:W-:Y:S01]  /*fb40*/  ULDC.64 UR6, c[0x0][0x998] ;  /* 0x0002660000067ab9 */ /* 0x000fe20000000a00 */
[----:B------:R-:W-:Y:S01]  /*fb50*/  ISETP.NE.U32.AND P0, PT, RZ, UR4, PT ;  /* 0x00000004ff007c0c */ /* 0x000fe2000bf05070 */
[----:B------:R-:W-:Y:S01]  /*fb60*/  IMAD.MOV.U32 R7, RZ, RZ, R190 ;  /* 0x000000ffff077224 */ /* 0x000fe200078e00be */
[----:B------:R-:W-:Y:S02]  /*fb70*/  ISETP.NE.U32.AND P1, PT, RZ, UR6, PT ;  /* 0x00000006ff007c0c */ /* 0x000fe4000bf25070 */
[----:B------:R-:W-:Y:S02]  /*fb80*/  ISETP.NE.AND.EX P0, PT, RZ, UR5, PT, P0 ;  /* 0x00000005ff007c0c */ /* 0x000fe4000bf05300 */
[----:B------:R-:W-:-:S05]  /*fb90*/  ISETP.NE.AND.EX P1, PT, RZ, UR7, PT, P1 ;  /* 0x00000007ff007c0c */ /* 0x000fca000bf25310 */
[----:B------:R-:W1:Y:S08]  /*fba0*/  @P2 LDC R3, c[0x0][0x42c] ;  /* 0x00010b00ff032b82 */ /* 0x000e700000000800 */
[----:B------:R-:W4:Y:S08]  /*fbb0*/  @P0 LDC.64 R10, c[0x0][0x9a8] ;  /* 0x00026a00ff0a0b82 */ /* 0x000f300000000a00 */
[----:B------:R-:W0:Y:S08]  /*fbc0*/  @P2 LDC R2, c[0x0][0x430] ;  /* 0x00010c00ff022b82 */ /* 0x000e300000000800 */
[----:B------:R-:W2:Y:S01]  /*fbd0*/  @P1 LDC.64 R12, c[0x0][0x9b8] ;  /* 0x00026e00ff0c1b82 */ /* 0x000ea20000000a00 */
[----:B-1----:R-:W-:-:S07]  /*fbe0*/  @P2 IMAD.HI.U32 R3, R190, R3, RZ ;  /* 0x00000003be032227 */ /* 0x002fce00078e00ff */
[----:B------:R-:W1:Y:S01]  /*fbf0*/  @P0 LDC.64 R14, c[0x0][0x9b0] ;  /* 0x00026c00ff0e0b82 */ /* 0x000e620000000a00 */
[----:B----4-:R-:W-:-:S04]  /*fc00*/  @P0 IMAD R0, R214, R10, RZ ;  /* 0x0000000ad6000224 */ /* 0x010fc800078e02ff */
[----:B------:R-:W-:-:S03]  /*fc10*/  @P0 IMAD R11, R210, R11, R0 ;  /* 0x0000000bd20b0224 */ /* 0x000fc600078e0200 */
[----:B------:R-:W4:Y:S01]  /*fc20*/  @P1 LDC.64 R20, c[0x0][0x9c0] ;  /* 0x00027000ff141b82 */ /* 0x000f220000000a00 */
[----:B0-----:R-:W-:Y:S01]  /*fc30*/  @P2 SHF.R.U32.HI R7, RZ, R2, R3 ;  /* 0x00000002ff072219 */ /* 0x001fe20000011603 */
[----:B------:R-:W-:-:S03]  /*fc40*/  @P0 IMAD.WIDE.U32 R2, R210, R10, RZ ;  /* 0x0000000ad2020225 */ /* 0x000fc600078e00ff */
[----:B------:R-:W-:Y:S01]  /*fc50*/  @P0 SHF.R.S32.HI R9, RZ, 0x1f, R7 ;  /* 0x0000001fff090819 */ /* 0x000fe20000011407 */
[----:B------:R-:W-:Y:S01]  /*fc60*/  @P0 IMAD.IADD R3, R3, 0x1, R11 ;  /* 0x0000000103030824 */ /* 0x000fe200078e020b */
[----:B------:R-:W-:Y:S01]  /*fc70*/  @P1 SHF.R.S32.HI R11, RZ, 0x1f, R7 ;  /* 0x0000001fff0b1819 */ /* 0x000fe20000011407 */
[----:B--2---:R-:W-:-:S04]  /*fc80*/  @P1 IMAD R4, R214, R12, RZ ;  /* 0x0000000cd6041224 */ /* 0x004fc800078e02ff */
[C---:B------:R-:W-:Y:S02]  /*fc90*/  @P1 IMAD R13, R210.reuse, R13, R4 ;  /* 0x0000000dd20d1224 */ /* 0x040fe400078e0204 */
[----:B------:R-:W-:-:S04]  /*fca0*/  @P1 IMAD.WIDE.U32 R4, R210, R12, RZ ;  /* 0x0000000cd2041225 */ /* 0x000fc800078e00ff */
[----:B-1----:R-:W-:Y:S02]  /*fcb0*/  @P0 IMAD R0, R9, R14, RZ ;  /* 0x0000000e09000224 */ /* 0x002fe400078e02ff */
        /* <DEDUP_REMOVED lines=9> */
[----:B------:R-:W-:Y:S01]  /*fd50*/  @P1 IADD3 R3, R7, R11, RZ ;  /* 0x0000000b07031210 */ /* 0x000fe20007ffe0ff */
[----:B------:R-:W-:Y:S01]  /*fd60*/  IMAD.MOV.U32 R0, RZ, RZ, 0x3f800000 ;  /* 0x3f800000ff007424 */ /* 0x000fe200078e00ff */
[----:B------:R-:W-:Y:S01]  /*fd70*/  @P1 LEA R8, P4, R6, UR6, 0x2 ;  /* 0x0000000606081c11 */ /* 0x000fe2000f8810ff */
[----:B------:R-:W0:Y:S01]  /*fd80*/  @P2 LDC R11, c[0x0][0x42c] ;  /* 0x00010b00ff0b2b82 */ /* 0x000e220000000800 */
[----:B------:R-:W-:-:S02]  /*fd90*/  @P0 LEA.HI.X R5, R2, UR5, R5, 0x2, P3 ;  /* 0x0000000502050c11 */ /* 0x000fc400098f1405 */
[----:B------:R-:W-:Y:S01]  /*fda0*/  @P1 LEA.HI.X R9, R6, UR7, R3, 0x2, P4 ;  /* 0x0000000706091c11 */ /* 0x000fe2000a0f1403 */
[----:B------:R-:W-:-:S04]  /*fdb0*/  IMAD.MOV.U32 R3, RZ, RZ, 0x3f800000 ;  /* 0x3f800000ff037424 */ /* 0x000fc800078e00ff */
[----:B------:R1:W2:Y:S01]  /*fdc0*/  @P1 LDG.E R0, desc[UR54][R8.64] ;  /* 0x0000003608001981 */ /* 0x0002a2000c1e1900 */
[----:B------:R-:W-:Y:S01]  /*fdd0*/  IADD3 R2, R202, 0x11f, -R191 ;  /* 0x0000011fca027810 */ /* 0x000fe20007ffe8bf */
[----:B------:R-:W4:Y:S02]  /*fde0*/  @P2 LDC R6, c[0x0][0x430] ;  /* 0x00010c00ff062b82 */ /* 0x000f240000000800 */
[----:B------:R3:W2:Y:S02]  /*fdf0*/  @P0 LDG.E R3, desc[UR54][R4.64] ;  /* 0x0000003604030981 */ /* 0x0006a4000c1e1900 */
[----:B------:R-:W-:-:S04]  /*fe00*/  IMAD R2, R189, 0x80, R2 ;  /* 0x00000080bd027824 */ /* 0x000fc800078e0202 */
[----:B------:R-:W-:-:S05]  /*fe10*/  IMAD.HI R2, R2, 0x66666667, RZ ;  /* 0x6666666702027827 */ /* 0x000fca00078e02ff */
[----:B------:R-:W-:-:S04]  /*fe20*/  SHF.R.U32.HI R7, RZ, 0x1f, R2 ;  /* 0x0000001fff077819 */ /* 0x000fc80000011602 */
[----:B------:R-:W-:-:S04]  /*fe30*/  LEA.HI.SX32 R2, R2, R7, 0x1a ;  /* 0x0000000702027211 */ /* 0x000fc800078fd2ff */
[----:B------:R-:W-:-:S04]  /*fe40*/  VIMNMX R157, R157, R2, PT ;  /* 0x000000029d9d7248 */ /* 0x000fc80003fe0100 */
[----:B------:R-:W-:Y:S01]  /*fe50*/  ISETP.GE.AND P1, PT, R157, 0x1, PT ;  /* 0x000000019d00780c */ /* 0x000fe20003f26270 */
[----:B0-----:R-:W-:Y:S01]  /*fe60*/  @P2 IMAD.HI.U32 R11, R190, R11, RZ ;  /* 0x0000000bbe0b2227 */ /* 0x001fe200078e00ff */
[----:B------:R-:W-:Y:S02]  /*fe70*/  PLOP3.LUT P0, PT, PT, PT, PT, 0x80, 0x0 ;  /* 0x000000000000781c */ /* 0x000fe40003f0f070 */
[----:B------:R-:W-:Y:S02]  /*fe80*/  CS2R R88, SRZ ;  /* 0x0000000000587805 */ /* 0x000fe4000001ff00 */
[----:B-1----:R-:W-:Y:S01]  /*fe90*/  CS2R R8, SRZ ;  /* 0x0000000000087805 */ /* 0x002fe2000001ff00 */
[----:B------:R-:W-:Y:S01]  /*fea0*/  IMAD.MOV.U32 R87, RZ, RZ, RZ ;  /* 0x000000ffff577224 */ /* 0x000fe200078e00ff */
[----:B----4-:R-:W-:Y:S02]  /*feb0*/  @P2 SHF.R.U32.HI R190, RZ, R6, R11 ;  /* 0x00000006ffbe2219 */ /* 0x010fe4000001160b */
[----:B------:R-:W-:-:S02]  /*fec0*/  CS2R R6, SRZ ;  /* 0x0000000000067805 */ /* 0x000fc4000001ff00 */
[----:B------:R-:W-:Y:S02]  /*fed0*/  CS2R R10, SRZ ;  /* 0x00000000000a7805 */ /* 0x000fe4000001ff00 */
[----:B---3--:R-:W-:Y:S02]  /*fee0*/  CS2R R4, SRZ ;  /* 0x0000000000047805 */ /* 0x008fe4000001ff00 */
        /* <DEDUP_REMOVED lines=27> */
[----:B------:R-:W-:Y:S01]  /*100a0*/  MOV R72, RZ ;  /* 0x000000ff00487202 */ /* 0x000fe20000000f00 */
[----:B------:R-:W-:Y:S02]  /*100b0*/  IMAD.MOV.U32 R103, RZ, RZ, RZ ;  /* 0x000000ffff677224 */ /* 0x000fe400078e00ff */
[----:B--2---:R-:W-:-:S04]  /*100c0*/  FMUL.FTZ R0, R3, R0 ;  /* 0x0000000003007220 */ /* 0x004fc80000410000 */
[----:B------:R-:W-:Y:S01]  /*100d0*/  FMUL.FTZ R2, R0, UR4 ;  /* 0x0000000400027c20 */ /* 0x000fe20008410000 */
[----:B------:R-:W-:Y:S06]  /*100e0*/  @!P1 BRA `(.L_x_2314) ;  /* 0x0000012400949947 */ /* 0x000fec0003800000 */
[----:B------:R-:W-:-:S03]  /*100f0*/  UMOV UR4, 0xffffffff ;  /* 0xffffffff00047882 */ /* 0x000fc60000000000 */
[----:B------:R-:W-:Y:S05]  /*10100*/  BRA.DIV UR4, `(.L_x_2315) ;  /* 0x000001b604607947 */ /* 0x000fea000b800000 */
[----:B------:R0:W1:Y:S02]  /*10110*/  SHFL.IDX PT, R188, R223, RZ, 0x1f ;  /* 0x00001fffdfbc7589 */ /* 0x00006400000e0000 */
.L_x_2546:
        /* <DEDUP_REMOVED lines=18> */
[----:B------:R-:W-:Y:S02]  /*10240*/  IMAD.U32 R10, RZ, RZ, UR4 ;  /* 0x00000004ff0a7e24 */ /* 0x000fe4000f8e00ff */
[----:B------:R-:W-:-:S02]  /*10250*/  IMAD.U32 R11, RZ, RZ, UR5 ;  /* 0x00000005ff0b7e24 */ /* 0x000fc4000f8e00ff */
[----:B------:R-:W-:Y:S02]  /*10260*/  IMAD.MOV.U32 R8, RZ, RZ, 0x70 ;  /* 0x00000070ff087424 */ /* 0x000fe400078e00ff */
[----:B------:R-:W-:Y:S02]  /*10270*/  IMAD.MOV.U32 R12, RZ, RZ, 0x1 ;  /* 0x00000001ff0c7424 */ /* 0x000fe400078e00ff */
[----:B-1----:R-:W-:-:S07]  /*10280*/  IMAD.MOV.U32 R13, RZ, RZ, RZ ;  /* 0x000000ffff0d7224 */ /* 0x002fce00078e00ff */
[----:B------:R-:W-:-:S07]  /*10290*/  LEPC R20, `(.L_x_2316) ;  /* 0x000000001014794e */ /* 0x000fce0000000000 */
[----:B0-2--5:R-:W-:Y:S05]  /*102a0*/  CALL.ABS.NOINC R14 ;  /* 0x000000000e007343 */ /* 0x025fea0003c00000 */
.L_x_2316:
[----:B------:R-:W-:Y:S02]  /*102b0*/  ULDC UR4, c[0x0][0x3d4] ;  /* 0x0000f50000047ab9 */ /* 0x000fe40000000800 */
[----:B------:R-:W-:-:S13]  /*102c0*/  ISETP.LT.AND P0, PT, RZ, UR4, PT ;  /* 0x00000004ff007c0c */ /* 0x000fda000bf01270 */
[----:B------:R-:W-:Y:S05]  /*102d0*/  @P0 BRA `(.L_x_2317) ;  /* 0x0000000000400947 */ /* 0x000fea0003800000 */
[----:B------:R-:W-:-:S04]  /*102e0*/  ULEA.HI UR4, UR43, UR43, URZ, 0x1 ;  /* 0x0000002b2b047291 */ /* 0x000fc8000f8f083f */
[----:B------:R-:W-:-:S04]  /*102f0*/  ULOP3.LUT UR4, UR4, 0xfffffffe, URZ, 0xc0, !UPT ;  /* 0xfffffffe04047892 */ /* 0x000fc8000f8ec03f */
[----:B------:R-:W-:-:S06]  /*10300*/  UIADD3 UR4, UR43, -UR4, URZ ;  /* 0x800000042b047290 */ /* 0x000fcc000fffe03f */
[----:B------:R-:W-:-:S04]  /*10310*/  MOV R3, UR4 ;  /* 0x0000000400037c02 */ /* 0x000fc80008000f00 */
[----:B------:R-:W-:-:S04]  /*10320*/  SHF.L.U32 R3, R3, 0x1f, RZ ;  /* 0x0000001f03037819 */ /* 0x000fc800000006ff */
[----:B------:R1:W2:Y:S03]  /*10330*/  SYNCS.PHASECHK.TRANS64.TRYWAIT P0, [R16+URZ+0x29800], R3 ;  /* 0x02980003100075a7 */ /* 0x0002a6000800017f */
[----:B--2---:R-:W-:Y:S05]  /*10340*/  @!P0 NANOSLEEP.SYNCS 0x989680 ;  /* 0x009896800000895d */ /* 0x004fea0003900000 */
[----:B------:R-:W2:Y:S01]  /*10350*/  @!P0 SYNCS.PHASECHK.TRANS64 P0, [R16+URZ+0x29800], R3 ;  /* 0x02980003100085a7 */ /* 0x000ea2000800007f */
[----:B------:R-:W-:Y:S04]  /*10360*/  BSSY B0, `(.L_x_2318) ;  /* 0x0000006000007945 */ /* 0x000fe80003800000 */
[----:B--2---:R-:W-:Y:S05]  /*10370*/  @P0 BRA `(.L_x_2319) ;  /* 0x0000000000100947 */ /* 0x004fea0003800000 */
.L_x_2320:
[----:B--2---:R2:W3:Y:S02]  /*10380*/  SYNCS.PHASECHK.TRANS64.TRYWAIT P0, [R16+URZ+0x29800], R3 ;  /* 0x02980003100075a7 */ /* 0x0044e4000800017f */
[----:B---3--:R-:W-:Y:S05]  /*10390*/  @!P0 NANOSLEEP.SYNCS 0x989680 ;  /* 0x009896800000895d */ /* 0x008fea0003900000 */
[----:B------:R-:W3:Y:S02]  /*103a0*/  @!P0 SYNCS.PHASECHK.TRANS64 P0, [R16+URZ+0x29800], R3 ;  /* 0x02980003100085a7 */ /* 0x000ee4000800007f */
[----:B---3--:R-:W-:Y:S05]  /*103b0*/  @!P0 BRA `(.L_x_2320) ;  /* 0xfffffffc00f08947 */ /* 0x008fea000383ffff */
.L_x_2319:
[----:B------:R-:W-:Y:S05]  /*103c0*/  BSYNC B0 ;  /* 0x0000000000007941 */ /* 0x000fea0003800000 */
.L_x_2318:
[----:B------:R-:W-:Y:S05]  /*103d0*/  BRA `(.L_x_2321) ;  /* 0x0000006c00d87947 */ /* 0x000fea0003800000 */
.L_x_2317:
        /* <DEDUP_REMOVED lines=31> */
[----:B0-2---:R-:W-:Y:S05]  /*105d0*/  CALL.ABS.NOINC R14 ;  /* 0x000000000e007343 */ /* 0x005fea0003c00000 */
.L_x_2322:
        /* <DEDUP_REMOVED lines=11> */
[----:B------:R-:W-:-:S03]  /*10690*/  IMAD.WIDE.U32 R6, R189, R10, RZ ;  /* 0x0000000abd067225 */ /* 0x000fc600078e00ff */
[----:B------:R-:W-:Y:S01]  /*106a0*/  IADD3 R5, R5, R3, RZ ;  /* 0x0000000305057210 */ /* 0x000fe20007ffe0ff */
[C---:B------:R-:W-:Y:S02]  /*106b0*/  IMAD R9, R189.reuse, R11, R8 ;  /* 0x0000000bbd097224 */ /* 0x040fe400078e0208 */
[----:B------:R-:W-:Y:S01]  /*106c0*/  IMAD R0, R189, -0x80, R191 ;  /* 0xffffff80bd007824 */ /* 0x000fe200078e02bf */
[----:B------:R-:W-:Y:S01]  /*106d0*/  SHF.L.U64.HI R52, R4, 0x7, R5 ;  /* 0x0000000704347819 */ /* 0x000fe20000010205 */
[----:B------:R-:W-:Y:S02]  /*106e0*/  IMAD.IADD R3, R7, 0x1, R9 ;  /* 0x0000000107037824 */ /* 0x000fe400078e0209 */
        /* <DEDUP_REMOVED lines=27> */
[----:B--2---:R-:W-:Y:S02]  /*108a0*/  @P1 SHF.R.U32.HI R3, RZ, R5, R0 ;  /* 0x00000005ff031219 */ /* 0x004fe40000011600 */
[----:B------:R-:W-:Y:S02]  /*108b0*/  MOV R5, R53 ;  /* 0x0000003500057202 */ /* 0x000fe40000000f00 */
        /* <DEDUP_REMOVED lines=18> */
[C---:B------:R-:W-:Y:S01]  /*109e0*/  VIADD R20, R19.reuse, 0x20 ;  /* 0x0000002013147836 */ /* 0x040fe20000000000 */
[----:B------:R-:W-:Y:S01]  /*109f0*/  IADD3 R8, R19, 0x10, RZ ;  /* 0x0000001013087810 */ /* 0x000fe20007ffe0ff */
[----:B------:R-:W-:Y:S02]  /*10a00*/  IMAD.IADD R0, R9, 0x1, R15 ;  /* 0x0000000109007824 */ /* 0x000fe400078e020f */
[C---:B------:R-:W-:Y:S01]  /*10a10*/  VIADD R9, R19.reuse, 0x30 ;  /* 0x0000003013097836 */ /* 0x040fe20000000000 */
[----:B------:R-:W-:Y:S02]  /*10a20*/  ISETP.GE.AND P1, PT, R8, UR4, PT ;  /* 0x0000000408007c0c */ /* 0x000fe4000bf26270 */
        /* <DEDUP_REMOVED lines=35> */
.L_x_2326:
[----:B------:R-:W-:Y:S05]  /*10c60*/  BSYNC B1 ;  /* 0x0000000000017941 */ /* 0x000fea0003800000 */
.L_x_2325:
        /* <DEDUP_REMOVED lines=14> */
.L_x_2549:
[----:B------:R-:W-:-:S03]  /*10d50*/  UMOV UR4, 0xffffffff ;  /* 0xffffffff00047882 */ /* 0x000fc60000000000 */
[----:B------:R-:W-:Y:S05]  /*10d60*/  BRA.DIV UR4, `(.L_x_2328) ;  /* 0x000001aa04987947 */ /* 0x000fea000b800000 */
.L_x_2552:
[----:B------:R-:W-:-:S03]  /*10d70*/  UMOV UR4, 0xffffffff ;  /* 0xffffffff00047882 */ /* 0x000fc60000000000 */
[----:B------:R-:W-:Y:S05]  /*10d80*/  BRA.DIV UR4, `(.L_x_2329) ;  /* 0x000001aa04b87947 */ /* 0x000fea000b800000 */
.L_x_2555:
[----:B------:R-:W-:-:S03]  /*10d90*/  UMOV UR4, 0xffffffff ;  /* 0xffffffff00047882 */ /* 0x000fc60000000000 */
[----:B------:R-:W-:Y:S05]  /*10da0*/  BRA.DIV UR4, `(.L_x_2330) ;  /* 0x000001aa04d87947 */ /* 0x000fea000b800000 */
.L_x_2558:
        /* <DEDUP_REMOVED lines=8> */
.L_x_2559:
[----:B------:R-:W-:Y:S05]  /*10e30*/  BSYNC B1 ;  /* 0x0000000000017941 */ /* 0x000fea0003800000 */
.L_x_2331:
[----:B------:R-:W-:Y:S05]  /*10e40*/  @P0 BRA `(.L_x_2333) ;  /* 0x0000006400180947 */ /* 0x000fea0003800000 */
[----:B------:R-:W3:Y:S01]  /*10e50*/  LDC R0, c[0x0][0x3d4] ;  /* 0x0000f500ff007b82 */ /* 0x000ee20000000800 */
[C---:B--2---:R-:W-:Y:S01]  /*10e60*/  VIADD R3, R19.reuse, 0x10 ;  /* 0x0000001013037836 */ /* 0x044fe20000000000 */
[----:B------:R-:W-:Y:S01]  /*10e70*/  BSSY B1, `(.L_x_2334) ;  /* 0x0000083000017945 */ /* 0x000fe20003800000 */
[C---:B------:R-:W-:Y:S02]  /*10e80*/  VIADD R5, R19.reuse, 0x20 ;  /* 0x0000002013057836 */ /* 0x040fe40000000000 */
[C---:B------:R-:W-:Y:S01]  /*10e90*/  VIADD R7, R19.reuse, 0x30 ;  /* 0x0000003013077836 */ /* 0x040fe20000000000 */
[-C--:B---3--:R-:W-:Y:S02]  /*10ea0*/  ISETP.GE.AND P0, PT, R19, R0.reuse, PT ;  /* 0x000000001300720c */ /* 0x088fe40003f06270 */
[-C--:B------:R-:W-:Y:S01]  /*10eb0*/  ISETP.GE.AND P1, PT, R3, R0.reuse, PT ;  /* 0x000000000300720c */ /* 0x080fe20003f26270 */
[----:B------:R-:W-:Y:S01]  /*10ec0*/  VIADD R3, R19, 0x40 ;  /* 0x0000004013037836 */ /* 0x000fe20000000000 */
[-C--:B------:R-:W-:Y:S01]  /*10ed0*/  ISETP.GE.AND P2, PT, R5, R0.reuse, PT ;  /* 0x000000000500720c */ /* 0x080fe20003f46270 */
[----:B------:R-:W-:Y:S01]  /*10ee0*/  VIADD R5, R19, 0x50 ;  /* 0x0000005013057836 */ /* 0x000fe20000000000 */
[----:B------:R-:W-:-:S02]  /*10ef0*/  ISETP.GE.AND P3, PT, R7, R0, PT ;  /* 0x000000000700720c */ /* 0x000fc40003f66270 */
[-C--:B------:R-:W-:Y:S02]  /*10f00*/  ISETP.GE.AND P4, PT, R3, R0.reuse, PT ;  /* 0x000000000300720c */ /* 0x080fe40003f86270 */
[----:B------:R-:W-:Y:S02]  /*10f10*/  ISETP.GE.AND P5, PT, R5, R0, PT ;  /* 0x000000000500720c */ /* 0x000fe40003fa6270 */
[----:B------:R-:W-:Y:S01]  /*10f20*/  IADD3 R0, R16, R207, RZ ;  /* 0x000000cf10007210 */ /* 0x000fe20007ffe0ff */
        /* <DEDUP_REMOVED lines=119> */
.L_x_2335:
[----:B------:R-:W-:Y:S05]  /*116a0*/  BSYNC B1 ;  /* 0x0000000000017941 */ /* 0x000fea0003800000 */
.L_x_2334:
        /* <DEDUP_REMOVED lines=124> */
.L_x_2337:
[----:B------:R-:W-:Y:S05]  /*11e70*/  BSYNC B1 ;  /* 0x0000000000017941 */ /* 0x000fea0003800000 */
.L_x_2336:
        /* <DEDUP_REMOVED lines=120> */
.L_x_2339:
[----:B------:R-:W-:Y:S05]  /*12600*/  BSYNC B1 ;  /* 0x0000000000017941 */ /* 0x000fea0003800000 */
.L_x_2338:
        /* <DEDUP_REMOVED lines=124> */
.L_x_2341:
[----:B------:R-:W-:Y:S05]  /*12dd0*/  BSYNC B1 ;  /* 0x0000000000017941 */ /* 0x000fea0003800000 */
.L_x_2340:
        /* <DEDUP_REMOVED lines=120> */
.L_x_2343:
[----:B------:R-:W-:Y:S05]  /*13560*/  BSYNC B1 ;  /* 0x0000000000017941 */ /* 0x000fea0003800000 */
.L_x_2342:
        /* <DEDUP_REMOVED lines=124> */
.L_x_2324:
        /* <DEDUP_REMOVED lines=26> */
[----:B------:R-:W-:Y:S01]  /*13ed0*/  MOV R5, R59 ;  /* 0x0000003b00057202 */ /* 0x000fe20000000f00 */
[C---:B------:R-:W-:Y:S01]  /*13ee0*/  IMAD R0, R215.reuse, R12, RZ ;  /* 0x0000000cd7007224 */ /* 0x040fe200078e02ff */
[----:B------:R-:W-:Y:S01]  /*13ef0*/  ULDC.64 UR4, c[0x0][0x3c8] ;  /* 0x0000f20000047ab9 */ /* 0x000fe20000000a00 */
[----:B------:R-:W-:Y:S01]  /*13f00*/  IMAD.MOV.U32 R4, RZ, RZ, R18 ;  /* 0x000000ffff047224 */ /* 0x000fe200078e0012 */
[----:B------:R-:W-:Y:S01]  /*13f10*/  ULDC.64 UR6, c[0x0][0x3e0] ;  /* 0x0000f80000067ab9 */ /* 0x000fe20000000a00 */
        /* <DEDUP_REMOVED lines=20> */
[----:B------:R-:W-:Y:S02]  /*14060*/  CS2R R30, SRZ ;  /* 0x00000000001e7805 */ /* 0x000fe4000001ff00 */
[----:B------:R-:W-:Y:S01]  /*14070*/  IADD3 R8, P1, R8, UR4, RZ ;  /* 0x0000000408087c10 */ /* 0x000fe2000ff3e0ff */
[----:B------:R-:W-:Y:S01]  /*14080*/  ULDC UR4, c[0x0][0x3d4] ;  /* 0x0000f50000047ab9 */ /* 0x000fe20000000800 */
[----:B------:R-:W-:Y:S02]  /*14090*/  IADD3.X R0, R54, R51, R0, P3, P4 ;  /* 0x0000003336007210 */ /* 0x000fe40001fe8400 */
[----:B------:R-:W-:-:S02]  /*140a0*/  IADD3 R14, P2, R14, UR6, RZ ;  /* 0x000000060e0e7c10 */ /* 0x000fc4000ff5e0ff */
[----:B------:R-:W-:Y:S02]  /*140b0*/  IADD3.X R9, R4, UR5, RZ, P1, !PT ;  /* 0x0000000504097c10 */ /* 0x000fe40008ffe4ff */
        /* <DEDUP_REMOVED lines=11> */
.L_x_2345:
[----:B------:R-:W-:Y:S05]  /*14170*/  BSYNC B1 ;  /* 0x0000000000017941 */ /* 0x000fea0003800000 */
.L_x_2344:
        /* <DEDUP_REMOVED lines=14> */
.L_x_2562:
[----:B------:R-:W-:-:S03]  /*14260*/  UMOV UR4, 0xffffffff ;  /* 0xffffffff00047882 */ /* 0x000fc60000000000 */
[----:B------:R-:W-:Y:S05]  /*14270*/  BRA.DIV UR4, `(.L_x_2347) ;  /* 0x0000017a04047947 */ /* 0x000fea000b800000 */
.L_x_2565:
[----:B------:R-:W-:-:S03]  /*14280*/  UMOV UR4, 0xffffffff ;  /* 0xffffffff00047882 */ /* 0x000fc60000000000 */
[----:B------:R-:W-:Y:S05]  /*14290*/  BRA.DIV UR4, `(.L_x_2348) ;  /* 0x0000017a04247947 */ /* 0x000fea000b800000 */
.L_x_2568:
[----:B------:R-:W-:-:S03]  /*142a0*/  UMOV UR4, 0xffffffff ;  /* 0xffffffff00047882 */ /* 0x000fc60000000000 */
[----:B------:R-:W-:Y:S05]  /*142b0*/  BRA.DIV UR4, `(.L_x_2349) ;  /* 0x0000017a04447947 */ /* 0x000fea000b800000 */
.L_x_2571:
        /* <DEDUP_REMOVED lines=8> */
.L_x_2572:
[----:B------:R-:W-:Y:S05]  /*14340*/  BSYNC B1 ;  /* 0x0000000000017941 */ /* 0x000fea0003800000 */
.L_x_2350:
[----:B------:R-:W-:Y:S05]  /*14350*/  @P0 BRA `(.L_x_2333) ;  /* 0x0000002c00d40947 */ /* 0x000fea0003800000 */
[----:B------:R-:W2:Y:S01]  /*14360*/  LDC R0, c[0x0][0x3d4] ;  /* 0x0000f500ff007b82 */ /* 0x000ea20000000800 */
[----:B------:R-:W-:Y:S01]  /*14370*/  BSSY B1, `(.L_x_2352) ;  /* 0x00000fb000017945 */ /* 0x000fe20003800000 */
[-C--:B--2---:R-:W-:Y:S02]  /*14380*/  ISETP.GE.AND P0, PT, R18, R0.reuse, PT ;  /* 0x000000001200720c */ /* 0x084fe40003f06270 */
[-C--:B------:R-:W-:Y:S02]  /*14390*/  ISETP.GE.AND P1, PT, R193, R0.reuse, PT ;  /* 0x00000000c100720c */ /* 0x080fe40003f26270 */
[----:B------:R-:W-:-:S09]  /*143a0*/  ISETP.GE.AND P2, PT, R195, R0, PT ;  /* 0x00000000c300720c */ /* 0x000fd20003f46270 */
[----:B------:R-:W-:Y:S05]  /*143b0*/  @P0 BRA `(.L_x_2353) ;  /* 0x0000000c00d80947 */ /* 0x000fea0003800000 */
[----:B-1---5:R-:W-:Y:S02]  /*143c0*/  SHF.R.U32.HI R3, RZ, 0x8, R32 ;  /* 0x00000008ff037819 */ /* 0x022fe40000011620 */
        /* <DEDUP_REMOVED lines=10> */
[----:B------:R-:W-:Y:S02]  /*14470*/  SHF.R.U32.HI R10, RZ, 0x8, R33 ;  /* 0x00000008ff0a7819 */ /* 0x000fe40000011621 */
[----:B------:R-:W-:Y:S01]  /*14480*/  PRMT R47, R12, 0x7604, R13 ;  /* 0x000076040c2f7816 */ /* 0x000fe2000000000d */
[----:B------:R-:W-:Y:S01]  /*14490*/  IMAD.SHL.U32 R9, R9, 0x800, RZ ;  /* 0x0000080009097824 */ /* 0x000fe200078e00ff */
[----:B------:R-:W-:-:S02]  /*144a0*/  SHF.R.U32.HI R12, RZ, 0x8, R4 ;  /* 0x00000008ff0c7819 */ /* 0x000fc40000011604 */
[----:B------:R-:W-:Y:S02]  /*144b0*/  LOP3.LUT R11, R33, 0xff, RZ, 0xc0, !PT ;  /* 0x000000ff210b7812 */ /* 0x000fe400078ec0ff */
[----:B------:R-:W-:Y:S02]  /*144c0*/  LOP3.LUT R10, R10, 0xff, RZ, 0xc0, !PT ;  /* 0x000000ff0a0a7812 */ /* 0x000fe400078ec0ff */
[----:B------:R-:W-:Y:S02]  /*144d0*/  LOP3.LUT R8, R196, 0x30, R3, 0xf8, !PT ;  /* 0x00000030c4087812 */ /* 0x000fe400078ef803 */
[----:B------:R-:W-:Y:S02]  /*144e0*/  LOP3.LUT R13, R12, 0xff, RZ, 0xc0, !PT ;  /* 0x000000ff0c0d7812 */ /* 0x000fe400078ec0ff */
[----:B------:R-:W-:Y:S02]  /*144f0*/  PRMT R20, R10, 0x7604, R11 ;  /* 0x000076040a147816 */ /* 0x000fe4000000000b */
[----:B------:R-:W-:-:S02]  /*14500*/  LOP3.LUT R12, R8, R197, RZ, 0x3c, !PT ;  /* 0x000000c5080c7212 */ /* 0x000fc400078e3cff */
[----:B------:R-:W-:Y:S02]  /*14510*/  LOP3.LUT R3, R9, 0xffffe000, RZ, 0xc0, !PT ;  /* 0xffffe00009037812 */ /* 0x000fe400078ec0ff */
[----:B------:R-:W-:Y:S02]  /*14520*/  SHF.R.U32.HI R10, RZ, 0x8, R35 ;  /* 0x00000008ff0a7819 */ /* 0x000fe40000011623 */
[----:B------:R-:W-:Y:S02]  /*14530*/  IADD3 R3, R12, R198, R3 ;  /* 0x000000c60c037210 */ /* 0x000fe40007ffe003 */
[----:B------:R-:W-:Y:S02]  /*14540*/  LOP3.LUT R11, R35, 0xff, RZ, 0xc0, !PT ;  /* 0x000000ff230b7812 */ /* 0x000fe400078ec0ff */
[----:B------:R-:W-:Y:S02]  /*14550*/  LOP3.LUT R10, R10, 0xff, RZ, 0xc0, !PT ;  /* 0x000000ff0a0a7812 */ /* 0x000fe400078ec0ff */
[----:B------:R-:W-:-:S02]  /*14560*/  LOP3.LUT R14, R4, 0xff, RZ, 0xc0, !PT ;  /* 0x000000ff040e7812 */ /* 0x000fc400078ec0ff */
[----:B------:R-:W-:Y:S02]  /*14570*/  IADD3 R3, R16, R3, RZ ;  /* 0x0000000310037210 */ /* 0x000fe40007ffe0ff */
[----:B------:R-:W-:Y:S02]  /*14580*/  PRMT R46, R10, 0x7604, R11 ;  /* 0x000076040a2e7816 */ /* 0x000fe4000000000b */
[----:B------:R-:W1:Y:S01]  /*14590*/  LDS.128 R8, [R222+0x14400] ;  /* 0x01440000de087984 */ /* 0x000e620000000c00 */
[----:B------:R-:W-:Y:S02]  /*145a0*/  PRMT R51, R13, 0x7604, R14 ;  /* 0x000076040d337816 */ /* 0x000fe4000000000e */
[----:B------:R-:W-:Y:S01]  /*145b0*/  SHF.R.U32.HI R49, RZ, 0x8, R6 ;  /* 0x00000008ff317819 */ /* 0x000fe20000011606 */
[----:B------:R-:W2:Y:S01]  /*145c0*/  LDS.128 R12, [R3+0x14400] ;  /* 0x01440000030c7984 */ /* 0x000ea20000000c00 */
[----:B------:R-:W-:Y:S02]  /*145d0*/  SHF.R.U32.HI R45, RZ, 0x8, R5 ;  /* 0x00000008ff2d7819 */ /* 0x000fe40000011605 */
[----:B------:R-:W-:-:S02]  /*145e0*/  LOP3.LUT R50, R6, 0xff, RZ, 0xc0, !PT ;  /* 0x000000ff06327812 */ /* 0x000fc400078ec0ff */
[----:B------:R-:W-:Y:S02]  /*145f0*/  LOP3.LUT R49, R49, 0xff, RZ, 0xc0, !PT ;  /* 0x000000ff31317812 */ /* 0x000fe400078ec0ff */
[----:B------:R-:W-:Y:S02]  /*14600*/  LOP3.LUT R48, R5, 0xff, RZ, 0xc0, !PT ;  /* 0x000000ff05307812 */ /* 0x000fe400078ec0ff */
[----:B------:R-:W-:Y:S02]  /*14610*/  LOP3.LUT R45, R45, 0xff, RZ, 0xc0, !PT ;  /* 0x000000ff2d2d7812 */ /* 0x000fe400078ec0ff */
[----:B------:R-:W-:Y:S02]  /*14620*/  PRMT R57, R49, 0x7604, R50 ;  /* 0x0000760431397816 */ /* 0x000fe40000000032 */
[----:B------:R-:W-:Y:S02]  /*14630*/  SHF.R.U32.HI R49, RZ, 0x10, R35 ;  /* 0x00000010ff317819 */ /* 0x000fe40000011623 */
[----:B------:R-:W-:-:S02]  /*14640*/  SHF.R.U32.HI R52, RZ, 0x8, R7 ;  /* 0x00000008ff347819 */ /* 0x000fc40000011607 */
[----:B------:R-:W-:Y:S01]  /*14650*/  PRMT R48, R45, 0x7604, R48 ;  /* 0x000076042d307816 */ /* 0x000fe20000000030 */
[----:B------:R-:W-:Y:S01]  /*14660*/  IMAD.U32 R49, R49, 0x10000, RZ ;  /* 0x0001000031317824 */ /* 0x000fe200078e00ff */
[----:B------:R-:W-:Y:S02]  /*14670*/  SHF.R.U32.HI R55, RZ, 0x10, R5 ;  /* 0x00000010ff377819 */ /* 0x000fe40000011605 */
[----:B------:R-:W-:Y:S02]  /*14680*/  SHF.R.U32.HI R45, RZ, 0x10, R33 ;  /* 0x00000010ff2d7819 */ /* 0x000fe40000011621 */
[----:B------:R-:W-:Y:S01]  /*14690*/  LOP3.LUT R53, R7, 0xff, RZ, 0xc0, !PT ;  /* 0x000000ff07357812 */ /* 0x000fe200078ec0ff */
[----:B------:R-:W-:Y:S01]  /*146a0*/  IMAD.U32 R55, R55, 0x10000, RZ ;  /* 0x0001000037377824 */ /* 0x000fe200078e00ff */
[----:B------:R-:W-:Y:S01]  /*146b0*/  LOP3.LUT R52, R52, 0xff, RZ, 0xc0, !PT ;  /* 0x000000ff34347812 */ /* 0x000fe200078ec0ff */
[----:B------:R-:W-:Y:S01]  /*146c0*/  IMAD.U32 R45, R45, 0x10000, RZ ;  /* 0x000100002d2d7824 */ /* 0x000fe200078e00ff */
[----:B------:R-:W-:-:S02]  /*146d0*/  SHF.R.U32.HI R59, RZ, 0x10, R7 ;  /* 0x00000010ff3b7819 */ /* 0x000fc40000011607 */
[----:B------:R-:W-:Y:S02]  /*146e0*/  LOP3.LUT R21, R21, 0xff0000, R32, 0xf8, !PT ;  /* 0x00ff000015157812 */ /* 0x000fe400078ef820 */
[----:B------:R-:W-:Y:S01]  /*146f0*/  PRMT R52, R52, 0x7604, R53 ;  /* 0x0000760434347816 */ /* 0x000fe20000000035 */
[----:B------:R-:W-:Y:S01]  /*14700*/  IMAD.U32 R59, R59, 0x10000, RZ ;  /* 0x000100003b3b7824 */ /* 0x000fe200078e00ff */
[----:B------:R-:W-:Y:S02]  /*14710*/  LOP3.LUT R53, R46, 0xff0000, R49, 0xf8, !PT ;  /* 0x00ff00002e357812 */ /* 0x000fe400078ef831 */
[----:B------:R-:W-:Y:S02]  /*14720*/  LOP3.LUT R49, R47, 0xff0000, R34, 0xf8, !PT ;  /* 0x00ff00002f317812 */ /* 0x000fe400078ef822 */
[----:B------:R-:W-:Y:S02]  /*14730*/  LOP3.LUT R55, R48, 0xff0000, R55, 0xf8, !PT ;  /* 0x00ff000030377812 */ /* 0x000fe400078ef837 */
[----:B------:R-:W-:-:S02]  /*14740*/  LOP3.LUT R47, R21, 0xff000000, R32, 0xf8, !PT ;  /* 0xff000000152f7812 */ /* 0x000fc400078ef820 */
[----:B------:R-:W-:Y:S02]  /*14750*/  LOP3.LUT R45, R20, 0xff0000, R45, 0xf8, !PT ;  /* 0x00ff0000142d7812 */ /* 0x000fe400078ef82d */
[--C-:B------:R-:W-:Y:S02]  /*14760*/  LOP3.LUT R21, R51, 0xff0000, R4.reuse, 0xf8, !PT ;  /* 0x00ff000033157812 */ /* 0x100fe400078ef804 */
[----:B------:R-:W-:Y:S02]  /*14770*/  LOP3.LUT R59, R52, 0xff0000, R59, 0xf8, !PT ;  /* 0x00ff0000343b7812 */ /* 0x000fe400078ef83b */
[----:B------:R-:W-:Y:S02]  /*14780*/  LOP3.LUT R55, R55, 0xff000000, R5, 0xf8, !PT ;  /* 0xff00000037377812 */ /* 0x000fe400078ef805 */
[----:B------:R-:W-:Y:S02]  /*14790*/  LOP3.LUT R48, R45, 0xff000000, R33, 0xf8, !PT ;  /* 0xff0000002d307812 */ /* 0x000fe400078ef821 */
[----:B------:R-:W-:-:S02]  /*147a0*/  LOP3.LUT R52, R21, 0xff000000, R4, 0xf8, !PT ;  /* 0xff00000015347812 */ /* 0x000fc400078ef804 */
[-C--:B-1----:R-:W-:Y:S02]  /*147b0*/  F2FP.F16.E4M3.UNPACK_B R21, R11.reuse ;  /* 0x0000000bff15723e */ /* 0x082fe400020006ff */
[----:B------:R-:W-:Y:S02]  /*147c0*/  F2FP.F16.E4M3.UNPACK_B R32, R11.H1 ;  /* 0x0000000bff20723e */ /* 0x000fe400030006ff */
[----:B------:R-:W-:Y:S02]  /*147d0*/  LOP3.LUT R57, R57, 0xff0000, R6, 0xf8, !PT ;  /* 0x00ff000039397812 */ /* 0x000fe400078ef806 */
[-C--:B------:R-:W-:Y:S02]  /*147e0*/  F2FP.F16.E4M3.UNPACK_B R11, R10.reuse ;  /* 0x0000000aff0b723e */ /* 0x080fe400020006ff */
[----:B------:R-:W-:Y:S02]  /*147f0*/  F2FP.F16.E4M3.UNPACK_B R20, R10.H1 ;  /* 0x0000000aff14723e */ /* 0x000fe400030006ff */
[----:B------:R-:W-:-:S02]  /*14800*/  LOP3.LUT R51, R49, 0xff000000, R34, 0xf8, !PT ;  /* 0xff00000031337812 */ /* 0x000fc400078ef822 */
[----:B------:R-:W-:Y:S02]  /*14810*/  F2FP.F16.E4M3.UNPACK_B R54, R55 ;  /* 0x00000037ff36723e */ /* 0x000fe400020006ff */
[----:B--2---:R-:W-:Y:S02]  /*14820*/  F2FP.F16.E4M3.UNPACK_B R10, R13 ;  /* 0x0000000dff0a723e */ /* 0x004fe400020006ff */
[----:B------:R-:W-:Y:S01]  /*14830*/  F2FP.F16.E4M3.UNPACK_B R49, R48 ;  /* 0x00000030ff31723e */ /* 0x000fe200020006ff */
[----:B------:R-:W-:Y:S01]  /*14840*/  HADD2.F32 R56, -RZ, R54.H0_H0 ;  /* 0x20000036ff387230 */ /* 0x000fe20000004100 */
[----:B------:R-:W-:Y:S01]  /*14850*/  LOP3.LUT R58, R57, 0xff000000, R6, 0xf8, !PT ;  /* 0xff000000393a7812 */ /* 0x000fe200078ef806 */
[----:B------:R-:W-:Y:S01]  /*14860*/  HADD2.F32 R5, -RZ, R10.H0_H0 ;  /* 0x2000000aff057230 */ /* 0x000fe20000004100 */
[-C--:B------:R-:W-:Y:S01]  /*14870*/  F2FP.F16.E4M3.UNPACK_B R6, R9.reuse ;  /* 0x00000009ff06723e */ /* 0x080fe200020006ff */
[--C-:B------:R-:W-:Y:S01]  /*14880*/  HADD2.F32 R50, -RZ, R49.reuse.H0_H0 ;  /* 0x20000031ff327230 */ /* 0x100fe20000004100 */
[----:B------:R-:W-:Y:S01]  /*14890*/  LOP3.LUT R59, R59, 0xff000000, R7, 0xf8, !PT ;  /* 0xff0000003b3b7812 */ /* 0x000fe200078ef807 */
[----:B------:R-:W-:Y:S01]  /*148a0*/  HADD2.F32 R57, -RZ, R54.H1_H1 ;  /* 0x30000036ff397230 */ /* 0x000fe20000004100 */
[----:B------:R-:W-:Y:S01]  /*148b0*/  F2FP.F16.E4M3.UNPACK_B R7, R9.H1 ;  /* 0x00000009ff07723e */ /* 0x000fe200030006ff */
[----:B------:R-:W-:Y:S01]  /*148c0*/  HADD2.F32 R9, -RZ, R6.H0_H0 ;  /* 0x20000006ff097230 */ /* 0x000fe20000004100 */
[----:B------:R-:W-:Y:S01]  /*148d0*/  LOP3.LUT R53, R53, 0xff000000, R35, 0xf8, !PT ;  /* 0xff00000035357812 */ /* 0x000fe200078ef823 */
[C---:B------:R-:W-:Y:S01]  /*148e0*/  FMUL.FTZ R60, R5.reuse, R56 ;  /* 0x00000038053c7220 */ /* 0x040fe20000410000 */
[-C--:B------:R-:W-:Y:S01]  /*148f0*/  F2FP.F16.E4M3.UNPACK_B R45, R15.reuse ;  /* 0x0000000fff2d723e */ /* 0x080fe200020006ff */
[----:B------:R-:W-:Y:S01]  /*14900*/  HADD2.F32 R49, -RZ, R49.H1_H1 ;  /* 0x30000031ff317230 */ /* 0x000fe20000004100 */
[----:B------:R-:W-:Y:S01]  /*14910*/  F2FP.F16.E4M3.UNPACK_B R46, R15.H1 ;  /* 0x0000000fff2e723e */ /* 0x000fe200030006ff */
[-C--:B------:R-:W-:Y:S01]  /*14920*/  FMUL.FTZ R15, R5, R50.reuse ;  /* 0x00000032050f7220 */ /* 0x080fe20000410000 */
[----:B------:R-:W-:Y:S01]  /*14930*/  F2FP.F16.E4M3.UNPACK_B R33, R13.H1 ;  /* 0x0000000dff21723e */ /* 0x000fe200030006ff */
[C---:B------:R-:W-:Y:S01]  /*14940*/  FFMA.FTZ R5, R9.reuse, R50, -R60 ;  /* 0x0000003209057223 */ /* 0x040fe2000001083c */
[----:B------:R-:W-:Y:S01]  /*14950*/  F2FP.F16.E4M3.UNPACK_B R34, R14 ;  /* 0x0000000eff22723e */ /* 0x000fe200020006ff */
[----:B------:R-:W-:Y:S01]  /*14960*/  FFMA.FTZ R9, R9, R56, R15 ;  /* 0x0000003809097223 */ /* 0x000fe2000001000f */
[----:B------:R-:W-:Y:S01]  /*14970*/  F2FP.F16.E4M3.UNPACK_B R35, R14.H1 ;  /* 0x0000000eff23723e */ /* 0x000fe200030006ff */
[----:B------:R-:W-:Y:S01]  /*14980*/  HADD2.F32 R14, -RZ, R10.H1_H1 ;  /* 0x3000000aff0e7230 */ /* 0x000fe20000004100 */
[----:B------:R-:W-:Y:S01]  /*14990*/  F2FP.F16.E4M3.UNPACK_B R55, R55.H1 ;  /* 0x00000037ff37723e */ /* 0x000fe200030006ff */
[----:B------:R-:W-:Y:S01]  /*149a0*/  HADD2.F32 R6, -RZ, R6.H1_H1 ;  /* 0x30000006ff067230 */ /* 0x000fe20000004100 */
[----:B------:R-:W-:Y:S01]  /*149b0*/  F2FP.F16.E4M3.UNPACK_B R48, R48.H1 ;  /* 0x00000030ff30723e */ /* 0x000fe200030006ff */
[----:B------:R-:W-:-:S02]  /*149c0*/  HADD2.F32 R15, -RZ, R33.H0_H0 ;  /* 0x20000021ff0f7230 */ /* 0x000fc40000004100 */
[C---:B------:R-:W-:Y:S01]  /*149d0*/  FMUL.FTZ R61, R14.reuse, R57 ;  /* 0x000000390e3d7220 */ /* 0x040fe20000410000 */
[----:B------:R-:W-:Y:S02]  /*149e0*/  HADD2.F32 R54, -RZ, R55.H0_H0 ;  /* 0x20000037ff367230 */ /* 0x000fe40000004100 */
[-C--:B------:R-:W-:Y:S01]  /*149f0*/  FMUL.FTZ R14, R14, R49.reuse ;  /* 0x000000310e0e7220 */ /* 0x080fe20000410000 */
[----:B------:R-:W-:Y:S02]  /*14a00*/  HADD2.F32 R50, -RZ, R48.H0_H0 ;  /* 0x20000030ff327230 */ /* 0x000fe40000004100 */
[C---:B------:R-:W-:Y:S01]  /*14a10*/  FFMA.FTZ R56, R6.reuse, R49, -R61 ;  /* 0x0000003106387223 */ /* 0x040fe2000001083d */
[----:B------:R-:W-:Y:S02]  /*14a20*/  HADD2.F32 R10, -RZ, R7.H0_H0 ;  /* 0x20000007ff0a7230 */ /* 0x000fe40000004100 */
[C---:B------:R-:W-:Y:S01]  /*14a30*/  FMUL.FTZ R63, R15.reuse, R54 ;  /* 0x000000360f3f7220 */ /* 0x040fe20000410000 */
[----:B------:R-:W-:Y:S01]  /*14a40*/  F2FP.F16.E4M3.UNPACK_B R49, R59 ;  /* 0x0000003bff31723e */ /* 0x000fe200020006ff */
[-C--:B------:R-:W-:Y:S01]  /*14a50*/  FMUL.FTZ R15, R15, R50.reuse ;  /* 0x000000320f0f7220 */ /* 0x080fe20000410000 */
[----:B------:R-:W-:Y:S01]  /*14a60*/  FFMA.FTZ R60, R6, R57, R14 ;  /* 0x00000039063c7223 */ /* 0x000fe2000001000e */
[----:B------:R-:W-:Y:S01]  /*14a70*/  FFMA.FTZ R63, R10, R50, -R63 ;  /* 0x000000320a3f7223 */ /* 0x000fe2000001083f */
[----:B------:R-:W-:-:S02]  /*14a80*/  HADD2.F32 R50, -RZ, R55.H1_H1 ;  /* 0x30000037ff327230 */ /* 0x000fc40000004100 */
[----:B------:R-:W-:Y:S01]  /*14a90*/  FFMA.FTZ R54, R10, R54, R15 ;  /* 0x000000360a367223 */ /* 0x000fe2000001000f */
[----:B------:R-:W-:Y:S01]  /*14aa0*/  F2FP.F16.E4M3.UNPACK_B R14, R53 ;  /* 0x00000035ff0e723e */ /* 0x000fe200020006ff */
[----:B------:R-:W-:Y:S01]  /*14ab0*/  HADD2.F32 R33, -RZ, R33.H1_H1 ;  /* 0x30000021ff217230 */ /* 0x000fe20000004100 */
[----:B------:R-:W-:Y:S01]  /*14ac0*/  F2FP.F16.E4M3.UNPACK_B R59, R59.H1 ;  /* 0x0000003bff3b723e */ /* 0x000fe200030006ff */
[----:B------:R-:W-:Y:S01]  /*14ad0*/  HADD2.F32 R48, -RZ, R48.H1_H1 ;  /* 0x30000030ff307230 */ /* 0x000fe20000004100 */
[----:B------:R-:W-:Y:S01]  /*14ae0*/  F2FP.F16.E4M3.UNPACK_B R53, R53.H1 ;  /* 0x00000035ff35723e */ /* 0x000fe200030006ff */
[----:B------:R-:W-:Y:S02]  /*14af0*/  HADD2.F32 R55, -RZ, R49.H0_H0 ;  /* 0x20000031ff377230 */ /* 0x000fe40000004100 */
[C---:B------:R-:W-:Y:S01]  /*14b00*/  FMUL.FTZ R62, R33.reuse, R50 ;  /* 0x00000032213e7220 */ /* 0x040fe20000410000 */
[----:B------:R-:W-:Y:S02]  /*14b10*/  HADD2.F32 R10, -RZ, R45.H0_H0 ;  /* 0x2000002dff0a7230 */ /* 0x000fe40000004100 */
[----:B------:R-:W-:Y:S01]  /*14b20*/  FMUL.FTZ R33, R33, R48 ;  /* 0x0000003021217220 */ /* 0x000fe20000410000 */
[----:B------:R-:W-:Y:S01]  /*14b30*/  HADD2.F32 R7, -RZ, R7.H1_H1 ;  /* 0x30000007ff077230 */ /* 0x000fe20000004100 */
[----:B------:R-:W-:Y:S01]  /*14b40*/  F2FP.F16.E4M3.UNPACK_B R13, R12 ;  /* 0x0000000cff0d723e */ /* 0x000fe200020006ff */
[----:B------:R-:W-:-:S02]  /*14b50*/  HADD2.F32 R15, -RZ, R14.H0_H0 ;  /* 0x2000000eff0f7230 */ /* 0x000fc40000004100 */
[C---:B------:R-:W-:Y:S01]  /*14b60*/  FMUL.FTZ R61, R10.reuse, R55 ;  /* 0x000000370a3d7220 */ /* 0x040fe20000410000 */
[----:B------:R-:W-:Y:S02]  /*14b70*/  HADD2.F32 R6, -RZ, R21.H0_H0 ;  /* 0x20000015ff067230 */ /* 0x000fe40000004100 */
[C---:B------:R-:W-:Y:S01]  /*14b80*/  FFMA.FTZ R62, R7.reuse, R48, -R62 ;  /* 0x00000030073e7223 */ /* 0x040fe2000001083e */
[----:B------:R-:W-:Y:S01]  /*14b90*/  FFMA.FTZ R57, R7, R50, R33 ;  /* 0x0000003207397223 */ /* 0x000fe20000010021 */
[-C--:B------:R-:W-:Y:S01]  /*14ba0*/  FMUL.FTZ R10, R10, R15.reuse ;  /* 0x0000000f0a0a7220 */ /* 0x080fe20000410000 */
[----:B------:R-:W-:Y:S02]  /*14bb0*/  HADD2.F32 R7, -RZ, R46.H0_H0 ;  /* 0x2000002eff077230 */ /* 0x000fe40000004100 */
[C---:B------:R-:W-:Y:S01]  /*14bc0*/  FFMA.FTZ R61, R6.reuse, R15, -R61 ;  /* 0x0000000f063d7223 */ /* 0x040fe2000001083d */
[----:B------:R-:W-:Y:S02]  /*14bd0*/  HADD2.F32 R15, -RZ, R59.H0_H0 ;  /* 0x2000003bff0f7230 */ /* 0x000fe40000004100 */
        /* <DEDUP_REMOVED lines=13> */
[-C--:B------:R-:W-:Y:S01]  /*14cb0*/  F2FP.F16.E4M3.UNPACK_B R4, R8.reuse ;  /* 0x00000008ff04723e */ /* 0x080fe200020006ff */
[----:B------:R-:W-:Y:S01]  /*14cc0*/  FFMA.FTZ R66, R6, R15, R66 ;  /* 0x0000000f06427223 */ /* 0x000fe20000010042 */
[----:B------:R-:W-:Y:S01]  /*14cd0*/  F2FP.F16.E4M3.UNPACK_B R8, R8.H1 ;  /* 0x00000008ff08723e */ /* 0x000fe200030006ff */
[-C--:B------:R-:W-:Y:S01]  /*14ce0*/  FMUL.FTZ R45, R45, R14.reuse ;  /* 0x0000000e2d2d7220 */ /* 0x080fe20000410000 */
[----:B------:R-:W-:Y:S01]  /*14cf0*/  FFMA.FTZ R50, R21, R14, -R50 ;  /* 0x0000000e15327223 */ /* 0x000fe20000010832 */
[----:B------:R-:W-:Y:S01]  /*14d00*/  HADD2.F32 R53, -RZ, R53.H1_H1 ;  /* 0x30000035ff357230 */ /* 0x000fe20000004100 */
[----:B------:R-:W-:Y:S01]  /*14d10*/  F2FP.F16.E4M3.UNPACK_B R15, R52.H1 ;  /* 0x00000034ff0f723e */ /* 0x000fe200030006ff */
[----:B------:R-:W-:-:S02]  /*14d20*/  HADD2.F32 R59, -RZ, R59.H1_H1 ;  /* 0x3000003bff3b7230 */ /* 0x000fc40000004100 */
[----:B------:R-:W-:Y:S01]  /*14d30*/  FFMA.FTZ R64, R21, R48, R45 ;  /* 0x0000003015407223 */ /* 0x000fe2000001002d */
[----:B------:R-:W-:Y:S01]  /*14d40*/  HADD2.F32 R46, -RZ, R46.H1_H1 ;  /* 0x3000002eff2e7230 */ /* 0x000fe20000004100 */
[----:B------:R-:W-:Y:S01]  /*14d50*/  F2FP.F16.E4M3.UNPACK_B R52, R52 ;  /* 0x00000034ff34723e */ /* 0x000fe200020006ff */
[----:B------:R-:W-:Y:S01]  /*14d60*/  HADD2.F32 R7, -RZ, R12.H0_H0 ;  /* 0x2000000cff077230 */ /* 0x000fe20000004100 */
[----:B------:R-:W-:Y:S01]  /*14d70*/  F2FP.F16.E4M3.UNPACK_B R47, R47 ;  /* 0x0000002fff2f723e */ /* 0x000fe200020006ff */
[----:B------:R-:W-:Y:S02]  /*14d80*/  HADD2.F32 R14, -RZ, R10.H0_H0 ;  /* 0x2000000aff0e7230 */ /* 0x000fe40000004100 */
[C---:B------:R-:W-:Y:S01]  /*14d90*/  FMUL.FTZ R45, R46.reuse, R59 ;  /* 0x0000003b2e2d7220 */ /* 0x040fe20000410000 */
[----:B------:R-:W-:Y:S02]  /*14da0*/  HADD2.F32 R21, -RZ, R15.H0_H0 ;  /* 0x2000000fff157230 */ /* 0x000fe40000004100 */
[----:B------:R-:W-:Y:S01]  /*14db0*/  FMUL.FTZ R48, R46, R53 ;  /* 0x000000352e307220 */ /* 0x000fe20000410000 */
[----:B------:R-:W-:-:S02]  /*14dc0*/  HADD2.F32 R6, -RZ, R8.H0_H0 ;  /* 0x20000008ff067230 */ /* 0x000fc40000004100 */
[C---:B------:R-:W-:Y:S01]  /*14dd0*/  FMUL.FTZ R46, R7.reuse, R14 ;  /* 0x0000000e072e7220 */ /* 0x040fe20000410000 */
[----:B------:R-:W-:Y:S02]  /*14de0*/  HADD2.F32 R32, -RZ, R32.H1_H1 ;  /* 0x30000020ff207230 */ /* 0x000fe40000004100 */
[-C--:B------:R-:W-:Y:S01]  /*14df0*/  FMUL.FTZ R33, R7, R21.reuse ;  /* 0x0000001507217220 */ /* 0x080fe20000410000 */
[----:B------:R-:W-:Y:S02]  /*14e00*/  HADD2.F32 R12, -RZ, R12.H1_H1 ;  /* 0x3000000cff0c7230 */ /* 0x000fe40000004100 */
[----:B------:R-:W-:Y:S01]  /*14e10*/  FFMA.FTZ R46, R6, R21, R46 ;  /* 0x00000015062e7223 */ /* 0x000fe2000001002e */
[----:B------:R-:W-:Y:S02]  /*14e20*/  HADD2.F32 R21, -RZ, R15.H1_H1 ;  /* 0x3000000fff157230 */ /* 0x000fe40000004100 */
[----:B------:R-:W-:Y:S01]  /*14e30*/  FFMA.FTZ R68, R32, R53, -R45 ;  /* 0x0000003520447223 */ /* 0x000fe2000001082d */
[----:B------:R-:W-:-:S02]  /*14e40*/  HADD2.F32 R15, -RZ, R10.H1_H1 ;  /* 0x3000000aff0f7230 */ /* 0x000fc40000004100 */
[----:B------:R-:W-:Y:S01]  /*14e50*/  FFMA.FTZ R33, R6, R14, -R33 ;  /* 0x0000000e06217223 */ /* 0x000fe20000010821 */
[----:B------:R-:W-:Y:S02]  /*14e60*/  HADD2.F32 R8, -RZ, R8.H1_H1 ;  /* 0x30000008ff087230 */ /* 0x000fe40000004100 */
[C---:B------:R-:W-:Y:S01]  /*14e70*/  FMUL.FTZ R45, R12.reuse, R21 ;  /* 0x000000150c2d7220 */ /* 0x040fe20000410000 */
[----:B------:R-:W-:Y:S02]  /*14e80*/  HADD2.F32 R10, -RZ, R52.H0_H0 ;  /* 0x20000034ff0a7230 */ /* 0x000fe40000004100 */
[-C--:B------:R-:W-:Y:S01]  /*14e90*/  FMUL.FTZ R12, R12, R15.reuse ;  /* 0x0000000f0c0c7220 */ /* 0x080fe20000410000 */
[----:B------:R-:W-:Y:S02]  /*14ea0*/  HADD2.F32 R7, -RZ, R13.H0_H0 ;  /* 0x2000000dff077230 */ /* 0x000fe40000004100 */
[----:B------:R-:W-:Y:S01]  /*14eb0*/  FFMA.FTZ R14, R8, R15, -R45 ;  /* 0x0000000f080e7223 */ /* 0x000fe2000001082d */
[----:B------:R-:W-:-:S02]  /*14ec0*/  HADD2.F32 R6, -RZ, R4.H0_H0 ;  /* 0x20000004ff067230 */ /* 0x000fc40000004100 */
[----:B------:R-:W-:Y:S01]  /*14ed0*/  FFMA.FTZ R45, R8, R21, R12 ;  /* 0x00000015082d7223 */ /* 0x000fe2000001000c */
[----:B------:R-:W-:Y:S02]  /*14ee0*/  HADD2.F32 R8, -RZ, R47.H0_H0 ;  /* 0x2000002fff087230 */ /* 0x000fe40000004100 */
[C---:B------:R-:W-:Y:S01]  /*14ef0*/  FMUL.FTZ R15, R7.reuse, R10 ;  /* 0x0000000a070f7220 */ /* 0x040fe20000410000 */
[----:B------:R-:W-:Y:S02]  /*14f00*/  HADD2.F32 R52, -RZ, R52.H1_H1 ;  /* 0x30000034ff347230 */ /* 0x000fe40000004100 */
[----:B------:R-:W-:Y:S01]  /*14f10*/  FFMA.FTZ R59, R32, R59, R48 ;  /* 0x0000003b203b7223 */ /* 0x000fe20000010030 */
[----:B------:R-:W-:Y:S02]  /*14f20*/  HADD2.F32 R13, -RZ, R13.H1_H1 ;  /* 0x3000000dff0d7230 */ /* 0x000fe40000004100 */
[----:B------:R-:W-:Y:S01]  /*14f30*/  FMUL.FTZ R7, R7, R8 ;  /* 0x0000000807077220 */ /* 0x000fe20000410000 */
[----:B------:R-:W-:-:S02]  /*14f40*/  HADD2.F32 R47, -RZ, R47.H1_H1 ;  /* 0x3000002fff2f7230 */ /* 0x000fc40000004100 */
[C---:B------:R-:W-:Y:S01]  /*14f50*/  FFMA.FTZ R12, R6.reuse, R8, -R15 ;  /* 0x00000008060c7223 */ /* 0x040fe2000001080f */
[----:B------:R-:W-:Y:S01]  /*14f60*/  HADD2.F32 R4, -RZ, R4.H1_H1 ;  /* 0x30000004ff047230 */ /* 0x000fe20000004100 */
[----:B------:R-:W-:Y:S01]  /*14f70*/  F2FP.F16.E4M3.UNPACK_B R8, R58.H1 ;  /* 0x0000003aff08723e */ /* 0x000fe200030006ff */
[C---:B------:R-:W-:Y:S01]  /*14f80*/  FMUL.FTZ R15, R13.reuse, R52 ;  /* 0x000000340d0f7220 */ /* 0x040fe20000410000 */
[----:B------:R-:W-:Y:S01]  /*14f90*/  FFMA.FTZ R10, R6, R10, R7 ;  /* 0x0000000a060a7223 */ /* 0x000fe20000010007 */
[----:B------:R-:W-:Y:S01]  /*14fa0*/  FMUL.FTZ R13, R13, R47 ;  /* 0x0000002f0d0d7220 */ /* 0x000fe20000410000 */
[----:B------:R-:W-:Y:S01]  /*14fb0*/  F2FP.F16.E4M3.UNPACK_B R7, R51.H1 ;  /* 0x00000033ff07723e */ /* 0x000fe200030006ff */
[C---:B------:R-:W-:Y:S01]  /*14fc0*/  FFMA.FTZ R47, R4.reuse, R47, -R15 ;  /* 0x0000002f042f7223 */ /* 0x040fe2000001080f */
[----:B------:R-:W-:Y:S02]  /*14fd0*/  HADD2.F32 R15, -RZ, R8.H0_H0 ;  /* 0x20000008ff0f7230 */ /* 0x000fe40000004100 */
[----:B------:R-:W-:Y:S01]  /*14fe0*/  FFMA.FTZ R21, R4, R52, R13 ;  /* 0x0000003404157223 */ /* 0x000fe2000001000d */
[----:B------:R-:W-:Y:S01]  /*14ff0*/  HADD2.F32 R6, -RZ, R35.H0_H0 ;  /* 0x20000023ff067230 */ /* 0x000fe20000004100 */
[----:B------:R-:W-:Y:S01]  /*15000*/  F2FP.F16.E4M3.UNPACK_B R58, R58 ;  /* 0x0000003aff3a723e */ /* 0x000fe200020006ff */
        /* <DEDUP_REMOVED lines=16> */
[--C-:B------:R-:W-:Y:S02]  /*15110*/  HADD2.F32 R13, -RZ, R58.reuse.H0_H0 ;  /* 0x2000003aff0d7230 */ /* 0x100fe40000004100 */
        /* <DEDUP_REMOVED lines=8> */
[CC--:B------:R-:W-:Y:S01]  /*151a0*/  FMUL.FTZ R20, R34.reuse, R58.reuse ;  /* 0x0000003a22147220 */ /* 0x0c0fe20000410000 */
        /* <DEDUP_REMOVED lines=13> */
[----:B------:R-:W-:-:S02]  /*15280*/  F2FP.SATFINITE.E4M3.F32.PACK_AB_MERGE_C R5, R56, R5, R62 ;  /* 0x000000053805723e */ /* 0x000fc4000480703e */
[----:B------:R-:W-:Y:S02]  /*15290*/  F2FP.SATFINITE.E4M3.F32.PACK_AB_MERGE_C R7, R50, R61, R7 ;  /* 0x0000003d3207723e */ /* 0x000fe40004807007 */
        /* <DEDUP_REMOVED lines=8> */
.L_x_2353:
[----:B------:R-:W-:Y:S05]  /*15320*/  BSYNC B1 ;  /* 0x0000000000017941 */ /* 0x000fea0003800000 */
.L_x_2352:
[----:B------:R-:W-:Y:S04]  /*15330*/  BSSY B1, `(.L_x_2354) ;  /* 0x0000100000017945 */ /* 0x000fe80003800000 */
[----:B------:R-:W-:Y:S05]  /*15340*/  @P1 BRA `(.L_x_2355) ;  /* 0x0000000c00f81947 */ /* 0x000fea0003800000 */
[----:B-12--5:R-:W-:Y:S02]  /*15350*/  SHF.R.U32.HI R3, RZ, 0x8, R36 ;  /* 0x00000008ff037819 */ /* 0x026fe40000011624 */
        /* <DEDUP_REMOVED lines=8> */
[----:B------:R-:W-:Y:S02]  /*153e0*/  SHF.R.U32.HI R10, RZ, 0x8, R24 ;  /* 0x00000008ff0a7819 */ /* 0x000fe40000011618 */
[----:B------:R-:W-:Y:S02]  /*153f0*/  SHF.L.U32 R5, R5, 0xb, RZ ;  /* 0x0000000b05057819 */ /* 0x000fe400000006ff */
[----:B------:R-:W-:Y:S02]  /*15400*/  LOP3.LUT R4, R196, 0x30, R3, 0xf8, !PT ;  /* 0x00000030c4047812 */ /* 0x000fe400078ef803 */
[----:B------:R-:W-:-:S02]  /*15410*/  SHF.R.U32.HI R7, RZ, 0x8, R37 ;  /* 0x00000008ff077819 */ /* 0x000fc40000011625 */
[----:B------:R-:W-:Y:S02]  /*15420*/  LOP3.LUT R8, R39, 0xff, RZ, 0xc0, !PT ;  /* 0x000000ff27087812 */ /* 0x000fe400078ec0ff */
[----:B------:R-:W-:Y:S02]  /*15430*/  LOP3.LUT R9, R24, 0xff, RZ, 0xc0, !PT ;  /* 0x000000ff18097812 */ /* 0x000fe400078ec0ff */
[----:B------:R-:W-:Y:S02]  /*15440*/  LOP3.LUT R3, R11, 0xff, RZ, 0xc0, !PT ;  /* 0x000000ff0b037812 */ /* 0x000fe400078ec0ff */
[----:B------:R-:W-:Y:S02]  /*15450*/  LOP3.LUT R10, R10, 0xff, RZ, 0xc0, !PT ;  /* 0x000000ff0a0a7812 */ /* 0x000fe400078ec0ff */
[----:B------:R-:W-:Y:S02]  /*15460*/  LOP3.LUT R4, R4, R197, RZ, 0x3c, !PT ;  /* 0x000000c504047212 */ /* 0x000fe400078e3cff */
[----:B------:R-:W-:-:S02]  /*15470*/  LOP3.LUT R5, R5, 0xffffe000, RZ, 0xc0, !PT ;  /* 0xffffe00005057812 */ /* 0x000fc400078ec0ff */
[----:B------:R-:W-:Y:S02]  /*15480*/  LOP3.LUT R6, R37, 0xff, RZ, 0xc0, !PT ;  /* 0x000000ff25067812 */ /* 0x000fe400078ec0ff */
[----:B------:R-:W-:Y:S02]  /*15490*/  LOP3.LUT R7, R7, 0xff, RZ, 0xc0, !PT ;  /* 0x000000ff07077812 */ /* 0x000fe400078ec0ff */
[----:B------:R-:W-:Y:S02]  /*154a0*/  PRMT R33, R3, 0x7604, R8 ;  /* 0x0000760403217816 */ /* 0x000fe40000000008 */
[----:B------:R-:W-:Y:S02]  /*154b0*/  PRMT R45, R10, 0x7604, R9 ;  /* 0x000076040a2d7816 */ /* 0x000fe40000000009 */
[----:B------:R-:W-:Y:S02]  /*154c0*/  IADD3 R3, R4, R198, R5 ;  /* 0x000000c604037210 */ /* 0x000fe40007ffe005 */
[----:B------:R-:W-:-:S02]  /*154d0*/  SHF.R.U32.HI R9, RZ, 0x8, R25 ;  /* 0x00000008ff097819 */ /* 0x000fc40000011619 */
[----:B------:R-:W-:Y:S01]  /*154e0*/  SHF.R.U32.HI R11, RZ, 0x8, R26 ;  /* 0x00000008ff0b7819 */ /* 0x000fe2000001161a */
[----:B------:R-:W-:Y:S01]  /*154f0*/  IMAD.IADD R3, R16, 0x1, R3 ;  /* 0x0000000110037824 */ /* 0x000fe200078e0203 */
[----:B------:R-:W-:Y:S02]  /*15500*/  PRMT R15, R7, 0x7604, R6 ;  /* 0x00007604070f7816 */ /* 0x000fe40000000006 */
[----:B------:R-:W-:Y:S02]  /*15510*/  SHF.R.U32.HI R7, RZ, 0x8, R38 ;  /* 0x00000008ff077819 */ /* 0x000fe40000011626 */
[----:B------:R-:W-:Y:S02]  /*15520*/  LOP3.LUT R8, R25, 0xff, RZ, 0xc0, !PT ;  /* 0x000000ff19087812 */ /* 0x000fe400078ec0ff */
[----:B------:R-:W-:Y:S02]  /*15530*/  LOP3.LUT R10, R26, 0xff, RZ, 0xc0, !PT ;  /* 0x000000ff1a0a7812 */ /* 0x000fe400078ec0ff */
[----:B------:R-:W-:-:S02]  /*15540*/  LOP3.LUT R9, R9, 0xff, RZ, 0xc0, !PT ;  /* 0x000000ff09097812 */ /* 0x000fc400078ec0ff */
[----:B------:R-:W-:Y:S02]  /*15550*/  LOP3.LUT R11, R11, 0xff, RZ, 0xc0, !PT ;  /* 0x000000ff0b0b7812 */ /* 0x000fe400078ec0ff */
[----:B------:R-:W-:Y:S02]  /*15560*/  LOP3.LUT R6, R38, 0xff, RZ, 0xc0, !PT ;  /* 0x000000ff26067812 */ /* 0x000fe400078ec0ff */
[----:B------:R-:W-:Y:S02]  /*15570*/  LOP3.LUT R7, R7, 0xff, RZ, 0xc0, !PT ;  /* 0x000000ff07077812 */ /* 0x000fe400078ec0ff */
[----:B------:R-:W-:Y:S02]  /*15580*/  PRMT R47, R9, 0x7604, R8 ;  /* 0x00007604092f7816 */ /* 0x000fe40000000008 */
[----:B------:R-:W-:Y:S02]  /*15590*/  PRMT R49, R11, 0x7604, R10 ;  /* 0x000076040b317816 */ /* 0x000fe4000000000a */
[----:B------:R-:W1:Y:S01]  /*155a0*/  LDS.128 R8, [R3+0x14400] ;  /* 0x0144000003087984 */ /* 0x000e620000000c00 */
[----:B------:R-:W-:-:S02]  /*155b0*/  PRMT R21, R7, 0x7604, R6 ;  /* 0x0000760407157816 */ /* 0x000fc40000000006 */
[----:B------:R-:W-:Y:S01]  /*155c0*/  SHF.R.U32.HI R35, RZ, 0x8, R27 ;  /* 0x00000008ff237819 */ /* 0x000fe2000001161b */
[----:B------:R-:W2:Y:S01]  /*155d0*/  LDS.128 R4, [R221+0x14400] ;  /* 0x01440000dd047984 */ /* 0x000ea20000000c00 */
[----:B------:R-:W-:Y:S02]  /*155e0*/  LOP3.LUT R12, R27, 0xff, RZ, 0xc0, !PT ;  /* 0x000000ff1b0c7812 */ /* 0x000fe400078ec0ff */
[----:B------:R-:W-:Y:S02]  /*155f0*/  LOP3.LUT R35, R35, 0xff, RZ, 0xc0, !PT ;  /* 0x000000ff23237812 */ /* 0x000fe400078ec0ff */
[----:B------:R-:W-:Y:S02]  /*15600*/  SHF.R.U32.HI R14, RZ, 0x10, R37 ;  /* 0x00000010ff0e7819 */ /* 0x000fe40000011625 */
[----:B------:R-:W-:Y:S02]  /*15610*/  PRMT R51, R35, 0x7604, R12 ;  /* 0x0000760423337816 */ /* 0x000fe4000000000c */
[----:B------:R-:W-:-:S02]  /*15620*/  SHF.R.U32.HI R12, RZ, 0x10, R36 ;  /* 0x00000010ff0c7819 */ /* 0x000fc40000011624 */
[----:B------:R-:W-:Y:S02]  /*15630*/  LOP3.LUT R14, R14, 0xff, RZ, 0xc0, !PT ;  /* 0x000000ff0e0e7812 */ /* 0x000fe400078ec0ff */
[----:B------:R-:W-:Y:S02]  /*15640*/  LOP3.LUT R12, R12, 0xff, RZ, 0xc0, !PT ;  /* 0x000000ff0c0c7812 */ /* 0x000fe400078ec0ff */
[----:B------:R-:W-:Y:S02]  /*15650*/  PRMT R15, R14, 0x7054, R15 ;  /* 0x000070540e0f7816 */ /* 0x000fe4000000000f */
[----:B------:R-:W-:Y:S02]  /*15660*/  SHF.R.U32.HI R14, RZ, 0x10, R25 ;  /* 0x00000010ff0e7819 */ /* 0x000fe40000011619 */
[----:B------:R-:W-:Y:S02]  /*15670*/  PRMT R13, R12, 0x7054, R13 ;  /* 0x000070540c0d7816 */ /* 0x000fe4000000000d */
[----:B------:R-:W-:-:S02]  /*15680*/  SHF.R.U32.HI R12, RZ, 0x10, R24 ;  /* 0x00000010ff0c7819 */ /* 0x000fc40000011618 */
[----:B------:R-:W-:Y:S02]  /*15690*/  SHF.R.U32.HI R20, RZ, 0x10, R38 ;  /* 0x00000010ff147819 */ /* 0x000fe40000011626 */
[----:B------:R-:W-:Y:S02]  /*156a0*/  LOP3.LUT R14, R14, 0xff, RZ, 0xc0, !PT ;  /* 0x000000ff0e0e7812 */ /* 0x000fe400078ec0ff */
[----:B------:R-:W-:Y:S02]  /*156b0*/  SHF.R.U32.HI R32, RZ, 0x10, R39 ;  /* 0x00000010ff207819 */ /* 0x000fe40000011627 */
[----:B------:R-:W-:Y:S02]  /*156c0*/  LOP3.LUT R12, R12, 0xff, RZ, 0xc0, !PT ;  /* 0x000000ff0c0c7812 */ /* 0x000fe400078ec0ff */
[----:B------:R-:W-:Y:S02]  /*156d0*/  LOP3.LUT R20, R20, 0xff, RZ, 0xc0, !PT ;  /* 0x000000ff14147812 */ /* 0x000fe400078ec0ff */
[----:B------:R-:W-:-:S02]  /*156e0*/  PRMT R47, R14, 0x7054, R47 ;  /* 0x000070540e2f7816 */ /* 0x000fc4000000002f */
[----:B------:R-:W-:Y:S02]  /*156f0*/  LOP3.LUT R32, R32, 0xff, RZ, 0xc0, !PT ;  /* 0x000000ff20207812 */ /* 0x000fe400078ec0ff */
[----:B------:R-:W-:Y:S02]  /*15700*/  PRMT R45, R12, 0x7054, R45 ;  /* 0x000070540c2d7816 */ /* 0x000fe4000000002d */
[----:B------:R-:W-:Y:S02]  /*15710*/  PRMT R21, R20, 0x7054, R21 ;  /* 0x0000705414157816 */ /* 0x000fe40000000015 */
[----:B------:R-:W-:Y:S02]  /*15720*/  LOP3.LUT R47, R47, 0xff000000, R25, 0xf8, !PT ;  /* 0xff0000002f2f7812 */ /* 0x000fe400078ef819 */
[----:B------:R-:W-:Y:S02]  /*15730*/  PRMT R35, R32, 0x7054, R33 ;  /* 0x0000705420237816 */ /* 0x000fe40000000021 */
[----:B------:R-:W-:-:S02]  /*15740*/  SHF.R.U32.HI R20, RZ, 0x10, R26 ;  /* 0x00000010ff147819 */ /* 0x000fc4000001161a */
[----:B------:R-:W-:Y:S02]  /*15750*/  LOP3.LUT R33, R13, 0xff000000, R36, 0xf8, !PT ;  /* 0xff0000000d217812 */ /* 0x000fe400078ef824 */
[----:B------:R-:W-:Y:S02]  /*15760*/  LOP3.LUT R36, R15, 0xff000000, R37, 0xf8, !PT ;  /* 0xff0000000f247812 */ /* 0x000fe400078ef825 */
[----:B------:R-:W-:Y:S02]  /*15770*/  LOP3.LUT R45, R45, 0xff000000, R24, 0xf8, !PT ;  /* 0xff0000002d2d7812 */ /* 0x000fe400078ef818 */
[----:B------:R-:W-:Y:S02]  /*15780*/  SHF.R.U32.HI R32, RZ, 0x10, R27 ;  /* 0x00000010ff207819 */ /* 0x000fe4000001161b */
[----:B------:R-:W-:Y:S02]  /*15790*/  F2FP.F16.E4M3.UNPACK_B R37, R47 ;  /* 0x0000002fff25723e */ /* 0x000fe400020006ff */
[----:B-1----:R-:W-:-:S02]  /*157a0*/  F2FP.F16.E4M3.UNPACK_B R24, R9 ;  /* 0x00000009ff18723e */ /* 0x002fc400020006ff */
[----:B------:R-:W-:Y:S01]  /*157b0*/  LOP3.LUT R20, R20, 0xff, RZ, 0xc0, !PT ;  /* 0x000000ff14147812 */ /* 0x000fe200078ec0ff */
[----:B------:R-:W-:Y:S01]  /*157c0*/  HADD2.F32 R46, -RZ, R37.H0_H0 ;  /* 0x20000025ff2e7230 */ /* 0x000fe20000004100 */
[----:B------:R-:W-:Y:S02]  /*157d0*/  F2FP.F16.E4M3.UNPACK_B R34, R36 ;  /* 0x00000024ff22723e */ /* 0x000fe400020006ff */
[----:B------:R-:W-:Y:S02]  /*157e0*/  LOP3.LUT R32, R32, 0xff, RZ, 0xc0, !PT ;  /* 0x000000ff20207812 */ /* 0x000fe400078ec0ff */
[-C--:B--2---:R-:W-:Y:S02]  /*157f0*/  F2FP.F16.E4M3.UNPACK_B R12, R5.reuse ;  /* 0x00000005ff0c723e */ /* 0x084fe400020006ff */
[----:B------:R-:W-:Y:S01]  /*15800*/  F2FP.F16.E4M3.UNPACK_B R13, R5.H1 ;  /* 0x00000005ff0d723e */ /* 0x000fe200030006ff */
[--C-:B------:R-:W-:Y:S01]  /*15810*/  HADD2.F32 R5, -RZ, R24.reuse.H0_H0 ;  /* 0x20000018ff057230 */ /* 0x100fe20000004100 */
[----:B------:R-:W-:Y:S01]  /*15820*/  PRMT R49, R20, 0x7054, R49 ;  /* 0x0000705414317816 */ /* 0x000fe20000000031 */
[----:B------:R-:W-:Y:S01]  /*15830*/  HADD2.F32 R24, -RZ, R24.H1_H1 ;  /* 0x30000018ff187230 */ /* 0x000fe20000004100 */
[----:B------:R-:W-:Y:S01]  /*15840*/  LOP3.LUT R39, R35, 0xff000000, R39, 0xf8, !PT ;  /* 0xff00000023277812 */ /* 0x000fe200078ef827 */
[----:B------:R-:W-:Y:S01]  /*15850*/  HADD2.F32 R35, -RZ, R34.H0_H0 ;  /* 0x20000022ff237230 */ /* 0x000fe20000004100 */
[----:B------:R-:W-:-:S02]  /*15860*/  PRMT R51, R32, 0x7054, R51 ;  /* 0x0000705420337816 */ /* 0x000fc40000000033 */
[-C--:B------:R-:W-:Y:S02]  /*15870*/  F2FP.F16.E4M3.UNPACK_B R14, R6.reuse ;  /* 0x00000006ff0e723e */ /* 0x080fe400020006ff */
[----:B------:R-:W-:Y:S01]  /*15880*/  F2FP.F16.E4M3.UNPACK_B R15, R6.H1 ;  /* 0x00000006ff0f723e */ /* 0x000fe200030006ff */
[----:B------:R-:W-:Y:S01]  /*15890*/  HADD2.F32 R6, -RZ, R12.H0_H0 ;  /* 0x2000000cff067230 */ /* 0x000fe20000004100 */
[----:B------:R-:W-:Y:S01]  /*158a0*/  LOP3.LUT R48, R49, 0xff000000, R26, 0xf8, !PT ;  /* 0xff00000031307812 */ /* 0x000fe200078ef81a */
[----:B------:R-:W-:Y:S01]  /*158b0*/  FMUL.FTZ R49, R5, R46 ;  /* 0x0000002e05317220 */ /* 0x000fe20000410000 */
[----:B------:R-:W-:Y:S01]  /*158c0*/  LOP3.LUT R50, R51, 0xff000000, R27, 0xf8, !PT ;  /* 0xff00000033327812 */ /* 0x000fe200078ef81b */
[----:B------:R-:W-:Y:S01]  /*158d0*/  FMUL.FTZ R51, R5, R35 ;  /* 0x0000002305337220 */ /* 0x000fe20000410000 */
[----:B------:R-:W-:Y:S01]  /*158e0*/  F2FP.F16.E4M3.UNPACK_B R25, R9.H1 ;  /* 0x00000009ff19723e */ /* 0x000fe200030006ff */
[C---:B------:R-:W-:Y:S01]  /*158f0*/  FFMA.FTZ R5, R6.reuse, R35, -R49 ;  /* 0x0000002306057223 */ /* 0x040fe20000010831 */
[----:B------:R-:W-:Y:S01]  /*15900*/  F2FP.F16.E4M3.UNPACK_B R47, R47.H1 ;  /* 0x0000002fff2f723e */ /* 0x000fe200030006ff */
[----:B------:R-:W-:Y:S01]  /*15910*/  HADD2.F32 R49, -RZ, R37.H1_H1 ;  /* 0x30000025ff317230 */ /* 0x000fe20000004100 */
[----:B------:R-:W-:Y:S01]  /*15920*/  F2FP.F16.E4M3.UNPACK_B R36, R36.H1 ;  /* 0x00000024ff24723e */ /* 0x000fe200030006ff */
[----:B------:R-:W-:Y:S01]  /*15930*/  HADD2.F32 R35, -RZ, R34.H1_H1 ;  /* 0x30000022ff237230 */ /* 0x000fe20000004100 */
[-C--:B------:R-:W-:Y:S01]  /*15940*/  F2FP.F16.E4M3.UNPACK_B R27, R11.reuse ;  /* 0x0000000bff1b723e */ /* 0x080fe200020006ff */
[----:B------:R-:W-:Y:S01]  /*15950*/  FFMA.FTZ R46, R6, R46, R51 ;  /* 0x0000002e062e7223 */ /* 0x000fe20000010033 */
[----:B------:R-:W-:Y:S01]  /*15960*/  F2FP.F16.E4M3.UNPACK_B R32, R11.H1 ;  /* 0x0000000bff20723e */ /* 0x000fe200030006ff */
[----:B------:R-:W-:Y:S01]  /*15970*/  HADD2.F32 R51, -RZ, R47.H0_H0 ;  /* 0x2000002fff337230 */ /* 0x000fe20000004100 */
[-C--:B------:R-:W-:Y:S01]  /*15980*/  F2FP.F16.E4M3.UNPACK_B R11, R10.reuse ;  /* 0x0000000aff0b723e */ /* 0x080fe200020006ff */
[----:B------:R-:W-:Y:S01]  /*15990*/  HADD2.F32 R12, -RZ, R12.H1_H1 ;  /* 0x3000000cff0c7230 */ /* 0x000fe20000004100 */
[----:B------:R-:W-:Y:S01]  /*159a0*/  F2FP.F16.E4M3.UNPACK_B R26, R10.H1 ;  /* 0x0000000aff1a723e */ /* 0x000fe200030006ff */
[----:B------:R-:W-:-:S02]  /*159b0*/  HADD2.F32 R10, -RZ, R25.H0_H0 ;  /* 0x20000019ff0a7230 */ /* 0x000fc40000004100 */
[C---:B------:R-:W-:Y:S01]  /*159c0*/  FMUL.FTZ R53, R24.reuse, R49 ;  /* 0x0000003118357220 */ /* 0x040fe20000410000 */
[----:B------:R-:W-:Y:S02]  /*159d0*/  HADD2.F32 R37, -RZ, R36.H0_H0 ;  /* 0x20000024ff257230 */ /* 0x000fe40000004100 */
[----:B------:R-:W-:Y:S01]  /*159e0*/  FMUL.FTZ R24, R24, R35 ;  /* 0x0000002318187220 */ /* 0x000fe20000410000 */
[----:B------:R-:W-:Y:S02]  /*159f0*/  HADD2.F32 R6, -RZ, R13.H0_H0 ;  /* 0x2000000dff067230 */ /* 0x000fe40000004100 */
[----:B------:R-:W-:Y:S01]  /*15a00*/  FMUL.FTZ R55, R10, R51 ;  /* 0x000000330a377220 */ /* 0x000fe20000410000 */
        /* <DEDUP_REMOVED lines=13> */
[----:B------:R-:W-:Y:S01]  /*15ae0*/  LOP3.LUT R38, R21, 0xff000000, R38, 0xf8, !PT ;  /* 0xff00000015267812 */ /* 0x000fe200078ef826 */
        /* <DEDUP_REMOVED lines=29> */
[----:B------:R-:W-:Y:S01]  /*15cc0*/  FMUL.FTZ R10, R10, R13 ;  /* 0x0000000d0a0a7220 */ /* 0x000fe20000410000 */
        /* <DEDUP_REMOVED lines=17> */
[----:B------:R-:W-:Y:S02]  /*15de0*/  HADD2.F32 R6, -RZ, R4.H0_H0 ;  /* 0x20000004ff067230 */ /* 0x000fe40000004100 */
[C---:B------:R-:W-:Y:S01]  /*15df0*/  FMUL.FTZ R24, R32.reuse, R50 ;  /* 0x0000003220187220 */ /* 0x040fe20000410000 */
[----:B------:R-:W-:Y:S02]  /*15e00*/  HADD2.F32 R21, -RZ, R21.H1_H1 ;  /* 0x30000015ff157230 */ /* 0x000fe40000004100 */
[----:B------:R-:W-:Y:S01]  /*15e10*/  FMUL.FTZ R35, R32, R39 ;  /* 0x0000002720237220 */ /* 0x000fe20000410000 */
[----:B------:R-:W-:-:S02]  /*15e20*/  HADD2.F32 R8, -RZ, R8.H1_H1 ;  /* 0x30000008ff087230 */ /* 0x000fc40000004100 */
[C---:B------:R-:W-:Y:S01]  /*15e30*/  FFMA.FTZ R32, R6.reuse, R25, R10 ;  /* 0x0000001906207223 */ /* 0x040fe2000001000a */
[----:B------:R-:W-:Y:S02]  /*15e40*/  HADD2.F32 R25, -RZ, R20.H1_H1 ;  /* 0x30000014ff197230 */ /* 0x000fe40000004100 */
[C---:B------:R-:W-:Y:S01]  /*15e50*/  FFMA.FTZ R60, R21.reuse, R39, -R24 ;  /* 0x00000027153c7223 */ /* 0x040fe20000010818 */
        /* <DEDUP_REMOVED lines=11> */
[----:B------:R-:W-:Y:S02]  /*15f10*/  HADD2.F32 R8, -RZ, R45.H1_H1 ;  /* 0x3000002dff087230 */ /* 0x000fe40000004100 */
[----:B------:R-:W-:Y:S01]  /*15f20*/  FMUL.FTZ R25, R6, R21 ;  /* 0x0000001506197220 */ /* 0x000fe20000410000 */
[----:B------:R-:W-:-:S02]  /*15f30*/  HADD2.F32 R9, -RZ, R9.H1_H1 ;  /* 0x30000009ff097230 */ /* 0x000fc40000004100 */
[-C--:B------:R-:W-:Y:S01]  /*15f40*/  FMUL.FTZ R27, R6, R13.reuse ;  /* 0x0000000d061b7220 */ /* 0x080fe20000410000 */
[----:B------:R-:W-:Y:S01]  /*15f50*/  HADD2.F32 R4, -RZ, R7.H0_H0 ;  /* 0x20000007ff047230 */ /* 0x000fe20000004100 */
        /* <DEDUP_REMOVED lines=19> */
[----:B------:R-:W-:Y:S01]  /*16090*/  HADD2.F32 R10, -RZ, R10.H1_H1 ;  /* 0x3000000aff0a7230 */ /* 0x000fe20000004100 */
[----:B------:R-:W-:Y:S01]  /*160a0*/  F2FP.SATFINITE.E4M3.F32.PACK_AB_MERGE_C R5, R52, R5, R54 ;  /* 0x000000053405723e */ /* 0x000fe20004807036 */
[----:B------:R-:W-:-:S02]  /*160b0*/  HADD2.F32 R26, -RZ, R26.H1_H1 ;  /* 0x3000001aff1a7230 */ /* 0x000fc40000004100 */
[C---:B------:R-:W-:Y:S01]  /*160c0*/  FFMA.FTZ R21, R4.reuse, R7, -R13 ;  /* 0x0000000704157223 */ /* 0x040fe2000001080d */
[----:B------:R-:W-:Y:S02]  /*160d0*/  HADD2.F32 R15, -RZ, R15.H1_H1 ;  /* 0x3000000fff0f7230 */ /* 0x000fe40000004100 */
[----:B------:R-:W-:Y:S01]  /*160e0*/  FFMA.FTZ R33, R4, R9, R33 ;  /* 0x0000000904217223 */ /* 0x000fe20000010021 */
[--C-:B------:R-:W-:Y:S02]  /*160f0*/  HADD2.F32 R9, -RZ, R48.reuse.H0_H0 ;  /* 0x20000030ff097230 */ /* 0x100fe40000004100 */
[C---:B------:R-:W-:Y:S01]  /*16100*/  FMUL.FTZ R6, R26.reuse, R10 ;  /* 0x0000000a1a067220 */ /* 0x040fe20000410000 */
[-C--:B------:R-:W-:Y:S01]  /*16110*/  FMUL.FTZ R7, R26, R8.reuse ;  /* 0x000000081a077220 */ /* 0x080fe20000410000 */
[----:B------:R-:W-:Y:S02]  /*16120*/  HADD2.F32 R48, -RZ, R48.H1_H1 ;  /* 0x30000030ff307230 */ /* 0x000fe40000004100 */
[C---:B------:R-:W-:Y:S01]  /*16130*/  FFMA.FTZ R26, R15.reuse, R8, -R6 ;  /* 0x000000080f1a7223 */ /* 0x040fe20000010806 */
[----:B------:R-:W-:Y:S01]  /*16140*/  FFMA.FTZ R34, R15, R10, R7 ;  /* 0x0000000a0f227223 */ /* 0x000fe20000010007 */
[----:B------:R-:W-:-:S02]  /*16150*/  HADD2.F32 R6, -RZ, R11.H0_H0 ;  /* 0x2000000bff067230 */ /* 0x000fc40000004100 */
[--C-:B------:R-:W-:Y:S01]  /*16160*/  HADD2.F32 R7, -RZ, R38.reuse.H0_H0 ;  /* 0x20000026ff077230 */ /* 0x100fe20000004100 */
[----:B------:R-:W-:Y:S01]  /*16170*/  F2FP.SATFINITE.E4M3.F32.PACK_AB_MERGE_C R21, R26, R21, RZ ;  /* 0x000000151a15723e */ /* 0x000fe200048070ff */
[----:B------:R-:W-:Y:S02]  /*16180*/  HADD2.F32 R11, -RZ, R11.H1_H1 ;  /* 0x3000000bff0b7230 */ /* 0x000fe40000004100 */
[C---:B------:R-:W-:Y:S01]  /*16190*/  FMUL.FTZ R13, R6.reuse, R9 ;  /* 0x00000009060d7220 */ /* 0x040fe20000410000 */
[----:B------:R-:W-:Y:S02]  /*161a0*/  HADD2.F32 R38, -RZ, R38.H1_H1 ;  /* 0x30000026ff267230 */ /* 0x000fe40000004100 */
[----:B------:R-:W-:Y:S01]  /*161b0*/  FMUL.FTZ R8, R6, R7 ;  /* 0x0000000706087220 */ /* 0x000fe20000410000 */
[--C-:B------:R-:W-:Y:S02]  /*161c0*/  HADD2.F32 R4, -RZ, R14.reuse.H0_H0 ;  /* 0x2000000eff047230 */ /* 0x100fe40000004100 */
[----:B------:R-:W-:Y:S01]  /*161d0*/  FMUL.FTZ R15, R11, R48 ;  /* 0x000000300b0f7220 */ /* 0x000fe20000410000 */
[----:B------:R-:W-:-:S02]  /*161e0*/  HADD2.F32 R14, -RZ, R14.H1_H1 ;  /* 0x3000000eff0e7230 */ /* 0x000fc40000004100 */
[-C--:B------:R-:W-:Y:S01]  /*161f0*/  FMUL.FTZ R11, R11, R38.reuse ;  /* 0x000000260b0b7220 */ /* 0x080fe20000410000 */
        /* <DEDUP_REMOVED lines=10> */
[----:B------:R-:W-:Y:S02]  /*162a0*/  F2FP.SATFINITE.E4M3.F32.PACK_AB_MERGE_C R7, R56, R47, R7 ;  /* 0x0000002f3807723e */ /* 0x000fe40004807007 */
[----:B------:R-:W-:Y:S02]  /*162b0*/  F2FP.SATFINITE.E4M3.F32.PACK_AB_MERGE_C R4, R12, R25, R4 ;  /* 0x000000190c04723e */ /* 0x000fe40004807004 */
[----:B------:R-:W-:Y:S02]  /*162c0*/  F2FP.SATFINITE.E4M3.F32.PACK_AB_MERGE_C R6, R15, R6, R21 ;  /* 0x000000060f06723e */ /* 0x000fe40004807015 */
[----:B------:R-:W-:-:S02]  /*162d0*/  F2FP.SATFINITE.E4M3.F32.PACK_AB_MERGE_C R9, R49, R46, R9 ;  /* 0x0000002e3109723e */ /* 0x000fc40004807009 */
[----:B------:R-:W-:Y:S01]  /*162e0*/  F2FP.SATFINITE.E4M3.F32.PACK_AB_MERGE_C R11, R58, R53, R11 ;  /* 0x000000353a0b723e */ /* 0x000fe2000480700b */
[----:B------:R3:W-:Y:S01]  /*162f0*/  STS.128 [R221+0x14400], R4 ;  /* 0x01440004dd007388 */ /* 0x0007e20000000c00 */
[----:B------:R-:W-:Y:S02]  /*16300*/  F2FP.SATFINITE.E4M3.F32.PACK_AB_MERGE_C R8, R20, R27, R8 ;  /* 0x0000001b1408723e */ /* 0x000fe40004807008 */
[----:B------:R-:W-:-:S05]  /*16310*/  F2FP.SATFINITE.E4M3.F32.PACK_AB_MERGE_C R10, R13, R10, R33 ;  /* 0x0000000a0d0a723e */ /* 0x000fca0004807021 */
[----:B------:R3:W-:Y:S02]  /*16320*/  STS.128 [R3+0x14400], R8 ;  /* 0x0144000803007388 */ /* 0x0007e40000000c00 */
.L_x_2355:
[----:B------:R-:W-:Y:S05]  /*16330*/  BSYNC B1 ;  /* 0x0000000000017941 */ /* 0x000fea0003800000 */
.L_x_2354:
[----:B------:R-:W-:Y:S05]  /*16340*/  @P2 BRA `(.L_x_2333) ;  /* 0x0000000c00d82947 */ /* 0x000fea0003800000 */
[----:B-123-5:R-:W-:Y:S02]  /*16350*/  SHF.R.U32.HI R3, RZ, 0x8, R40 ;  /* 0x00000008ff037819 */ /* 0x02efe40000011628 */
        /* <DEDUP_REMOVED lines=12> */
[----:B------:R-:W-:-:S02]  /*16420*/  PRMT R15, R7, 0x7604, R8 ;  /* 0x00007604070f7816 */ /* 0x000fc40000000008 */
[----:B------:R-:W-:Y:S02]  /*16430*/  SHF.R.U32.HI R5, RZ, 0x8, R41 ;  /* 0x00000008ff057819 */ /* 0x000fe40000011629 */
[----:B------:R-:W-:Y:S02]  /*16440*/  SHF.R.U32.HI R7, RZ, 0x8, R28 ;  /* 0x00000008ff077819 */ /* 0x000fe4000001161c */
[----:B------:R-:W-:Y:S02]  /*16450*/  LOP3.LUT R0, R0, R197, RZ, 0x3c, !PT ;  /* 0x000000c500007212 */ /* 0x000fe400078e3cff */
[----:B------:R-:W-:Y:S02]  /*16460*/  LOP3.LUT R3, R4, 0xffffe000, RZ, 0xc0, !PT ;  /* 0xffffe00004037812 */ /* 0x000fe400078ec0ff */
[----:B------:R-:W-:Y:S02]  /*16470*/  LOP3.LUT R6, R41, 0xff, RZ, 0xc0, !PT ;  /* 0x000000ff29067812 */ /* 0x000fe400078ec0ff */
[----:B------:R-:W-:-:S02]  /*16480*/  LOP3.LUT R5, R5, 0xff, RZ, 0xc0, !PT ;  /* 0x000000ff05057812 */ /* 0x000fc400078ec0ff */
[----:B------:R-:W-:Y:S02]  /*16490*/  LOP3.LUT R8, R28, 0xff, RZ, 0xc0, !PT ;  /* 0x000000ff1c087812 */ /* 0x000fe400078ec0ff */
[----:B------:R-:W-:Y:S02]  /*164a0*/  LOP3.LUT R7, R7, 0xff, RZ, 0xc0, !PT ;  /* 0x000000ff07077812 */ /* 0x000fe400078ec0ff */
[----:B------:R-:W-:Y:S02]  /*164b0*/  IADD3 R3, R0, R198, R3 ;  /* 0x000000c600037210 */ /* 0x000fe40007ffe003 */
[----:B------:R-:W-:Y:S02]  /*164c0*/  PRMT R12, R5, 0x7604, R6 ;  /* 0x00007604050c7816 */ /* 0x000fe40000000006 */
[----:B------:R-:W-:Y:S01]  /*164d0*/  PRMT R25, R7, 0x7604, R8 ;  /* 0x0000760407197816 */ /* 0x000fe20000000008 */
[----:B------:R-:W-:Y:S01]  /*164e0*/  IMAD.IADD R0, R16, 0x1, R3 ;  /* 0x0000000110007824 */ /* 0x000fe200078e0203 */
[----:B------:R-:W-:-:S02]  /*164f0*/  SHF.R.U32.HI R5, RZ, 0x8, R43 ;  /* 0x00000008ff057819 */ /* 0x000fc4000001162b */
[----:B------:R-:W-:Y:S02]  /*16500*/  SHF.R.U32.HI R8, RZ, 0x8, R29 ;  /* 0x00000008ff087819 */ /* 0x000fe4000001161d */
[----:B------:R-:W-:Y:S02]  /*16510*/  LOP3.LUT R6, R43, 0xff, RZ, 0xc0, !PT ;  /* 0x000000ff2b067812 */ /* 0x000fe400078ec0ff */
[----:B------:R-:W-:Y:S02]  /*16520*/  LOP3.LUT R5, R5, 0xff, RZ, 0xc0, !PT ;  /* 0x000000ff05057812 */ /* 0x000fe400078ec0ff */
[----:B------:R-:W-:Y:S02]  /*16530*/  LOP3.LUT R3, R8, 0xff, RZ, 0xc0, !PT ;  /* 0x000000ff08037812 */ /* 0x000fe400078ec0ff */
[----:B------:R-:W1:Y:S01]  /*16540*/  LDS.128 R8, [R0+0x14400] ;  /* 0x0144000000087984 */ /* 0x000e620000000c00 */
[----:B------:R-:W-:Y:S02]  /*16550*/  PRMT R14, R5, 0x7604, R6 ;  /* 0x00007604050e7816 */ /* 0x000fe40000000006 */
[----:B------:R-:W-:Y:S01]  /*16560*/  SHF.R.U32.HI R26, RZ, 0x8, R31 ;  /* 0x00000008ff1a7819 */ /* 0x000fe2000001161f */
[----:B------:R-:W2:Y:S01]  /*16570*/  LDS.128 R4, [R220+0x14400] ;  /* 0x01440000dc047984 */ /* 0x000ea20000000c00 */
[----:B------:R-:W-:-:S02]  /*16580*/  LOP3.LUT R20, R29, 0xff, RZ, 0xc0, !PT ;  /* 0x000000ff1d147812 */ /* 0x000fc400078ec0ff */
[----:B------:R-:W-:Y:S02]  /*16590*/  LOP3.LUT R27, R31, 0xff, RZ, 0xc0, !PT ;  /* 0x000000ff1f1b7812 */ /* 0x000fe400078ec0ff */
[----:B------:R-:W-:Y:S02]  /*165a0*/  LOP3.LUT R26, R26, 0xff, RZ, 0xc0, !PT ;  /* 0x000000ff1a1a7812 */ /* 0x000fe400078ec0ff */
[----:B------:R-:W-:Y:S02]  /*165b0*/  PRMT R20, R3, 0x7604, R20 ;  /* 0x0000760403147816 */ /* 0x000fe40000000014 */
[----:B------:R-:W-:Y:S02]  /*165c0*/  SHF.R.U32.HI R3, RZ, 0x10, R41 ;  /* 0x00000010ff037819 */ /* 0x000fe40000011629 */
[----:B------:R-:W-:Y:S02]  /*165d0*/  PRMT R26, R26, 0x7604, R27 ;  /* 0x000076041a1a7816 */ /* 0x000fe4000000001b */
[----:B------:R-:W-:Y:S01]  /*165e0*/  SHF.R.U32.HI R27, RZ, 0x10, R29 ;  /* 0x00000010ff1b7819 */ /* 0x000fe2000001161d */
[----:B------:R-:W-:Y:S01]  /*165f0*/  IMAD.U32 R3, R3, 0x10000, RZ ;  /* 0x0001000003037824 */ /* 0x000fe200078e00ff */
[----:B------:R-:W-:-:S02]  /*16600*/  SHF.R.U32.HI R21, RZ, 0x8, R30 ;  /* 0x00000008ff157819 */ /* 0x000fc4000001161e */
[----:B------:R-:W-:Y:S01]  /*16610*/  LOP3.LUT R24, R30, 0xff, RZ, 0xc0, !PT ;  /* 0x000000ff1e187812 */ /* 0x000fe200078ec0ff */
[----:B------:R-:W-:Y:S01]  /*16620*/  IMAD.U32 R27, R27, 0x10000, RZ ;  /* 0x000100001b1b7824 */ /* 0x000fe200078e00ff */
[----:B------:R-:W-:Y:S02]  /*16630*/  LOP3.LUT R21, R21, 0xff, RZ, 0xc0, !PT ;  /* 0x000000ff15157812 */ /* 0x000fe400078ec0ff */
[----:B------:R-:W-:Y:S02]  /*16640*/  LOP3.LUT R13, R13, 0xff0000, R40, 0xf8, !PT ;  /* 0x00ff00000d0d7812 */ /* 0x000fe400078ef828 */
[----:B------:R-:W-:Y:S02]  /*16650*/  SHF.R.U32.HI R37, RZ, 0x10, R31 ;  /* 0x00000010ff257819 */ /* 0x000fe4000001161f */
[----:B------:R-:W-:Y:S02]  /*16660*/  LOP3.LUT R3, R12, 0xff0000, R3, 0xf8, !PT ;  /* 0x00ff00000c037812 */ /* 0x000fe400078ef803 */
[----:B------:R-:W-:Y:S01]  /*16670*/  PRMT R33, R21, 0x7604, R24 ;  /* 0x0000760415217816 */ /* 0x000fe20000000018 */
[----:B------:R-:W-:Y:S01]  /*16680*/  IMAD.U32 R37, R37, 0x10000, RZ ;  /* 0x0001000025257824 */ /* 0x000fe200078e00ff */
[----:B------:R-:W-:-:S02]  /*16690*/  LOP3.LUT R35, R20, 0xff0000, R27, 0xf8, !PT ;  /* 0x00ff000014237812 */ /* 0x000fc400078ef81b */
[----:B------:R-:W-:Y:S02]  /*166a0*/  LOP3.LUT R27, R13, 0xff000000, R40, 0xf8, !PT ;  /* 0xff0000000d1b7812 */ /* 0x000fe400078ef828 */
[----:B------:R-:W-:Y:S02]  /*166b0*/  LOP3.LUT R40, R3, 0xff000000, R41, 0xf8, !PT ;  /* 0xff00000003287812 */ /* 0x000fe400078ef829 */
[----:B------:R-:W-:Y:S02]  /*166c0*/  LOP3.LUT R3, R33, 0xff0000, R30, 0xf8, !PT ;  /* 0x00ff000021037812 */ /* 0x000fe400078ef81e */
[----:B------:R-:W-:Y:S02]  /*166d0*/  LOP3.LUT R35, R35, 0xff000000, R29, 0xf8, !PT ;  /* 0xff00000023237812 */ /* 0x000fe400078ef81d */
[----:B------:R-:W-:Y:S02]  /*166e0*/  SHF.R.U32.HI R21, RZ, 0x10, R43 ;  /* 0x00000010ff157819 */ /* 0x000fe4000001162b */
[----:B------:R-:W-:-:S02]  /*166f0*/  LOP3.LUT R25, R25, 0xff0000, R28, 0xf8, !PT ;  /* 0x00ff000019197812 */ /* 0x000fc400078ef81c */
[----:B------:R-:W-:Y:S02]  /*16700*/  LOP3.LUT R34, R3, 0xff000000, R30, 0xf8, !PT ;  /* 0xff00000003227812 */ /* 0x000fe400078ef81e */
[----:B------:R-:W-:Y:S02]  /*16710*/  LOP3.LUT R37, R26, 0xff0000, R37, 0xf8, !PT ;  /* 0x00ff00001a257812 */ /* 0x000fe400078ef825 */
[----:B------:R-:W-:Y:S02]  /*16720*/  F2FP.F16.E4M3.UNPACK_B R30, R35 ;  /* 0x00000023ff1e723e */ /* 0x000fe400020006ff */
[----:B-1----:R-:W-:Y:S02]  /*16730*/  F2FP.F16.E4M3.UNPACK_B R20, R9 ;  /* 0x00000009ff14723e */ /* 0x002fe400020006ff */
[----:B------:R-:W-:Y:S02]  /*16740*/  SHF.L.U32 R21, R21, 0x10, RZ ;  /* 0x0000001015157819 */ /* 0x000fe400000006ff */
[----:B------:R-:W-:Y:S01]  /*16750*/  LOP3.LUT R15, R15, 0xff0000, R42, 0xf8, !PT ;  /* 0x00ff00000f0f7812 */ /* 0x000fe200078ef82a */
[--C-:B------:R-:W-:Y:S01]  /*16760*/  HADD2.F32 R24, -RZ, R20.reuse.H0_H0 ;  /* 0x20000014ff187230 */ /* 0x100fe20000004100 */
[----:B------:R-:W-:Y:S01]  /*16770*/  LOP3.LUT R33, R25, 0xff000000, R28, 0xf8, !PT ;  /* 0xff00000019217812 */ /* 0x000fe200078ef81c */
[----:B------:R-:W-:Y:S01]  /*16780*/  HADD2.F32 R20, -RZ, R20.H1_H1 ;  /* 0x30000014ff147230 */ /* 0x000fe20000004100 */
[----:B------:R-:W-:Y:S01]  /*16790*/  LOP3.LUT R36, R37, 0xff000000, R31, 0xf8, !PT ;  /* 0xff00000025247812 */ /* 0x000fe200078ef81f */
[----:B------:R-:W-:Y:S01]  /*167a0*/  HADD2.F32 R31, -RZ, R30.H0_H0 ;  /* 0x2000001eff1f7230 */ /* 0x000fe20000004100 */
[----:B--2---:R-:W-:-:S02]  /*167b0*/  F2FP.F16.E4M3.UNPACK_B R12, R5 ;  /* 0x00000005ff0c723e */ /* 0x004fc400020006ff */
        /* <DEDUP_REMOVED lines=143> */
[--C-:B------:R-:W-:Y:S01]  /*170b0*/  HADD2.F32 R4, -RZ, R11.reuse.H0_H0 ;  /* 0x2000000bff047230 */ /* 0x100fe20000004100 */
[----:B------:R-:W-:Y:S01]  /*170c0*/  F2FP.SATFINITE.E4M3.F32.PACK_AB_MERGE_C R27, R36, R27, RZ ;  /* 0x0000001b241b723e */ /* 0x000fe200048070ff */
        /* <DEDUP_REMOVED lines=30> */
.L_x_2333:
[----:B------:R-:W-:Y:S05]  /*172b0*/  BSYNC B0 ;  /* 0x0000000000007941 */ /* 0x000fea0003800000 */
.L_x_2323:
        /* <DEDUP_REMOVED lines=8> */
.L_x_2321:
[----:B-12-4-:R-:W-:-:S05]  /*17340*/  IMAD.U32 R0, RZ, RZ, UR53 ;  /* 0x00000035ff007e24 */ /* 0x016fca000f8e00ff */
[----:B------:R-:W-:-:S13]  /*17350*/  ISETP.NE.AND P1, PT, R0, 0x3, PT ;  /* 0x000000030000780c */ /* 0x000fda0003f25270 */
[----:B------:R-:W-:Y:S05]  /*17360*/  @!P1 BRA `(.L_x_2356) ;  /* 0x0000000000049947 */ /* 0x000fea0003800000 */
[----:B------:R-:W-:Y:S01]  /*17370*/  BPT.TRAP 0x1 ;  /* 0x000000040000795c */ /* 0x000fe20000300000 */
.L_x_2356:
[----:B---3--:R-:W-:Y:S01]  /*17380*/  IMAD R3, R145, 0x8, R16 ;  /* 0x0000000891037824 */ /* 0x008fe200078e0210 */
[----:B------:R-:W-:-:S04]  /*17390*/  SHF.L.U32 R0, R192, 0x1f, RZ ;  /* 0x0000001fc0007819 */ /* 0x000fc800000006ff */
[----:B------:R1:W2:Y:S01]  /*173a0*/  SYNCS.PHASECHK.TRANS64.TRYWAIT P2, [R3+URZ+0x29830], R0 ;  /* 0x02983000030075a7 */ /* 0x0002a2000804017f */
[----:B------:R-:W-:Y:S05]  /*173b0*/  @!P1 BRA `(.L_x_2357) ;  /* 0x0000000000049947 */ /* 0x000fea0003800000 */
[----:B------:R-:W-:Y:S01]  /*173c0*/  BPT.TRAP 0x1 ;  /* 0x000000040000795c */ /* 0x000fe20000300000 */
.L_x_2357:
[----:B-----5:R-:W3:Y:S01]  /*173d0*/  S2R R4, SR_TID.X ;  /* 0x0000000000047919 */ /* 0x020ee20000002100 */
[----:B------:R-:W-:Y:S01]  /*173e0*/  IMAD.MOV.U32 R87, RZ, RZ, RZ ;  /* 0x000000ffff577224 */ /* 0x000fe200078e00ff */
[----:B---3--:R-:W-:-:S04]  /*173f0*/  LOP3.LUT R4, R4, 0x7f, RZ, 0xc0, !PT ;  /* 0x0000007f04047812 */ /* 0x008fc800078ec0ff */
[----:B------:R-:W-:Y:S01]  /*17400*/  ISETP.NE.AND P0, PT, R4, RZ, PT ;  /* 0x000000ff0400720c */ /* 0x000fe20003f05270 */
[----:B--2---:R-:W-:-:S12]  /*17410*/  @P2 BRA `(.L_x_2358) ;  /* 0x0000000000082947 */ /* 0x004fd80003800000 */
[----:B------:R-:W2:Y:S02]  /*17420*/  SYNCS.PHASECHK.TRANS64.TRYWAIT P2, [R3+URZ+0x29830], R0 ;  /* 0x02983000030075a7 */ /* 0x000ea4000804017f */
[----:B--2---:R-:W-:Y:S05]  /*17430*/  @!P2 BRA `(.L_x_2359) ;  /* 0x000001480020a947 */ /* 0x004fea0003800000 */
.L_x_2358:
[----:B------:R-:W-:Y:S05]  /*17440*/  WARPSYNC.ALL ;  /* 0x0000000000007948 */ /* 0x000fea0003800000 */
[----:B-12---:R-:W-:Y:S01]  /*17450*/  IADD3 R0, R16, 0x1a400, RZ ;  /* 0x0001a40010007810 */ /* 0x006fe20007ffe0ff */
[----:B------:R-:W-:Y:S01]  /*17460*/  IMAD.MOV.U32 R7, RZ, RZ, -0x7fffffe0 ;  /* 0x80000020ff077424 */ /* 0x000fe200078e00ff */
[----:B------:R-:W-:Y:S01]  /*17470*/  R2UR UR24, R44 ;  /* 0x000000002c1872ca */ /* 0x000fe200000e0000 */
[----:B------:R-:W-:Y:S01]  /*17480*/  WARPGROUP.ARRIVE ;  /* 0x00000000000079c5 */ /* 0x000fe20000000000 */
[----:B------:R-:W-:Y:S01]  /*17490*/  SHF.R.U32.HI R0, RZ, 0x4, R0 ;  /* 0x00000004ff007819 */ /* 0x000fe20000011600 */
[----:B------:R-:W-:Y:S01]  /*174a0*/  UMOV UR25, 0x80000020 ;  /* 0x8000002000197882 */ /* 0x000fe20000000000 */
[----:B------:R-:W-:Y:S01]  /*174b0*/  R2UR UR27, R7 ;  /* 0x00000000071b72ca */ /* 0x000fe200000e0000 */
[----:B------:R-:W-:Y:S01]  /*174c0*/  IMAD.MOV.U32 R9, RZ, RZ, -0x7fffffe0 ;  /* 0x80000020ff097424 */ /* 0x000fe200078e00ff */
[----:B------:R-:W-:Y:S01]  /*174d0*/  LOP3.LUT R0, R0, 0x3fff, RZ, 0xc0, !PT ;  /* 0x00003fff00007812 */ /* 0x000fe200078ec0ff */
[----:B------:R-:W-:Y:S01]  /*174e0*/  UMOV UR5, UR25 ;  /* 0x0000001900057c82 */ /* 0x000fe20008000000 */
[----:B------:R-:W-:Y:S01]  /*174f0*/  UMOV UR17, UR25 ;  /* 0x0000001900117c82 */ /* 0x000fe20008000000 */
[----:B------:R-:W-:Y:S01]  /*17500*/  IMAD.MOV.U32 R11, RZ, RZ, -0x7fffffe0 ;  /* 0x80000020ff0b7424 */ /* 0x000fe200078e00ff */
[----:B------:R-:W-:Y:S01]  /*17510*/  LOP3.LUT R5, R0, 0x10000, RZ, 0xfc, !PT ;  /* 0x0001000000057812 */ /* 0x000fe200078efcff */
[----:B------:R-:W-:Y:S01]  /*17520*/  UMOV UR9, UR25 ;  /* 0x0000001900097c82 */ /* 0x000fe20008000000 */
[----:B------:R-:W-:Y:S01]  /*17530*/  R2UR UR7, R9 ;  /* 0x00000000090772ca */ /* 0x000fe200000e0000 */
[----:B------:R-:W-:Y:S01]  /*17540*/  ULOP3.LUT UR24, UR24, 0x10000, URZ, 0xfc, !UPT ;  /* 0x0001000018187892 */ /* 0x000fe2000f8efc3f */
[----:B------:R-:W-:Y:S01]  /*17550*/  MOV R9, 0x80000020 ;  /* 0x8000002000097802 */ /* 0x000fe20000000f00 */
[----:B------:R-:W-:Y:S01]  /*17560*/  IMAD R6, R145, 0x780, R5 ;  /* 0x0000078091067824 */ /* 0x000fe200078e0205 */
[----:B------:R-:W-:Y:S01]  /*17570*/  R2UR UR11, R11 ;  /* 0x000000000b0b72ca */ /* 0x000fe200000e0000 */
[----:B------:R-:W-:Y:S01]  /*17580*/  UMOV UR13, UR25 ;  /* 0x00000019000d7c82 */ /* 0x000fe20008000000 */
[----:B------:R-:W-:Y:S01]  /*17590*/  R2UR UR19, R9 ;  /* 0x00000000091372ca */ /* 0x000fe200000e0000 */
[C---:B------:R-:W-:Y:S01]  /*175a0*/  VIADD R8, R6.reuse, 0x80 ;  /* 0x0000008006087836 */ /* 0x040fe20000000000 */
[C---:B------:R-:W-:Y:S01]  /*175b0*/  R2UR UR26, R6.reuse ;  /* 0x00000000061a72ca */ /* 0x040fe200000e0000 */
[----:B------:R-:W-:Y:S01]  /*175c0*/  UMOV UR4, UR24 ;  /* 0x0000001800047c82 */ /* 0x000fe20008000000 */
[----:B------:R-:W-:Y:S01]  /*175d0*/  UMOV UR16, UR24 ;  /* 0x0000001800107c82 */ /* 0x000fe20008000000 */
[----:B------:R-:W-:Y:S01]  /*175e0*/  VIADD R10, R6, 0x180 ;  /* 0x00000180060a7836 */ /* 0x000fe20000000000 */
[----:B------:R-:W-:Y:S01]  /*175f0*/  R2UR UR6, R8 ;  /* 0x00000000080672ca */ /* 0x000fe200000e0000 */
[----:B------:R-:W-:Y:S01]  /*17600*/  VIADD R8, R6, 0x100 ;  /* 0x0000010006087836 */ /* 0x000fe20000000000 */
[----:B------:R-:W-:Y:S01]  /*17610*/  UMOV UR8, UR24 ;  /* 0x0000001800087c82 */ /* 0x000fe20008000000 */
[----:B------:R-:W-:Y:S01]  /*17620*/  IMAD.MOV.U32 R9, RZ, RZ, -0x7fffffe0 ;  /* 0x80000020ff097424 */ /* 0x000fe200078e00ff */
[----:B------:R-:W-:Y:S01]  /*17630*/  R2UR UR10, R10 ;  /* 0x000000000a0a72ca */ /* 0x000fe200000e0000 */
[----:B------:R-:W-:Y:S01]  /*17640*/  UMOV UR12, UR24 ;  /* 0x00000018000c7c82 */ /* 0x000fe20008000000 */
[----:B------:R-:W-:Y:S01]  /*17650*/  R2UR UR18, R8 ;  /* 0x00000000081272ca */ /* 0x000fe200000e0000 */
[C---:B------:R-:W-:Y:S01]  /*17660*/  VIADD R8, R6.reuse, 0x200 ;  /* 0x0000020006087836 */ /* 0x040fe20000000000 */
[----:B------:R-:W-:Y:S01]  /*17670*/  R2UR UR15, R9 ;  /* 0x00000000090f72ca */ /* 0x000fe200000e0000 */
[----:B------:R-:W-:Y:S01]  /*17680*/  QGMMA.64x32x32.F32.E4M3.E4M3 R104, gdesc[UR24], RZ, !UPT, gsb0 ;  /* 0x00600000186879f3 */ /* 0x000fe2000c0008ff */
[----:B------:R-:W-:-:S02]  /*17690*/  VIADD R12, R6, 0x2 ;  /* 0x00000002060c7836 */ /* 0x000fc40000000000 */
[----:B------:R-:W-:Y:S01]  /*176a0*/  R2UR UR14, R8 ;  /* 0x00000000080e72ca */ /* 0x000fe200000e0000 */
[----:B------:R-:W-:Y:S01]  /*176b0*/  IMAD.MOV.U32 R13, RZ, RZ, -0x7fffffe0 ;  /* 0x80000020ff0d7424 */ /* 0x000fe200078e00ff */
[C---:B------:R-:W-:Y:S01]  /*176c0*/  IADD3 R8, R6.reuse, 0x82, RZ ;  /* 0x0000008206087810 */ /* 0x040fe20007ffe0ff */
[----:B------:R-:W-:Y:S02]  /*176d0*/  IMAD.MOV.U32 R9, RZ, RZ, -0x7fffffe0 ;  /* 0x80000020ff097424 */ /* 0x000fe400078e00ff */
[----:B------:R-:W-:Y:S02]  /*176e0*/  VIADD R10, R6, 0x182 ;  /* 0x00000182060a7836 */ /* 0x000fe40000000000 */
[----:B------:R-:W-:Y:S02]  /*176f0*/  IMAD.MOV.U32 R11, RZ, RZ, -0x7fffffe0 ;  /* 0x80000020ff0b7424 */ /* 0x000fe400078e00ff */
[----:B------:R-:W-:Y:S02]  /*17700*/  IMAD R0, R157, -0xa0, R202 ;  /* 0xffffff609d007824 */ /* 0x000fe400078e02ca */
[----:B------:R-:W-:Y:S01]  /*17710*/  @!P0 VIADD R3, R3, 0x29840 ;  /* 0x0002984003038836 */ /* 0x000fe20000000000 */
[----:B------:R-:W-:-:S02]  /*17720*/  WARPGROUP.DEPBAR.LE gsb0, 0x0 ;  /* 0x00008000000079c5 */ /* 0x000fc40000010000 */
        /* <DEDUP_REMOVED lines=11> */
[----:B------:R-:W-:Y:S01]  /*177e0*/  UMOV UR16, UR4 ;  /* 0x0000000400107c82 */ /* 0x000fe20008000000 */
[----:B------:R-:W-:Y:S01]  /*177f0*/  UMOV UR17, UR5 ;  /* 0x0000000500117c82 */ /* 0x000fe20008000000 */
[----:B------:R-:W-:Y:S02]  /*17800*/  WARPGROUP.DEPBAR.LE gsb0, 0x0 ;  /* 0x00008000000079c5 */ /* 0x000fe40000010000 */
[----:B------:R-:W-:-:S06]  /*17810*/  WARPGROUP.ARRIVE ;  /* 0x00000000000079c5 */ /* 0x000fcc0000000000 */
[----:B------:R-:W-:Y:S01]  /*17820*/  QGMMA.64x32x32.F32.E4M3.E4M3 R40, gdesc[UR8], RZ, !UPT, gsb0 ;  /* 0x00600000082879f3 */ /* 0x000fe2000c0008ff */
        /* <DEDUP_REMOVED lines=23> */
[----:B------:R-:W-:Y:S01]  /*179a0*/  IMAD.MOV.U32 R9, RZ, RZ, -0x7fffffe0 ;  /* 0x80000020ff097424 */ /* 0x000fe200078e00ff */
[----:B------:R-:W-:Y:S02]  /*179b0*/  WARPGROUP.DEPBAR.LE gsb0, 0x0 ;  /* 0x00008000000079c5 */ /* 0x000fe40000010000 */
[----:B------:R-:W-:-:S09]  /*179c0*/  WARPGROUP.ARRIVE ;  /* 0x00000000000079c5 */ /* 0x000fd20000000000 */
[----:B------:R-:W-:Y:S01]  /*179d0*/  QGMMA.64x32x32.F32.E4M3.E4M3 R88, gdesc[UR4], R88, gsb0 ;  /* 0x00600000045879f3 */ /* 0x000fe20008000858 */
        /* <DEDUP_REMOVED lines=34> */
[----:B------:R-:W-:Y:S02]  /*17c00*/  R2UR UR10, R8 ;  /* 0x00000000080a72ca */ /* 0x000fe400000e0000 */
[----:B------:R-:W-:Y:S01]  /*17c10*/  R2UR UR11, R9 ;  /* 0x00000000090b72ca */ /* 0x000fe200000e0000 */
[----:B------:R-:W-:Y:S01]  /*17c20*/  IMAD.MOV.U32 R9, RZ, RZ, -0x7fffffe0 ;  /* 0x80000020ff097424 */ /* 0x000fe200078e00ff */
[----:B------:R-:W-:Y:S01]  /*17c30*/  IADD3 R8, R6, 0x380, RZ ;  /* 0x0000038006087810 */ /* 0x000fe20007ffe0ff */
[----:B------:R-:W-:Y:S02]  /*17c40*/  WARPGROUP.DEPBAR.LE gsb0, 0x0 ;  /* 0x00008000000079c5 */ /* 0x000fe40000010000 */
[----:B------:R-:W-:-:S08]  /*17c50*/  WARPGROUP.ARRIVE ;  /* 0x00000000000079c5 */ /* 0x000fd00000000000 */
        /* <DEDUP_REMOVED lines=38> */
[----:B------:R-:W-:Y:S01]  /*17ec0*/  MOV R9, 0x80000020 ;  /* 0x8000002000097802 */ /* 0x000fe20000000f00 */
[----:B------:R-:W-:Y:S02]  /*17ed0*/  WARPGROUP.DEPBAR.LE gsb0, 0x0 ;  /* 0x00008000000079c5 */ /* 0x000fe40000010000 */
[----:B------:R-:W-:-:S08]  /*17ee0*/  WARPGROUP.ARRIVE ;  /* 0x00000000000079c5 */ /* 0x000fd00000000000 */
        /* <DEDUP_REMOVED lines=19> */
[----:B------:R-:W-:-:S05]  /*18020*/  IADD3 R12, -R191, 0xa1, R0 ;  /* 0x000000a1bf0c7810 */ /* 0x000fca0007ffe100 */
        /* <DEDUP_REMOVED lines=9> */
[----:B------:R-:W-:Y:S02]  /*180c0*/  IMAD R11, R189, 0x80, R206 ;  /* 0x00000080bd0b7824 */ /* 0x000fe400078e02ce */
[----:B------:R-:W-:-:S05]  /*180d0*/  IMAD R10, R203, -0x2, R10 ;  /* 0xfffffffecb0a7824 */ /* 0x000fca00078e020a */
[----:B------:R-:W-:Y:S02]  /*180e0*/  VIADDMNMX R14, R11, R12, R10, PT ;  /* 0x0000000c0b0e7246 */ /* 0x000fe4000380010a */
[----:B------:R-:W-:Y:S02]  /*180f0*/  IADD3 R11, R12, 0x8, R11 ;  /* 0x000000080c0b7810 */ /* 0x000fe40007ffe00b */
[C---:B------:R-:W-:Y:S02]  /*18100*/  ISETP.GT.AND P2, PT, R14.reuse, RZ, PT ;  /* 0x000000ff0e00720c */ /* 0x040fe40003f44270 */
[C---:B------:R-:W-:Y:S02]  /*18110*/  ISETP.GT.AND P3, PT, R14.reuse, 0x1, PT ;  /* 0x000000010e00780c */ /* 0x040fe40003f64270 */
[----:B------:R-:W-:Y:S02]  /*18120*/  ISETP.GT.AND P4, PT, R14, 0x8, PT ;  /* 0x000000080e00780c */ /* 0x000fe40003f84270 */
[----:B------:R-:W-:Y:S01]  /*18130*/  VIMNMX R80, R10, R11, PT ;  /* 0x0000000b0a507248 */ /* 0x000fe20003fe0100 */
[----:B------:R-:W-:-:S02]  /*18140*/  WARPGROUP.DEPBAR.LE gsb0, 0x0 ;  /* 0x00008000000079c5 */ /* 0x000fc40000010000 */
        /* <DEDUP_REMOVED lines=34> */
[----:B------:R-:W-:Y:S01]  /*18370*/  WARPGROUP.ARRIVE ;  /* 0x00000000000079c5 */ /* 0x000fe20000000000 */
[----:B------:R-:W-:Y:S02]  /*18380*/  FSEL R104, R104, -INF , P2 ;  /* 0xff80000068687808 */ /* 0x000fe40001000000 */
[----:B------:R-:W-:-:S02]  /*18390*/  FSEL R4, R105, -INF , P3 ;  /* 0xff80000069047808 */ /* 0x000fc40001800000 */
[----:B------:R-:W-:-:S03]  /*183a0*/  ISETP.GT.AND P2, PT, R14, 0x9, PT ;  /* 0x000000090e00780c */ /* 0x000fc60003f44270 */
[----:B------:R-:W-:Y:S01]  /*183b0*/  QGMMA.64x32x32.F32.E4M3.E4M3 R88, gdesc[UR20], R88, gsb0 ;  /* 0x00600000145879f3 */ /* 0x000fe20008000858 */
[----:B------:R-:W-:Y:S01]  /*183c0*/  R2UR UR22, R8 ;  /* 0x00000000081672ca */ /* 0x000fe200000e0000 */
[----:B------:R-:W-:Y:S01]  /*183d0*/  VIADD R8, R6, 0x682 ;  /* 0x0000068206087836 */ /* 0x000fe20000000000 */
[----:B------:R-:W-:Y:S01]  /*183e0*/  R2UR UR23, R9 ;  /* 0x00000000091772ca */ /* 0x000fe200000e0000 */
[----:B------:R-:W-:Y:S01]  /*183f0*/  IMAD.MOV.U32 R9, RZ, RZ, -0x7fffffe0 ;  /* 0x80000020ff097424 */ /* 0x000fe200078e00ff */
        /* <DEDUP_REMOVED lines=17> */
[C---:B------:R-:W-:Y:S02]  /*18510*/  ISETP.GT.AND P2, PT, R14.reuse, 0x21, PT ;  /* 0x000000210e00780c */ /* 0x040fe40003f44270 */
[----:B------:R-:W-:Y:S02]  /*18520*/  FMNMX.FTZ R7, R117, R0, !PT ;  /* 0x0000000075077209 */ /* 0x000fe40007810000 */
[----:B------:R-:W-:Y:S02]  /*18530*/  ISETP.GT.AND P4, PT, R14, 0x28, PT ;  /* 0x000000280e00780c */ /* 0x000fe40003f84270 */
[----:B------:R-:W-:Y:S01]  /*18540*/  IADD3 R6, R6, 0x702, RZ ;  /* 0x0000070206067810 */ /* 0x000fe20007ffe0ff */
        /* <DEDUP_REMOVED lines=8> */
[----:B------:R-:W-:Y:S02]  /*185d0*/  ISETP.GT.AND P2, PT, R14, 0x29, PT ;  /* 0x000000290e00780c */ /* 0x000fe40003f44270 */
[----:B------:R-:W-:-:S02]  /*185e0*/  FSEL R92, R92, -INF , P4 ;  /* 0xff8000005c5c7808 */ /* 0x000fc40002000000 */
[----:B------:R-:W-:Y:S02]  /*185f0*/  FMNMX.FTZ R7, R89, R0, !PT ;  /* 0x0000000059077209 */ /* 0x000fe40007810000 */
[----:B------:R-:W-:Y:S02]  /*18600*/  ISETP.GT.AND P3, PT, R14, 0x30, PT ;  /* 0x000000300e00780c */ /* 0x000fe40003f64270 */
[----:B------:R-:W-:Y:S02]  /*18610*/  FSEL R93, R93, -INF , P2 ;  /* 0xff8000005d5d7808 */ /* 0x000fe40001000000 */
[----:B------:R-:W-:Y:S01]  /*18620*/  FMNMX.FTZ R0, R92, R7, !PT ;  /* 0x000000075c007209 */ /* 0x000fe20007810000 */
[----:B------:R-:W-:Y:S01]  /*18630*/  IMAD.MOV.U32 R7, RZ, RZ, -0x7fffffe0 ;  /* 0x80000020ff077424 */ /* 0x000fe200078e00ff */
        /* <DEDUP_REMOVED lines=8> */
[C---:B------:R-:W-:Y:S02]  /*186c0*/  ISETP.GT.AND P3, PT, R14.reuse, 0x40, PT ;  /* 0x000000400e00780c */ /* 0x040fe40003f64270 */
[----:B------:R-:W-:Y:S02]  /*186d0*/  FSEL R101, R101, -INF , P2 ;  /* 0xff80000065657808 */ /* 0x000fe40001000000 */
[C---:B------:R-:W-:Y:S02]  /*186e0*/  ISETP.GT.AND P2, PT, R14.reuse, 0x41, PT ;  /* 0x000000410e00780c */ /* 0x040fe40003f44270 */
[----:B------:R-:W-:Y:S01]  /*186f0*/  ISETP.GT.AND P4, PT, R14, 0x48, PT ;  /* 0x000000480e00780c */ /* 0x000fe20003f84270 */
[----:B------:R-:W-:Y:S02]  /*18700*/  WARPGROUP.DEPBAR.LE gsb0, 0x0 ;  /* 0x00008000000079c5 */ /* 0x000fe40000010000 */
[----:B------:R-:W-:Y:S01]  /*18710*/  WARPGROUP.ARRIVE ;  /* 0x00000000000079c5 */ /* 0x000fe20000000000 */
[----:B------:R-:W-:-:S02]  /*18720*/  FSEL R75, R56, -INF , P3 ;  /* 0xff800000384b7808 */ /* 0x000fc40001800000 */
[----:B------:R-:W-:Y:S02]  /*18730*/  FSEL R74, R57, -INF , P2 ;  /* 0xff800000394a7808 */ /* 0x000fe40001000000 */
[----:B------:R-:W-:Y:S01]  /*18740*/  ISETP.GT.AND P2, PT, R14, 0x49, PT ;  /* 0x000000490e00780c */ /* 0x000fe20003f44270 */
[----:B------:R-:W-:Y:S01]  /*18750*/  QGMMA.64x32x32.F32.E4M3.E4M3 R40, gdesc[UR20], R40, gsb0 ;  /* 0x00600000142879f3 */ /* 0x000fe20008000828 */
[----:B------:R-:W-:Y:S02]  /*18760*/  R2UR UR22, R6 ;  /* 0x00000000061672ca */ /* 0x000fe400000e0000 */
[----:B------:R-:W-:Y:S02]  /*18770*/  R2UR UR23, R7 ;  /* 0x00000000071772ca */ /* 0x000fe400000e0000 */
[----:B------:R-:W-:Y:S02]  /*18780*/  FMNMX.FTZ R7, R97, R0, !PT ;  /* 0x0000000061077209 */ /* 0x000fe40007810000 */
[----:B------:R-:W-:-:S02]  /*18790*/  FSEL R73, R60, -INF , P4 ;  /* 0xff8000003c497808 */ /* 0x000fc40002000000 */
[----:B------:R-:W-:Y:S02]  /*187a0*/  FMNMX.FTZ R0, R100, R7, !PT ;  /* 0x0000000764007209 */ /* 0x000fe40007810000 */
[C---:B------:R-:W-:Y:S02]  /*187b0*/  ISETP.GT.AND P3, PT, R14.reuse, 0x50, PT ;  /* 0x000000500e00780c */ /* 0x040fe40003f64270 */
[----:B------:R-:W-:Y:S02]  /*187c0*/  FMNMX.FTZ R0, R101, R0, !PT ;  /* 0x0000000065007209 */ /* 0x000fe40007810000 */
        /* <DEDUP_REMOVED lines=17> */
[----:B------:R-:W-:Y:S02]  /*188e0*/  FMNMX.FTZ R0, R69, R0, !PT ;  /* 0x0000000045007209 */ /* 0x000fe40007810000 */
[----:B------:R-:W-:Y:S01]  /*188f0*/  ISETP.GT.AND P4, PT, R80, 0x8, PT ;  /* 0x000000085000780c */ /* 0x000fe20003f84270 */
[----:B------:R-:W-:Y:S02]  /*18900*/  WARPGROUP.DEPBAR.LE gsb0, 0x0 ;  /* 0x00008000000079c5 */ /* 0x000fe40000010000 */
[----:B------:R-:W-:Y:S01]  /*18910*/  WARPGROUP.ARRIVE ;  /* 0x00000000000079c5 */ /* 0x000fe20000000000 */
[----:B------:R-:W-:-:S02]  /*18920*/  FSEL R57, R40, -INF , P3 ;  /* 0xff80000028397808 */ /* 0x000fc40001800000 */
[C---:B------:R-:W-:Y:S02]  /*18930*/  ISETP.GT.AND P3, PT, R14.reuse, 0x68, PT ;  /* 0x000000680e00780c */ /* 0x040fe40003f64270 */
[----:B------:R-:W-:Y:S01]  /*18940*/  FSEL R41, R41, -INF , P2 ;  /* 0xff80000029297808 */ /* 0x000fe20001000000 */
[----:B------:R-:W-:Y:S01]  /*18950*/  QGMMA.64x32x32.F32.E4M3.E4M3 R24, gdesc[UR20], R24, gsb0 ;  /* 0x00600000141879f3 */ /* 0x000fe20008000818 */
        /* <DEDUP_REMOVED lines=22> */
[----:B------:R-:W-:-:S02]  /*18ac0*/  FSEL R52, R24, -INF , P3 ;  /* 0xff80000018347808 */ /* 0x000fc40001800000 */
        /* <DEDUP_REMOVED lines=18> */
[----:B------:R-:W-:Y:S02]  /*18bf0*/  FSEL R14, R37, -INF , P2 ;  /* 0xff800000250e7808 */ /* 0x000fe40001000000 */
[----:B------:R-:W-:Y:S02]  /*18c00*/  FMNMX.FTZ R7, R36, R7, !PT ;  /* 0x0000000724077209 */ /* 0x000fe40007810000 */
[----:B------:R-:W-:Y:S02]  /*18c10*/  ISETP.GT.AND P3, PT, R80, 0x1, PT ;  /* 0x000000015000780c */ /* 0x000fe40003f64270 */
[----:B------:R-:W-:Y:S02]  /*18c20*/  FMNMX.FTZ R6, R14, R7, !PT ;  /* 0x000000070e067209 */ /* 0x000fe40007810000 */
[----:B------:R-:W-:Y:S02]  /*18c30*/  FSEL R107, R107, -INF , P3 ;  /* 0xff8000006b6b7808 */ /* 0x000fe40001800000 */
[----:B------:R-:W-:Y:S01]  /*18c40*/  FSEL R37, R110, -INF , P4 ;  /* 0xff8000006e257808 */ /* 0x000fe20002000000 */
[----:B------:R-:W1:Y:S01]  /*18c50*/  SHFL.BFLY PT, R7, R6, 0x2, 0x1f ;  /* 0x0c401f0006077f89 */ /* 0x000e6200000e0000 */
[----:B------:R-:W-:-:S04]  /*18c60*/  ISETP.GT.AND P3, PT, R80, 0x10, PT ;  /* 0x000000105000780c */ /* 0x000fc80003f64270 */
[----:B------:R-:W-:Y:S02]  /*18c70*/  FSEL R49, R114, -INF , P3 ;  /* 0xff80000072317808 */ /* 0x000fe40001800000 */
[----:B------:R-:W-:-:S04]  /*18c80*/  ISETP.GT.AND P3, PT, R80, 0x18, PT ;  /* 0x000000185000780c */ /* 0x000fc80003f64270 */
[----:B------:R-:W-:Y:S02]  /*18c90*/  FSEL R53, R118, -INF , P3 ;  /* 0xff80000076357808 */ /* 0x000fe40001800000 */
[----:B------:R-:W-:-:S04]  /*18ca0*/  ISETP.GT.AND P3, PT, R80, 0x21, PT ;  /* 0x000000215000780c */ /* 0x000fc80003f64270 */
[----:B------:R-:W-:Y:S02]  /*18cb0*/  FSEL R91, R91, -INF , P3 ;  /* 0xff8000005b5b7808 */ /* 0x000fe40001800000 */
[----:B------:R-:W-:-:S04]  /*18cc0*/  ISETP.GT.AND P3, PT, R80, 0x29, PT ;  /* 0x000000295000780c */ /* 0x000fc80003f64270 */
[----:B------:R-:W-:Y:S02]  /*18cd0*/  FSEL R95, R95, -INF , P3 ;  /* 0xff8000005f5f7808 */ /* 0x000fe40001800000 */
[----:B-1----:R-:W-:Y:S02]  /*18ce0*/  FMNMX.FTZ R9, R6, R7, !PT ;  /* 0x0000000706097209 */ /* 0x002fe40007810000 */
[----:B------:R-:W-:-:S03]  /*18cf0*/  ISETP.GT.AND P3, PT, R80, 0x31, PT ;  /* 0x000000315000780c */ /* 0x000fc60003f64270 */
[----:B------:R-:W1:Y:S01]  /*18d00*/  SHFL.BFLY PT, R0, R9, 0x1, 0x1f ;  /* 0x0c201f0009007f89 */ /* 0x000e6200000e0000 */
[----:B------:R-:W-:Y:S02]  /*18d10*/  FSEL R99, R99, -INF , P3 ;  /* 0xff80000063637808 */ /* 0x000fe40001800000 */
[----:B------:R-:W-:-:S04]  /*18d20*/  ISETP.GT.AND P3, PT, R80, 0x39, PT ;  /* 0x000000395000780c */ /* 0x000fc80003f64270 */
[----:B------:R-:W-:Y:S02]  /*18d30*/  FSEL R103, R103, -INF , P3 ;  /* 0xff80000067677808 */ /* 0x000fe40001800000 */
[----:B------:R-:W-:Y:S02]  /*18d40*/  ISETP.GT.AND P3, PT, R80, 0x41, PT ;  /* 0x000000415000780c */ /* 0x000fe40003f64270 */
[----:B-1----:R-:W-:-:S04]  /*18d50*/  FMNMX.FTZ R0, R9, R0, !PT ;  /* 0x0000000009007209 */ /* 0x002fc80007810000 */
[----:B------:R-:W-:Y:S01]  /*18d60*/  FSETP.NEU.FTZ.AND P2, PT, R0, -INF , PT ;  /* 0xff8000000000780b */ /* 0x000fe20003f5d000 */
[----:B------:R-:W-:-:S05]  /*18d70*/  FFMA.FTZ R25, R2, R0, -8 ;  /* 0xc100000002197423 */ /* 0x000fca0000010000 */
[----:B------:R-:W-:Y:S02]  /*18d80*/  FSEL R25, R25, RZ, P2 ;  /* 0x000000ff19197208 */ /* 0x000fe40001000000 */
[----:B------:R-:W-:-:S03]  /*18d90*/  ISETP.GT.AND P2, PT, R80, RZ, PT ;  /* 0x000000ff5000720c */ /* 0x000fc60003f44270 */
[--C-:B------:R-:W-:Y:S01]  /*18da0*/  FFMA.FTZ R9, R2, R76, -R25.reuse ;  /* 0x0000004c02097223 */ /* 0x100fe20000010819 */
[----:B------:R-:W-:Y:S01]  /*18db0*/  FSEL R33, R106, -INF , P2 ;  /* 0xff8000006a217808 */ /* 0x000fe20001000000 */
[--C-:B------:R-:W-:Y:S01]  /*18dc0*/  FFMA.FTZ R78, R2, R78, -R25.reuse ;  /* 0x0000004e024e7223 */ /* 0x100fe20000010819 */
[----:B------:R-:W-:Y:S01]  /*18dd0*/  ISETP.GT.AND P2, PT, R80, 0x9, PT ;  /* 0x000000095000780c */ /* 0x000fe20003f44270 */
[C-C-:B------:R-:W-:Y:S01]  /*18de0*/  FFMA.FTZ R21, R2.reuse, R89, -R25.reuse ;  /* 0x0000005902157223 */ /* 0x140fe20000010819 */
[----:B------:R-:W-:Y:S01]  /*18df0*/  FMNMX.FTZ R12, R33, R107, !PT ;  /* 0x0000006b210c7209 */ /* 0x000fe20007810000 */
[----:B------:R1:W-:Y:S01]  /*18e00*/  MUFU.EX2 R11, R78 ;  /* 0x0000004e000b7308 */ /* 0x0003e20000000800 */
[----:B------:R-:W-:Y:S01]  /*18e10*/  FSEL R111, R111, -INF , P2 ;  /* 0xff8000006f6f7808 */ /* 0x000fe20001000000 */
[C-C-:B------:R-:W-:Y:S01]  /*18e20*/  FFMA.FTZ R93, R2.reuse, R93, -R25.reuse ;  /* 0x0000005d025d7223 */ /* 0x140fe20000010819 */
[----:B------:R-:W-:Y:S01]  /*18e30*/  FMNMX.FTZ R12, R37, R12, !PT ;  /* 0x0000000c250c7209 */ /* 0x000fe20007810000 */
[--C-:B------:R-:W-:Y:S01]  /*18e40*/  FFMA.FTZ R97, R2, R97, -R25.reuse ;  /* 0x0000006102617223 */ /* 0x100fe20000010819 */
[----:B------:R-:W-:Y:S01]  /*18e50*/  ISETP.GT.AND P2, PT, R80, 0x11, PT ;  /* 0x000000115000780c */ /* 0x000fe20003f44270 */
[C-C-:B------:R-:W-:Y:S01]  /*18e60*/  FFMA.FTZ R15, R2.reuse, R117, -R25.reuse ;  /* 0x00000075020f7223 */ /* 0x140fe20000010819 */
[----:B------:R-:W-:Y:S01]  /*18e70*/  FMNMX.FTZ R76, R111, R12, !PT ;  /* 0x0000000c6f4c7209 */ /* 0x000fe20007810000 */
[C-C-:B------:R-:W-:Y:S01]  /*18e80*/  FFMA.FTZ R135, R2.reuse, R28, -R25.reuse ;  /* 0x0000001c02877223 */ /* 0x140fe20000010819 */
        /* <DEDUP_REMOVED lines=9> */
[--C-:B------:R-:W-:Y:S01]  /*18f20*/  FFMA.FTZ R24, R2, R32, -R25.reuse ;  /* 0x0000002002187223 */ /* 0x100fe20000010819 */
[----:B------:R-:W-:Y:S01]  /*18f30*/  ISETP.GT.AND P2, PT, R80, 0x20, PT ;  /* 0x000000205000780c */ /* 0x000fe20003f44270 */
[C-C-:B------:R-:W-:Y:S01]  /*18f40*/  FFMA.FTZ R6, R2.reuse, R108, -R25.reuse ;  /* 0x0000006c02067223 */ /* 0x140fe20000010819 */
[----:B------:R-:W-:Y:S01]  /*18f50*/  FMNMX.FTZ R76, R53, R76, !PT ;  /* 0x0000004c354c7209 */ /* 0x000fe20007810000 */
[--C-:B------:R-:W-:Y:S01]  /*18f60*/  FFMA.FTZ R125, R2, R44, -R25.reuse ;  /* 0x0000002c027d7223 */ /* 0x100fe20000010819 */
[----:B------:R-:W-:Y:S01]  /*18f70*/  FSEL R77, R90, -INF , P2 ;  /* 0xff8000005a4d7808 */ /* 0x000fe20001000000 */
[C-C-:B------:R-:W-:Y:S01]  /*18f80*/  FFMA.FTZ R129, R2.reuse, R40, -R25.reuse ;  /* 0x0000002802817223 */ /* 0x140fe20000010819 */
[----:B------:R-:W-:Y:S01]  /*18f90*/  FMNMX.FTZ R76, R119, R76, !PT ;  /* 0x0000004c774c7209 */ /* 0x000fe20007810000 */
[--C-:B------:R-:W-:Y:S01]  /*18fa0*/  FFMA.FTZ R131, R2, R20, -R25.reuse ;  /* 0x0000001402837223 */ /* 0x100fe20000010819 */
[----:B------:R-:W-:Y:S01]  /*18fb0*/  ISETP.GT.AND P2, PT, R80, 0x28, PT ;  /* 0x000000285000780c */ /* 0x000fe20003f44270 */
[----:B------:R-:W-:Y:S01]  /*18fc0*/  MUFU.EX2 R8, R8 ;  /* 0x0000000800087308 */ /* 0x000fe20000000800 */
[----:B------:R-:W-:Y:S01]  /*18fd0*/  FMNMX.FTZ R76, R77, R76, !PT ;  /* 0x0000004c4d4c7209 */ /* 0x000fe20007810000 */
[--C-:B------:R-:W-:Y:S01]  /*18fe0*/  FFMA.FTZ R4, R2, R112, -R25.reuse ;  /* 0x0000007002047223 */ /* 0x100fe20000010819 */
[----:B------:R-:W-:Y:S01]  /*18ff0*/  FSEL R79, R94, -INF , P2 ;  /* 0xff8000005e4f7808 */ /* 0x000fe20001000000 */
[C-C-:B------:R-:W-:Y:S01]  /*19000*/  FFMA.FTZ R10, R2.reuse, R116, -R25.reuse ;  /* 0x00000074020a7223 */ /* 0x140fe20000010819 */
[----:B-1----:R-:W-:Y:S01]  /*19010*/  FMNMX.FTZ R78, R91, R76, !PT ;  /* 0x0000004c5b4e7209 */ /* 0x002fe20007810000 */
[--C-:B------:R-:W-:Y:S01]  /*19020*/  FFMA.FTZ R88, R2, R88, -R25.reuse ;  /* 0x0000005802587223 */ /* 0x100fe20000010819 */
[----:B------:R-:W-:Y:S01]  /*19030*/  ISETP.GT.AND P2, PT, R80, 0x30, PT ;  /* 0x000000305000780c */ /* 0x000fe20003f44270 */
[----:B------:R1:W-:Y:S01]  /*19040*/  MUFU.EX2 R76, R93 ;  /* 0x0000005d004c7308 */ /* 0x0003e20000000800 */
        /* <DEDUP_REMOVED lines=12> */
[----:B------:R-:W-:Y:S01]  /*19110*/  FMNMX.FTZ R82, R99, R78, !PT ;  /* 0x0000004e63527209 */ /* 0x000fe20007810000 */
[--C-:B------:R-:W-:Y:S01]  /*19120*/  FFMA.FTZ R40, R2, R52, -R25.reuse ;  /* 0x0000003402287223 */ /* 0x100fe20000010819 */
[----:B------:R-:W-:Y:S01]  /*19130*/  ISETP.GT.AND P2, PT, R80, 0x40, PT ;  /* 0x000000405000780c */ /* 0x000fe20003f44270 */
[----:B------:R2:W-:Y:S01]  /*19140*/  MUFU.EX2 R78, R97 ;  /* 0x00000061004e7308 */ /* 0x0005e20000000800 */
[----:B------:R-:W-:Y:S01]  /*19150*/  FMNMX.FTZ R82, R83, R82, !PT ;  /* 0x0000005253527209 */ /* 0x000fe20007810000 */
[--C-:B------:R-:W-:Y:S01]  /*19160*/  FFMA.FTZ R20, R2, R48, -R25.reuse ;  /* 0x0000003002147223 */ /* 0x100fe20000010819 */
[----:B------:R-:W-:Y:S01]  /*19170*/  FSEL R85, R58, -INF , P2 ;  /* 0xff8000003a557808 */ /* 0x000fe20001000000 */
[----:B------:R-:W-:Y:S01]  /*19180*/  FFMA.FTZ R58, R2, R100, -R25 ;  /* 0x00000064023a7223 */ /* 0x000fe20000010819 */
[----:B------:R-:W-:-:S02]  /*19190*/  FMNMX.FTZ R82, R103, R82, !PT ;  /* 0x0000005267527209 */ /* 0x000fc40007810000 */
[----:B------:R-:W-:Y:S01]  /*191a0*/  ISETP.GT.AND P2, PT, R80, 0x48, PT ;  /* 0x000000485000780c */ /* 0x000fe20003f44270 */
[----:B------:R-:W-:Y:S01]  /*191b0*/  MUFU.EX2 R6, R6 ;  /* 0x0000000600067308 */ /* 0x000fe20000000800 */
[----:B------:R-:W-:Y:S01]  /*191c0*/  FSEL R89, R59, -INF , P3 ;  /* 0xff8000003b597808 */ /* 0x000fe20001800000 */
[--C-:B------:R-:W-:Y:S01]  /*191d0*/  FFMA.FTZ R59, R2, R75, -R25.reuse ;  /* 0x0000004b023b7223 */ /* 0x100fe20000010819 */
[----:B------:R-:W-:Y:S02]  /*191e0*/  FMNMX.FTZ R82, R85, R82, !PT ;  /* 0x0000005255527209 */ /* 0x000fe40007810000 */
[----:B------:R-:W-:Y:S02]  /*191f0*/  ISETP.GT.AND P3, PT, R80, 0x49, PT ;  /* 0x000000495000780c */ /* 0x000fe40003f64270 */
[----:B-1----:R-:W-:Y:S01]  /*19200*/  FSEL R93, R62, -INF , P2 ;  /* 0xff8000003e5d7808 */ /* 0x002fe20001000000 */
[----:B------:R-:W-:Y:S01]  /*19210*/  FFMA.FTZ R62, R2, R101, -R25 ;  /* 0x00000065023e7223 */ /* 0x000fe20000010819 */
[----:B------:R-:W-:Y:S01]  /*19220*/  FMNMX.FTZ R82, R89, R82, !PT ;  /* 0x0000005259527209 */ /* 0x000fe20007810000 */
[----:B------:R-:W1:Y:S01]  /*19230*/  MUFU.EX2 R9, R9 ;  /* 0x0000000900097308 */ /* 0x000e620000000800 */
[----:B------:R-:W-:-:S02]  /*19240*/  ISETP.GT.AND P2, PT, R80, 0x50, PT ;  /* 0x000000505000780c */ /* 0x000fc40003f44270 */
[----:B--2---:R-:W-:Y:S02]  /*19250*/  FSEL R97, R63, -INF , P3 ;  /* 0xff8000003f617808 */ /* 0x004fe40001800000 */
[----:B------:R-:W-:Y:S02]  /*19260*/  FMNMX.FTZ R82, R93, R82, !PT ;  /* 0x000000525d527209 */ /* 0x000fe40007810000 */
[----:B------:R-:W-:Y:S01]  /*19270*/  ISETP.GT.AND P3, PT, R80, 0x51, PT ;  /* 0x000000515000780c */ /* 0x000fe20003f64270 */
[----:B------:R2:W-:Y:S01]  /*19280*/  MUFU.EX2 R63, R62 ;  /* 0x0000003e003f7308 */ /* 0x0005e20000000800 */
[----:B------:R-:W-:Y:S02]  /*19290*/  FSEL R101, R66, -INF , P2 ;  /* 0xff80000042657808 */ /* 0x000fe40001000000 */
[----:B------:R-:W-:Y:S02]  /*192a0*/  FMNMX.FTZ R82, R97, R82, !PT ;  /* 0x0000005261527209 */ /* 0x000fe40007810000 */
[----:B------:R-:W-:-:S02]  /*192b0*/  ISETP.GT.AND P2, PT, R80, 0x58, PT ;  /* 0x000000585000780c */ /* 0x000fc40003f44270 */
[----:B------:R-:W-:Y:S01]  /*192c0*/  FSEL R67, R67, -INF , P3 ;  /* 0xff80000043437808 */ /* 0x000fe20001800000 */
[----:B------:R-:W-:Y:S01]  /*192d0*/  MUFU.EX2 R4, R4 ;  /* 0x0000000400047308 */ /* 0x000fe20000000800 */
[----:B------:R-:W-:Y:S01]  /*192e0*/  FMNMX.FTZ R82, R101, R82, !PT ;  /* 0x0000005265527209 */ /* 0x000fe20007810000 */
[----:B--2---:R-:W-:Y:S01]  /*192f0*/  FFMA.FTZ R62, R2, R74, -R25 ;  /* 0x0000004a023e7223 */ /* 0x004fe20000010819 */
[----:B------:R-:W-:Y:S02]  /*19300*/  ISETP.GT.AND P3, PT, R80, 0x59, PT ;  /* 0x000000595000780c */ /* 0x000fe40003f64270 */
[----:B------:R-:W-:Y:S02]  /*19310*/  FSEL R75, R70, -INF , P2 ;  /* 0xff800000464b7808 */ /* 0x000fe40001000000 */
[----:B------:R-:W-:Y:S01]  /*19320*/  FMNMX.FTZ R82, R67, R82, !PT ;  /* 0x0000005243527209 */ /* 0x000fe20007810000 */
[----:B------:R-:W-:Y:S01]  /*19330*/  MUFU.EX2 R10, R10 ;  /* 0x0000000a000a7308 */ /* 0x000fe20000000800 */
[----:B------:R-:W-:-:S02]  /*19340*/  FSEL R71, R71, -INF , P3 ;  /* 0xff80000047477808 */ /* 0x000fc40001800000 */
[C---:B------:R-:W-:Y:S02]  /*19350*/  ISETP.GT.AND P2, PT, R80.reuse, 0x60, PT ;  /* 0x000000605000780c */ /* 0x040fe40003f44270 */
[----:B------:R-:W-:Y:S02]  /*19360*/  FMNMX.FTZ R82, R75, R82, !PT ;  /* 0x000000524b527209 */ /* 0x000fe40007810000 */
[----:B------:R-:W-:Y:S01]  /*19370*/  ISETP.GT.AND P3, PT, R80, 0x61, PT ;  /* 0x000000615000780c */ /* 0x000fe20003f64270 */
[----:B------:R-:W2:Y:S01]  /*19380*/  MUFU.EX2 R15, R15 ;  /* 0x0000000f000f7308 */ /* 0x000ea20000000800 */
[----:B------:R-:W-:Y:S01]  /*19390*/  FSEL R105, R42, -INF , P2 ;  /* 0xff8000002a697808 */ /* 0x000fe20001000000 */
[----:B------:R-:W-:Y:S01]  /*193a0*/  FFMA.FTZ R42, R2, R73, -R25 ;  /* 0x00000049022a7223 */ /* 0x000fe20000010819 */
[----:B------:R-:W-:Y:S02]  /*193b0*/  FMNMX.FTZ R82, R71, R82, !PT ;  /* 0x0000005247527209 */ /* 0x000fe40007810000 */
[----:B------:R-:W-:-:S02]  /*193c0*/  ISETP.GT.AND P2, PT, R80, 0x68, PT ;  /* 0x000000685000780c */ /* 0x000fc40003f44270 */
[----:B------:R-:W-:Y:S01]  /*193d0*/  FSEL R43, R43, -INF , P3 ;  /* 0xff8000002b2b7808 */ /* 0x000fe20001800000 */
[----:B------:R-:W-:Y:S01]  /*193e0*/  MUFU.EX2 R12, R88 ;  /* 0x00000058000c7308 */ /* 0x000fe20000000800 */
[----:B------:R-:W-:Y:S02]  /*193f0*/  FMNMX.FTZ R82, R105, R82, !PT ;  /* 0x0000005269527209 */ /* 0x000fe40007810000 */
[----:B------:R-:W-:Y:S02]  /*19400*/  ISETP.GT.AND P3, PT, R80, 0x69, PT ;  /* 0x000000695000780c */ /* 0x000fe40003f64270 */
[----:B------:R-:W-:Y:S01]  /*19410*/  FSEL R73, R46, -INF , P2 ;  /* 0xff8000002e497808 */ /* 0x000fe20001000000 */
[----:B------:R-:W-:Y:S01]  /*19420*/  FFMA.FTZ R46, R2, R61, -R25 ;  /* 0x0000003d022e7223 */ /* 0x000fe20000010819 */
[----:B------:R-:W-:Y:S01]  /*19430*/  FMNMX.FTZ R82, R43, R82, !PT ;  /* 0x000000522b527209 */ /* 0x000fe20007810000 */
[----:B------:R-:W-:Y:S01]  /*19440*/  MUFU.EX2 R21, R21 ;  /* 0x0000001500157308 */ /* 0x000fe20000000800 */
[----:B------:R-:W-:-:S02]  /*19450*/  ISETP.GT.AND P2, PT, R80, 0x70, PT ;  /* 0x000000705000780c */ /* 0x000fc40003f44270 */
[----:B------:R-:W-:Y:S02]  /*19460*/  FSEL R47, R47, -INF , P3 ;  /* 0xff8000002f2f7808 */ /* 0x000fe40001800000 */
[----:B------:R-:W-:Y:S02]  /*19470*/  FMNMX.FTZ R82, R73, R82, !PT ;  /* 0x0000005249527209 */ /* 0x000fe40007810000 */
[----:B------:R-:W-:Y:S01]  /*19480*/  ISETP.GT.AND P3, PT, R80, 0x71, PT ;  /* 0x000000715000780c */ /* 0x000fe20003f64270 */
[----:B------:R-:W3:Y:S01]  /*19490*/  MUFU.EX2 R29, R29 ;  /* 0x0000001d001d7308 */ /* 0x000ee20000000800 */
        /* <DEDUP_REMOVED lines=15> */
[----:B------:R4:W-:Y:S01]  /*19590*/  MUFU.EX2 R55, R50 ;  /* 0x0000003200377308 */ /* 0x0009e20000000800 */
[----:B------:R-:W-:Y:S01]  /*195a0*/  FSEL R117, R26, -INF , P2 ;  /* 0xff8000001a757808 */ /* 0x000fe20001000000 */
[----:B------:R-:W-:Y:S01]  /*195b0*/  FFMA.FTZ R26, R2, R68, -R25 ;  /* 0x00000044021a7223 */ /* 0x000fe20000010819 */
[----:B------:R-:W-:Y:S02]  /*195c0*/  FMNMX.FTZ R82, R65, R82, !PT ;  /* 0x0000005241527209 */ /* 0x000fe40007810000 */
[----:B------:R-:W-:-:S02]  /*195d0*/  ISETP.GT.AND P2, PT, R80, 0x88, PT ;  /* 0x000000885000780c */ /* 0x000fc40003f44270 */
[----:B------:R-:W-:Y:S01]  /*195e0*/  FSEL R27, R27, -INF , P3 ;  /* 0xff8000001b1b7808 */ /* 0x000fe20001800000 */
[----:B------:R-:W-:Y:S01]  /*195f0*/  MUFU.EX2 R59, R59 ;  /* 0x0000003b003b7308 */ /* 0x000fe20000000800 */
[----:B------:R-:W-:Y:S01]  /*19600*/  FMNMX.FTZ R82, R117, R82, !PT ;  /* 0x0000005275527209 */ /* 0x000fe20007810000 */
[--C-:B----4-:R-:W-:Y:S01]  /*19610*/  FFMA.FTZ R50, R2, R69, -R25.reuse ;  /* 0x0000004502327223 */ /* 0x110fe20000010819 */
[----:B------:R-:W-:Y:S02]  /*19620*/  ISETP.GT.AND P3, PT, R80, 0x89, PT ;  /* 0x000000895000780c */ /* 0x000fe40003f64270 */
[----:B------:R-:W-:Y:S01]  /*19630*/  FSEL R121, R30, -INF , P2 ;  /* 0xff8000001e797808 */ /* 0x000fe20001000000 */
[----:B------:R-:W-:-:S01]  /*19640*/  FFMA.FTZ R30, R2, R57, -R25 ;  /* 0x00000039021e7223 */ /* 0x000fc20000010819 */
        /* <DEDUP_REMOVED lines=19> */
[----:B------:R-:W-:-:S01]  /*19780*/  FFMA.FTZ R25, R2, R14, -R25 ;  /* 0x0000000e02197223 */ /* 0x000fc20000010819 */
[----:B------:R-:W-:Y:S01]  /*19790*/  FSEL R41, R39, -INF , P3 ;  /* 0xff80000027297808 */ /* 0x000fe20001800000 */
[----:B------:R-:W-:Y:S01]  /*197a0*/  IMAD.IADD R14, R202, 0x1, -R191 ;  /* 0x00000001ca0e7824 */ /* 0x000fe200078e0abf */
[----:B------:R-:W-:Y:S01]  /*197b0*/  FMNMX.FTZ R82, R57, R82, !PT ;  /* 0x0000005239527209 */ /* 0x000fe20007810000 */
[----:B------:R4:W-:Y:S01]  /*197c0*/  MUFU.EX2 R39, R50 ;  /* 0x0000003200277308 */ /* 0x0009e20000000800 */
[----:B-1----:R-:W-:Y:S01]  /*197d0*/  F2FP.SATFINITE.E4M3.F32.PACK_AB_MERGE_C R184, R9, R6, RZ ;  /* 0x0000000609b8723e */ /* 0x002fe200048070ff */
[----:B------:R-:W-:Y:S01]  /*197e0*/  IMAD R14, R189, 0x80, R14 ;  /* 0x00000080bd0e7824 */ /* 0x000fe200078e020e */
[----:B------:R-:W-:-:S02]  /*197f0*/  FMNMX.FTZ R82, R41, R82, !PT ;  /* 0x0000005229527209 */ /* 0x000fc40007810000 */
[----:B--2---:R-:W-:Y:S01]  /*19800*/  F2FP.SATFINITE.E4M3.F32.PACK_AB_MERGE_C R186, R15, R10, RZ ;  /* 0x0000000a0fba723e */ /* 0x004fe200048070ff */
[----:B------:R-:W-:Y:S01]  /*19810*/  IMAD.HI R14, R14, 0x66666667, RZ ;  /* 0x666666670e0e7827 */ /* 0x000fe200078e02ff */
[----:B------:R-:W-:Y:S01]  /*19820*/  F2FP.SATFINITE.E4M3.F32.PACK_AB_MERGE_C R184, R7, R8, R184 ;  /* 0x0000000807b8723e */ /* 0x000fe200048070b8 */
[----:B------:R-:W4:Y:S01]  /*19830*/  SHFL.BFLY PT, R13, R82, 0x2, 0x1f ;  /* 0x0c401f00520d7f89 */ /* 0x000f2200000e0000 */
[----:B------:R-:W-:Y:S01]  /*19840*/  MUFU.EX2 R109, R109 ;  /* 0x0000006d006d7308 */ /* 0x000fe20000000800 */
[----:B---3--:R-:W-:Y:S02]  /*19850*/  F2FP.SATFINITE.E4M3.F32.PACK_AB_MERGE_C R180, R76, R29, RZ ;  /* 0x0000001d4cb4723e */ /* 0x008fe400048070ff */
[----:B------:R-:W-:Y:S02]  /*19860*/  F2FP.SATFINITE.E4M3.F32.PACK_AB_MERGE_C R186, R11, R4, R186 ;  /* 0x000000040bba723e */ /* 0x000fe400048070ba */
[----:B------:R-:W-:-:S03]  /*19870*/  F2FP.SATFINITE.E4M3.F32.PACK_AB_MERGE_C R180, R21, R12, R180 ;  /* 0x0000000c15b4723e */ /* 0x000fc600048070b4 */
[----:B------:R-:W-:Y:S08]  /*19880*/  MUFU.EX2 R46, R46 ;  /* 0x0000002e002e7308 */ /* 0x000ff00000000800 */
[----:B------:R-:W-:Y:S01]  /*19890*/  MUFU.EX2 R26, R26 ;  /* 0x0000001a001a7308 */ /* 0x000fe20000000800 */
[----:B----4-:R-:W-:-:S07]  /*198a0*/  FMNMX.FTZ R50, R82, R13, !PT ;  /* 0x0000000d52327209 */ /* 0x010fce0007810000 */
        /* <DEDUP_REMOVED lines=8> */
[----:B------:R-:W-:Y:S03]  /*19930*/  MUFU.EX2 R127, R127 ;  /* 0x0000007f007f7308 */ /* 0x000fe60000000800 */
[----:B------:R-:W-:-:S05]  /*19940*/  FSEL R36, R36, RZ, P2 ;  /* 0x000000ff24247208 */ /* 0x000fca0001000000 */
        /* <DEDUP_REMOVED lines=9> */
[----:B------:R-:W-:Y:S01]  /*199e0*/  SHF.R.U32.HI R85, RZ, 0x1f, R14 ;  /* 0x0000001fff557819 */ /* 0x000fe2000001160e */
[C-C-:B------:R-:W-:Y:S01]  /*199f0*/  FFMA.FTZ R52, R2.reuse, R81, -R36.reuse ;  /* 0x0000005102347223 */ /* 0x140fe20000010824 */
[----:B------:R-:W-:-:S01]  /*19a00*/  FFMA.FTZ R66, R2, R53, -R36 ;  /* 0x0000003502427223 */ /* 0x000fc20000010824 */
[----:B------:R-:W-:Y:S01]  /*19a10*/  FADD.FTZ R81, R8, R7 ;  /* 0x0000000708517221 */ /* 0x000fe20000010000 */
[----:B------:R-:W-:Y:S01]  /*19a20*/  LEA.HI.SX32 R14, R14, R85, 0x1a ;  /* 0x000000550e0e7211 */ /* 0x000fe200078fd2ff */
[C-C-:B------:R-:W-:Y:S01]  /*19a30*/  FFMA.FTZ R119, R2.reuse, R119, -R36.reuse ;  /* 0x0000007702777223 */ /* 0x140fe20000010824 */
[----:B------:R-:W-:-:S01]  /*19a40*/  FFMA.FTZ R49, R2, R77, -R36 ;  /* 0x0000004d02317223 */ /* 0x000fc20000010824 */
[----:B------:R-:W1:Y:S01]  /*19a50*/  MUFU.EX2 R33, R33 ;  /* 0x0000002100217308 */ /* 0x000e620000000800 */
[----:B------:R-:W-:-:S01]  /*19a60*/  FADD.FTZ R60, R6, R81 ;  /* 0x00000051063c7221 */ /* 0x000fc20000010000 */
[C-C-:B------:R-:W-:Y:S01]  /*19a70*/  FFMA.FTZ R71, R2.reuse, R71, -R36.reuse ;  /* 0x0000004702477223 */ /* 0x140fe20000010824 */
[----:B------:R-:W-:-:S01]  /*19a80*/  FFMA.FTZ R50, R2, R91, -R36 ;  /* 0x0000005b02327223 */ /* 0x000fc20000010824 */
[----:B------:R-:W-:Y:S01]  /*19a90*/  FFMA.FTZ R79, R2, R79, -R36 ;  /* 0x0000004f024f7223 */ /* 0x000fe20000010824 */
[----:B------:R-:W-:-:S01]  /*19aa0*/  FADD.FTZ R81, R9, R60 ;  /* 0x0000003c09517221 */ /* 0x000fc20000010000 */
[----:B------:R-:W-:Y:S01]  /*19ab0*/  @!P0 PRMT R60, RZ, 0x654, R3 ;  /* 0x00000654ff3c8816 */ /* 0x000fe20000000003 */
[----:B------:R-:W-:-:S01]  /*19ac0*/  FFMA.FTZ R95, R2, R95, -R36 ;  /* 0x0000005f025f7223 */ /* 0x000fc20000010824 */
[----:B------:R-:W2:Y:S01]  /*19ad0*/  MUFU.EX2 R64, R64 ;  /* 0x0000004000407308 */ /* 0x000ea20000000800 */
[----:B------:R-:W-:-:S01]  /*19ae0*/  FADD.FTZ R82, R4, R81 ;  /* 0x0000005104527221 */ /* 0x000fc20000010000 */
[----:B------:R3:W-:Y:S01]  /*19af0*/  @!P0 SYNCS.ARRIVE.TRANS64.RED.A1T0 RZ, [R60+URZ], RZ ;  /* 0x000000ff3cff89a7 */ /* 0x0007e2000810043f */
[----:B------:R-:W-:-:S01]  /*19b00*/  FFMA.FTZ R53, R2, R99, -R36 ;  /* 0x0000006302357223 */ /* 0x000fc20000010824 */
[C-C-:B------:R-:W-:Y:S01]  /*19b10*/  FFMA.FTZ R83, R2.reuse, R83, -R36.reuse ;  /* 0x0000005302537223 */ /* 0x140fe20000010824 */
[----:B------:R-:W-:-:S01]  /*19b20*/  FFMA.FTZ R103, R2, R103, -R36 ;  /* 0x0000006702677223 */ /* 0x000fc20000010824 */
[C-C-:B------:R-:W-:Y:S01]  /*19b30*/  FFMA.FTZ R77, R2.reuse, R89, -R36.reuse ;  /* 0x00000059024d7223 */ /* 0x140fe20000010824 */
[----:B------:R-:W-:-:S01]  /*19b40*/  FFMA.FTZ R93, R2, R93, -R36 ;  /* 0x0000005d025d7223 */ /* 0x000fc20000010824 */
[----:B------:R-:W4:Y:S01]  /*19b50*/  MUFU.EX2 R107, R107 ;  /* 0x0000006b006b7308 */ /* 0x000f220000000800 */
[----:B-1----:R-:W-:-:S01]  /*19b60*/  FADD.FTZ R85, R32, R33 ;  /* 0x0000002120557221 */ /* 0x002fc20000010000 */
[----:B---3--:R-:W-:Y:S01]  /*19b70*/  FFMA.FTZ R60, R2, R43, -R36 ;  /* 0x0000002b023c7223 */ /* 0x008fe20000010824 */
[----:B------:R-:W-:-:S01]  /*19b80*/  FADD.FTZ R43, R11, R82 ;  /* 0x000000520b2b7221 */ /* 0x000fc20000010000 */
[C-C-:B------:R-:W-:Y:S01]  /*19b90*/  FFMA.FTZ R97, R2.reuse, R97, -R36.reuse ;  /* 0x0000006102617223 */ /* 0x140fe20000010824 */
[----:B------:R-:W-:-:S01]  /*19ba0*/  FFMA.FTZ R56, R2, R101, -R36 ;  /* 0x0000006502387223 */ /* 0x000fc20000010824 */
[C-C-:B------:R-:W-:Y:S01]  /*19bb0*/  FFMA.FTZ R67, R2.reuse, R67, -R36.reuse ;  /* 0x0000004302437223 */ /* 0x140fe20000010824 */
[----:B------:R-:W-:-:S01]  /*19bc0*/  FFMA.FTZ R75, R2, R75, -R36 ;  /* 0x0000004b024b7223 */ /* 0x000fc20000010824 */
[----:B------:R-:W-:Y:S01]  /*19bd0*/  MUFU.EX2 R37, R37 ;  /* 0x0000002500257308 */ /* 0x000fe20000000800 */
[----:B--2---:R-:W-:-:S01]  /*19be0*/  FADD.FTZ R80, R64, R85 ;  /* 0x0000005540507221 */ /* 0x004fc20000010000 */
[C-C-:B------:R-:W-:Y:S01]  /*19bf0*/  FFMA.FTZ R105, R2.reuse, R105, -R36.reuse ;  /* 0x0000006902697223 */ /* 0x140fe20000010824 */
[----:B------:R-:W-:-:S01]  /*19c00*/  FFMA.FTZ R73, R2, R73, -R36 ;  /* 0x0000004902497223 */ /* 0x000fc20000010824 */
[C-C-:B------:R-:W-:Y:S01]  /*19c10*/  FFMA.FTZ R47, R2.reuse, R47, -R36.reuse ;  /* 0x0000002f022f7223 */ /* 0x140fe20000010824 */
[----:B------:R-:W-:-:S01]  /*19c20*/  FFMA.FTZ R113, R2, R113, -R36 ;  /* 0x0000007102717223 */ /* 0x000fc20000010824 */
[C-C-:B------:R-:W-:Y:S01]  /*19c30*/  FFMA.FTZ R51, R2.reuse, R51, -R36.reuse ;  /* 0x0000003302337223 */ /* 0x140fe20000010824 */
[----:B------:R-:W-:-:S01]  /*19c40*/  FFMA.FTZ R61, R2, R61, -R36 ;  /* 0x0000003d023d7223 */ /* 0x000fc20000010824 */
[----:B------:R-:W-:Y:S01]  /*19c50*/  MUFU.EX2 R48, R48 ;  /* 0x0000003000307308 */ /* 0x000fe20000000800 */
[----:B----4-:R-:W-:-:S01]  /*19c60*/  FADD.FTZ R80, R107, R80 ;  /* 0x000000506b507221 */ /* 0x010fc20000010000 */
        /* <DEDUP_REMOVED lines=8> */
[----:B------:R-:W-:Y:S01]  /*19cf0*/  F2FP.SATFINITE.E4M3.F32.PACK_AB_MERGE_C R185, R107, R64, RZ ;  /* 0x000000406bb9723e */ /* 0x000fe200048070ff */
[----:B------:R-:W-:-:S03]  /*19d00*/  IMAD.MOV.U32 R85, RZ, RZ, R87 ;  /* 0x000000ffff557224 */ /* 0x000fc600078e0057 */
[----:B------:R-:W-:Y:S01]  /*19d10*/  F2FP.SATFINITE.E4M3.F32.PACK_AB_MERGE_C R185, R33, R32, R185 ;  /* 0x0000002021b9723e */ /* 0x000fe200048070b9 */
[--C-:B------:R-:W-:Y:S01]  /*19d20*/  IMAD.MOV.U32 R33, RZ, RZ, R87.reuse ;  /* 0x000000ffff217224 */ /* 0x100fe200078e0057 */
[----:B------:R-:W1:Y:S01]  /*19d30*/  MUFU.EX2 R119, R119 ;  /* 0x0000007700777308 */ /* 0x000e620000000800 */
[----:B------:R-:W-:-:S07]  /*19d40*/  IMAD.MOV.U32 R32, RZ, RZ, R87 ;  /* 0x000000ffff207224 */ /* 0x000fce00078e0057 */
[----:B------:R-:W2:Y:S08]  /*19d50*/  MUFU.EX2 R49, R49 ;  /* 0x0000003100317308 */ /* 0x000eb00000000800 */
[----:B------:R3:W-:Y:S01]  /*19d60*/  MUFU.EX2 R74, R71 ;  /* 0x00000047004a7308 */ /* 0x0007e20000000800 */
[----:B-1----:R-:W-:-:S04]  /*19d70*/  F2FP.SATFINITE.E4M3.F32.PACK_AB_MERGE_C R187, R119, R66, RZ ;  /* 0x0000004277bb723e */ /* 0x002fc800048070ff */
[----:B------:R-:W-:-:S03]  /*19d80*/  F2FP.SATFINITE.E4M3.F32.PACK_AB_MERGE_C R187, R48, R37, R187 ;  /* 0x0000002530bb723e */ /* 0x000fc600048070bb */
[----:B------:R-:W1:Y:S01]  /*19d90*/  MUFU.EX2 R50, R50 ;  /* 0x0000003200327308 */ /* 0x000e620000000800 */
[----:B---3--:R-:W-:-:S01]  /*19da0*/  FADD.FTZ R71, R37, R80 ;  /* 0x0000005025477221 */ /* 0x008fc20000010000 */
[----:B------:R-:W-:Y:S01]  /*19db0*/  FADD.FTZ R80, R10, R43 ;  /* 0x0000002b0a507221 */ /* 0x000fe20000010000 */
[----:B------:R-:W-:Y:S02]  /*19dc0*/  IMAD.MOV.U32 R37, RZ, RZ, R87 ;  /* 0x000000ffff257224 */ /* 0x000fe400078e0057 */
[----:B------:R-:W-:Y:S01]  /*19dd0*/  FADD.FTZ R71, R48, R71 ;  /* 0x0000004730477221 */ /* 0x000fe20000010000 */
[----:B------:R-:W-:-:S01]  /*19de0*/  FADD.FTZ R43, R15, R80 ;  /* 0x000000500f2b7221 */ /* 0x000fc20000010000 */
[----:B------:R-:W-:Y:S01]  /*19df0*/  IMAD.MOV.U32 R48, RZ, RZ, R87 ;  /* 0x000000ffff307224 */ /* 0x000fe200078e0057 */
[----:B------:R-:W3:Y:S01]  /*19e00*/  MUFU.EX2 R79, R79 ;  /* 0x0000004f004f7308 */ /* 0x000ee20000000800 */
[----:B------:R-:W-:-:S01]  /*19e10*/  FADD.FTZ R82, R66, R71 ;  /* 0x0000004742527221 */ /* 0x000fc20000010000 */
[----:B------:R-:W-:Y:S01]  /*19e20*/  FADD.FTZ R80, R12, R43 ;  /* 0x0000002b0c507221 */ /* 0x000fe20000010000 */
[----:B------:R-:W-:-:S02]  /*19e30*/  IMAD.MOV.U32 R66, RZ, RZ, R87 ;  /* 0x000000ffff427224 */ /* 0x000fc400078e0057 */
[----:B------:R-:W-:-:S03]  /*19e40*/  FADD.FTZ R82, R119, R82 ;  /* 0x0000005277527221 */ /* 0x000fc60000010000 */
[----:B------:R-:W4:Y:S01]  /*19e50*/  MUFU.EX2 R68, R95 ;  /* 0x0000005f00447308 */ /* 0x000f220000000800 */
[----:B--2---:R-:W-:-:S01]  /*19e60*/  FADD.FTZ R43, R49, R82 ;  /* 0x00000052312b7221 */ /* 0x004fc20000010000 */
[----:B------:R-:W-:-:S03]  /*19e70*/  FADD.FTZ R82, R21, R80 ;  /* 0x0000005015527221 */ /* 0x000fc60000010000 */
[----:B-1----:R-:W-:Y:S01]  /*19e80*/  FADD.FTZ R84, R50, R43 ;  /* 0x0000002b32547221 */ /* 0x002fe20000010000 */
[----:B------:R-:W-:-:S01]  /*19e90*/  FADD.FTZ R71, R29, R82 ;  /* 0x000000521d477221 */ /* 0x000fc20000010000 */
[----:B------:R-:W-:Y:S01]  /*19ea0*/  FFMA.FTZ R43, R2, R27, -R36 ;  /* 0x0000001b022b7223 */ /* 0x000fe20000010824 */
[----:B------:R-:W1:Y:S01]  /*19eb0*/  MUFU.EX2 R52, R52 ;  /* 0x0000003400347308 */ /* 0x000e620000000800 */
[----:B---3--:R-:W-:-:S01]  /*19ec0*/  FADD.FTZ R27, R79, R84 ;  /* 0x000000544f1b7221 */ /* 0x008fc20000010000 */
[----:B------:R-:W-:Y:S01]  /*19ed0*/  FADD.FTZ R82, R76, R71 ;  /* 0x000000474c527221 */ /* 0x000fe20000010000 */
[----:B------:R-:W-:-:S01]  /*19ee0*/  FFMA.FTZ R36, R2, R41, -R36 ;  /* 0x0000002902247223 */ /* 0x000fc20000010824 */
[----:B------:R-:W-:Y:S02]  /*19ef0*/  IMAD.MOV.U32 R76, RZ, RZ, R87 ;  /* 0x000000ffff4c7224 */ /* 0x000fe400078e0057 */
[----:B------:R-:W-:-:S01]  /*19f00*/  FADD.FTZ R81, R45, R82 ;  /* 0x000000522d517221 */ /* 0x000fc20000010000 */
[----:B------:R-:W-:Y:S01]  /*19f10*/  IMAD.MOV.U32 R29, RZ, RZ, R87 ;  /* 0x000000ffff1d7224 */ /* 0x000fe200078e0057 */
[----:B------:R-:W2:Y:S01]  /*19f20*/  MUFU.EX2 R53, R53 ;  /* 0x0000003500357308 */ /* 0x000ea20000000800 */
[----:B----4-:R-:W-:-:S01]  /*19f30*/  FADD.FTZ R71, R68, R27 ;  /* 0x0000001b44477221 */ /* 0x010fc20000010000 */
[----:B------:R-:W-:Y:S01]  /*19f40*/  FADD.FTZ R81, R78, R81 ;  /* 0x000000514e517221 */ /* 0x000fe20000010000 */
[----:B------:R-:W-:Y:S01]  /*19f50*/  F2FP.SATFINITE.E4M3.F32.PACK_AB_MERGE_C R181, R68, R79, RZ ;  /* 0x0000004f44b5723e */ /* 0x000fe200048070ff */
[----:B------:R-:W-:Y:S01]  /*19f60*/  IMAD.MOV.U32 R79, RZ, RZ, R87 ;  /* 0x000000ffff4f7224 */ /* 0x000fe200078e0057 */
[----:B------:R-:W-:Y:S01]  /*19f70*/  MOV R68, R87 ;  /* 0x0000005700447202 */ /* 0x000fe20000000f00 */
[----:B------:R-:W-:Y:S01]  /*19f80*/  FADD.FTZ R86, R58, R81 ;  /* 0x000000513a567221 */ /* 0x000fe20000010000 */
[----:B------:R-:W-:Y:S01]  /*19f90*/  F2FP.SATFINITE.E4M3.F32.PACK_AB_MERGE_C R58, R63, R58, RZ ;  /* 0x0000003a3f3a723e */ /* 0x000fe200048070ff */
[----:B------:R-:W3:Y:S01]  /*19fa0*/  MUFU.EX2 R83, R83 ;  /* 0x0000005300537308 */ /* 0x000ee20000000800 */
[----:B-1----:R-:W-:-:S01]  /*19fb0*/  FADD.FTZ R82, R52, R71 ;  /* 0x0000004734527221 */ /* 0x002fc20000010000 */
[----:B------:R-:W-:Y:S01]  /*19fc0*/  FADD.FTZ R86, R63, R86 ;  /* 0x000000563f567221 */ /* 0x000fe20000010000 */
[----:B------:R-:W-:Y:S01]  /*19fd0*/  F2FP.SATFINITE.E4M3.F32.PACK_AB_MERGE_C R181, R50, R49, R181 ;  /* 0x0000003132b5723e */ /* 0x000fe200048070b5 */
[----:B------:R-:W-:Y:S01]  /*19fe0*/  IMAD.MOV.U32 R81, RZ, RZ, R87 ;  /* 0x000000ffff517224 */ /* 0x000fe200078e0057 */
[----:B------:R-:W-:Y:S01]  /*19ff0*/  F2FP.SATFINITE.E4M3.F32.PACK_AB_MERGE_C R182, R78, R45, R58 ;  /* 0x0000002d4eb6723e */ /* 0x000fe2000480703a */
[----:B------:R-:W-:Y:S01]  /*1a000*/  FADD.FTZ R9, R59, R86 ;  /* 0x000000563b097221 */ /* 0x000fe20000010000 */
[----:B------:R-:W-:Y:S01]  /*1a010*/  MOV R86, R87 ;  /* 0x0000005700567202 */ /* 0x000fe20000000f00 */
[----:B------:R-:W1:Y:S01]  /*1a020*/  MUFU.EX2 R70, R103 ;  /* 0x0000006700467308 */ /* 0x000e620000000800 */
[----:B--2---:R-:W-:-:S01]  /*1a030*/  FADD.FTZ R84, R53, R82 ;  /* 0x0000005235547221 */ /* 0x004fc20000010000 */
[----:B------:R-:W-:Y:S01]  /*1a040*/  FADD.FTZ R9, R62, R9 ;  /* 0x000000093e097221 */ /* 0x000fe20000010000 */
[--C-:B------:R-:W-:Y:S01]  /*1a050*/  IMAD.MOV.U32 R78, RZ, RZ, R87.reuse ;  /* 0x000000ffff4e7224 */ /* 0x100fe200078e0057 */
[----:B------:R-:W-:Y:S01]  /*1a060*/  MOV R50, R87 ;  /* 0x0000005700327202 */ /* 0x000fe20000000f00 */
[----:B------:R-:W-:-:S02]  /*1a070*/  IMAD.MOV.U32 R71, RZ, RZ, R87 ;  /* 0x000000ffff477224 */ /* 0x000fc400078e0057 */
[----:B------:R-:W-:Y:S01]  /*1a080*/  FADD.FTZ R64, R42, R9 ;  /* 0x000000092a407221 */ /* 0x000fe20000010000 */
[----:B------:R-:W-:Y:S01]  /*1a090*/  IMAD.MOV.U32 R63, RZ, RZ, R87 ;  /* 0x000000ffff3f7224 */ /* 0x000fe200078e0057 */
[----:B------:R-:W2:Y:S01]  /*1a0a0*/  MUFU.EX2 R54, R54 ;  /* 0x0000003600367308 */ /* 0x000ea20000000800 */
[----:B---3--:R-:W-:-:S01]  /*1a0b0*/  FADD.FTZ R41, R83, R84 ;  /* 0x0000005453297221 */ /* 0x008fc20000010000 */
[C---:B------:R-:W-:Y:S01]  /*1a0c0*/  FADD.FTZ R15, R109.reuse, R64 ;  /* 0x000000406d0f7221 */ /* 0x040fe20000010000 */
[----:B------:R-:W-:Y:S01]  /*1a0d0*/  F2FP.SATFINITE.E4M3.F32.PACK_AB_MERGE_C R109, R109, R42, RZ ;  /* 0x0000002a6d6d723e */ /* 0x000fe200048070ff */
[--C-:B------:R-:W-:Y:S01]  /*1a0e0*/  IMAD.MOV.U32 R84, RZ, RZ, R87.reuse ;  /* 0x000000ffff547224 */ /* 0x100fe200078e0057 */
[----:B------:R-:W-:Y:S01]  /*1a0f0*/  MOV R45, R87 ;  /* 0x00000057002d7202 */ /* 0x000fe20000000f00 */
[----:B------:R-:W-:Y:S01]  /*1a100*/  IMAD.MOV.U32 R64, RZ, RZ, R87 ;  /* 0x000000ffff407224 */ /* 0x000fe200078e0057 */
[----:B------:R-:W-:Y:S01]  /*1a110*/  F2FP.SATFINITE.E4M3.F32.PACK_AB_MERGE_C R176, R62, R59, R109 ;  /* 0x0000003b3eb0723e */ /* 0x000fe2000480706d */
[----:B------:R-:W3:Y:S01]  /*1a120*/  MUFU.EX2 R77, R77 ;  /* 0x0000004d004d7308 */ /* 0x000ee20000000800 */
[----:B-1----:R-:W-:-:S01]  /*1a130*/  FADD.FTZ R41, R70, R41 ;  /* 0x0000002946297221 */ /* 0x002fc20000010000 */
[----:B------:R-:W-:Y:S01]  /*1a140*/  F2FP.SATFINITE.E4M3.F32.PACK_AB_MERGE_C R70, R70, R83, RZ ;  /* 0x000000534646723e */ /* 0x000fe200048070ff */
[--C-:B------:R-:W-:Y:S01]  /*1a150*/  IMAD.MOV.U32 R83, RZ, RZ, R87.reuse ;  /* 0x000000ffff537224 */ /* 0x100fe200078e0057 */
[----:B------:R-:W-:Y:S01]  /*1a160*/  MOV R62, R87 ;  /* 0x00000057003e7202 */ /* 0x000fe20000000f00 */
[--C-:B------:R-:W-:Y:S01]  /*1a170*/  IMAD.MOV.U32 R59, RZ, RZ, R87.reuse ;  /* 0x000000ffff3b7224 */ /* 0x100fe200078e0057 */
[----:B------:R-:W-:Y:S01]  /*1a180*/  F2FP.SATFINITE.E4M3.F32.PACK_AB_MERGE_C R183, R53, R52, R70 ;  /* 0x0000003435b7723e */ /* 0x000fe20004807046 */
[----:B------:R-:W-:Y:S01]  /*1a190*/  IMAD.MOV.U32 R70, RZ, RZ, R87 ;  /* 0x000000ffff467224 */ /* 0x000fe200078e0057 */
        /* <DEDUP_REMOVED lines=9> */
[----:B------:R-:W3:Y:S01]  /*1a230*/  MUFU.EX2 R56, R56 ;  /* 0x0000003800387308 */ /* 0x000ee20000000800 */
[----:B-1----:R-:W-:-:S01]  /*1a240*/  FADD.FTZ R9, R93, R10 ;  /* 0x0000000a5d097221 */ /* 0x002fc20000010000 */
[----:B------:R-:W-:Y:S01]  /*1a250*/  FADD.FTZ R10, R46, R15 ;  /* 0x0000000f2e0a7221 */ /* 0x000fe20000010000 */
[----:B------:R-:W-:-:S04]  /*1a260*/  F2FP.SATFINITE.E4M3.F32.PACK_AB_MERGE_C R15, R31, R26, RZ ;  /* 0x0000001a1f0f723e */ /* 0x000fc800048070ff */
[----:B------:R-:W-:Y:S01]  /*1a270*/  F2FP.SATFINITE.E4M3.F32.PACK_AB_MERGE_C R178, R55, R46, R15 ;  /* 0x0000002e37b2723e */ /* 0x000fe2000480700f */
        /* <DEDUP_REMOVED lines=8> */
[----:B------:R-:W-:Y:S01]  /*1a300*/  FADD.FTZ R9, R55, R10 ;  /* 0x0000000a37097221 */ /* 0x000fe20000010000 */
[--C-:B------:R-:W-:Y:S02]  /*1a310*/  IMAD.MOV.U32 R72, RZ, RZ, R87.reuse ;  /* 0x000000ffff487224 */ /* 0x100fe400078e0057 */
[----:B------:R-:W-:Y:S02]  /*1a320*/  IMAD.MOV.U32 R55, RZ, RZ, R87 ;  /* 0x000000ffff377224 */ /* 0x000fe400078e0057 */
[----:B------:R-:W-:-:S01]  /*1a330*/  FADD.FTZ R10, R26, R9 ;  /* 0x000000091a0a7221 */ /* 0x000fc20000010000 */
[----:B------:R-:W-:Y:S01]  /*1a340*/  IMAD.MOV.U32 R54, RZ, RZ, R87 ;  /* 0x000000ffff367224 */ /* 0x000fe200078e0057 */
[----:B------:R-:W3:Y:S01]  /*1a350*/  MUFU.EX2 R3, R105 ;  /* 0x0000006900037308 */ /* 0x000ee20000000800 */
[----:B-1----:R-:W-:-:S01]  /*1a360*/  FADD.FTZ R42, R67, R42 ;  /* 0x0000002a432a7221 */ /* 0x002fc20000010000 */
[----:B------:R-:W-:-:S04]  /*1a370*/  FADD.FTZ R31, R31, R10 ;  /* 0x0000000a1f1f7221 */ /* 0x000fc80000010000 */
[----:B------:R-:W-:Y:S01]  /*1a380*/  FADD.FTZ R10, R30, R31 ;  /* 0x0000001f1e0a7221 */ /* 0x000fe20000010000 */
[----:B------:R-:W-:Y:S01]  /*1a390*/  IMAD.MOV.U32 R31, RZ, RZ, R87 ;  /* 0x000000ffff1f7224 */ /* 0x000fe200078e0057 */
[----:B------:R-:W1:Y:S01]  /*1a3a0*/  MUFU.EX2 R60, R60 ;  /* 0x0000003c003c7308 */ /* 0x000e620000000800 */
[----:B--2---:R-:W-:-:S01]  /*1a3b0*/  FADD.FTZ R7, R75, R42 ;  /* 0x0000002a4b077221 */ /* 0x004fc20000010000 */
[----:B------:R-:W-:Y:S01]  /*1a3c0*/  F2FP.SATFINITE.E4M3.F32.PACK_AB_MERGE_C R75, R74, R75, RZ ;  /* 0x0000004b4a4b723e */ /* 0x000fe200048070ff */
[----:B------:R-:W-:-:S01]  /*1a3d0*/  FADD.FTZ R9, R39, R10 ;  /* 0x0000000a27097221 */ /* 0x000fc20000010000 */
[----:B------:R-:W-:Y:S02]  /*1a3e0*/  IMAD.MOV.U32 R42, RZ, RZ, R87 ;  /* 0x000000ffff2a7224 */ /* 0x000fe400078e0057 */
[----:B------:R-:W-:-:S01]  /*1a3f0*/  FADD.FTZ R74, R74, R7 ;  /* 0x000000074a4a7221 */ /* 0x000fc20000010000 */
[----:B------:R-:W-:Y:S01]  /*1a400*/  F2FP.SATFINITE.E4M3.F32.PACK_AB_MERGE_C R179, R67, R56, R75 ;  /* 0x0000003843b3723e */ /* 0x000fe2000480704b */
[----:B------:R-:W-:-:S01]  /*1a410*/  FADD.FTZ R12, R34, R9 ;  /* 0x00000009220c7221 */ /* 0x000fc20000010000 */
[----:B------:R-:W2:Y:S01]  /*1a420*/  MUFU.EX2 R73, R73 ;  /* 0x0000004900497308 */ /* 0x000ea20000000800 */
[----:B---3--:R-:W-:-:S01]  /*1a430*/  FADD.FTZ R7, R3, R74 ;  /* 0x0000004a03077221 */ /* 0x008fc20000010000 */
[C---:B------:R-:W-:Y:S01]  /*1a440*/  F2FP.SATFINITE.E4M3.F32.PACK_AB_MERGE_C R34, R125.reuse, R34, RZ ;  /* 0x000000227d22723e */ /* 0x040fe200048070ff */
[----:B------:R-:W-:-:S01]  /*1a450*/  FADD.FTZ R125, R125, R12 ;  /* 0x0000000c7d7d7221 */ /* 0x000fc20000010000 */
[--C-:B------:R-:W-:Y:S01]  /*1a460*/  IMAD.MOV.U32 R75, RZ, RZ, R87.reuse ;  /* 0x000000ffff4b7224 */ /* 0x100fe200078e0057 */
[----:B------:R-:W-:Y:S01]  /*1a470*/  MOV R74, R87 ;  /* 0x00000057004a7202 */ /* 0x000fe20000000f00 */
[----:B------:R-:W-:Y:S01]  /*1a480*/  IMAD.MOV.U32 R67, RZ, RZ, R87 ;  /* 0x000000ffff437224 */ /* 0x000fe200078e0057 */
[----:B------:R-:W-:Y:S01]  /*1a490*/  F2FP.SATFINITE.E4M3.F32.PACK_AB_MERGE_C R172, R39, R30, R34 ;  /* 0x0000001e27ac723e */ /* 0x000fe20004807022 */
[----:B------:R3:W4:Y:S01]  /*1a4a0*/  MUFU.EX2 R80, R47 ;  /* 0x0000002f00507308 */ /* 0x0007220000000800 */
[----:B-1----:R-:W-:-:S01]  /*1a4b0*/  FADD.FTZ R10, R60, R7 ;  /* 0x000000073c0a7221 */ /* 0x002fc20000010000 */
[-C--:B------:R-:W-:Y:S01]  /*1a4c0*/  MOV R56, R87.reuse ;  /* 0x0000005700387202 */ /* 0x080fe20000000f00 */
[--C-:B------:R-:W-:Y:S01]  /*1a4d0*/  IMAD.MOV.U32 R39, RZ, RZ, R87.reuse ;  /* 0x000000ffff277224 */ /* 0x100fe200078e0057 */
[----:B------:R-:W-:Y:S01]  /*1a4e0*/  MOV R30, R87 ;  /* 0x00000057001e7202 */ /* 0x000fe20000000f00 */
[----:B------:R-:W-:-:S03]  /*1a4f0*/  IMAD.MOV.U32 R34, RZ, RZ, R87 ;  /* 0x000000ffff227224 */ /* 0x000fc600078e0057 */
[----:B------:R-:W1:Y:S01]  /*1a500*/  MUFU.EX2 R27, R113 ;  /* 0x00000071001b7308 */ /* 0x000e620000000800 */
[----:B--2---:R-:W-:-:S01]  /*1a510*/  FADD.FTZ R7, R73, R10 ;  /* 0x0000000a49077221 */ /* 0x004fc20000010000 */
[----:B------:R-:W-:Y:S01]  /*1a520*/  FADD.FTZ R10, R38, R125 ;  /* 0x0000007d260a7221 */ /* 0x000fe20000010000 */
[----:B---3--:R-:W-:-:S03]  /*1a530*/  IMAD.MOV.U32 R47, RZ, RZ, R87 ;  /* 0x000000ffff2f7224 */ /* 0x008fc600078e0057 */
[----:B------:R-:W-:Y:S02]  /*1a540*/  FADD.FTZ R9, R127, R10 ;  /* 0x0000000a7f097221 */ /* 0x000fe40000010000 */
[----:B------:R-:W2:Y:S01]  /*1a550*/  MUFU.EX2 R129, R129 ;  /* 0x0000008100817308 */ /* 0x000ea20000000800 */
[C---:B----4-:R-:W-:Y:S01]  /*1a560*/  F2FP.SATFINITE.E4M3.F32.PACK_AB_MERGE_C R73, R80.reuse, R73, RZ ;  /* 0x000000495049723e */ /* 0x050fe200048070ff */
[----:B------:R-:W-:Y:S01]  /*1a570*/  FADD.FTZ R80, R80, R7 ;  /* 0x0000000750507221 */ /* 0x000fe20000010000 */
[----:B------:R-:W-:-:S02]  /*1a580*/  FADD.FTZ R26, R44, R9 ;  /* 0x000000092c1a7221 */ /* 0x000fc40000010000 */
[----:B------:R-:W-:Y:S01]  /*1a590*/  F2FP.SATFINITE.E4M3.F32.PACK_AB_MERGE_C R173, R60, R3, R73 ;  /* 0x000000033cad723e */ /* 0x000fe20004807049 */
[----:B------:R-:W-:Y:S02]  /*1a5a0*/  IMAD.MOV.U32 R73, RZ, RZ, R87 ;  /* 0x000000ffff497224 */ /* 0x000fe400078e0057 */
[----:B------:R3:W4:Y:S01]  /*1a5b0*/  MUFU.EX2 R82, R51 ;  /* 0x0000003300527308 */ /* 0x0007220000000800 */
[----:B-1----:R-:W-:-:S01]  /*1a5c0*/  FADD.FTZ R7, R27, R80 ;  /* 0x000000501b077221 */ /* 0x002fc20000010000 */
[----:B------:R-:W-:Y:S01]  /*1a5d0*/  MOV R80, R87 ;  /* 0x0000005700507202 */ /* 0x000fe20000000f00 */
[----:B------:R-:W-:-:S05]  /*1a5e0*/  IMAD.MOV.U32 R60, RZ, RZ, R87 ;  /* 0x000000ffff3c7224 */ /* 0x000fca00078e0057 */
[----:B------:R-:W1:Y:S01]  /*1a5f0*/  MUFU.EX2 R61, R61 ;  /* 0x0000003d003d7308 */ /* 0x000e620000000800 */
[C---:B--2---:R-:W-:Y:S01]  /*1a600*/  F2FP.SATFINITE.E4M3.F32.PACK_AB_MERGE_C R44, R129.reuse, R44, RZ ;  /* 0x0000002c812c723e */ /* 0x044fe200048070ff */
[----:B------:R-:W-:Y:S01]  /*1a610*/  FADD.FTZ R129, R129, R26 ;  /* 0x0000001a81817221 */ /* 0x000fe20000010000 */
[--C-:B---3--:R-:W-:Y:S02]  /*1a620*/  IMAD.MOV.U32 R51, RZ, RZ, R87.reuse ;  /* 0x000000ffff337224 */ /* 0x108fe400078e0057 */
[----:B------:R-:W-:Y:S01]  /*1a630*/  F2FP.SATFINITE.E4M3.F32.PACK_AB_MERGE_C R174, R127, R38, R44 ;  /* 0x000000267fae723e */ /* 0x000fe2000480702c */
[----:B------:R-:W-:Y:S02]  /*1a640*/  IMAD.MOV.U32 R44, RZ, RZ, R87 ;  /* 0x000000ffff2c7224 */ /* 0x000fe400078e0057 */
[----:B------:R-:W2:Y:S01]  /*1a650*/  MUFU.EX2 R40, R40 ;  /* 0x0000002800287308 */ /* 0x000ea20000000800 */
[----:B----4-:R-:W-:-:S01]  /*1a660*/  FADD.FTZ R12, R82, R7 ;  /* 0x00000007520c7221 */ /* 0x010fc20000010000 */
[----:B------:R-:W-:-:S02]  /*1a670*/  IMAD.MOV.U32 R38, RZ, RZ, R87 ;  /* 0x000000ffff267224 */ /* 0x000fc400078e0057 */
[----:B------:R-:W-:-:S04]  /*1a680*/  IMAD.MOV.U32 R26, RZ, RZ, R87 ;  /* 0x000000ffff1a7224 */ /* 0x000fc800078e0057 */
[----:B------:R3:W4:Y:S01]  /*1a690*/  MUFU.EX2 R6, R65 ;  /* 0x0000004100067308 */ /* 0x0007220000000800 */
[----:B-1----:R-:W-:-:S07]  /*1a6a0*/  FADD.FTZ R7, R61, R12 ;  /* 0x0000000c3d077221 */ /* 0x002fce0000010000 */
[----:B------:R-:W1:Y:S01]  /*1a6b0*/  MUFU.EX2 R131, R131 ;  /* 0x0000008300837308 */ /* 0x000e620000000800 */
[----:B--2---:R-:W-:-:S01]  /*1a6c0*/  FADD.FTZ R12, R40, R129 ;  /* 0x00000081280c7221 */ /* 0x004fc20000010000 */
[----:B---3--:R-:W-:-:S06]  /*1a6d0*/  IMAD.MOV.U32 R65, RZ, RZ, R87 ;  /* 0x000000ffff417224 */ /* 0x008fcc00078e0057 */
[----:B------:R-:W2:Y:S01]  /*1a6e0*/  MUFU.EX2 R117, R117 ;  /* 0x0000007500757308 */ /* 0x000ea20000000800 */
[C---:B----4-:R-:W-:Y:S01]  /*1a6f0*/  F2FP.SATFINITE.E4M3.F32.PACK_AB_MERGE_C R61, R6.reuse, R61, RZ ;  /* 0x0000003d063d723e */ /* 0x050fe200048070ff */
[----:B------:R-:W-:-:S03]  /*1a700*/  FADD.FTZ R6, R6, R7 ;  /* 0x0000000706067221 */ /* 0x000fc60000010000 */
[----:B------:R-:W-:Y:S01]  /*1a710*/  F2FP.SATFINITE.E4M3.F32.PACK_AB_MERGE_C R175, R82, R27, R61 ;  /* 0x0000001b52af723e */ /* 0x000fe2000480703d */
[----:B------:R-:W-:Y:S02]  /*1a720*/  IMAD.MOV.U32 R82, RZ, RZ, R87 ;  /* 0x000000ffff527224 */ /* 0x000fe400078e0057 */
[----:B------:R-:W3:Y:S01]  /*1a730*/  MUFU.EX2 R20, R20 ;  /* 0x0000001400147308 */ /* 0x000ee20000000800 */
[----:B-1----:R-:W-:-:S01]  /*1a740*/  FADD.FTZ R9, R131, R12 ;  /* 0x0000000c83097221 */ /* 0x002fc20000010000 */
[--C-:B------:R-:W-:Y:S02]  /*1a750*/  IMAD.MOV.U32 R61, RZ, RZ, R87.reuse ;  /* 0x000000ffff3d7224 */ /* 0x100fe400078e0057 */
[----:B------:R-:W-:-:S04]  /*1a760*/  IMAD.MOV.U32 R27, RZ, RZ, R87 ;  /* 0x000000ffff1b7224 */ /* 0x000fc800078e0057 */
[----:B------:R-:W1:Y:S01]  /*1a770*/  MUFU.EX2 R133, R133 ;  /* 0x0000008500857308 */ /* 0x000e620000000800 */
[----:B--2---:R-:W-:-:S07]  /*1a780*/  FADD.FTZ R7, R117, R6 ;  /* 0x0000000675077221 */ /* 0x004fce0000010000 */
[----:B------:R2:W4:Y:S01]  /*1a790*/  MUFU.EX2 R8, R43 ;  /* 0x0000002b00087308 */ /* 0x0005220000000800 */
[----:B---3--:R-:W-:-:S01]  /*1a7a0*/  FADD.FTZ R12, R20, R9 ;  /* 0x00000009140c7221 */ /* 0x008fc20000010000 */
[----:B------:R-:W-:-:S06]  /*1a7b0*/  VIADD R9, R157, 0xfffffffe ;  /* 0xfffffffe9d097836 */ /* 0x000fcc0000000000 */
[----:B------:R-:W3:Y:S01]  /*1a7c0*/  MUFU.EX2 R121, R121 ;  /* 0x0000007900797308 */ /* 0x000ee20000000800 */
[C---:B-1----:R-:W-:Y:S01]  /*1a7d0*/  F2FP.SATFINITE.E4M3.F32.PACK_AB_MERGE_C R20, R133.reuse, R20, RZ ;  /* 0x000000148514723e */ /* 0x042fe200048070ff */
[----:B------:R-:W-:Y:S01]  /*1a7e0*/  FADD.FTZ R133, R133, R12 ;  /* 0x0000000c85857221 */ /* 0x000fe20000010000 */
[----:B--2---:R-:W-:Y:S02]  /*1a7f0*/  IMAD.MOV.U32 R43, RZ, RZ, R87 ;  /* 0x000000ffff2b7224 */ /* 0x004fe400078e0057 */
[----:B------:R-:W-:Y:S02]  /*1a800*/  F2FP.SATFINITE.E4M3.F32.PACK_AB_MERGE_C R168, R131, R40, R20 ;  /* 0x0000002883a8723e */ /* 0x000fe40004807014 */
[----:B------:R-:W-:Y:S01]  /*1a810*/  MOV R40, R87 ;  /* 0x0000005700287202 */ /* 0x000fe20000000f00 */
[----:B------:R-:W1:Y:S01]  /*1a820*/  MUFU.EX2 R24, R24 ;  /* 0x0000001800187308 */ /* 0x000e620000000800 */
[----:B----4-:R-:W-:-:S07]  /*1a830*/  FADD.FTZ R6, R8, R7 ;  /* 0x0000000708067221 */ /* 0x010fce0000010000 */
[----:B------:R-:W2:Y:S01]  /*1a840*/  MUFU.EX2 R135, R135 ;  /* 0x0000008700877308 */ /* 0x000ea20000000800 */
[----:B---3--:R-:W-:-:S07]  /*1a850*/  FADD.FTZ R3, R121, R6 ;  /* 0x0000000679037221 */ /* 0x008fce0000010000 */
[----:B------:R-:W-:Y:S01]  /*1a860*/  MUFU.EX2 R28, R28 ;  /* 0x0000001c001c7308 */ /* 0x000fe20000000800 */
[----:B-1----:R-:W-:-:S07]  /*1a870*/  FADD.FTZ R6, R24, R133 ;  /* 0x0000008518067221 */ /* 0x002fce0000010000 */
[----:B------:R-:W1:Y:S01]  /*1a880*/  MUFU.EX2 R25, R25 ;  /* 0x0000001900197308 */ /* 0x000e620000000800 */
[----:B--2---:R-:W-:-:S07]  /*1a890*/  FADD.FTZ R7, R135, R6 ;  /* 0x0000000687077221 */ /* 0x004fce0000010000 */
[----:B------:R2:W3:Y:S08]  /*1a8a0*/  MUFU.EX2 R4, R69 ;  /* 0x0000004500047308 */ /* 0x0004f00000000800 */
[----:B------:R-:W4:Y:S01]  /*1a8b0*/  MUFU.EX2 R123, R123 ;  /* 0x0000007b007b7308 */ /* 0x000f220000000800 */
[----:B-1----:R-:W-:Y:S01]  /*1a8c0*/  F2FP.SATFINITE.E4M3.F32.PACK_AB_MERGE_C R6, R25, R28, RZ ;  /* 0x0000001c1906723e */ /* 0x002fe200048070ff */
[----:B------:R-:W-:Y:S01]  /*1a8d0*/  FADD.FTZ R28, R28, R7 ;  /* 0x000000071c1c7221 */ /* 0x000fe20000010000 */
[----:B--2---:R-:W-:-:S02]  /*1a8e0*/  IMAD.MOV.U32 R69, RZ, RZ, R87 ;  /* 0x000000ffff457224 */ /* 0x004fc400078e0057 */
[----:B------:R-:W-:Y:S01]  /*1a8f0*/  F2FP.SATFINITE.E4M3.F32.PACK_AB_MERGE_C R170, R135, R24, R6 ;  /* 0x0000001887aa723e */ /* 0x000fe20004807006 */
[----:B------:R-:W-:Y:S01]  /*1a900*/  IMAD.MOV.U32 R24, RZ, RZ, R87 ;  /* 0x000000ffff187224 */ /* 0x000fe200078e0057 */
[----:B------:R-:W-:Y:S01]  /*1a910*/  VIMNMX R6, RZ, R14, !PT ;  /* 0x0000000eff067248 */ /* 0x000fe20007fe0100 */
[----:B------:R1:W2:Y:S01]  /*1a920*/  MUFU.EX2 R10, R35 ;  /* 0x00000023000a7308 */ /* 0x0002a20000000800 */
[C---:B---3--:R-:W-:Y:S01]  /*1a930*/  F2FP.SATFINITE.E4M3.F32.PACK_AB_MERGE_C R121, R4.reuse, R121, RZ ;  /* 0x000000790479723e */ /* 0x048fe200048070ff */
[----:B------:R-:W-:Y:S01]  /*1a940*/  FADD.FTZ R4, R4, R3 ;  /* 0x0000000304047221 */ /* 0x000fe20000010000 */
[----:B------:R-:W-:Y:S02]  /*1a950*/  ISETP.GE.AND P0, PT, R9, R6, PT ;  /* 0x000000060900720c */ /* 0x000fe40003f06270 */
[----:B------:R-:W-:-:S03]  /*1a960*/  F2FP.SATFINITE.E4M3.F32.PACK_AB_MERGE_C R169, R8, R117, R121 ;  /* 0x0000007508a9723e */ /* 0x000fc60004807079 */
[----:B------:R-:W3:Y:S01]  /*1a970*/  MUFU.EX2 R57, R57 ;  /* 0x0000003900397308 */ /* 0x000ee20000000800 */
[----:B----4-:R-:W-:-:S01]  /*1a980*/  FADD.FTZ R3, R123, R4 ;  /* 0x000000047b037221 */ /* 0x010fc20000010000 */
[----:B-1----:R-:W-:-:S06]  /*1a990*/  MOV R35, R87 ;  /* 0x0000005700237202 */ /* 0x002fcc0000000f00 */
[----:B------:R-:W1:Y:S01]  /*1a9a0*/  MUFU.EX2 R36, R36 ;  /* 0x0000002400247308 */ /* 0x000e620000000800 */
[----:B--2---:R-:W-:-:S04]  /*1a9b0*/  FADD.FTZ R4, R10, R3 ;  /* 0x000000030a047221 */ /* 0x004fc80000010000 */
[----:B---3--:R-:W-:Y:S01]  /*1a9c0*/  FADD.FTZ R3, R57, R4 ;  /* 0x0000000439037221 */ /* 0x008fe20000010000 */
[----:B------:R-:W-:-:S01]  /*1a9d0*/  FADD.FTZ R4, R25, R28 ;  /* 0x0000001c19047221 */ /* 0x000fc20000010000 */
[----:B------:R-:W-:Y:S01]  /*1a9e0*/  IMAD.MOV.U32 R28, RZ, RZ, R87 ;  /* 0x000000ffff1c7224 */ /* 0x000fe200078e0057 */
[----:B------:R-:W-:Y:S02]  /*1a9f0*/  MOV R25, R87 ;  /* 0x0000005700197202 */ /* 0x000fe40000000f00 */
[C---:B-1----:R-:W-:Y:S01]  /*1aa00*/  F2FP.SATFINITE.E4M3.F32.PACK_AB_MERGE_C R8, R36.reuse, R57, RZ ;  /* 0x000000392408723e */ /* 0x042fe200048070ff */
[----:B------:R-:W-:-:S01]  /*1aa10*/  FADD.FTZ R3, R36, R3 ;  /* 0x0000000324037221 */ /* 0x000fc20000010000 */
[--C-:B------:R-:W-:Y:S02]  /*1aa20*/  IMAD.MOV.U32 R57, RZ, RZ, R87.reuse ;  /* 0x000000ffff397224 */ /* 0x100fe400078e0057 */
[----:B------:R-:W-:Y:S01]  /*1aa30*/  F2FP.SATFINITE.E4M3.F32.PACK_AB_MERGE_C R171, R10, R123, R8 ;  /* 0x0000007b0aab723e */ /* 0x000fe20004807008 */
[----:B------:R-:W-:Y:S01]  /*1aa40*/  IMAD.MOV.U32 R36, RZ, RZ, R87 ;  /* 0x000000ffff247224 */ /* 0x000fe200078e0057 */
[----:B------:R-:W-:Y:S06]  /*1aa50*/  @!P0 BRA `(.L_x_2360) ;  /* 0x0000003c00cc8947 */ /* 0x000fec0003800000 */
[----:B------:R-:W-:Y:S01]  /*1aa60*/  IMAD.MOV.U32 R7, RZ, RZ, R13 ;  /* 0x000000ffff077224 */ /* 0x000fe200078e000d */
[----:B------:R-:W-:Y:S01]  /*1aa70*/  MOV R11, R145 ;  /* 0x00000091000b7202 */ /* 0x000fe20000000f00 */
[----:B------:R-:W-:Y:S01]  /*1aa80*/  IMAD.MOV.U32 R8, RZ, RZ, R0 ;  /* 0x000000ffff087224 */ /* 0x000fe200078e0000 */
[----:B------:R-:W-:Y:S01]  /*1aa90*/  CS2R R86, SRZ ;  /* 0x0000000000567805 */ /* 0x000fe2000001ff00 */
[----:B------:R-:W-:Y:S01]  /*1aaa0*/  IMAD.MOV.U32 R10, RZ, RZ, R192 ;  /* 0x000000ffff0a7224 */ /* 0x000fe200078e00c0 */
        /* <DEDUP_REMOVED lines=31> */
.L_x_2371:
        /* <DEDUP_REMOVED lines=8> */
.L_x_2362:
[----:B------:R-:W-:-:S05]  /*1ad20*/  VIADD R0, R11, 0x1 ;  /* 0x000000010b007836 */ /* 0x000fca0000000000 */
[----:B------:R-:W-:-:S04]  /*1ad30*/  ISETP.NE.AND P2, PT, R0, 0x2, PT ;  /* 0x000000020000780c */ /* 0x000fc80003f45270 */
[----:B------:R-:W-:Y:S02]  /*1ad40*/  SEL R13, R0, RZ, P2 ;  /* 0x000000ff000d7207 */ /* 0x000fe40001000000 */
[----:B------:R-:W-:-:S03]  /*1ad50*/  SHF.L.U32 R0, R192, 0x1f, RZ ;  /* 0x0000001fc0007819 */ /* 0x000fc600000006ff */
[----:B------:R-:W-:-:S04]  /*1ad60*/  IMAD R13, R13, 0x8, R16 ;  /* 0x000000080d0d7824 */ /* 0x000fc800078e0210 */
[----:B------:R1:W2:Y:S01]  /*1ad70*/  SYNCS.PHASECHK.TRANS64.TRYWAIT P2, [R13+URZ+0x29830], R0 ;  /* 0x029830000d0075a7 */ /* 0x0002a2000804017f */
[----:B------:R-:W-:Y:S05]  /*1ad80*/  @!P1 BRA `(.L_x_2363) ;  /* 0x0000000000049947 */ /* 0x000fea0003800000 */
[----:B------:R-:W-:Y:S01]  /*1ad90*/  BPT.TRAP 0x1 ;  /* 0x000000040000795c */ /* 0x000fe20000300000 */
.L_x_2363:
[----:B------:R-:W-:Y:S04]  /*1ada0*/  BSSY B0, `(.L_x_2361) ;  /* 0x0000004000007945 */ /* 0x000fe80003800000 */
[----:B--2---:R-:W-:Y:S05]  /*1adb0*/  @P2 BRA `(.L_x_2364) ;  /* 0x0000000000082947 */ /* 0x004fea0003800000 */
[----:B------:R-:W2:Y:S02]  /*1adc0*/  SYNCS.PHASECHK.TRANS64.TRYWAIT P2, [R13+URZ+0x29830], R0 ;  /* 0x029830000d0075a7 */ /* 0x000ea4000804017f */
[----:B--2---:R-:W-:Y:S05]  /*1add0*/  @!P2 BRA `(.L_x_2365) ;  /* 0x0000010c00cca947 */ /* 0x004fea0003800000 */
.L_x_2364:
[----:B------:R-:W-:Y:S05]  /*1ade0*/  BSYNC B0 ;  /* 0x0000000000007941 */ /* 0x000fea0003800000 */
.L_x_2361:
[----:B-12---:R-:W1:Y:S01]  /*1adf0*/  S2R R0, SR_TID.X ;  /* 0x0000000000007919 */ /* 0x006e620000002100 */
        /* <DEDUP_REMOVED lines=9> */
[----:B------:R-:W-:Y:S01]  /*1ae90*/  UMOV UR32, UR24 ;  /* 0x0000001800207c82 */ /* 0x000fe20008000000 */
[C---:B------:R-:W-:Y:S01]  /*1aea0*/  R2UR UR31, R21.reuse ;  /* 0x00000000151f72ca */ /* 0x040fe200000e0000 */
[----:B------:R-:W-:Y:S01]  /*1aeb0*/  IMAD R14, R12, 0x780, R5 ;  /* 0x000007800c0e7824 */ /* 0x000fe200078e0205 */
[----:B------:R-:W-:Y:S01]  /*1aec0*/  MOV R89, 0x80000020 ;  /* 0x8000002000597802 */ /* 0x000fe20000000f00 */
        /* <DEDUP_REMOVED lines=8> */
[----:B------:R-:W-:Y:S01]  /*1af50*/  VIADD R20, R14, 0x180 ;  /* 0x000001800e147836 */ /* 0x000fe20000000000 */
[----:B------:R-:W-:Y:S01]  /*1af60*/  R2UR UR34, R88 ;  /* 0x00000000582272ca */ /* 0x000fe200000e0000 */
[----:B------:R-:W-:Y:S01]  /*1af70*/  VIADD R88, R14, 0x200 ;  /* 0x000002000e587836 */ /* 0x000fe20000000000 */
[C---:B------:R-:W-:Y:S01]  /*1af80*/  R2UR UR35, R89.reuse ;  /* 0x00000000592372ca */ /* 0x040fe200000e0000 */
[----:B------:R-:W-:Y:S01]  /*1af90*/  UMOV UR48, UR24 ;  /* 0x0000001800307c82 */ /* 0x000fe20008000000 */
[----:B------:R-:W-:Y:S01]  /*1afa0*/  R2UR UR46, R20 ;  /* 0x00000000142e72ca */ /* 0x000fe200000e0000 */
[----:B------:R-:W-:Y:S01]  /*1afb0*/  UMOV UR49, UR25 ;  /* 0x0000001900317c82 */ /* 0x000fe20008000000 */
[----:B-1----:R-:W-:Y:S01]  /*1afc0*/  SHF.R.U32.HI R0, RZ, 0x7, R0 ;  /* 0x00000007ff007819 */ /* 0x002fe20000011600 */
[----:B------:R-:W-:Y:S01]  /*1afd0*/  VIADD R20, R14, 0x2 ;  /* 0x000000020e147836 */ /* 0x000fe20000000000 */
[----:B------:R-:W-:Y:S01]  /*1afe0*/  R2UR UR50, R88 ;  /* 0x00000000583272ca */ /* 0x000fe200000e0000 */
[----:B------:R-:W-:Y:S01]  /*1aff0*/  IMAD.MOV.U32 R21, RZ, RZ, -0x7fffffe0 ;  /* 0x80000020ff157424 */ /* 0x000fe200078e00ff */
[----:B------:R-:W-:Y:S01]  /*1b000*/  R2UR UR51, R89 ;  /* 0x00000000593372ca */ /* 0x000fe200000e0000 */
[----:B------:R-:W-:Y:S01]  /*1b010*/  VIADD R0, R0, 0x8 ;  /* 0x0000000800007836 */ /* 0x000fe20000000000 */
[----:B------:R-:W-:Y:S01]  /*1b020*/  R2UR UR6, R20 ;  /* 0x00000000140672ca */ /* 0x000fe200000e0000 */
[----:B------:R-:W-:Y:S01]  /*1b030*/  VIADD R20, R14, 0x82 ;  /* 0x000000820e147836 */ /* 0x000fe20000000000 */
[----:B------:R-:W-:Y:S01]  /*1b040*/  R2UR UR7, R21 ;  /* 0x00000000150772ca */ /* 0x000fe200000e0000 */
[----:B------:R-:W-:Y:S01]  /*1b050*/  IMAD.MOV.U32 R15, RZ, RZ, -0x7fffffe0 ;  /* 0x80000020ff0f7424 */ /* 0x000fe200078e00ff */
[----:B------:R1:W-:Y:S01]  /*1b060*/  BAR.SYNC.DEFER_BLOCKING R0, 0x100 ;  /* 0x000400000000751d */ /* 0x0003e20000010000 */
[----:B------:R-:W-:-:S05]  /*1b070*/  MOV R21, 0x80000020 ;  /* 0x8000002000157802 */ /* 0x000fca0000000f00 */
        /* <DEDUP_REMOVED lines=190> */
[C---:B------:R-:W-:Y:S01]  /*1bc60*/  VIADD R20, R14.reuse, 0x682 ;  /* 0x000006820e147836 */ /* 0x040fe20000000000 */
[----:B------:R-:W-:Y:S01]  /*1bc70*/  IADD3 R14, R14, 0x702, RZ ;  /* 0x000007020e0e7810 */ /* 0x000fe20007ffe0ff */
        /* <DEDUP_REMOVED lines=31> */
[----:B-1----:R-:W-:Y:S05]  /*1be70*/  @P0 BRA `(.L_x_2366) ;  /* 0x0000000000280947 */ /* 0x002fea0003800000 */
[----:B------:R-:W-:Y:S05]  /*1be80*/  @!P1 BRA `(.L_x_2367) ;  /* 0x0000000000049947 */ /* 0x000fea0003800000 */
[----:B------:R-:W-:Y:S01]  /*1be90*/  BPT.TRAP 0x1 ;  /* 0x000000040000795c */ /* 0x000fe20000300000 */
.L_x_2367:
[----:B------:R-:W-:Y:S01]  /*1bea0*/  SHF.L.U32 R0, R10, 0x1f, RZ ;  /* 0x0000001f0a007819 */ /* 0x000fe200000006ff */
[----:B------:R-:W-:-:S04]  /*1beb0*/  IMAD R13, R11, 0x8, R16 ;  /* 0x000000080b0d7824 */ /* 0x000fc800078e0210 */
[----:B------:R1:W2:Y:S01]  /*1bec0*/  SYNCS.PHASECHK.TRANS64.TRYWAIT P0, [R13+URZ+0x29850], R0 ;  /* 0x029850000d0075a7 */ /* 0x0002a2000800017f */
[----:B------:R-:W-:Y:S05]  /*1bed0*/  @!P1 BRA `(.L_x_2368) ;  /* 0x0000000000049947 */ /* 0x000fea0003800000 */
[----:B------:R-:W-:Y:S01]  /*1bee0*/  BPT.TRAP 0x1 ;  /* 0x000000040000795c */ /* 0x000fe20000300000 */
.L_x_2368:
[----:B--2---:R-:W-:Y:S05]  /*1bef0*/  @P0 BRA `(.L_x_2366) ;  /* 0x0000000000080947 */ /* 0x004fea0003800000 */
[----:B------:R-:W2:Y:S02]  /*1bf00*/  SYNCS.PHASECHK.TRANS64.TRYWAIT P0, [R13+URZ+0x29850], R0 ;  /* 0x029850000d0075a7 */ /* 0x000ea4000800017f */
[----:B--2---:R-:W-:Y:S05]  /*1bf10*/  @!P0 BRA `(.L_x_2369) ;  /* 0x000000fc00908947 */ /* 0x004fea0003800000 */
.L_x_2366:
[----:B-12---:R-:W-:Y:S01]  /*1bf20*/  VIADD R0, R16, 0x400 ;  /* 0x0000040010007836 */ /* 0x006fe20000000000 */
[----:B------:R-:W-:Y:S05]  /*1bf30*/  WARPSYNC.ALL ;  /* 0x0000000000007948 */ /* 0x000fea0003800000 */
[----:B------:R-:W-:Y:S01]  /*1bf40*/  SHF.R.U32.HI R0, RZ, 0x4, R0 ;  /* 0x00000004ff007819 */ /* 0x000fe20000011600 */
[----:B------:R-:W-:Y:S01]  /*1bf50*/  IMAD.MOV.U32 R15, RZ, RZ, -0x3ffffff0 ;  /* 0xc0000010ff0f7424 */ /* 0x000fe200078e00ff */
[----:B------:R-:W-:-:S06]  /*1bf60*/  WARPGROUP.ARRIVE ;  /* 0x00000000000079c5 */ /* 0x000fcc0000000000 */
[----:B------:R-:W1:Y:S01]  /*1bf70*/  S2R R228, SR_TID.X ;  /* 0x0000000000e47919 */ /* 0x000e620000002100 */
[----:B------:R-:W-:Y:S02]  /*1bf80*/  LOP3.LUT R0, R0, 0x3fff, RZ, 0xc0, !PT ;  /* 0x00003fff00007812 */ /* 0x000fe400078ec0ff */
[----:B------:R-:W-:Y:S02]  /*1bf90*/  R2UR UR7, R15 ;  /* 0x000000000f0772ca */ /* 0x000fe400000e0000 */
[----:B------:R-:W-:-:S05]  /*1bfa0*/  LOP3.LUT R0, R0, 0x10000, RZ, 0xfc, !PT ;  /* 0x0001000000007812 */ /* 0x000fca00078efcff */
[----:B------:R-:W-:Y:S01]  /*1bfb0*/  IMAD R14, R11, 0x500, R0 ;  /* 0x000005000b0e7824 */ /* 0x000fe200078e0200 */
[----:B------:R-:W-:-:S03]  /*1bfc0*/  SHF.L.U32 R0, R189, 0x7, RZ ;  /* 0x00000007bd007819 */ /* 0x000fc600000006ff */
[C---:B------:R-:W-:Y:S01]  /*1bfd0*/  VIADD R20, R14.reuse, 0x100 ;  /* 0x000001000e147836 */ /* 0x040fe20000000000 */
[----:B------:R-:W-:Y:S01]  /*1bfe0*/  R2UR UR6, R14 ;  /* 0x000000000e0672ca */ /* 0x000fe200000e0000 */
[----:B------:R-:W-:-:S05]  /*1bff0*/  IMAD R13, R9, -0xa0, R0 ;  /* 0xffffff60090d7824 */ /* 0x000fca00078e0200 */
[----:B------:R-:W-:-:S05]  /*1c000*/  IADD3 R0, R13, 0x1, R202 ;  /* 0x000000010d007810 */ /* 0x000fca0007ffe0ca */
[----:B------:R-:W-:Y:S02]  /*1c010*/  IMAD.IADD R0, R0, 0x1, -R191 ;  /* 0x0000000100007824 */ /* 0x000fe400078e0abf */
[----:B------:R-:W-:Y:S01]  /*1c020*/  QGMMA.64x128x32.F32.E4M3.E4M3 R24, R184, gdesc[UR4], R24, gsb0 ;  /* 0x01e00004b8187df3 */ /* 0x000fe20008000818 */
[----:B------:R-:W-:Y:S01]  /*1c030*/  R2UR UR6, R20 ;  /* 0x00000000140672ca */ /* 0x000fe200000e0000 */
[----:B------:R-:W-:Y:S01]  /*1c040*/  IMAD R13, R203, -0x2, R0 ;  /* 0xfffffffecb0d7824 */ /* 0x000fe200078e0200 */
[----:B------:R-:W-:Y:S02]  /*1c050*/  IADD3 R20, R14, 0x200, RZ ;  /* 0x000002000e147810 */ /* 0x000fe40007ffe0ff */
[----:B-1----:R-:W-:Y:S01]  /*1c060*/  LOP3.LUT R230, R228, 0x7f, RZ, 0xc0, !PT ;  /* 0x0000007fe4e67812 */ /* 0x002fe200078ec0ff */
[----:B------:R-:W-:Y:S01]  /*1c070*/  IMAD.IADD R10, R206, 0x1, R13 ;  /* 0x00000001ce0a7824 */ /* 0x000fe200078e020d */
[----:B------:R-:W1:Y:S04]  /*1c080*/  S2R R228, SR_TID.X ;  /* 0x0000000000e47919 */ /* 0x000e680000002100 */
[----:B------:R-:W-:-:S02]  /*1c090*/  ISETP.GT.AND P0, PT, R10, RZ, PT ;  /* 0x000000ff0a00720c */ /* 0x000fc40003f04270 */
[----:B------:R-:W-:Y:S02]  /*1c0a0*/  ISETP.GT.AND P2, PT, R10, 0x1, PT ;  /* 0x000000010a00780c */ /* 0x000fe40003f44270 */
[----:B------:R-:W-:Y:S02]  /*1c0b0*/  FSEL R13, R152, -INF , P0 ;  /* 0xff800000980d7808 */ /* 0x000fe40000000000 */
[C---:B------:R-:W-:Y:S02]  /*1c0c0*/  ISETP.GT.AND P0, PT, R10.reuse, 0x8, PT ;  /* 0x000000080a00780c */ /* 0x040fe40003f04270 */
[----:B------:R-:W-:Y:S02]  /*1c0d0*/  FSEL R153, R153, -INF , P2 ;  /* 0xff80000099997808 */ /* 0x000fe40001000000 */
[----:B------:R-:W-:Y:S02]  /*1c0e0*/  FMNMX.FTZ R0, R13, R8, !PT ;  /* 0x000000080d007209 */ /* 0x000fe40007810000 */
[----:B------:R-:W-:-:S02]  /*1c0f0*/  ISETP.GT.AND P2, PT, R10, 0x9, PT ;  /* 0x000000090a00780c */ /* 0x000fc40003f44270 */
[----:B------:R-:W-:Y:S02]  /*1c100*/  FSEL R15, R156, -INF , P0 ;  /* 0xff8000009c0f7808 */ /* 0x000fe40000000000 */
[----:B------:R-:W-:Y:S02]  /*1c110*/  FMNMX.FTZ R0, R153, R0, !PT ;  /* 0x0000000099007209 */ /* 0x000fe40007810000 */
[C---:B------:R-:W-:Y:S02]  /*1c120*/  ISETP.GT.AND P0, PT, R10.reuse, 0x10, PT ;  /* 0x000000100a00780c */ /* 0x040fe40003f04270 */
[----:B------:R-:W-:Y:S02]  /*1c130*/  FSEL R157, R157, -INF , P2 ;  /* 0xff8000009d9d7808 */ /* 0x000fe40001000000 */
[----:B------:R-:W-:Y:S02]  /*1c140*/  FMNMX.FTZ R0, R15, R0, !PT ;  /* 0x000000000f007209 */ /* 0x000fe40007810000 */
[----:B------:R-:W-:-:S02]  /*1c150*/  ISETP.GT.AND P2, PT, R10, 0x11, PT ;  /* 0x000000110a00780c */ /* 0x000fc40003f44270 */
[----:B------:R-:W-:Y:S02]  /*1c160*/  FMNMX.FTZ R0, R157, R0, !PT ;  /* 0x000000009d007209 */ /* 0x000fe40007810000 */
[----:B------:R-:W-:Y:S02]  /*1c170*/  FSEL R161, R161, -INF , P2 ;  /* 0xff800000a1a17808 */ /* 0x000fe40001000000 */
[C---:B------:R-:W-:Y:S02]  /*1c180*/  ISETP.GT.AND P2, PT, R10.reuse, 0x19, PT ;  /* 0x000000190a00780c */ /* 0x040fe40003f44270 */
[----:B-1----:R-:W-:Y:S02]  /*1c190*/  SHF.R.U32.HI R228, RZ, 0x7, R228 ;  /* 0x00000007ffe47819 */ /* 0x002fe400000116e4 */
[----:B------:R-:W-:Y:S02]  /*1c1a0*/  FSEL R165, R165, -INF , P2 ;  /* 0xff800000a5a57808 */ /* 0x000fe40001000000 */
        /* <DEDUP_REMOVED lines=31> */
[----:B------:R-:W-:Y:S01]  /*1c3a0*/  FSEL R101, R101, -INF , P2 ;  /* 0xff80000065657808 */ /* 0x000fe20001000000 */
[----:B------:R-:W-:Y:S02]  /*1c3b0*/  WARPGROUP.DEPBAR.LE gsb0, 0x0 ;  /* 0x00008000000079c5 */ /* 0x000fe40000010000 */
[----:B------:R-:W-:Y:S01]  /*1c3c0*/  FSEL R185, R160, -INF , P0 ;  /* 0xff800000a0b97808 */ /* 0x000fe20000000000 */
[----:B------:R-:W-:Y:S01]  /*1c3d0*/  WARPGROUP.ARRIVE ;  /* 0x00000000000079c5 */ /* 0x000fe20000000000 */
[----:B------:R-:W-:Y:S02]  /*1c3e0*/  ISETP.GT.AND P0, PT, R10, 0x18, PT ;  /* 0x000000180a00780c */ /* 0x000fe40003f04270 */
[----:B------:R-:W-:Y:S02]  /*1c3f0*/  FMNMX.FTZ R0, R185, R0, !PT ;  /* 0x00000000b9007209 */ /* 0x000fe40007810000 */
[----:B------:R-:W-:Y:S02]  /*1c400*/  FSEL R187, R164, -INF , P0 ;  /* 0xff800000a4bb7808 */ /* 0x000fe40000000000 */
[----:B------:R-:W-:-:S02]  /*1c410*/  FMNMX.FTZ R0, R161, R0, !PT ;  /* 0x00000000a1007209 */ /* 0x000fc40007810000 */
[----:B------:R-:W-:Y:S02]  /*1c420*/  ISETP.GT.AND P0, PT, R10, 0x20, PT ;  /* 0x000000200a00780c */ /* 0x000fe40003f04270 */
[----:B------:R-:W-:Y:S02]  /*1c430*/  FMNMX.FTZ R0, R187, R0, !PT ;  /* 0x00000000bb007209 */ /* 0x000fe40007810000 */
[----:B------:R-:W-:Y:S02]  /*1c440*/  FSEL R229, R136, -INF , P0 ;  /* 0xff80000088e57808 */ /* 0x000fe40000000000 */
[----:B------:R-:W-:Y:S02]  /*1c450*/  FMNMX.FTZ R0, R165, R0, !PT ;  /* 0x00000000a5007209 */ /* 0x000fe40007810000 */
[----:B------:R-:W-:Y:S02]  /*1c460*/  ISETP.GT.AND P0, PT, R10, 0x28, PT ;  /* 0x000000280a00780c */ /* 0x000fe40003f04270 */
[----:B------:R-:W-:-:S02]  /*1c470*/  FMNMX.FTZ R0, R229, R0, !PT ;  /* 0x00000000e5007209 */ /* 0x000fc40007810000 */
[----:B------:R-:W-:Y:S02]  /*1c480*/  FSEL R231, R140, -INF , P0 ;  /* 0xff8000008ce77808 */ /* 0x000fe40000000000 */
[----:B------:R-:W-:Y:S02]  /*1c490*/  FMNMX.FTZ R0, R137, R0, !PT ;  /* 0x0000000089007209 */ /* 0x000fe40007810000 */
        /* <DEDUP_REMOVED lines=55> */
[----:B------:R-:W-:-:S04]  /*1c810*/  FMNMX.FTZ R21, R97, R0, !PT ;  /* 0x0000000061157209 */ /* 0x000fc80007810000 */
[----:B------:R-:W-:-:S04]  /*1c820*/  FMNMX.FTZ R0, R100, R21, !PT ;  /* 0x0000001564007209 */ /* 0x000fc80007810000 */
[----:B------:R-:W-:-:S05]  /*1c830*/  FMNMX.FTZ R120, R101, R0, !PT ;  /* 0x0000000065787209 */ /* 0x000fca0007810000 */
[----:B------:R-:W1:Y:S02]  /*1c840*/  SHFL.BFLY PT, R21, R120, 0x2, 0x1f ;  /* 0x0c401f0078157f89 */ /* 0x000e6400000e0000 */
[----:B-1----:R-:W-:Y:S01]  /*1c850*/  FMNMX.FTZ R136, R120, R21, !PT ;  /* 0x0000001578887209 */ /* 0x002fe20007810000 */
[----:B------:R-:W-:-:S04]  /*1c860*/  IMAD.MOV.U32 R21, RZ, RZ, -0x3ffffff0 ;  /* 0xc0000010ff157424 */ /* 0x000fc800078e00ff */
[----:B------:R-:W1:Y:S01]  /*1c870*/  SHFL.BFLY PT, R0, R136, 0x1, 0x1f ;  /* 0x0c201f0088007f89 */ /* 0x000e6200000e0000 */
[----:B------:R-:W-:Y:S01]  /*1c880*/  R2UR UR7, R21 ;  /* 0x00000000150772ca */ /* 0x000fe200000e0000 */
[----:B------:R-:W-:-:S12]  /*1c890*/  IMAD.MOV.U32 R21, RZ, RZ, -0x3ffffff0 ;  /* 0xc0000010ff157424 */ /* 0x000fd800078e00ff */
[----:B------:R-:W-:Y:S01]  /*1c8a0*/  QGMMA.64x128x32.F32.E4M3.E4M3 R24, R180, gdesc[UR4], R24, gsb0 ;  /* 0x01e00004b4187df3 */ /* 0x000fe20008000818 */
[----:B------:R-:W-:Y:S02]  /*1c8b0*/  R2UR UR7, R21 ;  /* 0x00000000150772ca */ /* 0x000fe400000e0000 */
[----:B------:R-:W-:Y:S02]  /*1c8c0*/  R2UR UR6, R20 ;  /* 0x00000000140672ca */ /* 0x000fe400000e0000 */
[----:B-1----:R-:W-:-:S04]  /*1c8d0*/  FMNMX.FTZ R0, R136, R0, !PT ;  /* 0x0000000088007209 */ /* 0x002fc80007810000 */
[----:B------:R-:W-:Y:S01]  /*1c8e0*/  FSETP.NEU.FTZ.AND P0, PT, R0, -INF , PT ;  /* 0xff8000000000780b */ /* 0x000fe20003f1d000 */
[----:B------:R-:W-:Y:S02]  /*1c8f0*/  WARPGROUP.DEPBAR.LE gsb0, 0x0 ;  /* 0x00008000000079c5 */ /* 0x000fe40000010000 */
[----:B------:R-:W-:-:S01]  /*1c900*/  FFMA.FTZ R181, R2, R0, -8 ;  /* 0xc100000002b57423 */ /* 0x000fc20000010000 */
[----:B------:R-:W-:-:S04]  /*1c910*/  WARPGROUP.ARRIVE ;  /* 0x00000000000079c5 */ /* 0x000fc80000000000 */
[----:B------:R-:W-:Y:S02]  /*1c920*/  FSEL R181, R181, RZ, P0 ;  /* 0x000000ffb5b57208 */ /* 0x000fe40000000000 */
[----:B------:R-:W-:Y:S03]  /*1c930*/  QGMMA.64x128x32.F32.E4M3.E4M3 R24, R176, gdesc[UR4], R24, gsb0 ;  /* 0x01e00004b0187df3 */ /* 0x000fe60008000818 */
[----:B------:R-:W-:-:S01]  /*1c940*/  FFMA.FTZ R21, R2, R13, -R181 ;  /* 0x0000000d02157223 */ /* 0x000fc200000108b5 */
[----:B------:R-:W-:Y:S02]  /*1c950*/  VIADD R13, R10, 0x8 ;  /* 0x000000080a0d7836 */ /* 0x000fe40000000000 */
[----:B------:R-:W-:-:S01]  /*1c960*/  FFMA.FTZ R20, R2, R153, -R181 ;  /* 0x0000009902147223 */ /* 0x000fc200000108b5 */
[C-C-:B------:R-:W-:Y:S01]  /*1c970*/  FFMA.FTZ R153, R2.reuse, R161, -R181.reuse ;  /* 0x000000a102997223 */ /* 0x140fe200000108b5 */
[----:B------:R-:W-:-:S01]  /*1c980*/  FFMA.FTZ R120, R2, R157, -R181 ;  /* 0x0000009d02787223 */ /* 0x000fc200000108b5 */
[C-C-:B------:R-:W-:Y:S01]  /*1c990*/  FFMA.FTZ R157, R2.reuse, R165, -R181.reuse ;  /* 0x000000a5029d7223 */ /* 0x140fe200000108b5 */
[C---:B------:R-:W-:Y:S01]  /*1c9a0*/  ISETP.GT.AND P4, PT, R13.reuse, RZ, PT ;  /* 0x000000ff0d00720c */ /* 0x040fe20003f84270 */
[C-C-:B------:R-:W-:Y:S01]  /*1c9b0*/  FFMA.FTZ R136, R2.reuse, R185, -R181.reuse ;  /* 0x000000b902887223 */ /* 0x140fe200000108b5 */
[C---:B------:R-:W-:Y:S01]  /*1c9c0*/  ISETP.GT.AND P5, PT, R13.reuse, 0x1, PT ;  /* 0x000000010d00780c */ /* 0x040fe20003fa4270 */
[--C-:B------:R-:W-:Y:S01]  /*1c9d0*/  FFMA.FTZ R140, R2, R187, -R181.reuse ;  /* 0x000000bb028c7223 */ /* 0x100fe200000108b5 */
[----:B------:R-:W-:Y:S01]  /*1c9e0*/  FSEL R154, R154, -INF , P4 ;  /* 0xff8000009a9a7808 */ /* 0x000fe20002000000 */
[C-C-:B------:R-:W-:Y:S01]  /*1c9f0*/  FFMA.FTZ R10, R2.reuse, R229, -R181.reuse ;  /* 0x000000e5020a7223 */ /* 0x140fe200000108b5 */
[----:B------:R-:W-:Y:S01]  /*1ca00*/  ISETP.GT.AND P2, PT, R13, 0x8, PT ;  /* 0x000000080d00780c */ /* 0x000fe20003f44270 */
[C-C-:B------:R-:W-:Y:S01]  /*1ca10*/  FFMA.FTZ R231, R2.reuse, R231, -R181.reuse ;  /* 0x000000e702e77223 */ /* 0x140fe200000108b5 */
[----:B------:R-:W-:Y:S01]  /*1ca20*/  FSEL R155, R155, -INF , P5 ;  /* 0xff8000009b9b7808 */ /* 0x000fe20002800000 */
[--C-:B------:R-:W-:Y:S01]  /*1ca30*/  FFMA.FTZ R233, R2, R233, -R181.reuse ;  /* 0x000000e902e97223 */ /* 0x100fe200000108b5 */
[----:B------:R-:W-:Y:S01]  /*1ca40*/  FMNMX.FTZ R144, R154, R7, !PT ;  /* 0x000000079a907209 */ /* 0x000fe20007810000 */
[C-C-:B------:R-:W-:Y:S01]  /*1ca50*/  FFMA.FTZ R237, R2.reuse, R237, -R181.reuse ;  /* 0x000000ed02ed7223 */ /* 0x140fe200000108b5 */
[----:B------:R-:W-:Y:S01]  /*1ca60*/  ISETP.GT.AND P3, PT, R13, 0x9, PT ;  /* 0x000000090d00780c */ /* 0x000fe20003f64270 */
[--C-:B------:R-:W-:Y:S01]  /*1ca70*/  FFMA.FTZ R15, R2, R15, -R181.reuse ;  /* 0x0000000f020f7223 */ /* 0x100fe200000108b5 */
[----:B------:R-:W-:Y:S01]  /*1ca80*/  FSEL R161, R158, -INF , P2 ;  /* 0xff8000009ea17808 */ /* 0x000fe20001000000 */
[C-C-:B------:R-:W-:Y:S01]  /*1ca90*/  FFMA.FTZ R137, R2.reuse, R137, -R181.reuse ;  /* 0x0000008902897223 */ /* 0x140fe200000108b5 */
[----:B------:R-:W-:Y:S01]  /*1caa0*/  FMNMX.FTZ R144, R155, R144, !PT ;  /* 0x000000909b907209 */ /* 0x000fe20007810000 */
[C-C-:B------:R-:W-:Y:S01]  /*1cab0*/  FFMA.FTZ R141, R2.reuse, R141, -R181.reuse ;  /* 0x0000008d028d7223 */ /* 0x140fe200000108b5 */
[----:B------:R-:W-:Y:S01]  /*1cac0*/  ISETP.GT.AND P4, PT, R13, 0x10, PT ;  /* 0x000000100d00780c */ /* 0x000fe20003f84270 */
[C-C-:B------:R-:W-:Y:S01]  /*1cad0*/  FFMA.FTZ R145, R2.reuse, R145, -R181.reuse ;  /* 0x0000009102917223 */ /* 0x140fe200000108b5 */
[----:B------:R-:W-:Y:S01]  /*1cae0*/  FSEL R159, R159, -INF , P3 ;  /* 0xff8000009f9f7808 */ /* 0x000fe20001800000 */
[C-C-:B------:R-:W-:Y:S01]  /*1caf0*/  FFMA.FTZ R121, R2.reuse, R121, -R181.reuse ;  /* 0x0000007902797223 */ /* 0x140fe200000108b5 */
[----:B------:R-:W-:Y:S01]  /*1cb00*/  FMNMX.FTZ R148, R161, R144, !PT ;  /* 0x00000090a1947209 */ /* 0x000fe20007810000 */
[--C-:B------:R-:W-:Y:S01]  /*1cb10*/  FFMA.FTZ R124, R2, R124, -R181.reuse ;  /* 0x0000007c027c7223 */ /* 0x100fe200000108b5 */
[----:B------:R-:W-:Y:S01]  /*1cb20*/  ISETP.GT.AND P5, PT, R13, 0x11, PT ;  /* 0x000000110d00780c */ /* 0x000fe20003fa4270 */
[----:B------:R1:W-:Y:S01]  /*1cb30*/  MUFU.EX2 R144, R231 ;  /* 0x000000e700907308 */ /* 0x0003e20000000800 */
        /* <DEDUP_REMOVED lines=16> */
[----:B------:R-:W-:Y:S01]  /*1cc40*/  FSEL R167, R167, -INF , P3 ;  /* 0xff800000a7a77808 */ /* 0x000fe20001800000 */
[C-C-:B------:R-:W-:Y:S01]  /*1cc50*/  FFMA.FTZ R92, R2.reuse, R92, -R181.reuse ;  /* 0x0000005c025c7223 */ /* 0x140fe200000108b5 */
[----:B------:R-:W-:Y:S01]  /*1cc60*/  ISETP.GT.AND P4, PT, R13, 0x20, PT ;  /* 0x000000200d00780c */ /* 0x000fe20003f84270 */
        /* <DEDUP_REMOVED lines=8> */
[----:B------:R2:W-:Y:S01]  /*1ccf0*/  MUFU.EX2 R138, R233 ;  /* 0x000000e9008a7308 */ /* 0x0005e20000000800 */
[----:B------:R-:W-:Y:S01]  /*1cd00*/  ISETP.GT.AND P2, PT, R13, 0x28, PT ;  /* 0x000000280d00780c */ /* 0x000fe20003f44270 */
[----:B------:R-:W-:Y:S01]  /*1cd10*/  FFMA.FTZ R101, R2, R101, -R181 ;  /* 0x0000006502657223 */ /* 0x000fe200000108b5 */
[----:B------:R-:W-:-:S02]  /*1cd20*/  FSEL R139, R139, -INF , P5 ;  /* 0xff8000008b8b7808 */ /* 0x000fc40002800000 */
[----:B------:R-:W-:Y:S02]  /*1cd30*/  FMNMX.FTZ R148, R185, R148, !PT ;  /* 0x00000094b9947209 */ /* 0x000fe40007810000 */
[----:B------:R-:W-:Y:S01]  /*1cd40*/  ISETP.GT.AND P3, PT, R13, 0x29, PT ;  /* 0x000000290d00780c */ /* 0x000fe20003f64270 */
[----:B------:R-:W-:Y:S01]  /*1cd50*/  MUFU.EX2 R21, R21 ;  /* 0x0000001500157308 */ /* 0x000fe20000000800 */
[----:B------:R-:W-:Y:S01]  /*1cd60*/  FSEL R187, R142, -INF , P2 ;  /* 0xff8000008ebb7808 */ /* 0x000fe20001000000 */
[----:B------:R-:W-:Y:S01]  /*1cd70*/  FFMA.FTZ R142, R2, R235, -R181 ;  /* 0x000000eb028e7223 */ /* 0x000fe200000108b5 */
[----:B------:R-:W-:Y:S02]  /*1cd80*/  FMNMX.FTZ R148, R139, R148, !PT ;  /* 0x000000948b947209 */ /* 0x000fe40007810000 */
[----:B------:R-:W-:Y:S02]  /*1cd90*/  ISETP.GT.AND P4, PT, R13, 0x30, PT ;  /* 0x000000300d00780c */ /* 0x000fe40003f84270 */
[----:B------:R-:W-:Y:S01]  /*1cda0*/  FSEL R143, R143, -INF , P3 ;  /* 0xff8000008f8f7808 */ /* 0x000fe20001800000 */
[----:B------:R-:W-:Y:S01]  /*1cdb0*/  MUFU.EX2 R20, R20 ;  /* 0x0000001400147308 */ /* 0x000fe20000000800 */
[----:B------:R-:W-:-:S02]  /*1cdc0*/  FMNMX.FTZ R148, R187, R148, !PT ;  /* 0x00000094bb947209 */ /* 0x000fc40007810000 */
[----:B------:R-:W-:Y:S02]  /*1cdd0*/  ISETP.GT.AND P5, PT, R13, 0x31, PT ;  /* 0x000000310d00780c */ /* 0x000fe40003fa4270 */
[----:B------:R-:W-:Y:S02]  /*1cde0*/  FSEL R229, R146, -INF , P4 ;  /* 0xff80000092e57808 */ /* 0x000fe40002000000 */
[----:B------:R-:W-:Y:S01]  /*1cdf0*/  FMNMX.FTZ R148, R143, R148, !PT ;  /* 0x000000948f947209 */ /* 0x000fe20007810000 */
[----:B------:R-:W-:Y:S01]  /*1ce00*/  MUFU.EX2 R15, R15 ;  /* 0x0000000f000f7308 */ /* 0x000fe20000000800 */
[----:B------:R-:W-:Y:S02]  /*1ce10*/  ISETP.GT.AND P2, PT, R13, 0x38, PT ;  /* 0x000000380d00780c */ /* 0x000fe40003f44270 */
[----:B-1----:R-:W-:Y:S01]  /*1ce20*/  FSEL R231, R147, -INF , P5 ;  /* 0xff80000093e77808 */ /* 0x002fe20002800000 */
[----:B------:R-:W-:-:S01]  /*1ce30*/  FFMA.FTZ R147, R2, R149, -R181 ;  /* 0x0000009502937223 */ /* 0x000fc200000108b5 */
[----:B------:R-:W-:-:S02]  /*1ce40*/  FMNMX.FTZ R148, R229, R148, !PT ;  /* 0x00000094e5947209 */ /* 0x000fc40007810000 */
[----:B------:R-:W-:Y:S01]  /*1ce50*/  ISETP.GT.AND P3, PT, R13, 0x39, PT ;  /* 0x000000390d00780c */ /* 0x000fe20003f64270 */
[----:B------:R-:W-:Y:S01]  /*1ce60*/  MUFU.EX2 R120, R120 ;  /* 0x0000007800787308 */ /* 0x000fe20000000800 */
[----:B--2---:R-:W-:Y:S02]  /*1ce70*/  FSEL R233, R150, -INF , P2 ;  /* 0xff80000096e97808 */ /* 0x004fe40001000000 */
[----:B------:R-:W-:Y:S02]  /*1ce80*/  FMNMX.FTZ R148, R231, R148, !PT ;  /* 0x00000094e7947209 */ /* 0x000fe40007810000 */
[----:B------:R-:W-:Y:S02]  /*1ce90*/  FSEL R151, R151, -INF , P3 ;  /* 0xff80000097977808 */ /* 0x000fe40001800000 */
[----:B------:R-:W-:Y:S01]  /*1cea0*/  ISETP.GT.AND P4, PT, R13, 0x40, PT ;  /* 0x000000400d00780c */ /* 0x000fe20003f84270 */
[----:B------:R-:W-:Y:S01]  /*1ceb0*/  MUFU.EX2 R136, R136 ;  /* 0x0000008800887308 */ /* 0x000fe20000000800 */
[----:B------:R-:W-:-:S02]  /*1cec0*/  FMNMX.FTZ R148, R233, R148, !PT ;  /* 0x00000094e9947209 */ /* 0x000fc40007810000 */
[----:B------:R-:W-:Y:S02]  /*1ced0*/  ISETP.GT.AND P5, PT, R13, 0x41, PT ;  /* 0x000000410d00780c */ /* 0x000fe40003fa4270 */
[----:B------:R-:W-:Y:S02]  /*1cee0*/  FSEL R149, R122, -INF , P4 ;  /* 0xff8000007a957808 */ /* 0x000fe40002000000 */
[----:B------:R-:W-:Y:S01]  /*1cef0*/  FMNMX.FTZ R148, R151, R148, !PT ;  /* 0x0000009497947209 */ /* 0x000fe20007810000 */
[----:B------:R1:W-:Y:S01]  /*1cf00*/  MUFU.EX2 R122, R237 ;  /* 0x000000ed007a7308 */ /* 0x0003e20000000800 */
[----:B------:R-:W-:Y:S02]  /*1cf10*/  ISETP.GT.AND P2, PT, R13, 0x48, PT ;  /* 0x000000480d00780c */ /* 0x000fe40003f44270 */
[----:B------:R-:W-:Y:S02]  /*1cf20*/  FSEL R123, R123, -INF , P5 ;  /* 0xff8000007b7b7808 */ /* 0x000fe40002800000 */
[----:B------:R-:W-:-:S02]  /*1cf30*/  FMNMX.FTZ R148, R149, R148, !PT ;  /* 0x0000009495947209 */ /* 0x000fc40007810000 */
[----:B------:R-:W-:Y:S01]  /*1cf40*/  ISETP.GT.AND P3, PT, R13, 0x49, PT ;  /* 0x000000490d00780c */ /* 0x000fe20003f64270 */
[----:B------:R-:W-:Y:S01]  /*1cf50*/  MUFU.EX2 R153, R153 ;  /* 0x0000009900997308 */ /* 0x000fe20000000800 */
[----:B------:R-:W-:Y:S02]  /*1cf60*/  FSEL R235, R126, -INF , P2 ;  /* 0xff8000007eeb7808 */ /* 0x000fe40001000000 */
[----:B------:R-:W-:Y:S02]  /*1cf70*/  FMNMX.FTZ R148, R123, R148, !PT ;  /* 0x000000947b947209 */ /* 0x000fe40007810000 */
[----:B------:R-:W-:Y:S02]  /*1cf80*/  ISETP.GT.AND P4, PT, R13, 0x50, PT ;  /* 0x000000500d00780c */ /* 0x000fe40003f84270 */
[----:B------:R-:W-:Y:S01]  /*1cf90*/  FSEL R127, R127, -INF , P3 ;  /* 0xff8000007f7f7808 */ /* 0x000fe20001800000 */
[----:B------:R-:W-:Y:S01]  /*1cfa0*/  MUFU.EX2 R140, R140 ;  /* 0x0000008c008c7308 */ /* 0x000fe20000000800 */
[----:B------:R-:W-:-:S02]  /*1cfb0*/  FMNMX.FTZ R148, R235, R148, !PT ;  /* 0x00000094eb947209 */ /* 0x000fc40007810000 */
[----:B------:R-:W-:Y:S02]  /*1cfc0*/  ISETP.GT.AND P5, PT, R13, 0x51, PT ;  /* 0x000000510d00780c */ /* 0x000fe40003fa4270 */
[----:B-1----:R-:W-:Y:S01]  /*1cfd0*/  FSEL R237, R130, -INF , P4 ;  /* 0xff80000082ed7808 */ /* 0x002fe20002000000 */
[----:B------:R-:W-:Y:S01]  /*1cfe0*/  FFMA.FTZ R130, R2, R128, -R181 ;  /* 0x0000008002827223 */ /* 0x000fe200000108b5 */
[----:B------:R-:W-:Y:S01]  /*1cff0*/  FMNMX.FTZ R148, R127, R148, !PT ;  /* 0x000000947f947209 */ /* 0x000fe20007810000 */
[----:B------:R-:W-:Y:S01]  /*1d000*/  MUFU.EX2 R157, R157 ;  /* 0x0000009d009d7308 */ /* 0x000fe20000000800 */
        /* <DEDUP_REMOVED lines=8> */
[----:B------:R-:W-:Y:S01]  /*1d090*/  MUFU.EX2 R10, R10 ;  /* 0x0000000a000a7308 */ /* 0x000fe20000000800 */
[----:B------:R-:W-:Y:S02]  /*1d0a0*/  FSEL R135, R135, -INF , P3 ;  /* 0xff80000087877808 */ /* 0x000fe40001800000 */
[----:B------:R-:W-:Y:S02]  /*1d0b0*/  ISETP.GT.AND P4, PT, R13, 0x60, PT ;  /* 0x000000600d00780c */ /* 0x000fe40003f84270 */
[----:B------:R-:W-:-:S02]  /*1d0c0*/  FMNMX.FTZ R148, R134, R148, !PT ;  /* 0x0000009486947209 */ /* 0x000fc40007810000 */
[----:B------:R-:W-:Y:S01]  /*1d0d0*/  ISETP.GT.AND P5, PT, R13, 0x61, PT ;  /* 0x000000610d00780c */ /* 0x000fe20003fa4270 */
[----:B------:R-:W-:Y:S01]  /*1d0e0*/  MUFU.EX2 R137, R137 ;  /* 0x0000008900897308 */ /* 0x000fe20000000800 */
[----:B------:R-:W-:Y:S02]  /*1d0f0*/  FSEL R126, R106, -INF , P4 ;  /* 0xff8000006a7e7808 */ /* 0x000fe40002000000 */
[----:B------:R-:W-:Y:S02]  /*1d100*/  FMNMX.FTZ R148, R135, R148, !PT ;  /* 0x0000009487947209 */ /* 0x000fe40007810000 */
[----:B------:R-:W-:Y:S02]  /*1d110*/  ISETP.GT.AND P2, PT, R13, 0x68, PT ;  /* 0x000000680d00780c */ /* 0x000fe40003f44270 */
[----:B------:R-:W-:Y:S01]  /*1d120*/  FSEL R128, R107, -INF , P5 ;  /* 0xff8000006b807808 */ /* 0x000fe20002800000 */
[----:B------:R-:W-:-:S01]  /*1d130*/  FFMA.FTZ R107, R2, R129, -R181 ;  /* 0x00000081026b7223 */ /* 0x000fc200000108b5 */
[----:B------:R-:W-:Y:S01]  /*1d140*/  FMNMX.FTZ R148, R126, R148, !PT ;  /* 0x000000947e947209 */ /* 0x000fe20007810000 */
[----:B------:R1:W-:Y:S01]  /*1d150*/  MUFU.EX2 R106, R130 ;  /* 0x00000082006a7308 */ /* 0x0003e20000000800 */
[----:B------:R-:W-:-:S02]  /*1d160*/  ISETP.GT.AND P3, PT, R13, 0x69, PT ;  /* 0x000000690d00780c */ /* 0x000fc40003f64270 */
[----:B------:R-:W-:Y:S01]  /*1d170*/  FSEL R129, R110, -INF , P2 ;  /* 0xff8000006e817808 */ /* 0x000fe20001000000 */
[----:B------:R-:W-:-:S01]  /*1d180*/  FFMA.FTZ R110, R2, R132, -R181 ;  /* 0x00000084026e7223 */ /* 0x000fc200000108b5 */
[----:B------:R-:W-:Y:S01]  /*1d190*/  FMNMX.FTZ R148, R128, R148, !PT ;  /* 0x0000009480947209 */ /* 0x000fe20007810000 */
[----:B------:R-:W-:-:S01]  /*1d1a0*/  FFMA.FTZ R132, R2, R108, -R181 ;  /* 0x0000006c02847223 */ /* 0x000fc200000108b5 */
[----:B------:R-:W-:Y:S01]  /*1d1b0*/  ISETP.GT.AND P4, PT, R13, 0x70, PT ;  /* 0x000000700d00780c */ /* 0x000fe20003f84270 */
[----:B------:R-:W-:Y:S01]  /*1d1c0*/  MUFU.EX2 R141, R141 ;  /* 0x0000008d008d7308 */ /* 0x000fe20000000800 */
[----:B------:R-:W-:Y:S01]  /*1d1d0*/  FSEL R111, R111, -INF , P3 ;  /* 0xff8000006f6f7808 */ /* 0x000fe20001800000 */
[----:B-1----:R-:W-:Y:S01]  /*1d1e0*/  FFMA.FTZ R130, R2, R104, -R181 ;  /* 0x0000006802827223 */ /* 0x002fe200000108b5 */
        /* <DEDUP_REMOVED lines=12> */
[----:B------:R-:W-:Y:S01]  /*1d2b0*/  FSEL R119, R119, -INF , P3 ;  /* 0xff80000077777808 */ /* 0x000fe20001800000 */
[----:B------:R-:W-:Y:S01]  /*1d2c0*/  MUFU.EX2 R147, R147 ;  /* 0x0000009300937308 */ /* 0x000fe20000000800 */
[C---:B------:R-:W-:Y:S02]  /*1d2d0*/  ISETP.GT.AND P4, PT, R13.reuse, 0x80, PT ;  /* 0x000000800d00780c */ /* 0x040fe40003f84270 */
        /* <DEDUP_REMOVED lines=17> */
[C---:B------:R-:W-:Y:S01]  /*1d3f0*/  ISETP.GT.AND P2, PT, R13.reuse, 0x98, PT ;  /* 0x000000980d00780c */ /* 0x040fe20003f44270 */
[----:B------:R-:W-:Y:S01]  /*1d400*/  MUFU.EX2 R125, R125 ;  /* 0x0000007d007d7308 */ /* 0x000fe20000000800 */
[----:B------:R-:W-:Y:S02]  /*1d410*/  ISETP.GT.AND P3, PT, R13, 0x99, PT ;  /* 0x000000990d00780c */ /* 0x000fe40003f64270 */
[----:B------:R-:W-:Y:S02]  /*1d420*/  FSEL R108, R98, -INF , P4 ;  /* 0xff800000626c7808 */ /* 0x000fe40002000000 */
[----:B------:R-:W-:Y:S02]  /*1d430*/  FMNMX.FTZ R13, R95, R148, !PT ;  /* 0x000000945f0d7209 */ /* 0x000fe40007810000 */
[----:B------:R-:W-:Y:S01]  /*1d440*/  FSEL R99, R99, -INF , P5 ;  /* 0xff80000063637808 */ /* 0x000fe20002800000 */
[----:B------:R2:W-:Y:S01]  /*1d450*/  MUFU.EX2 R98, R132 ;  /* 0x0000008400627308 */ /* 0x0005e20000000800 */
[----:B-1----:R-:W-:-:S02]  /*1d460*/  FMNMX.FTZ R130, R108, R13, !PT ;  /* 0x0000000d6c827209 */ /* 0x002fc40007810000 */
[----:B------:R-:W-:Y:S02]  /*1d470*/  FSEL R102, R102, -INF , P2 ;  /* 0xff80000066667808 */ /* 0x000fe40001000000 */
[----:B------:R-:W-:Y:S02]  /*1d480*/  FMNMX.FTZ R13, R99, R130, !PT ;  /* 0x00000082630d7209 */ /* 0x000fe40007810000 */
[----:B------:R-:W-:Y:S01]  /*1d490*/  FSEL R103, R103, -INF , P3 ;  /* 0xff80000067677808 */ /* 0x000fe20001800000 */
[----:B------:R-:W-:Y:S01]  /*1d4a0*/  MUFU.EX2 R107, R107 ;  /* 0x0000006b006b7308 */ /* 0x000fe20000000800 */
[----:B------:R-:W-:Y:S01]  /*1d4b0*/  FMNMX.FTZ R130, R102, R13, !PT ;  /* 0x0000000d66827209 */ /* 0x000fe20007810000 */
[--C-:B--2---:R-:W-:Y:S01]  /*1d4c0*/  FFMA.FTZ R132, R2, R89, -R181.reuse ;  /* 0x0000005902847223 */ /* 0x104fe200000108b5 */
[----:B------:R-:W-:Y:S02]  /*1d4d0*/  FSEL R89, R0, RZ, P0 ;  /* 0x000000ff00597208 */ /* 0x000fe40000000000 */
[----:B------:R-:W-:Y:S01]  /*1d4e0*/  FMNMX.FTZ R13, R103, R130, !PT ;  /* 0x00000082670d7209 */ /* 0x000fe20007810000 */
[----:B------:R-:W-:-:S01]  /*1d4f0*/  FFMA.FTZ R130, R2, R88, -R181 ;  /* 0x0000005802827223 */ /* 0x000fc200000108b5 */
[----:B------:R-:W-:-:S02]  /*1d500*/  VIADD R88, R14, 0x300 ;  /* 0x000003000e587836 */ /* 0x000fc40000000000 */
[----:B------:R-:W-:-:S01]  /*1d510*/  FADD.FTZ R89, -R89, R8 ;  /* 0x0000000859597221 */ /* 0x000fc20000010100 */
[----:B------:R-:W-:Y:S01]  /*1d520*/  MUFU.EX2 R110, R110 ;  /* 0x0000006e006e7308 */ /* 0x000fe20000000800 */
[----:B------:R-:W1:Y:S02]  /*1d530*/  SHFL.BFLY PT, R146, R13, 0x2, 0x1f ;  /* 0x0c401f000d927f89 */ /* 0x000e6400000e0000 */
[----:B------:R-:W-:Y:S01]  /*1d540*/  FMUL.FTZ R8, R2, R89 ;  /* 0x0000005902087220 */ /* 0x000fe20000410000 */
[----:B------:R-:W-:Y:S01]  /*1d550*/  IMAD.MOV.U32 R89, RZ, RZ, -0x3ffffff0 ;  /* 0xc0000010ff597424 */ /* 0x000fe200078e00ff */
[----:B------:R-:W-:-:S03]  /*1d560*/  R2UR UR6, R88 ;  /* 0x00000000580672ca */ /* 0x000fc600000e0000 */
[----:B------:R-:W-:Y:S01]  /*1d570*/  MUFU.EX2 R133, R133 ;  /* 0x0000008500857308 */ /* 0x000fe20000000800 */
[----:B------:R-:W-:-:S07]  /*1d580*/  R2UR UR7, R89 ;  /* 0x00000000590772ca */ /* 0x000fce00000e0000 */
[----:B------:R-:W2:Y:S06]  /*1d590*/  MUFU.EX2 R8, R8 ;  /* 0x0000000800087308 */ /* 0x000eac0000000800 */
[----:B------:R-:W-:Y:S02]  /*1d5a0*/  QGMMA.64x128x32.F32.E4M3.E4M3 R24, R172, gdesc[UR4], R24, gsb0 ;  /* 0x01e00004ac187df3 */ /* 0x000fe40008000818 */
        /* <DEDUP_REMOVED lines=8> */
[----:B------:R-:W-:Y:S01]  /*1d630*/  FSETP.NEU.FTZ.AND P0, PT, R13, -INF , PT ;  /* 0xff8000000d00780b */ /* 0x000fe20003f1d000 */
[----:B------:R-:W-:-:S03]  /*1d640*/  FFMA.FTZ R181, R2, R13, -8 ;  /* 0xc100000002b57423 */ /* 0x000fc6000001000d */
[----:B------:R-:W-:Y:S02]  /*1d650*/  FSEL R88, R13, RZ, P0 ;  /* 0x000000ff0d587208 */ /* 0x000fe40000000000 */
[----:B------:R-:W-:Y:S01]  /*1d660*/  FSEL R181, R181, RZ, P0 ;  /* 0x000000ffb5b57208 */ /* 0x000fe20000000000 */
[----:B------:R-:W-:Y:S01]  /*1d670*/  MUFU.EX2 R117, R117 ;  /* 0x0000007500757308 */ /* 0x000fe20000000800 */
[----:B------:R-:W-:Y:S01]  /*1d680*/  ISETP.NE.AND P0, PT, R230, RZ, PT ;  /* 0x000000ffe600720c */ /* 0x000fe20003f05270 */
[----:B------:R-:W-:Y:S02]  /*1d690*/  FADD.FTZ R89, -R88, R7 ;  /* 0x0000000758597221 */ /* 0x000fe40000010100 */
[----:B------:R-:W-:-:S01]  /*1d6a0*/  FFMA.FTZ R146, R2, R154, -R181 ;  /* 0x0000009a02927223 */ /* 0x000fc200000108b5 */
[C-C-:B------:R-:W-:Y:S01]  /*1d6b0*/  FFMA.FTZ R155, R2.reuse, R155, -R181.reuse ;  /* 0x0000009b029b7223 */ /* 0x140fe200000108b5 */
[C---:B------:R-:W-:Y:S01]  /*1d6c0*/  FMUL.FTZ R89, R2.reuse, R89 ;  /* 0x0000005902597220 */ /* 0x040fe20000410000 */
[C-C-:B------:R-:W-:Y:S01]  /*1d6d0*/  FFMA.FTZ R162, R2.reuse, R123, -R181.reuse ;  /* 0x0000007b02a27223 */ /* 0x140fe200000108b5 */
[----:B------:R-:W-:-:S01]  /*1d6e0*/  FFMA.FTZ R148, R2, R161, -R181 ;  /* 0x000000a102947223 */ /* 0x000fc200000108b5 */
[C-C-:B------:R-:W-:Y:S01]  /*1d6f0*/  FFMA.FTZ R159, R2.reuse, R159, -R181.reuse ;  /* 0x0000009f029f7223 */ /* 0x140fe200000108b5 */
[----:B------:R-:W-:Y:S01]  /*1d700*/  MUFU.EX2 R146, R146 ;  /* 0x0000009200927308 */ /* 0x000fe20000000800 */
[----:B------:R-:W-:-:S01]  /*1d710*/  FFMA.FTZ R150, R2, R165, -R181 ;  /* 0x000000a502967223 */ /* 0x000fc200000108b5 */
[C-C-:B------:R-:W-:Y:S01]  /*1d720*/  FFMA.FTZ R161, R2.reuse, R163, -R181.reuse ;  /* 0x000000a302a17223 */ /* 0x140fe200000108b5 */
[----:B------:R-:W-:-:S01]  /*1d730*/  FFMA.FTZ R163, R2, R167, -R181 ;  /* 0x000000a702a37223 */ /* 0x000fc200000108b5 */
[----:B--2---:R-:W-:Y:S01]  /*1d740*/  FFMA.FTZ R167, R8, R4, R21 ;  /* 0x0000000408a77223 */ /* 0x004fe20000010015 */
[----:B------:R-:W-:-:S01]  /*1d750*/  FFMA.FTZ R152, R2, R183, -R181 ;  /* 0x000000b702987223 */ /* 0x000fc200000108b5 */
[C-C-:B------:R-:W-:Y:S01]  /*1d760*/  FFMA.FTZ R154, R2.reuse, R185, -R181.reuse ;  /* 0x000000b9029a7223 */ /* 0x140fe200000108b5 */
[----:B------:R-:W-:-:S01]  /*1d770*/  FFMA.FTZ R139, R2, R139, -R181 ;  /* 0x0000008b028b7223 */ /* 0x000fc200000108b5 */
[----:B------:R1:W2:Y:S01]  /*1d780*/  MUFU.EX2 R123, R89 ;  /* 0x00000059007b7308 */ /* 0x0002a20000000800 */
[----:B------:R-:W-:-:S01]  /*1d790*/  FADD.FTZ R88, R20, R167 ;  /* 0x000000a714587221 */ /* 0x000fc20000010000 */
[C-C-:B------:R-:W-:Y:S01]  /*1d7a0*/  FFMA.FTZ R156, R2.reuse, R187, -R181.reuse ;  /* 0x000000bb029c7223 */ /* 0x140fe200000108b5 */
[----:B------:R-:W-:-:S01]  /*1d7b0*/  FFMA.FTZ R143, R2, R143, -R181 ;  /* 0x0000008f028f7223 */ /* 0x000fc200000108b5 */
        /* <DEDUP_REMOVED lines=8> */
[----:B------:R-:W-:Y:S01]  /*1d840*/  FFMA.FTZ R131, R2, R134, -R181 ;  /* 0x0000008602837223 */ /* 0x000fe200000108b5 */
[----:B------:R-:W-:-:S01]  /*1d850*/  FADD.FTZ R89, R120, R89 ;  /* 0x0000005978597221 */ /* 0x000fc20000010000 */
[C-C-:B------:R-:W-:Y:S01]  /*1d860*/  FFMA.FTZ R134, R2.reuse, R135, -R181.reuse ;  /* 0x0000008702867223 */ /* 0x140fe200000108b5 */
[----:B------:R-:W-:-:S01]  /*1d870*/  FFMA.FTZ R135, R2, R128, -R181 ;  /* 0x0000008002877223 */ /* 0x000fc200000108b5 */
[----:B------:R-:W1:Y:S01]  /*1d880*/  MUFU.EX2 R148, R148 ;  /* 0x0000009400947308 */ /* 0x000e620000000800 */
[----:B--2---:R-:W-:-:S01]  /*1d890*/  FFMA.FTZ R4, R123, R3, R146 ;  /* 0x000000037b047223 */ /* 0x004fc20000010092 */
        /* <DEDUP_REMOVED lines=8> */
[C-C-:B------:R-:W-:Y:S01]  /*1d920*/  FFMA.FTZ R104, R2.reuse, R104, -R181.reuse ;  /* 0x0000006802687223 */ /* 0x140fe200000108b5 */
[----:B------:R-:W-:-:S01]  /*1d930*/  FFMA.FTZ R91, R2, R91, -R181 ;  /* 0x0000005b025b7223 */ /* 0x000fc200000108b5 */
[C-C-:B------:R-:W-:Y:S01]  /*1d940*/  FFMA.FTZ R94, R2.reuse, R94, -R181.reuse ;  /* 0x0000005e025e7223 */ /* 0x140fe200000108b5 */
[----:B------:R-:W-:-:S01]  /*1d950*/  FFMA.FTZ R95, R2, R95, -R181 ;  /* 0x0000005f025f7223 */ /* 0x000fc200000108b5 */
[C-C-:B------:R-:W-:Y:S01]  /*1d960*/  FFMA.FTZ R102, R2.reuse, R102, -R181.reuse ;  /* 0x0000006602667223 */ /* 0x140fe200000108b5 */
[----:B------:R-:W-:-:S01]  /*1d970*/  FFMA.FTZ R103, R2, R103, -R181 ;  /* 0x0000006702677223 */ /* 0x000fc200000108b5 */
[----:B------:R-:W3:Y:S01]  /*1d980*/  MUFU.EX2 R150, R150 ;  /* 0x0000009600967308 */ /* 0x000ee20000000800 */
[----:B-1----:R-:W-:-:S07]  /*1d990*/  FADD.FTZ R4, R148, R3 ;  /* 0x0000000394047221 */ /* 0x002fce0000010000 */
[----:B------:R-:W1:Y:S01]  /*1d9a0*/  MUFU.EX2 R161, R161 ;  /* 0x000000a100a17308 */ /* 0x000e620000000800 */
[----:B--2---:R-:W-:-:S01]  /*1d9b0*/  FADD.FTZ R3, R159, R4 ;  /* 0x000000049f037221 */ /* 0x004fc20000010000 */
[----:B------:R-:W-:-:S06]  /*1d9c0*/  FADD.FTZ R4, R136, R89 ;  /* 0x0000005988047221 */ /* 0x000fcc0000010000 */
        /* <DEDUP_REMOVED lines=18> */
[----:B------:R-:W-:Y:S02]  /*1daf0*/  WARPGROUP.DEPBAR.LE gsb0, 0x0 ;  /* 0x00008000000079c5 */ /* 0x000fe40000010000 */
[----:B------:R-:W-:Y:S01]  /*1db00*/  WARPGROUP.ARRIVE ;  /* 0x00000000000079c5 */ /* 0x000fe20000000000 */
[----:B------:R-:W-:-:S03]  /*1db10*/  FADD.FTZ R3, R145, R4 ;  /* 0x0000000491037221 */ /* 0x000fc60000010000 */
[----:B------:R-:W1:Y:S01]  /*1db20*/  MUFU.EX2 R143, R143 ;  /* 0x0000008f008f7308 */ /* 0x000e620000000800 */
[----:B--2---:R-:W-:-:S01]  /*1db30*/  FADD.FTZ R89, R139, R88 ;  /* 0x000000588b597221 */ /* 0x004fc20000010000 */
[----:B------:R-:W-:Y:S01]  /*1db40*/  IADD3 R88, R14, 0x400, RZ ;  /* 0x000004000e587810 */ /* 0x000fe20007ffe0ff */
[----:B------:R-:W-:-:S01]  /*1db50*/  FADD.FTZ R4, R142, R3 ;  /* 0x000000038e047221 */ /* 0x000fc20000010000 */
[----:B------:R-:W-:Y:S02]  /*1db60*/  FFMA.FTZ R14, R2, R114, -R181 ;  /* 0x00000072020e7223 */ /* 0x000fe400000108b5 */
[----:B------:R-:W-:Y:S01]  /*1db70*/  R2UR UR6, R88 ;  /* 0x00000000580672ca */ /* 0x000fe200000e0000 */
[----:B------:R-:W-:Y:S01]  /*1db80*/  FADD.FTZ R3, R147, R4 ;  /* 0x0000000493037221 */ /* 0x000fe20000010000 */
[----:B------:R-:W2:Y:S01]  /*1db90*/  MUFU.EX2 R158, R158 ;  /* 0x0000009e009e7308 */ /* 0x000ea20000000800 */
[----:B---3--:R-:W-:-:S02]  /*1dba0*/  FADD.FTZ R172, R156, R89 ;  /* 0x000000599cac7221 */ /* 0x008fc40000010000 */
[----:B------:R-:W-:-:S05]  /*1dbb0*/  FADD.FTZ R4, R122, R3 ;  /* 0x000000037a047221 */ /* 0x000fca0000010000 */
[----:B------:R-:W3:Y:S01]  /*1dbc0*/  MUFU.EX2 R165, R165 ;  /* 0x000000a500a57308 */ /* 0x000ee20000000800 */
[----:B-1----:R-:W-:-:S07]  /*1dbd0*/  FADD.FTZ R89, R143, R172 ;  /* 0x000000ac8f597221 */ /* 0x002fce0000010000 */
[----:B------:R-:W1:Y:S01]  /*1dbe0*/  MUFU.EX2 R160, R160 ;  /* 0x000000a000a07308 */ /* 0x000e620000000800 */
[----:B--2---:R-:W-:-:S01]  /*1dbf0*/  FADD.FTZ R172, R158, R89 ;  /* 0x000000599eac7221 */ /* 0x004fc20000010000 */
[----:B------:R-:W-:-:S05]  /*1dc00*/  IMAD.MOV.U32 R89, RZ, RZ, -0x3ffffff0 ;  /* 0xc0000010ff597424 */ /* 0x000fca00078e00ff */
[----:B------:R-:W-:Y:S01]  /*1dc10*/  R2UR UR7, R89 ;  /* 0x00000000590772ca */ /* 0x000fe200000e0000 */
[----:B------:R-:W2:Y:S01]  /*1dc20*/  MUFU.EX2 R151, R151 ;  /* 0x0000009700977308 */ /* 0x000ea20000000800 */
[----:B---3--:R-:W-:-:S01]  /*1dc30*/  FADD.FTZ R129, R165, R172 ;  /* 0x000000aca5817221 */ /* 0x008fc20000010000 */
[----:B------:R-:W-:Y:S01]  /*1dc40*/  FFMA.FTZ R89, R2, R115, -R181 ;  /* 0x0000007302597223 */ /* 0x000fe200000108b5 */
[----:B------:R-:W-:-:S04]  /*1dc50*/  FADD.FTZ R115, R121, R4 ;  /* 0x0000000479737221 */ /* 0x000fc80000010000 */
[----:B------:R-:W-:Y:S01]  /*1dc60*/  FADD.FTZ R114, R124, R115 ;  /* 0x000000737c727221 */ /* 0x000fe20000010000 */
[----:B------:R-:W3:Y:S01]  /*1dc70*/  MUFU.EX2 R149, R149 ;  /* 0x0000009500957308 */ /* 0x000ee20000000800 */
[----:B-1----:R-:W-:-:S01]  /*1dc80*/  FADD.FTZ R88, R160, R129 ;  /* 0x00000081a0587221 */ /* 0x002fc20000010000 */
[----:B------:R-:W-:Y:S01]  /*1dc90*/  FFMA.FTZ R115, R2, R119, -R181 ;  /* 0x0000007702737223 */ /* 0x000fe200000108b5 */
[----:B------:R-:W-:-:S01]  /*1dca0*/  FADD.FTZ R119, R125, R114 ;  /* 0x000000727d777221 */ /* 0x000fc20000010000 */
[----:B------:R-:W-:Y:S03]  /*1dcb0*/  QGMMA.64x128x32.F32.E4M3.E4M3 R24, R168, gdesc[UR4], R24, gsb0 ;  /* 0x01e00004a8187df3 */ /* 0x000fe60008000818 */
[----:B------:R-:W-:-:S01]  /*1dcc0*/  FADD.FTZ R114, R106, R119 ;  /* 0x000000776a727221 */ /* 0x000fc20000010000 */
[----:B------:R-:W1:Y:S01]  /*1dcd0*/  MUFU.EX2 R162, R162 ;  /* 0x000000a200a27308 */ /* 0x000e620000000800 */
[----:B--2---:R-:W-:-:S02]  /*1dce0*/  FADD.FTZ R88, R151, R88 ;  /* 0x0000005897587221 */ /* 0x004fc40000010000 */
[----:B------:R-:W-:-:S04]  /*1dcf0*/  FADD.FTZ R119, R107, R114 ;  /* 0x000000726b777221 */ /* 0x000fc80000010000 */
[----:B------:R-:W-:Y:S01]  /*1dd00*/  FADD.FTZ R114, R110, R119 ;  /* 0x000000776e727221 */ /* 0x000fe20000010000 */
[----:B------:R-:W2:Y:S01]  /*1dd10*/  MUFU.EX2 R7, R235 ;  /* 0x000000eb00077308 */ /* 0x000ea20000000800 */
[----:B---3--:R-:W-:-:S01]  /*1dd20*/  FADD.FTZ R3, R149, R88 ;  /* 0x0000005895037221 */ /* 0x008fc20000010000 */
[----:B------:R-:W-:Y:S01]  /*1dd30*/  FFMA.FTZ R88, R2, R118, -R181 ;  /* 0x0000007602587223 */ /* 0x000fe200000108b5 */
[----:B------:R-:W-:-:S05]  /*1dd40*/  FADD.FTZ R119, R133, R114 ;  /* 0x0000007285777221 */ /* 0x000fca0000010000 */
        /* <DEDUP_REMOVED lines=16> */
[----:B--2---:R-:W-:-:S01]  /*1de50*/  FADD.FTZ R114, R126, R3 ;  /* 0x000000037e727221 */ /* 0x004fc20000010000 */
[----:B------:R-:W-:-:S04]  /*1de60*/  FADD.FTZ R3, R105, R4 ;  /* 0x0000000469037221 */ /* 0x000fc80000010000 */
[----:B------:R-:W-:Y:S02]  /*1de70*/  FADD.FTZ R4, R98, R3 ;  /* 0x0000000362047221 */ /* 0x000fe40000010000 */
[----:B------:R-:W2:Y:S01]  /*1de80*/  MUFU.EX2 R111, R111 ;  /* 0x0000006f006f7308 */ /* 0x000ea20000000800 */
[----:B---3--:R-:W-:-:S01]  /*1de90*/  FADD.FTZ R119, R135, R114 ;  /* 0x0000007287777221 */ /* 0x008fc20000010000 */
[----:B------:R-:W-:Y:S01]  /*1dea0*/  FADD.FTZ R3, R109, R4 ;  /* 0x000000046d037221 */ /* 0x000fe20000010000 */
[----:B------:R-:W-:-:S01]  /*1deb0*/  FFMA.FTZ R4, R2, R108, -R181 ;  /* 0x0000006c02047223 */ /* 0x000fc200000108b5 */
[----:B------:R-:W-:-:S04]  /*1dec0*/  FFMA.FTZ R108, R2, R99, -R181 ;  /* 0x00000063026c7223 */ /* 0x000fc800000108b5 */
[----:B------:R-:W3:Y:S01]  /*1ded0*/  MUFU.EX2 R14, R14 ;  /* 0x0000000e000e7308 */ /* 0x000ee20000000800 */
[----:B-1----:R-:W-:-:S07]  /*1dee0*/  FADD.FTZ R114, R128, R119 ;  /* 0x0000007780727221 */ /* 0x002fce0000010000 */
[----:B------:R-:W1:Y:S01]  /*1def0*/  MUFU.EX2 R89, R89 ;  /* 0x0000005900597308 */ /* 0x000e620000000800 */
[----:B--2---:R-:W-:-:S01]  /*1df00*/  FADD.FTZ R119, R111, R114 ;  /* 0x000000726f777221 */ /* 0x004fc20000010000 */
[----:B------:R-:W-:Y:S01]  /*1df10*/  FADD.FTZ R114, R112, R3 ;  /* 0x0000000370727221 */ /* 0x000fe20000010000 */
[----:B------:R-:W-:-:S05]  /*1df20*/  IADD3 R3, -R228, 0xb, RZ ;  /* 0x0000000be4037810 */ /* 0x000fca0007ffe1ff */
[----:B------:R-:W2:Y:S01]  /*1df30*/  MUFU.EX2 R88, R88 ;  /* 0x0000005800587308 */ /* 0x000ea20000000800 */
[----:B---3--:R-:W-:-:S01]  /*1df40*/  FADD.FTZ R118, R14, R119 ;  /* 0x000000770e767221 */ /* 0x008fc20000010000 */
[----:B------:R-:W-:-:S04]  /*1df50*/  FADD.FTZ R119, R113, R114 ;  /* 0x0000007271777221 */ /* 0x000fc80000010000 */
[----:B------:R-:W-:Y:S02]  /*1df60*/  FADD.FTZ R114, R116, R119 ;  /* 0x0000007774727221 */ /* 0x000fe40000010000 */
[----:B------:R-:W3:Y:S01]  /*1df70*/  MUFU.EX2 R115, R115 ;  /* 0x0000007300737308 */ /* 0x000ee20000000800 */
[----:B-1----:R-:W-:-:S01]  /*1df80*/  FADD.FTZ R129, R89, R118 ;  /* 0x0000007659817221 */ /* 0x002fc20000010000 */
[----:B------:R-:W-:-:S06]  /*1df90*/  FADD.FTZ R119, R117, R114 ;  /* 0x0000007275777221 */ /* 0x000fcc0000010000 */
[----:B------:R-:W1:Y:S01]  /*1dfa0*/  MUFU.EX2 R130, R130 ;  /* 0x0000008200827308 */ /* 0x000e620000000800 */
[----:B--2---:R-:W-:-:S07]  /*1dfb0*/  FADD.FTZ R118, R88, R129 ;  /* 0x0000008158767221 */ /* 0x004fce0000010000 */
[----:B------:R-:W2:Y:S01]  /*1dfc0*/  MUFU.EX2 R104, R104 ;  /* 0x0000006800687308 */ /* 0x000ea20000000800 */
[----:B---3--:R-:W-:-:S01]  /*1dfd0*/  FADD.FTZ R129, R115, R118 ;  /* 0x0000007673817221 */ /* 0x008fc20000010000 */
[----:B------:R-:W-:-:S06]  /*1dfe0*/  @!P0 IMAD R118, R12, 0x8, R16 ;  /* 0x000000080c768824 */ /* 0x000fcc00078e0210 */
[----:B------:R-:W3:Y:S01]  /*1dff0*/  MUFU.EX2 R132, R132 ;  /* 0x0000008400847308 */ /* 0x000ee20000000800 */
[----:B-1----:R-:W-:-:S01]  /*1e000*/  FADD.FTZ R119, R130, R119 ;  /* 0x0000007782777221 */ /* 0x002fc20000010000 */
[----:B------:R-:W-:-:S06]  /*1e010*/  WARPGROUP.DEPBAR.LE gsb0, 0x0 ;  /* 0x00008000000079c5 */ /* 0x000fcc0000010000 */
[----:B------:R-:W1:Y:S01]  /*1e020*/  MUFU.EX2 R91, R91 ;  /* 0x0000005b005b7308 */ /* 0x000e620000000800 */
[----:B--2---:R-:W-:-:S01]  /*1e030*/  FADD.FTZ R114, R104, R129 ;  /* 0x0000008168727221 */ /* 0x004fc20000010000 */
[----:B------:R1:W-:Y:S06]  /*1e040*/  BAR.ARV R3, 0x100 ;  /* 0x000400030000751d */ /* 0x0003ec0000002000 */
[----:B------:R-:W2:Y:S01]  /*1e050*/  MUFU.EX2 R92, R92 ;  /* 0x0000005c005c7308 */ /* 0x000ea20000000800 */
[----:B---3--:R-:W-:-:S07]  /*1e060*/  FADD.FTZ R119, R132, R119 ;  /* 0x0000007784777221 */ /* 0x008fce0000010000 */
[----:B------:R-:W3:Y:S01]  /*1e070*/  MUFU.EX2 R94, R94 ;  /* 0x0000005e005e7308 */ /* 0x000ee20000000800 */
[----:B-1----:R-:W-:-:S07]  /*1e080*/  FADD.FTZ R3, R91, R114 ;  /* 0x000000725b037221 */ /* 0x002fce0000010000 */
[----:B------:R-:W1:Y:S01]  /*1e090*/  MUFU.EX2 R93, R93 ;  /* 0x0000005d005d7308 */ /* 0x000e620000000800 */
[----:B--2---:R-:W-:-:S07]  /*1e0a0*/  FADD.FTZ R114, R92, R119 ;  /* 0x000000775c727221 */ /* 0x004fce0000010000 */
[----:B------:R-:W2:Y:S08]  /*1e0b0*/  MUFU.EX2 R95, R95 ;  /* 0x0000005f005f7308 */ /* 0x000eb00000000800 */
[----:B------:R-:W4:Y:S08]  /*1e0c0*/  MUFU.EX2 R96, R96 ;  /* 0x0000006000607308 */ /* 0x000f300000000800 */
[----:B------:R5:W0:Y:S08]  /*1e0d0*/  MUFU.EX2 R99, R4 ;  /* 0x0000000400637308 */ /* 0x000a300000000800 */
[----:B------:R-:W0:Y:S01]  /*1e0e0*/  MUFU.EX2 R97, R97 ;  /* 0x0000006100617308 */ /* 0x000e220000000800 */
[----:B-----5:R-:W-:-:S02]  /*1e0f0*/  @!P0 VIADD R4, R118, 0x29840 ;  /* 0x0002984076048836 */ /* 0x020fc40000000000 */
[----:B---3--:R-:W-:Y:S01]  /*1e100*/  FADD.FTZ R118, R94, R3 ;  /* 0x000000035e767221 */ /* 0x008fe20000010000 */
[----:B-1----:R-:W-:-:S02]  /*1e110*/  FADD.FTZ R3, R93, R114 ;  /* 0x000000725d037221 */ /* 0x002fc40000010000 */
[----:B------:R-:W-:Y:S01]  /*1e120*/  @!P0 PRMT R4, RZ, 0x654, R4 ;  /* 0x00000654ff048816 */ /* 0x000fe20000000004 */
[----:B--2---:R-:W-:-:S01]  /*1e130*/  FADD.FTZ R118, R95, R118 ;  /* 0x000000765f767221 */ /* 0x004fc20000010000 */
[----:B------:R-:W1:Y:S02]  /*1e140*/  MUFU.EX2 R108, R108 ;  /* 0x0000006c006c7308 */ /* 0x000e640000000800 */
[----:B------:R4:W-:Y:S06]  /*1e150*/  @!P0 SYNCS.ARRIVE.TRANS64.RED.A1T0 RZ, [R4+URZ], RZ ;  /* 0x000000ff04ff89a7 */ /* 0x0009ec000810043f */
[----:B------:R-:W2:Y:S01]  /*1e160*/  MUFU.EX2 R100, R100 ;  /* 0x0000006400647308 */ /* 0x000ea20000000800 */
[----:B----4-:R-:W-:-:S01]  /*1e170*/  FADD.FTZ R4, R96, R3 ;  /* 0x0000000360047221 */ /* 0x010fc20000010000 */
[----:B0-----:R-:W-:-:S03]  /*1e180*/  FADD.FTZ R3, R99, R118 ;  /* 0x0000007663037221 */ /* 0x001fc60000010000 */
[----:B------:R-:W-:-:S03]  /*1e190*/  FADD.FTZ R119, R97, R4 ;  /* 0x0000000461777221 */ /* 0x000fc60000010000 */
        /* <DEDUP_REMOVED lines=10> */
.L_x_2370:
[----:B------:R-:W-:Y:S01]  /*1e240*/  F2FP.SATFINITE.E4M3.F32.PACK_AB_MERGE_C R7, R164, R7, RZ ;  /* 0x00000007a407723e */ /* 0x000fe200048070ff */
[----:B------:R-:W-:Y:S01]  /*1e250*/  FMUL.FTZ R24, R24, R8 ;  /* 0x0000000818187220 */ /* 0x000fe20000410000 */
[----:B------:R-:W-:Y:S01]  /*1e260*/  F2FP.SATFINITE.E4M3.F32.PACK_AB_MERGE_C R141, R141, R144, RZ ;  /* 0x000000908d8d723e */ /* 0x000fe200048070ff */
[----:B------:R-:W-:Y:S01]  /*1e270*/  FMUL.FTZ R25, R25, R8 ;  /* 0x0000000819197220 */ /* 0x000fe20000410000 */
[----:B------:R-:W-:Y:S01]  /*1e280*/  F2FP.SATFINITE.E4M3.F32.PACK_AB_MERGE_C R177, R162, R149, R7 ;  /* 0x00000095a2b1723e */ /* 0x000fe20004807007 */
[----:B------:R-:W-:Y:S01]  /*1e290*/  IMAD R7, R11, 0x8, R16 ;  /* 0x000000080b077824 */ /* 0x000fe200078e0210 */
[----:B------:R-:W-:Y:S01]  /*1e2a0*/  ISETP.GT.AND P0, PT, R9, R6, PT ;  /* 0x000000060900720c */ /* 0x000fe20003f04270 */
[----:B------:R-:W-:Y:S01]  /*1e2b0*/  FMUL.FTZ R28, R28, R8 ;  /* 0x000000081c1c7220 */ /* 0x000fe20000410000 */
[----:B------:R-:W-:Y:S01]  /*1e2c0*/  F2FP.SATFINITE.E4M3.F32.PACK_AB_MERGE_C R180, R137, R10, R141 ;  /* 0x0000000a89b4723e */ /* 0x000fe2000480708d */
[----:B------:R-:W-:Y:S01]  /*1e2d0*/  VIADD R7, R7, 0x29860 ;  /* 0x0002986007077836 */ /* 0x000fe20000000000 */
[----:B------:R-:W-:Y:S01]  /*1e2e0*/  MOV R10, UR37 ;  /* 0x00000025000a7c02 */ /* 0x000fe20008000f00 */
[-C--:B------:R-:W-:Y:S01]  /*1e2f0*/  FMUL.FTZ R29, R29, R8.reuse ;  /* 0x000000081d1d7220 */ /* 0x080fe20000410000 */
        /* <DEDUP_REMOVED lines=100> */
[----:B0-----:R-:W-:-:S02]  /*1e940*/  IMAD.MOV.U32 R7, RZ, RZ, R13 ;  /* 0x000000ffff077224 */ /* 0x001fc400078e000d */
[----:B------:R-:W-:Y:S02]  /*1e950*/  IMAD.MOV.U32 R8, RZ, RZ, R0 ;  /* 0x000000ffff087224 */ /* 0x000fe400078e0000 */
[----:B------:R-:W-:Y:S01]  /*1e960*/  IMAD.MOV.U32 R11, RZ, RZ, R12 ;  /* 0x000000ffff0b7224 */ /* 0x000fe200078e000c */
[----:B------:R-:W-:Y:S06]  /*1e970*/  @P0 BRA `(.L_x_2371) ;  /* 0xffffffc000c80947 */ /* 0x000fec000383ffff */
[----:B------:R-:W-:-:S07]  /*1e980*/  IMAD.MOV.U32 R145, RZ, RZ, R12 ;  /* 0x000000ffff917224 */ /* 0x000fce00078e000c */
.L_x_2360:
[----:B------:R-:W-:-:S13]  /*1e990*/  ISETP.GE.AND P0, PT, R9, RZ, PT ;  /* 0x000000ff0900720c */ /* 0x000fda0003f06270 */
[----:B------:R-:W-:Y:S05]  /*1e9a0*/  @!P0 BRA `(.L_x_2372) ;  /* 0x0000003000a08947 */ /* 0x000fea0003800000 */
[----:B------:R-:W-:Y:S01]  /*1e9b0*/  IMAD.MOV.U32 R6, RZ, RZ, R13 ;  /* 0x000000ffff067224 */ /* 0x000fe200078e000d */
[----:B------:R-:W-:Y:S01]  /*1e9c0*/  MOV R8, R192 ;  /* 0x000000c000087202 */ /* 0x000fe20000000f00 */
[----:B------:R-:W-:Y:S02]  /*1e9d0*/  IMAD.MOV.U32 R7, RZ, RZ, R0 ;  /* 0x000000ffff077224 */ /* 0x000fe400078e0000 */
[----:B------:R-:W-:-:S07]  /*1e9e0*/  IMAD.MOV.U32 R10, RZ, RZ, R145 ;  /* 0x000000ffff0a7224 */ /* 0x000fce00078e0091 */
.L_x_2384:
        /* <DEDUP_REMOVED lines=8> */
.L_x_2374:
        /* <DEDUP_REMOVED lines=8> */
.L_x_2375:
[----:B------:R-:W-:Y:S04]  /*1eaf0*/  BSSY B0, `(.L_x_2373) ;  /* 0x0000004000007945 */ /* 0x000fe80003800000 */
[----:B--2---:R-:W-:Y:S05]  /*1eb00*/  @P2 BRA `(.L_x_2376) ;  /* 0x0000000000082947 */ /* 0x004fea0003800000 */
[----:B------:R-:W2:Y:S02]  /*1eb10*/  SYNCS.PHASECHK.TRANS64.TRYWAIT P2, [R11+URZ+0x29830], R0 ;  /* 0x029830000b0075a7 */ /* 0x000ea4000804017f */
[----:B--2---:R-:W-:Y:S05]  /*1eb20*/  @!P2 BRA `(.L_x_2377) ;  /* 0x000000d000a0a947 */ /* 0x004fea0003800000 */
.L_x_2376:
[----:B------:R-:W-:Y:S05]  /*1eb30*/  BSYNC B0 ;  /* 0x0000000000007941 */ /* 0x000fea0003800000 */
.L_x_2373:
        /* <DEDUP_REMOVED lines=24> */
[----:B------:R-:W-:Y:S01]  /*1ecc0*/  UMOV UR48, UR24 ;  /* 0x0000001800307c82 */ /* 0x000fe20008000000 */
[----:B------:R-:W-:Y:S01]  /*1ecd0*/  IADD3 R14, R12, 0x180, RZ ;  /* 0x000001800c0e7810 */ /* 0x000fe20007ffe0ff */
[----:B------:R-:W-:Y:S01]  /*1ece0*/  UMOV UR49, UR25 ;  /* 0x0000001900317c82 */ /* 0x000fe20008000000 */
[----:B------:R-:W-:Y:S01]  /*1ecf0*/  R2UR UR47, R15 ;  /* 0x000000000f2f72ca */ /* 0x000fe200000e0000 */
[----:B------:R-:W-:Y:S01]  /*1ed00*/  IMAD.MOV.U32 R15, RZ, RZ, -0x7fffffe0 ;  /* 0x80000020ff0f7424 */ /* 0x000fe200078e00ff */
[----:B-1----:R-:W-:Y:S01]  /*1ed10*/  SHF.R.U32.HI R0, RZ, 0x7, R0 ;  /* 0x00000007ff007819 */ /* 0x002fe20000011600 */
[----:B------:R-:W-:Y:S01]  /*1ed20*/  IMAD.MOV.U32 R13, RZ, RZ, -0x7fffffe0 ;  /* 0x80000020ff0d7424 */ /* 0x000fe200078e00ff */
[----:B------:R-:W-:Y:S01]  /*1ed30*/  R2UR UR46, R14 ;  /* 0x000000000e2e72ca */ /* 0x000fe200000e0000 */
[----:B------:R-:W-:Y:S01]  /*1ed40*/  VIADD R14, R12, 0x2 ;  /* 0x000000020c0e7836 */ /* 0x000fe20000000000 */
[----:B------:R-:W-:Y:S01]  /*1ed50*/  R2UR UR50, R20 ;  /* 0x00000000143272ca */ /* 0x000fe200000e0000 */
[----:B------:R-:W-:Y:S01]  /*1ed60*/  VIADD R0, R0, 0x8 ;  /* 0x0000000800007836 */ /* 0x000fe20000000000 */
[----:B------:R-:W-:-:S02]  /*1ed70*/  R2UR UR51, R21 ;  /* 0x00000000153372ca */ /* 0x000fc400000e0000 */
[----:B------:R-:W-:Y:S02]  /*1ed80*/  R2UR UR6, R14 ;  /* 0x000000000e0672ca */ /* 0x000fe400000e0000 */
[----:B------:R1:W-:Y:S01]  /*1ed90*/  BAR.SYNC.DEFER_BLOCKING R0, 0x100 ;  /* 0x000400000000751d */ /* 0x0003e20000010000 */
[----:B------:R-:W-:Y:S01]  /*1eda0*/  R2UR UR7, R15 ;  /* 0x000000000f0772ca */ /* 0x000fe200000e0000 */
[----:B------:R-:W-:Y:S01]  /*1edb0*/  IMAD.MOV.U32 R15, RZ, RZ, -0x7fffffe0 ;  /* 0x80000020ff0f7424 */ /* 0x000fe200078e00ff */
[----:B------:R-:W-:-:S03]  /*1edc0*/  IADD3 R14, R12, 0x82, RZ ;  /* 0x000000820c0e7810 */ /* 0x000fc60007ffe0ff */
        /* <DEDUP_REMOVED lines=191> */
[----:B------:R-:W-:Y:S01]  /*1f9c0*/  MOV R15, 0x80000020 ;  /* 0x80000020000f7802 */ /* 0x000fe20000000f00 */
[----:B------:R-:W-:Y:S01]  /*1f9d0*/  VIADD R12, R12, 0x702 ;  /* 0x000007020c0c7836 */ /* 0x000fe20000000000 */
        /* <DEDUP_REMOVED lines=33> */
.L_x_2379:
[----:B------:R-:W-:Y:S01]  /*1fbf0*/  SHF.L.U32 R0, R8, 0x1f, RZ ;  /* 0x0000001f08007819 */ /* 0x000fe200000006ff */
[----:B------:R-:W-:-:S04]  /*1fc00*/  IMAD R13, R10, 0x8, R16 ;  /* 0x000000080a0d7824 */ /* 0x000fc800078e0210 */
[----:B------:R1:W2:Y:S01]  /*1fc10*/  SYNCS.PHASECHK.TRANS64.TRYWAIT P0, [R13+URZ+0x29850], R0 ;  /* 0x029850000d0075a7 */ /* 0x0002a2000800017f */
[----:B------:R-:W-:Y:S05]  /*1fc20*/  @!P1 BRA `(.L_x_2380) ;  /* 0x0000000000049947 */ /* 0x000fea0003800000 */
[----:B------:R-:W-:Y:S01]  /*1fc30*/  BPT.TRAP 0x1 ;  /* 0x000000040000795c */ /* 0x000fe20000300000 */
.L_x_2380:
[----:B------:R-:W-:Y:S04]  /*1fc40*/  BSSY B0, `(.L_x_2378) ;  /* 0x0000004000007945 */ /* 0x000fe80003800000 */
[----:B--2---:R-:W-:Y:S05]  /*1fc50*/  @P0 BRA `(.L_x_2381) ;  /* 0x0000000000080947 */ /* 0x004fea0003800000 */
[----:B------:R-:W2:Y:S02]  /*1fc60*/  SYNCS.PHASECHK.TRANS64.TRYWAIT P0, [R13+URZ+0x29850], R0 ;  /* 0x029850000d0075a7 */ /* 0x000ea4000800017f */
[----:B--2---:R-:W-:Y:S05]  /*1fc70*/  @!P0 BRA `(.L_x_2382) ;  /* 0x000000c000608947 */ /* 0x004fea0003800000 */
.L_x_2381:
[----:B------:R-:W-:Y:S05]  /*1fc80*/  BSYNC B0 ;  /* 0x0000000000007941 */ /* 0x000fea0003800000 */
.L_x_2378:
[----:B-12---:R-:W-:Y:S01]  /*1fc90*/  FMNMX.FTZ R0, R152, R7, !PT ;  /* 0x0000000798007209 */ /* 0x006fe20007810000 */
[----:B------:R-:W-:Y:S05]  /*1fca0*/  WARPSYNC.ALL ;  /* 0x0000000000007948 */ /* 0x000fea0003800000 */
[----:B------:R-:W-:Y:S01]  /*1fcb0*/  FMNMX.FTZ R13, R153, R0, !PT ;  /* 0x00000000990d7209 */ /* 0x000fe20007810000 */
[----:B------:R-:W-:Y:S01]  /*1fcc0*/  VIADD R12, R16, 0x400 ;  /* 0x00000400100c7836 */ /* 0x000fe20000000000 */
[----:B------:R-:W-:Y:S01]  /*1fcd0*/  FMNMX.FTZ R0, R154, R6, !PT ;  /* 0x000000069a007209 */ /* 0x000fe20007810000 */
[----:B------:R-:W-:-:S06]  /*1fce0*/  WARPGROUP.ARRIVE ;  /* 0x00000000000079c5 */ /* 0x000fcc0000000000 */
        /* <DEDUP_REMOVED lines=49> */
[----:B------:R-:W-:Y:S02]  /*20000*/  FMNMX.FTZ R8, R106, R15, !PT ;  /* 0x0000000f6a087209 */ /* 0x000fe40007810000 */
[----:B------:R-:W-:Y:S02]  /*20010*/  FMNMX.FTZ R0, R108, R13, !PT ;  /* 0x0000000d6c007209 */ /* 0x000fe40007810000 */
[----:B------:R-:W-:Y:S02]  /*20020*/  LOP3.LUT R12, R12, 0x3fff, RZ, 0xc0, !PT ;  /* 0x00003fff0c0c7812 */ /* 0x000fe400078ec0ff */
        /* <DEDUP_REMOVED lines=26> */
[----:B-1----:R-:W-:Y:S01]  /*201d0*/  LOP3.LUT R202, R191, 0x7f, RZ, 0xc0, !PT ;  /* 0x0000007fbfca7812 */ /* 0x002fe200078ec0ff */
[----:B------:R-:W1:Y:S01]  /*201e0*/  SHFL.BFLY PT, R13, R0, 0x2, 0x1f ;  /* 0x0c401f00000d7f89 */ /* 0x000e6200000e0000 */
[----:B------:R-:W-:-:S02]  /*201f0*/  FMNMX.FTZ R8, R102, R15, !PT ;  /* 0x0000000f66087209 */ /* 0x000fc40007810000 */
[----:B------:R-:W-:Y:S01]  /*20200*/  ISETP.NE.AND P0, PT, R202, RZ, PT ;  /* 0x000000ffca00720c */ /* 0x000fe20003f05270 */
[----:B------:R-:W2:Y:S01]  /*20210*/  S2R R191, SR_TID.X ;  /* 0x0000000000bf7919 */ /* 0x000ea20000002100 */
[----:B------:R-:W-:-:S05]  /*20220*/  FMNMX.FTZ R8, R103, R8, !PT ;  /* 0x0000000867087209 */ /* 0x000fca0007810000 */
[----:B------:R-:W3:Y:S01]  /*20230*/  SHFL.BFLY PT, R15, R8, 0x2, 0x1f ;  /* 0x0c401f00080f7f89 */ /* 0x000ee200000e0000 */
[----:B-1----:R-:W-:Y:S02]  /*20240*/  FMNMX.FTZ R20, R0, R13, !PT ;  /* 0x0000000d00147209 */ /* 0x002fe40007810000 */
[----:B------:R-:W-:-:S05]  /*20250*/  LOP3.LUT R13, R12, 0x10000, RZ, 0xfc, !PT ;  /* 0x000100000c0d7812 */ /* 0x000fca00078efcff */
[----:B------:R-:W-:Y:S01]  /*20260*/  IMAD R12, R10, 0x500, R13 ;  /* 0x000005000a0c7824 */ /* 0x000fe200078e020d */
[----:B------:R-:W-:Y:S02]  /*20270*/  MOV R13, 0xc0000010 ;  /* 0xc0000010000d7802 */ /* 0x000fe40000000f00 */
[----:B---3--:R-:W-:Y:S01]  /*20280*/  FMNMX.FTZ R189, R8, R15, !PT ;  /* 0x0000000f08bd7209 */ /* 0x008fe20007810000 */
[C---:B------:R-:W-:Y:S01]  /*20290*/  VIADD R14, R12.reuse, 0x100 ;  /* 0x000001000c0e7836 */ /* 0x040fe20000000000 */
[----:B------:R-:W-:Y:S01]  /*202a0*/  R2UR UR6, R12 ;  /* 0x000000000c0672ca */ /* 0x000fe200000e0000 */
[----:B------:R-:W1:Y:S01]  /*202b0*/  SHFL.BFLY PT, R15, R20, 0x1, 0x1f ;  /* 0x0c201f00140f7f89 */ /* 0x000e6200000e0000 */
[----:B------:R-:W-:Y:S02]  /*202c0*/  R2UR UR7, R13 ;  /* 0x000000000d0772ca */ /* 0x000fe400000e0000 */
[----:B--2---:R-:W-:Y:S01]  /*202d0*/  SHF.R.U32.HI R191, RZ, 0x7, R191 ;  /* 0x00000007ffbf7819 */ /* 0x004fe200000116bf */
[----:B------:R-:W2:Y:S10]  /*202e0*/  SHFL.BFLY PT, R8, R189, 0x1, 0x1f ;  /* 0x0c201f00bd087f89 */ /* 0x000eb400000e0000 */
[----:B------:R-:W-:Y:S01]  /*202f0*/  QGMMA.64x128x32.F32.E4M3.E4M3 R24, R184, gdesc[UR4], R24, gsb0 ;  /* 0x01e00004b8187df3 */ /* 0x000fe20008000818 */
[----:B------:R-:W-:-:S02]  /*20300*/  R2UR UR6, R14 ;  /* 0x000000000e0672ca */ /* 0x000fc400000e0000 */
[----:B-1----:R-:W-:Y:S01]  /*20310*/  FMNMX.FTZ R0, R20, R15, !PT ;  /* 0x0000000f14007209 */ /* 0x002fe20007810000 */
[----:B------:R-:W-:Y:S01]  /*20320*/  IMAD.MOV.U32 R15, RZ, RZ, -0x3ffffff0 ;  /* 0xc0000010ff0f7424 */ /* 0x000fe200078e00ff */
[----:B--2---:R-:W-:-:S03]  /*20330*/  FMNMX.FTZ R13, R189, R8, !PT ;  /* 0x00000008bd0d7209 */ /* 0x004fc60007810000 */
[----:B------:R-:W-:Y:S01]  /*20340*/  FADD.FTZ R7, -R0, R7 ;  /* 0x0000000700077221 */ /* 0x000fe20000010100 */
[----:B------:R-:W-:-:S03]  /*20350*/  R2UR UR7, R15 ;  /* 0x000000000f0772ca */ /* 0x000fc600000e0000 */
[----:B------:R-:W-:-:S04]  /*20360*/  FMUL.FTZ R7, R2, R7 ;  /* 0x0000000702077220 */ /* 0x000fc80000410000 */
[----:B------:R1:W-:Y:S02]  /*20370*/  MUFU.EX2 R21, R7 ;  /* 0x0000000700157308 */ /* 0x0003e40000000800 */
[----:B-1----:R-:W-:Y:S01]  /*20380*/  IMAD.MOV.U32 R7, RZ, RZ, -0x3ffffff0 ;  /* 0xc0000010ff077424 */ /* 0x002fe200078e00ff */
[----:B------:R-:W-:Y:S02]  /*20390*/  WARPGROUP.DEPBAR.LE gsb0, 0x0 ;  /* 0x00008000000079c5 */ /* 0x000fe40000010000 */
[----:B------:R-:W-:Y:S01]  /*203a0*/  WARPGROUP.ARRIVE ;  /* 0x00000000000079c5 */ /* 0x000fe20000000000 */
[----:B------:R-:W-:Y:S01]  /*203b0*/  FADD.FTZ R185, -R13, R6 ;  /* 0x000000060db97221 */ /* 0x000fe20000010100 */
[----:B------:R-:W-:-:S03]  /*203c0*/  VIADD R6, R12, 0x200 ;  /* 0x000002000c067836 */ /* 0x000fc60000000000 */
[----:B------:R-:W-:Y:S01]  /*203d0*/  FMUL.FTZ R8, R2, R185 ;  /* 0x000000b902087220 */ /* 0x000fe20000410000 */
[----:B------:R-:W-:Y:S01]  /*203e0*/  QGMMA.64x128x32.F32.E4M3.E4M3 R24, R180, gdesc[UR4], R24, gsb0 ;  /* 0x01e00004b4187df3 */ /* 0x000fe20008000818 */
[----:B------:R-:W-:Y:S01]  /*203f0*/  R2UR UR6, R6 ;  /* 0x00000000060672ca */ /* 0x000fe200000e0000 */
[----:B------:R-:W-:Y:S01]  /*20400*/  FFMA.FTZ R185, R2, R0, -8 ;  /* 0xc100000002b97423 */ /* 0x000fe20000010000 */
[----:B------:R-:W-:Y:S01]  /*20410*/  R2UR UR7, R7 ;  /* 0x00000000070772ca */ /* 0x000fe200000e0000 */
[----:B------:R-:W-:Y:S01]  /*20420*/  IMAD.MOV.U32 R7, RZ, RZ, -0x3ffffff0 ;  /* 0xc0000010ff077424 */ /* 0x000fe200078e00ff */
[----:B------:R-:W-:Y:S01]  /*20430*/  IADD3 R6, R12, 0x300, RZ ;  /* 0x000003000c067810 */ /* 0x000fe20007ffe0ff */
[C-C-:B------:R-:W-:Y:S01]  /*20440*/  FFMA.FTZ R15, R2.reuse, R153, -R185.reuse ;  /* 0x00000099020f7223 */ /* 0x140fe200000108b9 */
[----:B------:R-:W-:-:S01]  /*20450*/  FFMA.FTZ R153, R2, R157, -R185 ;  /* 0x0000009d02997223 */ /* 0x000fc200000108b9 */
[C-C-:B------:R-:W-:Y:S01]  /*20460*/  FFMA.FTZ R157, R2.reuse, R161, -R185.reuse ;  /* 0x000000a1029d7223 */ /* 0x140fe200000108b9 */
[----:B------:R-:W-:-:S01]  /*20470*/  FFMA.FTZ R161, R2, R165, -R185 ;  /* 0x000000a502a17223 */ /* 0x000fc200000108b9 */
[C---:B------:R-:W-:Y:S01]  /*20480*/  FFMA.FTZ R165, R2.reuse, R13, -8 ;  /* 0xc100000002a57423 */ /* 0x040fe2000001000d */
        /* <DEDUP_REMOVED lines=18> */
[----:B------:R-:W-:-:S01]  /*205b0*/  FFMA.FTZ R144, R2, R144, -R185 ;  /* 0x0000009002907223 */ /* 0x000fc200000108b9 */
[C---:B------:R-:W-:Y:S01]  /*205c0*/  FFMA.FTZ R145, R2.reuse, R145, -R185 ;  /* 0x0000009102917223 */ /* 0x040fe200000108b9 */
[----:B------:R-:W-:-:S01]  /*205d0*/  FFMA.FTZ R147, R2, R147, -R165 ;  /* 0x0000009302937223 */ /* 0x000fc200000108a5 */
[C---:B------:R-:W-:Y:S01]  /*205e0*/  FFMA.FTZ R148, R2.reuse, R148, -R185 ;  /* 0x0000009402947223 */ /* 0x040fe200000108b9 */
[----:B------:R-:W-:-:S01]  /*205f0*/  FFMA.FTZ R150, R2, R150, -R165 ;  /* 0x0000009602967223 */ /* 0x000fc200000108a5 */
[C---:B------:R-:W-:Y:S01]  /*20600*/  FFMA.FTZ R149, R2.reuse, R149, -R185 ;  /* 0x0000009502957223 */ /* 0x040fe200000108b9 */
[----:B------:R-:W-:-:S01]  /*20610*/  FFMA.FTZ R151, R2, R151, -R165 ;  /* 0x0000009702977223 */ /* 0x000fc200000108a5 */
[----:B------:R-:W3:Y:S01]  /*20620*/  MUFU.EX2 R20, R20 ;  /* 0x0000001400147308 */ /* 0x000ee20000000800 */
[----:B-1----:R-:W-:-:S01]  /*20630*/  FFMA.FTZ R4, R21, R4, R14 ;  /* 0x0000000415047223 */ /* 0x002fc2000001000e */
        /* <DEDUP_REMOVED lines=10> */
[C---:B------:R-:W-:Y:S01]  /*206e0*/  FFMA.FTZ R130, R2.reuse, R130, -R165 ;  /* 0x0000008202827223 */ /* 0x040fe200000108a5 */
[----:B------:R-:W-:-:S01]  /*206f0*/  FFMA.FTZ R129, R2, R129, -R185 ;  /* 0x0000008102817223 */ /* 0x000fc200000108b9 */
[C---:B------:R-:W-:Y:S01]  /*20700*/  FFMA.FTZ R131, R2.reuse, R131, -R165 ;  /* 0x0000008302837223 */ /* 0x040fe200000108a5 */
[----:B------:R-:W-:-:S01]  /*20710*/  FFMA.FTZ R132, R2, R132, -R185 ;  /* 0x0000008402847223 */ /* 0x000fc200000108b9 */
[----:B------:R-:W4:Y:S01]  /*20720*/  MUFU.EX2 R152, R152 ;  /* 0x0000009800987308 */ /* 0x000f220000000800 */
        /* <DEDUP_REMOVED lines=15> */
[----:B------:R-:W5:Y:S01]  /*20820*/  MUFU.EX2 R157, R157 ;  /* 0x0000009d009d7308 */ /* 0x000f620000000800 */
[----:B------:R-:W-:-:S01]  /*20830*/  FFMA.FTZ R116, R2, R116, -R185 ;  /* 0x0000007402747223 */ /* 0x000fc200000108b9 */
[C-C-:B------:R-:W-:Y:S01]  /*20840*/  FFMA.FTZ R117, R2.reuse, R117, -R185.reuse ;  /* 0x0000007502757223 */ /* 0x140fe200000108b9 */
        /* <DEDUP_REMOVED lines=17> */
[----:B------:R-:W-:-:S04]  /*20960*/  FFMA.FTZ R103, R2, R103, -R165 ;  /* 0x0000006702677223 */ /* 0x000fc800000108a5 */
[----:B------:R-:W-:Y:S08]  /*20970*/  MUFU.EX2 R138, R138 ;  /* 0x0000008a008a7308 */ /* 0x000ff00000000800 */
[----:B------:R-:W-:Y:S08]  /*20980*/  MUFU.EX2 R139, R139 ;  /* 0x0000008b008b7308 */ /* 0x000ff00000000800 */
[----:B------:R-:W-:Y:S08]  /*20990*/  MUFU.EX2 R142, R142 ;  /* 0x0000008e008e7308 */ /* 0x000ff00000000800 */
[----:B------:R-:W-:Y:S08]  /*209a0*/  MUFU.EX2 R143, R143 ;  /* 0x0000008f008f7308 */ /* 0x000ff00000000800 */
[----:B------:R-:W-:Y:S08]  /*209b0*/  MUFU.EX2 R146, R146 ;  /* 0x0000009200927308 */ /* 0x000ff00000000800 */
[----:B------:R-:W-:Y:S08]  /*209c0*/  MUFU.EX2 R161, R161 ;  /* 0x000000a100a17308 */ /* 0x000ff00000000800 */
[----:B------:R-:W-:Y:S01]  /*209d0*/  MUFU.EX2 R136, R136 ;  /* 0x0000008800887308 */ /* 0x000fe20000000800 */
[----:B------:R-:W-:-:S02]  /*209e0*/  WARPGROUP.DEPBAR.LE gsb0, 0x0 ;  /* 0x00008000000079c5 */ /* 0x000fc40000010000 */
[----:B------:R-:W-:-:S05]  /*209f0*/  WARPGROUP.ARRIVE ;  /* 0x00000000000079c5 */ /* 0x000fca0000000000 */
[----:B------:R-:W-:Y:S01]  /*20a00*/  MUFU.EX2 R137, R137 ;  /* 0x0000008900897308 */ /* 0x000fe20000000800 */
[----:B------:R-:W-:Y:S01]  /*20a10*/  QGMMA.64x128x32.F32.E4M3.E4M3 R24, R176, gdesc[UR4], R24, gsb0 ;  /* 0x01e00004b0187df3 */ /* 0x000fe20008000818 */
[----:B------:R-:W-:Y:S02]  /*20a20*/  R2UR UR6, R6 ;  /* 0x00000000060672ca */ /* 0x000fe400000e0000 */
[----:B------:R-:W-:Y:S01]  /*20a30*/  R2UR UR7, R7 ;  /* 0x00000000070772ca */ /* 0x000fe200000e0000 */
[----:B--2---:R-:W-:-:S03]  /*20a40*/  FADD.FTZ R7, R15, R4 ;  /* 0x000000040f077221 */ /* 0x004fc60000010000 */
[----:B------:R-:W-:Y:S01]  /*20a50*/  MUFU.EX2 R140, R140 ;  /* 0x0000008c008c7308 */ /* 0x000fe20000000800 */
[----:B---3--:R-:W-:-:S04]  /*20a60*/  FADD.FTZ R6, R20, R7 ;  /* 0x0000000714067221 */ /* 0x008fc80000010000 */
[----:B-1----:R-:W-:-:S03]  /*20a70*/  FADD.FTZ R7, R153, R6 ;  /* 0x0000000699077221 */ /* 0x002fc60000010000 */
[----:B------:R-:W-:Y:S01]  /*20a80*/  MUFU.EX2 R141, R141 ;  /* 0x0000008d008d7308 */ /* 0x000fe20000000800 */
[----:B----4-:R-:W-:-:S04]  /*20a90*/  FADD.FTZ R6, R152, R7 ;  /* 0x0000000798067221 */ /* 0x010fc80000010000 */
[----:B-----5:R-:W-:-:S03]  /*20aa0*/  FADD.FTZ R7, R157, R6 ;  /* 0x000000069d077221 */ /* 0x020fc60000010000 */
[----:B------:R-:W-:Y:S08]  /*20ab0*/  MUFU.EX2 R144, R144 ;  /* 0x0000009000907308 */ /* 0x000ff00000000800 */
        /* <DEDUP_REMOVED lines=15> */
[----:B------:R-:W-:Y:S01]  /*20bb0*/  WARPGROUP.ARRIVE ;  /* 0x00000000000079c5 */ /* 0x000fe20000000000 */
[----:B------:R-:W-:-:S01]  /*20bc0*/  FFMA.FTZ R177, R2, R154, -R165 ;  /* 0x0000009a02b17223 */ /* 0x000fc200000108a5 */
[C-C-:B------:R-:W-:Y:S01]  /*20bd0*/  FFMA.FTZ R154, R2.reuse, R155, -R165.reuse ;  /* 0x0000009b029a7223 */ /* 0x140fe200000108a5 */
[----:B------:R-:W-:-:S01]  /*20be0*/  FFMA.FTZ R155, R2, R158, -R165 ;  /* 0x0000009e029b7223 */ /* 0x000fc200000108a5 */
[C-C-:B------:R-:W-:Y:S01]  /*20bf0*/  FFMA.FTZ R158, R2.reuse, R159, -R165.reuse ;  /* 0x0000009f029e7223 */ /* 0x140fe200000108a5 */
[----:B------:R-:W-:-:S01]  /*20c00*/  FFMA.FTZ R159, R2, R162, -R165 ;  /* 0x000000a2029f7223 */ /* 0x000fc200000108a5 */
[----:B------:R-:W-:Y:S01]  /*20c10*/  QGMMA.64x128x32.F32.E4M3.E4M3 R24, R172, gdesc[UR4], R24, gsb0 ;  /* 0x01e00004ac187df3 */ /* 0x000fe20008000818 */
[----:B------:R-:W1:Y:S01]  /*20c20*/  MUFU.EX2 R177, R177 ;  /* 0x000000b100b17308 */ /* 0x000e620000000800 */
[----:B------:R-:W-:-:S07]  /*20c30*/  FFMA.FTZ R162, R2, R166, -R165 ;  /* 0x000000a602a27223 */ /* 0x000fce00000108a5 */
[----:B------:R-:W2:Y:S08]  /*20c40*/  MUFU.EX2 R154, R154 ;  /* 0x0000009a009a7308 */ /* 0x000eb00000000800 */
[----:B------:R-:W3:Y:S01]  /*20c50*/  MUFU.EX2 R155, R155 ;  /* 0x0000009b009b7308 */ /* 0x000ee20000000800 */
[----:B-1----:R-:W-:-:S07]  /*20c60*/  FFMA.FTZ R3, R8, R3, R177 ;  /* 0x0000000308037223 */ /* 0x002fce00000100b1 */
        /* <DEDUP_REMOVED lines=8> */
[----:B------:R-:W-:-:S03]  /*20cf0*/  FADD.FTZ R4, R156, R7 ;  /* 0x000000079c047221 */ /* 0x000fc60000010000 */
[----:B------:R-:W-:-:S03]  /*20d00*/  FADD.FTZ R3, R160, R3 ;  /* 0x00000003a0037221 */ /* 0x000fc60000010000 */
[----:B------:R-:W2:Y:S01]  /*20d10*/  MUFU.EX2 R130, R130 ;  /* 0x0000008200827308 */ /* 0x000ea20000000800 */
[----:B---3--:R-:W-:-:S01]  /*20d20*/  FADD.FTZ R6, R162, R3 ;  /* 0x00000003a2067221 */ /* 0x008fc20000010000 */
[----:B------:R-:W-:-:S03]  /*20d30*/  FADD.FTZ R3, R161, R4 ;  /* 0x00000004a1037221 */ /* 0x000fc60000010000 */
[----:B------:R-:W-:Y:S01]  /*20d40*/  FADD.FTZ R7, R163, R6 ;  /* 0x00000006a3077221 */ /* 0x000fe20000010000 */
[----:B------:R-:W-:-:S02]  /*20d50*/  FADD.FTZ R4, R136, R3 ;  /* 0x0000000388047221 */ /* 0x000fc40000010000 */
[----:B------:R-:W3:Y:S01]  /*20d60*/  MUFU.EX2 R129, R129 ;  /* 0x0000008100817308 */ /* 0x000ee20000000800 */
[----:B------:R-:W-:-:S01]  /*20d70*/  FADD.FTZ R6, R138, R7 ;  /* 0x000000078a067221 */ /* 0x000fc20000010000 */
[----:B------:R-:W-:-:S03]  /*20d80*/  FADD.FTZ R3, R137, R4 ;  /* 0x0000000489037221 */ /* 0x000fc60000010000 */
[----:B------:R-:W-:Y:S01]  /*20d90*/  FADD.FTZ R7, R139, R6 ;  /* 0x000000068b077221 */ /* 0x000fe20000010000 */
[----:B------:R-:W-:Y:S02]  /*20da0*/  VIADD R6, R12, 0x400 ;  /* 0x000004000c067836 */ /* 0x000fe40000000000 */
[----:B------:R-:W-:Y:S01]  /*20db0*/  FADD.FTZ R4, R140, R3 ;  /* 0x000000038c047221 */ /* 0x000fe20000010000 */
[----:B------:R-:W4:Y:S01]  /*20dc0*/  MUFU.EX2 R131, R131 ;  /* 0x0000008300837308 */ /* 0x000f220000000800 */
[----:B------:R-:W-:-:S01]  /*20dd0*/  FADD.FTZ R164, R142, R7 ;  /* 0x000000078ea47221 */ /* 0x000fc20000010000 */
[----:B------:R-:W-:Y:S01]  /*20de0*/  R2UR UR6, R6 ;  /* 0x00000000060672ca */ /* 0x000fe200000e0000 */
[----:B------:R-:W-:-:S02]  /*20df0*/  FADD.FTZ R3, R141, R4 ;  /* 0x000000048d037221 */ /* 0x000fc40000010000 */
[----:B------:R-:W-:Y:S02]  /*20e00*/  FADD.FTZ R7, R143, R164 ;  /* 0x000000a48f077221 */ /* 0x000fe40000010000 */
[----:B------:R-:W-:-:S02]  /*20e10*/  FADD.FTZ R4, R144, R3 ;  /* 0x0000000390047221 */ /* 0x000fc40000010000 */
[----:B------:R-:W-:-:S01]  /*20e20*/  FADD.FTZ R12, R146, R7 ;  /* 0x00000007920c7221 */ /* 0x000fc20000010000 */
[----:B------:R-:W-:Y:S01]  /*20e30*/  IMAD.MOV.U32 R7, RZ, RZ, -0x3ffffff0 ;  /* 0xc0000010ff077424 */ /* 0x000fe200078e00ff */
[----:B------:R-:W5:Y:S01]  /*20e40*/  MUFU.EX2 R132, R132 ;  /* 0x0000008400847308 */ /* 0x000f620000000800 */
[----:B------:R-:W-:-:S01]  /*20e50*/  FADD.FTZ R3, R145, R4 ;  /* 0x0000000491037221 */ /* 0x000fc20000010000 */
[----:B------:R-:W-:Y:S02]  /*20e60*/  FADD.FTZ R167, R147, R12 ;  /* 0x0000000c93a77221 */ /* 0x000fe40000010000 */
[----:B------:R-:W-:Y:S01]  /*20e70*/  R2UR UR7, R7 ;  /* 0x00000000070772ca */ /* 0x000fe200000e0000 */
[----:B------:R-:W-:Y:S01]  /*20e80*/  FADD.FTZ R4, R148, R3 ;  /* 0x0000000394047221 */ /* 0x000fe20000010000 */
[----:B------:R-:W-:-:S01]  /*20e90*/  FADD.FTZ R12, R150, R167 ;  /* 0x000000a7960c7221 */ /* 0x000fc20000010000 */
[----:B------:R-:W-:Y:S01]  /*20ea0*/  FFMA.FTZ R7, R2, R115, -R165 ;  /* 0x0000007302077223 */ /* 0x000fe200000108a5 */
[----:B------:R-:W0:Y:S01]  /*20eb0*/  MUFU.EX2 R134, R134 ;  /* 0x0000008600867308 */ /* 0x000e220000000800 */
[----:B------:R-:W-:-:S01]  /*20ec0*/  FADD.FTZ R3, R149, R4 ;  /* 0x0000000495037221 */ /* 0x000fc20000010000 */
[----:B------:R-:W-:Y:S01]  /*20ed0*/  FADD.FTZ R115, R151, R12 ;  /* 0x0000000c97737221 */ /* 0x000fe20000010000 */
[----:B------:R-:W-:-:S01]  /*20ee0*/  FFMA.FTZ R12, R2, R118, -R165 ;  /* 0x00000076020c7223 */ /* 0x000fc200000108a5 */
[----:B------:R-:W-:Y:S01]  /*20ef0*/  IADD3 R118, -R191, 0xb, RZ ;  /* 0x0000000bbf767810 */ /* 0x000fe20007ffe1ff */
[----:B------:R-:W-:-:S01]  /*20f00*/  FADD.FTZ R4, R120, R3 ;  /* 0x0000000378047221 */ /* 0x000fc20000010000 */
[----:B------:R-:W-:-:S02]  /*20f10*/  FADD.FTZ R164, R122, R115 ;  /* 0x000000737aa47221 */ /* 0x000fc40000010000 */
[----:B------:R1:W-:Y:S01]  /*20f20*/  MUFU.EX2 R6, R114 ;  /* 0x0000007200067308 */ /* 0x0003e20000000800 */
[----:B------:R-:W-:-:S01]  /*20f30*/  FADD.FTZ R3, R121, R4 ;  /* 0x0000000479037221 */ /* 0x000fc20000010000 */
[----:B------:R-:W-:Y:S01]  /*20f40*/  FADD.FTZ R115, R123, R164 ;  /* 0x000000a47b737221 */ /* 0x000fe20000010000 */
[----:B------:R-:W-:Y:S02]  /*20f50*/  @!P0 IMAD R164, R11, 0x8, R16 ;  /* 0x000000080ba48824 */ /* 0x000fe400078e0210 */
[----:B------:R-:W-:-:S03]  /*20f60*/  FADD.FTZ R4, R124, R3 ;  /* 0x000000037c047221 */ /* 0x000fc60000010000 */
[----:B------:R-:W0:Y:S01]  /*20f70*/  MUFU.EX2 R133, R133 ;  /* 0x0000008500857308 */ /* 0x000e220000000800 */
[----:B-1----:R-:W-:-:S01]  /*20f80*/  FADD.FTZ R114, R126, R115 ;  /* 0x000000737e727221 */ /* 0x002fc20000010000 */
[----:B------:R-:W-:Y:S01]  /*20f90*/  FFMA.FTZ R115, R2, R119, -R165 ;  /* 0x0000007702737223 */ /* 0x000fe200000108a5 */
[----:B------:R-:W-:-:S02]  /*20fa0*/  FADD.FTZ R3, R125, R4 ;  /* 0x000000047d037221 */ /* 0x000fc40000010000 */
[----:B------:R-:W-:Y:S02]  /*20fb0*/  FADD.FTZ R119, R127, R114 ;  /* 0x000000727f777221 */ /* 0x000fe40000010000 */
[----:B------:R-:W-:-:S01]  /*20fc0*/  FADD.FTZ R4, R128, R3 ;  /* 0x0000000380047221 */ /* 0x000fc20000010000 */
[----:B------:R-:W1:Y:S01]  /*20fd0*/  MUFU.EX2 R135, R135 ;  /* 0x0000008700877308 */ /* 0x000e620000000800 */
[----:B--2---:R-:W-:-:S02]  /*20fe0*/  FADD.FTZ R114, R130, R119 ;  /* 0x0000007782727221 */ /* 0x004fc40000010000 */
[----:B---3--:R-:W-:-:S02]  /*20ff0*/  FADD.FTZ R3, R129, R4 ;  /* 0x0000000481037221 */ /* 0x008fc40000010000 */
[----:B----4-:R-:W-:-:S02]  /*21000*/  FADD.FTZ R119, R131, R114 ;  /* 0x0000007283777221 */ /* 0x010fc40000010000 */
[----:B-----5:R-:W-:Y:S01]  /*21010*/  FADD.FTZ R4, R132, R3 ;  /* 0x0000000384047221 */ /* 0x020fe20000010000 */
[----:B------:R-:W2:Y:S01]  /*21020*/  MUFU.EX2 R104, R104 ;  /* 0x0000006800687308 */ /* 0x000ea20000000800 */
[----:B0-----:R-:W-:-:S02]  /*21030*/  FADD.FTZ R114, R134, R119 ;  /* 0x0000007786727221 */ /* 0x001fc40000010000 */
[----:B------:R-:W-:-:S05]  /*21040*/  FADD.FTZ R3, R133, R4 ;  /* 0x0000000485037221 */ /* 0x000fca0000010000 */
[----:B------:R-:W0:Y:S01]  /*21050*/  MUFU.EX2 R106, R106 ;  /* 0x0000006a006a7308 */ /* 0x000e220000000800 */
[----:B-1----:R-:W-:-:S07]  /*21060*/  FADD.FTZ R119, R135, R114 ;  /* 0x0000007287777221 */ /* 0x002fce0000010000 */
[----:B------:R-:W1:Y:S01]  /*21070*/  MUFU.EX2 R105, R105 ;  /* 0x0000006900697308 */ /* 0x000e620000000800 */
[----:B--2---:R-:W-:-:S01]  /*21080*/  FADD.FTZ R4, R104, R3 ;  /* 0x0000000368047221 */ /* 0x004fc20000010000 */
[----:B------:R-:W-:Y:S02]  /*21090*/  WARPGROUP.DEPBAR.LE gsb0, 0x0 ;  /* 0x00008000000079c5 */ /* 0x000fe40000010000 */
[----:B------:R-:W-:-:S04]  /*210a0*/  WARPGROUP.ARRIVE ;  /* 0x00000000000079c5 */ /* 0x000fc80000000000 */
[----:B------:R-:W2:Y:S01]  /*210b0*/  MUFU.EX2 R107, R107 ;  /* 0x0000006b006b7308 */ /* 0x000ea20000000800 */
[----:B0-----:R-:W-:-:S01]  /*210c0*/  FADD.FTZ R114, R106, R119 ;  /* 0x000000776a727221 */ /* 0x001fc20000010000 */
[----:B------:R-:W-:Y:S06]  /*210d0*/  QGMMA.64x128x32.F32.E4M3.E4M3 R24, R168, gdesc[UR4], R24, gsb0 ;  /* 0x01e00004a8187df3 */ /* 0x000fec0008000818 */
        /* <DEDUP_REMOVED lines=29> */
[----:B------:R-:W-:-:S04]  /*212b0*/  @!P0 IADD3 R3, R164, 0x29840, RZ ;  /* 0x00029840a4038810 */ /* 0x000fc80007ffe0ff */
[----:B------:R-:W-:Y:S02]  /*212c0*/  @!P0 PRMT R3, RZ, 0x654, R3 ;  /* 0x00000654ff038816 */ /* 0x000fe40000000003 */
        /* <DEDUP_REMOVED lines=9> */
[----:B------:R0:W-:Y:S06]  /*21360*/  BAR.ARV R118, 0x100 ;  /* 0x000400760000751d */ /* 0x0001ec0000002000 */
[----:B------:R-:W3:Y:S01]  /*21370*/  MUFU.EX2 R95, R95 ;  /* 0x0000005f005f7308 */ /* 0x000ee20000000800 */
[----:B-1----:R-:W-:-:S01]  /*21380*/  FADD.FTZ R114, R94, R167 ;  /* 0x000000a75e727221 */ /* 0x002fc20000010000 */
[----:B------:R2:W-:Y:S06]  /*21390*/  @!P0 SYNCS.ARRIVE.TRANS64.RED.A1T0 RZ, [R3+URZ], RZ ;  /* 0x000000ff03ff89a7 */ /* 0x0005ec000810043f */
        /* <DEDUP_REMOVED lines=18> */
[----:B0-----:R-:W-:Y:S06]  /*214c0*/  @!P1 BRA `(.L_x_2383) ;  /* 0x0000000000049947 */ /* 0x001fec0003800000 */
[----:B------:R-:W-:Y:S01]  /*214d0*/  BPT.TRAP 0x1 ;  /* 0x000000040000795c */ /* 0x000fe20000300000 */
.L_x_2383:
[----:B------:R-:W-:Y:S01]  /*214e0*/  F2FP.SATFINITE.E4M3.F32.PACK_AB_MERGE_C R20, R153, R20, RZ ;  /* 0x000000149914723e */ /* 0x000fe200048070ff */
[----:B------:R-:W-:Y:S01]  /*214f0*/  IMAD R10, R10, 0x8, R16 ;  /* 0x000000080a0a7824 */ /* 0x000fe200078e0210 */
[----:B------:R-:W-:Y:S01]  /*21500*/  ISETP.GT.AND P0, PT, R9, RZ, PT ;  /* 0x000000ff0900720c */ /* 0x000fe20003f04270 */
[----:B------:R-:W-:Y:S01]  /*21510*/  FMUL.FTZ R26, R26, R8 ;  /* 0x000000081a1a7220 */ /* 0x000fe20000410000 */
[----:B------:R-:W-:Y:S01]  /*21520*/  F2FP.SATFINITE.E4M3.F32.PACK_AB_MERGE_C R184, R15, R14, R20 ;  /* 0x0000000e0fb8723e */ /* 0x000fe20004807014 */
        /* <DEDUP_REMOVED lines=112> */
.L_x_2372:
[----:B------:R-:W-:Y:S05]  /*21c30*/  WARPSYNC.ALL ;  /* 0x0000000000007948 */ /* 0x000fea0003800000 */
[----:B------:R-:W-:Y:S06]  /*21c40*/  BAR.ARV 0x8, 0x120 ;  /* 0x0204800000007b1d */ /* 0x000fec0000002000 */
[----:B------:R-:W-:Y:S05]  /*21c50*/  @!P1 BRA `(.L_x_2385) ;  /* 0x0000000000049947 */ /* 0x000fea0003800000 */
[----:B------:R-:W-:Y:S01]  /*21c60*/  BPT.TRAP 0x1 ;  /* 0x000000040000795c */ /* 0x000fe20000300000 */
.L_x_2385:
[----:B------:R-:W-:Y:S02]  /*21c70*/  LEA R12, R145, R16, 0x3 ;  /* 0x00000010910c7211 */ /* 0x000fe400078e18ff */
[----:B------:R-:W-:-:S04]  /*21c80*/  SHF.L.U32 R5, R192, 0x1f, RZ ;  /* 0x0000001fc0057819 */ /* 0x000fc800000006ff */
[----:B------:R1:W2:Y:S01]  /*21c90*/  SYNCS.PHASECHK.TRANS64.TRYWAIT P0, [R12+URZ+0x29850], R5 ;  /* 0x029850050c0075a7 */ /* 0x0002a2000800017f */
[----:B------:R-:W-:Y:S05]  /*21ca0*/  @!P1 BRA `(.L_x_2386) ;  /* 0x0000000000049947 */ /* 0x000fea0003800000 */
[----:B------:R-:W-:Y:S01]  /*21cb0*/  BPT.TRAP 0x1 ;  /* 0x000000040000795c */ /* 0x000fe20000300000 */
.L_x_2386:
[----:B------:R-:W-:-:S05]  /*21cc0*/  VIADD R16, R16, 0x400 ;  /* 0x0000040010107836 */ /* 0x000fca0000000000 */
[----:B------:R-:W-:-:S04]  /*21cd0*/  SHF.R.U32.HI R16, RZ, 0x4, R16 ;  /* 0x00000004ff107819 */ /* 0x000fc80000011610 */
[----:B------:R-:W-:-:S04]  /*21ce0*/  LOP3.LUT R16, R16, 0x3fff, RZ, 0xc0, !PT ;  /* 0x00003fff10107812 */ /* 0x000fc800078ec0ff */
[----:B------:R-:W-:Y:S01]  /*21cf0*/  LOP3.LUT R16, R16, 0x10000, RZ, 0xfc, !PT ;  /* 0x0001000010107812 */ /* 0x000fe200078efcff */
[----:B--2---:R-:W-:Y:S06]  /*21d00*/  @P0 BRA `(.L_x_2387) ;  /* 0x0000000000080947 */ /* 0x004fec0003800000 */
[----:B------:R-:W2:Y:S02]  /*21d10*/  SYNCS.PHASECHK.TRANS64.TRYWAIT P0, [R12+URZ+0x29850], R5 ;  /* 0x029850050c0075a7 */ /* 0x000ea4000800017f */
[----:B--2---:R-:W-:Y:S05]  /*21d20*/  @!P0 BRA `(.L_x_2388) ;  /* 0x000000a000488947 */ /* 0x004fea0003800000 */
.L_x_2387:
[----:B------:R-:W-:Y:S01]  /*21d30*/  IMAD R6, R145, 0x500, R16 ;  /* 0x0000050091067824 */ /* 0x000fe200078e0210 */
        /* <DEDUP_REMOVED lines=8> */
[----:B------:R-:W-:-:S04]  /*21dc0*/  ISETP.NE.U32.AND P0, PT, RZ, UR4, PT ;  /* 0x00000004ff007c0c */ /* 0x000fc8000bf05070 */
[----:B------:R-:W-:-:S07]  /*21dd0*/  ISETP.NE.AND.EX P0, PT, RZ, UR5, PT, P0 ;  /* 0x00000005ff007c0c */ /* 0x000fce000bf05300 */
[----:B------:R-:W-:Y:S01]  /*21de0*/  QGMMA.64x128x32.F32.E4M3.E4M3 R24, R184, gdesc[UR4], R24, gsb0 ;  /* 0x01e00004b8187df3 */ /* 0x000fe20008000818 */
[----:B------:R-:W-:Y:S02]  /*21df0*/  R2UR UR6, R8 ;  /* 0x00000000080672ca */ /* 0x000fe400000e0000 */
[----:B------:R-:W-:-:S03]  /*21e00*/  R2UR UR7, R9 ;  /* 0x00000000090772ca */ /* 0x000fc600000e0000 */
[----:B------:R-:W1:Y:S08]  /*21e10*/  @P0 LDC.64 R8, c[0x0][0x9c8] ;  /* 0x00027200ff080b82 */ /* 0x000e700000000a00 */
[----:B------:R-:W3:Y:S01]  /*21e20*/  @P0 LDC.64 R10, c[0x0][0x9d0] ;  /* 0x00027400ff0a0b82 */ /* 0x000ee20000000a00 */
[----:B-12---:R-:W-:-:S04]  /*21e30*/  @P0 IMAD R5, R214, R8, RZ ;  /* 0x00000008d6050224 */ /* 0x006fc800078e02ff */
[C---:B------:R-:W-:Y:S01]  /*21e40*/  @P0 IMAD R7, R210.reuse, R9, R5 ;  /* 0x00000009d2070224 */ /* 0x040fe200078e0205 */
[----:B------:R-:W-:Y:S01]  /*21e50*/  @P0 SHF.R.S32.HI R5, RZ, 0x1f, R190 ;  /* 0x0000001fff050819 */ /* 0x000fe200000114be */
[----:B------:R-:W-:-:S04]  /*21e60*/  @P0 IMAD.WIDE.U32 R8, R210, R8, RZ ;  /* 0x00000008d2080225 */ /* 0x000fc800078e00ff */
[----:B---3--:R-:W-:Y:S01]  /*21e70*/  @P0 IMAD R5, R5, R10, RZ ;  /* 0x0000000a05050224 */ /* 0x008fe200078e02ff */
[----:B------:R-:W-:-:S03]  /*21e80*/  @P0 IADD3 R9, R9, R7, RZ ;  /* 0x0000000709090210 */ /* 0x000fc60007ffe0ff */
[C---:B------:R-:W-:Y:S02]  /*21e90*/  @P0 IMAD R5, R190.reuse, R11, R5 ;  /* 0x0000000bbe050224 */ /* 0x040fe400078e0205 */
[----:B------:R-:W-:-:S04]  /*21ea0*/  @P0 IMAD.WIDE.U32 R190, R190, R10, R8 ;  /* 0x0000000abebe0225 */ /* 0x000fc800078e0008 */
[----:B------:R-:W-:Y:S01]  /*21eb0*/  VIADD R8, R6, 0x200 ;  /* 0x0000020006087836 */ /* 0x000fe20000000000 */
[----:B------:R-:W-:Y:S01]  /*21ec0*/  @P0 LEA R10, P2, R190, UR4, 0x2 ;  /* 0x00000004be0a0c11 */ /* 0x000fe2000f8410ff */
[----:B------:R-:W-:Y:S02]  /*21ed0*/  IMAD.MOV.U32 R9, RZ, RZ, -0x3ffffff0 ;  /* 0xc0000010ff097424 */ /* 0x000fe400078e00ff */
[----:B------:R-:W-:-:S05]  /*21ee0*/  @P0 IMAD.IADD R5, R191, 0x1, R5 ;  /* 0x00000001bf050824 */ /* 0x000fca00078e0205 */
[----:B------:R-:W-:Y:S01]  /*21ef0*/  @P0 LEA.HI.X R11, R190, UR5, R5, 0x2, P2 ;  /* 0x00000005be0b0c11 */ /* 0x000fe200090f1405 */
[----:B------:R-:W-:-:S06]  /*21f00*/  IMAD.MOV.U32 R5, RZ, RZ, 0x3f800000 ;  /* 0x3f800000ff057424 */ /* 0x000fcc00078e00ff */
[----:B------:R1:W2:Y:S01]  /*21f10*/  @P0 LDG.E R5, desc[UR54][R10.64] ;  /* 0x000000360a050981 */ /* 0x0002a2000c1e1900 */
[----:B------:R-:W-:Y:S02]  /*21f20*/  WARPGROUP.DEPBAR.LE gsb0, 0x0 ;  /* 0x00008000000079c5 */ /* 0x000fe40000010000 */
[----:B------:R-:W-:-:S06]  /*21f30*/  WARPGROUP.ARRIVE ;  /* 0x00000000000079c5 */ /* 0x000fcc0000000000 */
[----:B------:R-:W-:Y:S01]  /*21f40*/  QGMMA.64x128x32.F32.E4M3.E4M3 R24, R180, gdesc[UR4], R24, gsb0 ;  /* 0x01e00004b4187df3 */ /* 0x000fe20008000818 */
[----:B------:R-:W-:Y:S02]  /*21f50*/  R2UR UR6, R8 ;  /* 0x00000000080672ca */ /* 0x000fe400000e0000 */
[----:B------:R-:W-:Y:S01]  /*21f60*/  R2UR UR7, R9 ;  /* 0x00000000090772ca */ /* 0x000fe200000e0000 */
[----:B------:R-:W-:Y:S01]  /*21f70*/  IMAD.MOV.U32 R9, RZ, RZ, -0x3ffffff0 ;  /* 0xc0000010ff097424 */ /* 0x000fe200078e00ff */
[----:B------:R-:W-:Y:S01]  /*21f80*/  IADD3 R8, R6, 0x300, RZ ;  /* 0x0000030006087810 */ /* 0x000fe20007ffe0ff */
[----:B------:R-:W-:Y:S02]  /*21f90*/  WARPGROUP.DEPBAR.LE gsb0, 0x0 ;  /* 0x00008000000079c5 */ /* 0x000fe40000010000 */
[----:B------:R-:W-:-:S08]  /*21fa0*/  WARPGROUP.ARRIVE ;  /* 0x00000000000079c5 */ /* 0x000fd00000000000 */
[----:B------:R-:W-:Y:S01]  /*21fb0*/  QGMMA.64x128x32.F32.E4M3.E4M3 R24, R176, gdesc[UR4], R24, gsb0 ;  /* 0x01e00004b0187df3 */ /* 0x000fe20008000818 */
[----:B------:R-:W-:Y:S02]  /*21fc0*/  R2UR UR6, R8 ;  /* 0x00000000080672ca */ /* 0x000fe400000e0000 */
[----:B------:R-:W-:Y:S01]  /*21fd0*/  R2UR UR7, R9 ;  /* 0x00000000090772ca */ /* 0x000fe200000e0000 */
[----:B------:R-:W-:Y:S02]  /*21fe0*/  VIADD R6, R6, 0x400 ;  /* 0x0000040006067836 */ /* 0x000fe40000000000 */
[----:B------:R-:W-:Y:S01]  /*21ff0*/  IMAD.MOV.U32 R7, RZ, RZ, -0x3ffffff0 ;  /* 0xc0000010ff077424 */ /* 0x000fe200078e00ff */
[----:B------:R-:W3:Y:S04]  /*22000*/  SHFL.BFLY PT, R9, R4, 0x2, 0x1f ;  /* 0x0c401f0004097f89 */ /* 0x000ee800000e0000 */
[----:B------:R-:W4:Y:S01]  /*22010*/  SHFL.BFLY PT, R8, R3, 0x2, 0x1f ;  /* 0x0c401f0003087f89 */ /* 0x000f2200000e0000 */
[----:B------:R-:W-:-:S02]  /*22020*/  WARPGROUP.DEPBAR.LE gsb0, 0x0 ;  /* 0x00008000000079c5 */ /* 0x000fc40000010000 */
[----:B------:R-:W-:-:S06]  /*22030*/  WARPGROUP.ARRIVE ;  /* 0x00000000000079c5 */ /* 0x000fcc0000000000 */
[----:B------:R-:W-:Y:S01]  /*22040*/  QGMMA.64x128x32.F32.E4M3.E4M3 R24, R172, gdesc[UR4], R24, gsb0 ;  /* 0x01e00004ac187df3 */ /* 0x000fe20008000818 */
[----:B------:R-:W-:Y:S02]  /*22050*/  R2UR UR6, R6 ;  /* 0x00000000060672ca */ /* 0x000fe400000e0000 */
[----:B------:R-:W-:Y:S01]  /*22060*/  R2UR UR7, R7 ;  /* 0x00000000070772ca */ /* 0x000fe200000e0000 */
[----:B---3--:R-:W-:-:S01]  /*22070*/  FADD.FTZ R9, R9, R4 ;  /* 0x0000000409097221 */ /* 0x008fc20000010000 */
[----:B----4-:R-:W-:-:S04]  /*22080*/  FADD.FTZ R8, R8, R3 ;  /* 0x0000000308087221 */ /* 0x010fc80000010000 */
[----:B------:R-:W1:Y:S04]  /*22090*/  SHFL.BFLY PT, R6, R9, 0x1, 0x1f ;  /* 0x0c201f0009067f89 */ /* 0x000e6800000e0000 */
[----:B------:R-:W3:Y:S01]  /*220a0*/  SHFL.BFLY PT, R7, R8, 0x1, 0x1f ;  /* 0x0c201f0008077f89 */ /* 0x000ee200000e0000 */
[----:B------:R-:W-:Y:S02]  /*220b0*/  IMAD.MOV.U32 R4, RZ, RZ, RZ ;  /* 0x000000ffff047224 */ /* 0x000fe400078e00ff */
[----:B-1----:R-:W-:Y:S01]  /*220c0*/  FADD.FTZ R10, R9, R6 ;  /* 0x00000006090a7221 */ /* 0x002fe20000010000 */
[----:B---3--:R-:W-:-:S04]  /*220d0*/  FADD.FTZ R11, R8, R7 ;  /* 0x00000007080b7221 */ /* 0x008fc80000010000 */
[C---:B------:R-:W-:Y:S01]  /*220e0*/  FSETP.NE.FTZ.AND P0, PT, R10.reuse, RZ, PT ;  /* 0x000000ff0a00720b */ /* 0x040fe20003f15000 */
[----:B------:R-:W-:Y:S01]  /*220f0*/  FMUL.FTZ R14, R10, 0.00390625 ;  /* 0x3b8000000a0e7820 */ /* 0x000fe20000410000 */
[----:B------:R-:W-:-:S04]  /*22100*/  FMUL.FTZ R7, R11, 0.00390625 ;  /* 0x3b8000000b077820 */ /* 0x000fc80000410000 */
[----:B------:R-:W-:Y:S02]  /*22110*/  FSETP.NE.FTZ.AND P2, PT, R14, RZ, PT ;  /* 0x000000ff0e00720b */ /* 0x000fe40003f55000 */
[----:B------:R-:W-:-:S05]  /*22120*/  FSETP.NE.FTZ.AND P3, PT, R7, RZ, PT ;  /* 0x000000ff0700720b */ /* 0x000fca0003f75000 */
[----:B------:R-:W-:Y:S01]  /*22130*/  @P0 MUFU.RCP R4, R10 ;  /* 0x0000000a00040308 */ /* 0x000fe20000001000 */
[----:B------:R-:W-:Y:S02]  /*22140*/  FSETP.NE.FTZ.AND P0, PT, R11, RZ, PT ;  /* 0x000000ff0b00720b */ /* 0x000fe40003f15000 */
[----:B------:R-:W-:Y:S01]  /*22150*/  MOV R8, RZ ;  /* 0x000000ff00087202 */ /* 0x000fe20000000f00 */
[----:B------:R-:W-:Y:S02]  /*22160*/  WARPGROUP.DEPBAR.LE gsb0, 0x0 ;  /* 0x00008000000079c5 */ /* 0x000fe40000010000 */
[----:B------:R-:W-:-:S06]  /*22170*/  WARPGROUP.ARRIVE ;  /* 0x00000000000079c5 */ /* 0x000fcc0000000000 */
[----:B------:R-:W-:Y:S01]  /*22180*/  QGMMA.64x128x32.F32.E4M3.E4M3 R24, R168, gdesc[UR4], R24, gsb0 ;  /* 0x01e00004a8187df3 */ /* 0x000fe20008000818 */
[----:B------:R-:W1:Y:S08]  /*22190*/  @P3 MUFU.LG2 R7, R7 ;  /* 0x0000000700073308 */ /* 0x000e700000000c00 */
[----:B------:R-:W3:Y:S08]  /*221a0*/  @P2 MUFU.LG2 R6, R14 ;  /* 0x0000000e00062308 */ /* 0x000ef00000000c00 */
[----:B------:R-:W4:Y:S01]  /*221b0*/  @P0 MUFU.RCP R8, R11 ;  /* 0x0000000b00080308 */ /* 0x000f220000001000 */
[C---:B------:R-:W-:Y:S01]  /*221c0*/  @P2 FMUL.FTZ R3, R2.reuse, 0.69314718246459960938 ;  /* 0x3f31721802032820 */ /* 0x040fe20000410000 */
[----:B------:R-:W-:Y:S01]  /*221d0*/  @P3 FMUL.FTZ R9, R2, 0.69314718246459960938 ;  /* 0x3f31721802093820 */ /* 0x000fe20000410000 */
[----:B-1----:R-:W-:Y:S01]  /*221e0*/  @P3 FMUL.FTZ R2, R7, 0.69314718246459960938 ;  /* 0x3f31721807023820 */ /* 0x002fe20000410000 */
[----:B------:R-:W-:-:S02]  /*221f0*/  IMAD.MOV.U32 R88, RZ, RZ, -0x800000 ;  /* 0xff800000ff587424 */ /* 0x000fc400078e00ff */
[----:B--2---:R-:W-:Y:S01]  /*22200*/  FMUL.FTZ R7, R4, R5 ;  /* 0x0000000504077220 */ /* 0x004fe20000410000 */
[----:B------:R-:W-:Y:S02]  /*22210*/  IMAD.MOV.U32 R89, RZ, RZ, -0x800000 ;  /* 0xff800000ff597424 */ /* 0x000fe400078e00ff */
[----:B---3--:R-:W-:Y:S01]  /*22220*/  @P2 FMUL.FTZ R6, R6, 0.69314718246459960938 ;  /* 0x3f31721806062820 */ /* 0x008fe20000410000 */
[----:B------:R-:W-:-:S03]  /*22230*/  @P3 FFMA.FTZ R88, R9, R13, R2 ;  /* 0x0000000d09583223 */ /* 0x000fc60000010002 */
[----:B------:R-:W-:Y:S01]  /*22240*/  @P2 FFMA.FTZ R89, R3, R0, R6 ;  /* 0x0000000003592223 */ /* 0x000fe20000010006 */
[----:B----4-:R-:W-:Y:S01]  /*22250*/  FMUL.FTZ R2, R8, R5 ;  /* 0x0000000508027220 */ /* 0x010fe20000410000 */
[----:B------:R-:W-:Y:S02]  /*22260*/  WARPGROUP.DEPBAR.LE gsb0, 0x0 ;  /* 0x00008000000079c5 */ /* 0x000fe40000010000 */
[----:B------:R-:W-:Y:S05]  /*22270*/  @!P1 BRA `(.L_x_2389) ;  /* 0x0000000000049947 */ /* 0x000fea0003800000 */
[----:B------:R-:W-:Y:S01]  /*22280*/  BPT.TRAP 0x1 ;  /* 0x000000040000795c */ /* 0x000fe20000300000 */
.L_x_2389:
[----:B------:R-:W-:Y:S01]  /*22290*/  VIADD R0, R12, 0x29860 ;  /* 0x000298600c007836 */ /* 0x000fe20000000000 */
[----:B------:R-:W-:Y:S01]  /*222a0*/  IADD3 R145, R145, 0x1, RZ ;  /* 0x0000000191917810 */ /* 0x000fe20007ffe0ff */
[----:B------:R-:W-:Y:S02]  /*222b0*/  IMAD.U32 R3, RZ, RZ, UR37 ;  /* 0x00000025ff037e24 */ /* 0x000fe4000f8e00ff */
[-C--:B------:R-:W-:Y:S01]  /*222c0*/  FMUL.FTZ R103, R24, R7.reuse ;  /* 0x0000000718677220 */ /* 0x080fe20000410000 */
[-C--:B------:R-:W-:Y:S01]  /*222d0*/  FMUL.FTZ R98, R29, R7.reuse ;  /* 0x000000071d627220 */ /* 0x080fe20000410000 */
[----:B------:R-:W-:Y:S01]  /*222e0*/  ISETP.NE.AND P1, PT, R145, 0x2, PT ;  /* 0x000000029100780c */ /* 0x000fe20003f25270 */
[-C--:B------:R-:W-:Y:S01]  /*222f0*/  FMUL.FTZ R99, R32, R7.reuse ;  /* 0x0000000720637220 */ /* 0x080fe20000410000 */
[----:B------:R-:W-:Y:S01]  /*22300*/  PRMT R0, R3, 0x654, R0 ;  /* 0x0000065403007816 */ /* 0x000fe20000000000 */
[-C--:B------:R-:W-:Y:S01]  /*22310*/  FMUL.FTZ R97, R33, R7.reuse ;  /* 0x0000000721617220 */ /* 0x080fe20000410000 */
[----:B------:R-:W-:Y:S01]  /*22320*/  SEL R3, RZ, 0x1, P1 ;  /* 0x00000001ff037807 */ /* 0x000fe20000800000 */
        /* <DEDUP_REMOVED lines=64> */
[----:B-1----:R-:W-:-:S11]  /*22730*/  SEL R145, R145, RZ, P1 ;  /* 0x000000ff91917207 */ /* 0x002fd60000800000 */
.L_x_2314:
[----:B------:R-:W-:Y:S05]  /*22740*/  WARPSYNC.ALL ;  /* 0x0000000000007948 */ /* 0x000fea0003800000 */
[----:B------:R-:W1:Y:S08]  /*22750*/  S2UR UR37, SR_CgaCtaId ;  /* 0x00000000002579c3 */ /* 0x000e700000008800 */
[----:B------:R-:W-:Y:S06]  /*22760*/  BAR.SYNC.DEFER_BLOCKING 0x5, 0x180 ;  /* 0x0146000000007b1d */ /* 0x000fec0000010000 */
[----:B------:R-:W-:Y:S01]  /*22770*/  UMOV UR4, 0x400 ;  /* 0x0000040000047882 */ /* 0x000fe20000000000 */
[----:B------:R-:W-:Y:S01]  /*22780*/  BSSY B0, `(.L_x_2390) ;  /* 0x0000242000007945 */ /* 0x000fe20003800000 */
[----:B-1----:R-:W-:-:S06]  /*22790*/  ULEA UR4, UR37, UR4, 0x18 ;  /* 0x0000000425047291 */ /* 0x002fcc000f8ec03f */
[----:B------:R-:W-:-:S05]  /*227a0*/  IMAD.U32 R16, RZ, RZ, UR4 ;  /* 0x00000004ff107e24 */ /* 0x000fca000f8e00ff */
[----:B------:R1:W2:Y:S01]  /*227b0*/  LDS.128 R188, [R16+0x298d0] ;  /* 0x0298d00010bc7984 */ /* 0x0002a20000000c00 */
[----:B------:R-:W-:Y:S06]  /*227c0*/  BAR.ARV 0x4, 0x180 ;  /* 0x0106000000007b1d */ /* 0x000fec0000002000 */
[----:B------:R-:W-:Y:S05]  /*227d0*/  @P0 BRA `(.L_x_2391) ;  /* 0x0000001800740947 */ /* 0x000fea0003800000 */
[----:B------:R-:W3:Y:S01]  /*227e0*/  S2R R54, SR_TID.X ;  /* 0x0000000000367919 */ /* 0x000ee20000002100 */
[----:B------:R-:W-:Y:S01]  /*227f0*/  ULDC.64 UR4, c[0x4][0x40] ;  /* 0x0100100000047ab9 */ /* 0x000fe20000000a00 */
[----:B---3--:R-:W-:-:S05]  /*22800*/  IMAD.SHL.U32 R0, R54, 0x4, RZ ;  /* 0x0000000436007824 */ /* 0x008fca00078e00ff */
[----:B------:R-:W-:-:S04]  /*22810*/  LOP3.LUT R0, R0, 0xc, RZ, 0xc0, !PT ;  /* 0x0000000c00007812 */ /* 0x000fc800078ec0ff */
[----:B------:R-:W-:-:S05]  /*22820*/  IADD3 R2, P0, R0, UR4, RZ ;  /* 0x0000000400027c10 */ /* 0x000fca000ff1e0ff */
[----:B------:R-:W-:-:S05]  /*22830*/  IMAD.X R3, RZ, RZ, UR5, P0 ;  /* 0x00000005ff037e24 */ /* 0x000fca00080e06ff */
[----:B------:R3:W4:Y:S01]  /*22840*/  LDG.E.CONSTANT R0, desc[UR54][R2.64] ;  /* 0x0000003602007981 */ /* 0x000722000c1e9900 */
[----:B------:R-:W-:Y:S01]  /*22850*/  F2FP.BF16.F32.PACK_AB R68, R61, R68 ;  /* 0x000000443d44723e */ /* 0x000fe200000010ff */
[----:B------:R-:W-:Y:S01]  /*22860*/  UMOV UR4, 0xffffffff ;  /* 0xffffffff00047882 */ /* 0x000fe20000000000 */
[----:B------:R-:W-:Y:S01]  /*22870*/  F2FP.BF16.F32.PACK_AB R50, R53, R60 ;  /* 0x0000003c3532723e */ /* 0x000fe200000010ff */
[----:B------:R-:W0:Y:S01]  /*22880*/  S2R R63, SR_SWINHI ;  /* 0x00000000003f7919 */ /* 0x000e220000002f00 */
        /* <DEDUP_REMOVED lines=17> */
[----:B0-----:R-:W-:Y:S02]  /*229a0*/  MOV R61, R63 ;  /* 0x0000003f003d7202 */ /* 0x001fe40000000f00 */
[----:B---3--:R-:W-:Y:S02]  /*229b0*/  LOP3.LUT P0, R2, R54, 0x3, RZ, 0xc0, !PT ;  /* 0x0000000336027812 */ /* 0x008fe4000780c0ff */
        /* <DEDUP_REMOVED lines=13> */
[----:B------:R-:W-:Y:S01]  /*22a90*/  IMAD.X R7, RZ, RZ, R5, P5 ;  /* 0x000000ffff077224 */ /* 0x000fe200028e0605 */
[----:B------:R-:W-:Y:S02]  /*22aa0*/  LOP3.LUT R8, R8, R9, RZ, 0x3c, !PT ;  /* 0x0000000908087212 */ /* 0x000fe400078e3cff */
[----:B------:R-:W-:Y:S02]  /*22ab0*/  SHF.R.U64 R14, R14, 0x3, RZ ;  /* 0x000000030e0e7819 */ /* 0x000fe400000012ff */
[----:B------:R-:W-:-:S02]  /*22ac0*/  IADD3 R11, P2, R4, 0x4020, RZ ;  /* 0x00004020040b7810 */ /* 0x000fc40007f5e0ff */
[C---:B------:R-:W-:Y:S02]  /*22ad0*/  IADD3 R21, P4, R4.reuse, 0x60, RZ ;  /* 0x0000006004157810 */ /* 0x040fe40007f9e0ff */
[C---:B------:R-:W-:Y:S02]  /*22ae0*/  IADD3 R25, P5, R4.reuse, 0x40, RZ ;  /* 0x0000004004197810 */ /* 0x040fe40007fbe0ff */
[----:B------:R-:W-:Y:S02]  /*22af0*/  IADD3.X R9, RZ, R5, RZ, P1, !PT ;  /* 0x00000005ff097210 */ /* 0x000fe40000ffe4ff */
        /* <DEDUP_REMOVED lines=44> */
[----:B----4-:R-:W-:Y:S01]  /*22dc0*/  LOP3.LUT R2, R0, 0x2, RZ, 0x3c, !PT ;  /* 0x0000000200027812 */ /* 0x010fe200078e3cff */
        /* <DEDUP_REMOVED lines=20> */
[----:B------:R-:W0:Y:S01]  /*22f10*/  SHFL.IDX PT, R10, R5, R0, 0x1c1f ;  /* 0x001c1f00050a7589 */ /* 0x000e2200000e0000 */
        /* <DEDUP_REMOVED lines=14> */
[----:B------:R-:W1:Y:S01]  /*23000*/  SHFL.IDX PT, R20, R39, R2, 0x1c1f ;  /* 0x001c1f0227147589 */ /* 0x000e6200000e0000 */
[----:B------:R-:W-:-:S02]  /*23010*/  SEL R51, R50, R51, P0 ;  /* 0x0000003332337207 */ /* 0x000fc40000000000 */
[----:B------:R-:W-:Y:S01]  /*23020*/  SEL R55, R52, R55, P0 ;  /* 0x0000003734377207 */ /* 0x000fe20000000000 */
[----:B------:R-:W-:Y:S01]  /*23030*/  SHFL.IDX PT, R41, R41, R0, 0x1c1f ;  /* 0x001c1f0029297589 */ /* 0x000fe200000e0000 */
[----:B------:R-:W-:Y:S02]  /*23040*/  SEL R59, R59, R46, P0 ;  /* 0x0000002e3b3b7207 */ /* 0x000fe40000000000 */
[----:B------:R-:W-:Y:S01]  /*23050*/  SEL R69, R69, R30, P0 ;  /* 0x0000001e45457207 */ /* 0x000fe20000000000 */
[----:B------:R-:W2:Y:S01]  /*23060*/  SHFL.IDX PT, R40, R43, R2, 0x1c1f ;  /* 0x001c1f022b287589 */ /* 0x000ea200000e0000 */
[----:B------:R-:W-:Y:S02]  /*23070*/  SEL R73, R34, R73, P0 ;  /* 0x0000004922497207 */ /* 0x000fe40000000000 */
[----:B------:R-:W-:Y:S01]  /*23080*/  SEL R75, R77, R42, P0 ;  /* 0x0000002a4d4b7207 */ /* 0x000fe20000000000 */
[----:B------:R-:W2:Y:S01]  /*23090*/  SHFL.IDX PT, R30, R25, R0, 0x1c1f ;  /* 0x001c1f00191e7589 */ /* 0x000ea200000e0000 */
[----:B------:R-:W-:-:S02]  /*230a0*/  SEL R77, R42, R77, P0 ;  /* 0x0000004d2a4d7207 */ /* 0x000fc40000000000 */
[----:B0-----:R-:W-:Y:S01]  /*230b0*/  SEL R8, R10, R7, P0 ;  /* 0x000000070a087207 */ /* 0x001fe20000000000 */
[----:B------:R-:W0:Y:S01]  /*230c0*/  SHFL.IDX PT, R34, R29, R0, 0x1c1f ;  /* 0x001c1f001d227589 */ /* 0x000e2200000e0000 */
[----:B---3--:R-:W-:Y:S02]  /*230d0*/  SEL R36, R38, R35, P0 ;  /* 0x0000002326247207 */ /* 0x008fe40000000000 */
[----:B------:R-:W-:Y:S01]  /*230e0*/  SEL R4, R6, R3, P0 ;  /* 0x0000000306047207 */ /* 0x000fe20000000000 */
[----:B------:R-:W-:Y:S01]  /*230f0*/  SHFL.IDX PT, R45, R45, R0, 0x1c1f ;  /* 0x001c1f002d2d7589 */ /* 0x000fe200000e0000 */
[----:B------:R-:W-:Y:S02]  /*23100*/  SEL R10, R7, R10, P0 ;  /* 0x0000000a070a7207 */ /* 0x000fe40000000000 */
[----:B----4-:R-:W-:Y:S01]  /*23110*/  SEL R24, R26, R21, P0 ;  /* 0x000000151a187207 */ /* 0x010fe20000000000 */
[----:B------:R-:W-:Y:S01]  /*23120*/  SHFL.IDX PT, R49, R49, R0, 0x1c1f ;  /* 0x001c1f0031317589 */ /* 0x000fe200000e0000 */
[----:B------:R-:W-:-:S02]  /*23130*/  SEL R38, R35, R38, P0 ;  /* 0x0000002623267207 */ /* 0x000fc40000000000 */
[----:B-1----:R-:W-:Y:S01]  /*23140*/  SEL R12, R37, R20, P0 ;  /* 0x00000014250c7207 */ /* 0x002fe20000000000 */
[----:B------:R-:W-:Y:S01]  /*23150*/  SHFL.IDX PT, R53, R53, R0, 0x1c1f ;  /* 0x001c1f0035357589 */ /* 0x000fe200000e0000 */
[----:B------:R-:W-:Y:S01]  /*23160*/  SEL R14, R20, R37, P0 ;  /* 0x00000025140e7207 */ /* 0x000fe20000000000 */
[----:B------:R-:W-:Y:S01]  /*23170*/  IMAD.MOV.U32 R20, RZ, RZ, RZ ;  /* 0x000000ffff147224 */ /* 0x000fe200078e00ff */
[----:B------:R-:W-:Y:S01]  /*23180*/  SEL R6, R3, R6, P0 ;  /* 0x0000000603067207 */ /* 0x000fe20000000000 */
[----:B------:R-:W-:Y:S01]  /*23190*/  SHFL.IDX PT, R57, R57, R0, 0x1c1f ;  /* 0x001c1f0039397589 */ /* 0x000fe200000e0000 */
[----:B------:R-:W-:Y:S02]  /*231a0*/  SEL R26, R21, R26, P0 ;  /* 0x0000001a151a7207 */ /* 0x000fe40000000000 */
[----:B--2---:R-:W-:Y:S01]  /*231b0*/  SEL R44, R41, R40, P0 ;  /* 0x00000028292c7207 */ /* 0x004fe20000000000 */
[----:B------:R-:W-:Y:S01]  /*231c0*/  SHFL.IDX PT, R63, R63, R0, 0x1c1f ;  /* 0x001c1f003f3f7589 */ /* 0x000fe200000e0000 */
[----:B------:R-:W-:-:S02]  /*231d0*/  SEL R28, R30, R27, P0 ;  /* 0x0000001b1e1c7207 */ /* 0x000fc40000000000 */
[----:B------:R-:W-:Y:S01]  /*231e0*/  SEL R30, R27, R30, P0 ;  /* 0x0000001e1b1e7207 */ /* 0x000fe20000000000 */
[----:B------:R-:W-:Y:S01]  /*231f0*/  SHFL.IDX PT, R67, R67, R0, 0x1c1f ;  /* 0x001c1f0043437589 */ /* 0x000fe200000e0000 */
[----:B0-----:R-:W-:Y:S02]  /*23200*/  SEL R32, R34, R31, P0 ;  /* 0x0000001f22207207 */ /* 0x001fe40000000000 */
        /* <DEDUP_REMOVED lines=26> */
.L_x_2605:
        /* <DEDUP_REMOVED lines=23> */
[----:B------:R-:W-:Y:S01]  /*23520*/  IMAD.U32 R0, RZ, RZ, UR4 ;  /* 0x00000004ff007e24 */ /* 0x000fe2000f8e00ff */
        /* <DEDUP_REMOVED lines=10> */
.L_x_2393:
        /* <DEDUP_REMOVED lines=14> */
[----:B------:R-:W-:-:S02]  /*236b0*/  IADD3 R13, P1, R60, 0x2000, RZ ;  /* 0x000020003c0d7810 */ /* 0x000fc40007f3e0ff */
[----:B------:R-:W-:Y:S01]  /*236c0*/  IADD3 R3, R3, R5, RZ ;  /* 0x0000000503037210 */ /* 0x000fe20007ffe0ff */
[----:B------:R-:W-:Y:S01]  /*236d0*/  IMAD R4, R49, UR5, R4 ;  /* 0x0000000531047c24 */ /* 0x000fe2000f8e0204 */
[----:B------:R-:W-:Y:S02]  /*236e0*/  SHF.R.S32.HI R5, RZ, 0x1f, R7 ;  /* 0x0000001fff057819 */ /* 0x000fe40000011407 */
[----:B------:R-:W-:Y:S01]  /*236f0*/  LOP3.LUT R24, R25, 0x380, RZ, 0xc0, !PT ;  /* 0x0000038019187812 */ /* 0x000fe200078ec0ff */
[----:B------:R-:W-:Y:S01]  /*23700*/  IMAD.WIDE.U32 R2, R49, UR4, R2 ;  /* 0x0000000431027c25 */ /* 0x000fe2000f8e0002 */
[----:B------:R-:W-:Y:S01]  /*23710*/  SHF.R.U64 R8, R8, 0x3, RZ ;  /* 0x0000000308087819 */ /* 0x000fe200000012ff */
[----:B------:R-:W-:Y:S01]  /*23720*/  ULDC.64 UR4, c[0x0][0xb40] ;  /* 0x0002d00000047ab9 */ /* 0x000fe20000000a00 */
[----:B------:R-:W-:Y:S02]  /*23730*/  LOP3.LUT R12, R13, 0x380, RZ, 0xc0, !PT ;  /* 0x000003800d0c7812 */ /* 0x000fe400078ec0ff */
[----:B------:R-:W-:-:S02]  /*23740*/  IADD3 R2, P4, R7, R2, RZ ;  /* 0x0000000207027210 */ /* 0x000fc40007f9e0ff */
[----:B------:R-:W-:Y:S02]  /*23750*/  SHF.R.U64 R24, R24, 0x3, RZ ;  /* 0x0000000318187819 */ /* 0x000fe400000012ff */
[----:B------:R-:W-:Y:S01]  /*23760*/  IADD3.X R5, R5, R3, R4, P4, !PT ;  /* 0x0000000305057210 */ /* 0x000fe200027fe404 */
[----:B------:R-:W-:Y:S01]  /*23770*/  VIADD R3, R7, 0x8 ;  /* 0x0000000807037836 */ /* 0x000fe20000000000 */
[----:B------:R-:W-:Y:S02]  /*23780*/  LEA R44, P5, R2, UR4, 0x2 ;  /* 0x00000004022c7c11 */ /* 0x000fe4000f8a10ff */
[----:B------:R-:W-:Y:S01]  /*23790*/  LOP3.LUT R8, R8, R9, RZ, 0x3c, !PT ;  /* 0x0000000908087212 */ /* 0x000fe200078e3cff */
[----:B------:R-:W-:Y:S01]  /*237a0*/  IMAD.X R9, RZ, RZ, R61, P0 ;  /* 0x000000ffff097224 */ /* 0x000fe200000e063d */
[----:B------:R-:W-:Y:S02]  /*237b0*/  SHF.R.U64 R12, R12, 0x3, RZ ;  /* 0x000000030c0c7819 */ /* 0x000fe400000012ff */
[----:B------:R-:W-:-:S02]  /*237c0*/  LOP3.LUT P0, RZ, R219, 0x3, RZ, 0xc0, !PT ;  /* 0x00000003dbff7812 */ /* 0x000fc4000780c0ff */
[----:B------:R-:W-:Y:S02]  /*237d0*/  LOP3.LUT R24, R24, R25, RZ, 0x3c, !PT ;  /* 0x0000001918187212 */ /* 0x000fe400078e3cff */
[----:B------:R-:W-:Y:S01]  /*237e0*/  LEA.HI.X R45, R2, UR5, R5, 0x2, P5 ;  /* 0x00000005022d7c11 */ /* 0x000fe2000a8f1405 */
[----:B------:R-:W-:Y:S01]  /*237f0*/  ULDC.64 UR4, c[0x0][0xaa0] ;  /* 0x0002a80000047ab9 */ /* 0x000fe20000000a00 */
[----:B------:R-:W-:Y:S02]  /*23800*/  IADD3 R29, P3, R60, 0x4000, RZ ;  /* 0x000040003c1d7810 */ /* 0x000fe40007f7e0ff */
[----:B------:R-:W-:Y:S01]  /*23810*/  LOP3.LUT R12, R12, R13, RZ, 0x3c, !PT ;  /* 0x0000000d0c0c7212 */ /* 0x000fe200078e3cff */
[----:B------:R-:W-:Y:S01]  /*23820*/  IMAD.X R13, RZ, RZ, R61, P1 ;  /* 0x000000ffff0d7224 */ /* 0x000fe200008e063d */
[C---:B------:R-:W-:Y:S02]  /*23830*/  IADD3 R33, P4, R60.reuse, 0x5000, RZ ;  /* 0x000050003c217810 */ /* 0x040fe40007f9e0ff */
[----:B------:R-:W-:-:S02]  /*23840*/  IADD3 R37, P5, R60, 0x6000, RZ ;  /* 0x000060003c257810 */ /* 0x000fc40007fbe0ff */
[C---:B------:R-:W-:Y:S02]  /*23850*/  LOP3.LUT R2, R60.reuse, 0x380, RZ, 0xc0, !PT ;  /* 0x000003803c027812 */ /* 0x040fe400078ec0ff */
[----:B------:R-:W-:Y:S02]  /*23860*/  IADD3.X R25, RZ, R61, RZ, P2, !PT ;  /* 0x0000003dff197210 */ /* 0x000fe400017fe4ff */
[----:B------:R-:W-:Y:S02]  /*23870*/  IADD3 R5, P2, R60, 0x7000, RZ ;  /* 0x000070003c057810 */ /* 0x000fe40007f5e0ff */
[-C--:B------:R-:W-:Y:S02]  /*23880*/  ISETP.GE.OR P1, PT, R7, R0.reuse, P0 ;  /* 0x000000000700720c */ /* 0x080fe40000726670 */
[----:B------:R-:W-:Y:S01]  /*23890*/  ISETP.GE.OR P0, PT, R3, R0, P0 ;  /* 0x000000000300720c */ /* 0x000fe20000706670 */
[----:B------:R-:W-:Y:S01]  /*238a0*/  IMAD.X R41, RZ, RZ, R61, P2 ;  /* 0x000000ffff297224 */ /* 0x000fe200010e063d */
[----:B------:R-:W-:-:S02]  /*238b0*/  LOP3.LUT R28, R29, 0x380, RZ, 0xc0, !PT ;  /* 0x000003801d1c7812 */ /* 0x000fc400078ec0ff */
[----:B------:R-:W-:Y:S02]  /*238c0*/  LOP3.LUT R32, R33, 0x380, RZ, 0xc0, !PT ;  /* 0x0000038021207812 */ /* 0x000fe400078ec0ff */
[----:B------:R-:W-:Y:S02]  /*238d0*/  LOP3.LUT R36, R37, 0x380, RZ, 0xc0, !PT ;  /* 0x0000038025247812 */ /* 0x000fe400078ec0ff */
[----:B------:R-:W-:Y:S02]  /*238e0*/  SHF.R.U64 R3, R2, 0x3, RZ ;  /* 0x0000000302037819 */ /* 0x000fe400000012ff */
[----:B------:R-:W-:Y:S01]  /*238f0*/  LOP3.LUT R2, R5, 0x380, RZ, 0xc0, !PT ;  /* 0x0000038005027812 */ /* 0x000fe200078ec0ff */
[----:B------:R-:W-:Y:S01]  /*23900*/  @!P1 STG.E desc[UR54][R44.64], R89 ;  /* 0x000000592c009986 */ /* 0x000fe2000c101936 */
[----:B------:R-:W-:Y:S02]  /*23910*/  SHF.R.U64 R28, R28, 0x3, RZ ;  /* 0x000000031c1c7819 */ /* 0x000fe400000012ff */
[----:B------:R-:W-:Y:S01]  /*23920*/  SHF.R.U64 R32, R32, 0x3, RZ ;  /* 0x0000000320207819 */ /* 0x000fe200000012ff */
[----:B------:R0:W-:Y:S01]  /*23930*/  @!P0 STG.E desc[UR54][R44.64+0x20], R88 ;  /* 0x000020582c008986 */ /* 0x0001e2000c101936 */
[----:B------:R-:W-:-:S02]  /*23940*/  SHF.R.U64 R36, R36, 0x3, RZ ;  /* 0x0000000324247819 */ /* 0x000fc400000012ff */
[----:B------:R-:W-:Y:S01]  /*23950*/  SHF.R.U64 R2, R2, 0x3, RZ ;  /* 0x0000000302027819 */ /* 0x000fe200000012ff */
[----:B------:R-:W5:Y:S01]  /*23960*/  LD.E.128 R8, desc[UR54][R8.64] ;  /* 0x0000003608087980 */ /* 0x000f62000c101d00 */
[----:B------:R-:W-:Y:S01]  /*23970*/  LOP3.LUT R28, R28, R29, RZ, 0x3c, !PT ;  /* 0x0000001d1c1c7212 */ /* 0x000fe200078e3cff */
[--C-:B------:R-:W-:Y:S01]  /*23980*/  IMAD.X R29, RZ, RZ, R61.reuse, P3 ;  /* 0x000000ffff1d7224 */ /* 0x100fe200018e063d */
[----:B------:R-:W-:Y:S01]  /*23990*/  LOP3.LUT R32, R32, R33, RZ, 0x3c, !PT ;  /* 0x0000002120207212 */ /* 0x000fe200078e3cff */
[--C-:B------:R-:W-:Y:S01]  /*239a0*/  IMAD.X R33, RZ, RZ, R61.reuse, P4 ;  /* 0x000000ffff217224 */ /* 0x100fe200020e063d */
[----:B------:R-:W-:Y:S01]  /*239b0*/  LOP3.LUT R36, R36, R37, RZ, 0x3c, !PT ;  /* 0x0000002524247212 */ /* 0x000fe200078e3cff */
[----:B------:R-:W-:Y:S01]  /*239c0*/  IMAD.X R37, RZ, RZ, R61, P5 ;  /* 0x000000ffff257224 */ /* 0x000fe200028e063d */
[----:B------:R-:W-:Y:S01]  /*239d0*/  LOP3.LUT R40, R2, R5, RZ, 0x3c, !PT ;  /* 0x0000000502287212 */ /* 0x000fe200078e3cff */
[----:B------:R-:W5:Y:S01]  /*239e0*/  LD.E.128 R12, desc[UR54][R12.64] ;  /* 0x000000360c0c7980 */ /* 0x000f62000c101d00 */
[----:B------:R-:W-:Y:S01]  /*239f0*/  LOP3.LUT R60, R3, R60, RZ, 0x3c, !PT ;  /* 0x0000003c033c7212 */ /* 0x000fe200078e3cff */
[----:B------:R-:W-:Y:S01]  /*23a00*/  IMAD R21, R21, UR4, RZ ;  /* 0x0000000415157c24 */ /* 0x000fe2000f8e02ff */
[----:B------:R-:W-:Y:S01]  /*23a10*/  SHF.R.S32.HI R3, RZ, 0x1f, R201 ;  /* 0x0000001fff037819 */ /* 0x000fe200000114c9 */
[----:B------:R-:W5:Y:S01]  /*23a20*/  LD.E.128 R24, desc[UR54][R24.64] ;  /* 0x0000003618187980 */ /* 0x000f62000c101d00 */
[----:B------:R-:W-:-:S03]  /*23a30*/  MOV R2, R201 ;  /* 0x000000c900027202 */ /* 0x000fc60000000f00 */
[----:B------:R1:W5:Y:S04]  /*23a40*/  LD.E.128 R4, desc[UR54][R60.64] ;  /* 0x000000363c047980 */ /* 0x000368000c101d00 */
        /* <DEDUP_REMOVED lines=14> */
[----:B------:R-:W-:Y:S02]  /*23b30*/  IMAD.IADD R3, R3, 0x1, R21 ;  /* 0x0000000103037824 */ /* 0x000fe400078e0215 */
[----:B0-----:R-:W-:Y:S02]  /*23b40*/  IMAD R44, R46, UR4, RZ ;  /* 0x000000042e2c7c24 */ /* 0x001fe4000f8e02ff */
[C---:B------:R-:W-:Y:S01]  /*23b50*/  VIADD R0, R204.reuse, 0x40 ;  /* 0x00000040cc007836 */ /* 0x040fe20000000000 */
[C---:B------:R-:W-:Y:S01]  /*23b60*/  ISETP.GE.AND P3, PT, R204.reuse, R47, PT ;  /* 0x0000002fcc00720c */ /* 0x040fe20003f66270 */
[----:B------:R-:W-:-:S02]  /*23b70*/  VIADD R20, R204, 0x20 ;  /* 0x00000020cc147836 */ /* 0x000fc40000000000 */
[C---:B------:R-:W-:Y:S01]  /*23b80*/  IMAD R45, R211.reuse, UR5, R44 ;  /* 0x00000005d32d7c24 */ /* 0x040fe2000f8e022c */
[----:B------:R-:W-:Y:S01]  /*23b90*/  ISETP.GE.AND P1, PT, R0, R47, PT ;  /* 0x0000002f0000720c */ /* 0x000fe20003f26270 */
[----:B------:R-:W-:Y:S01]  /*23ba0*/  IMAD.WIDE.U32 R2, R211, UR4, R2 ;  /* 0x00000004d3027c25 */ /* 0x000fe2000f8e0002 */
[----:B------:R-:W-:-:S03]  /*23bb0*/  ULDC.64 UR4, c[0x0][0xae8] ;  /* 0x0002ba0000047ab9 */ /* 0x000fc60000000a00 */
[----:B------:R-:W-:Y:S01]  /*23bc0*/  VIADD R0, R16, 0x29820 ;  /* 0x0002982010007836 */ /* 0x000fe20000000000 */
[----:B------:R-:W-:Y:S01]  /*23bd0*/  ISETP.GE.AND P0, PT, R20, R47, PT ;  /* 0x0000002f1400720c */ /* 0x000fe20003f06270 */
[----:B------:R-:W-:Y:S01]  /*23be0*/  VIADD R21, R204, 0x60 ;  /* 0x00000060cc157836 */ /* 0x000fe20000000000 */
[----:B------:R-:W-:Y:S01]  /*23bf0*/  IADD3 R3, R3, R45, RZ ;  /* 0x0000002d03037210 */ /* 0x000fe20007ffe0ff */
[----:B------:R-:W-:Y:S01]  /*23c00*/  IMAD R20, R214, UR4, RZ ;  /* 0x00000004d6147c24 */ /* 0x000fe2000f8e02ff */
[----:B------:R-:W-:Y:S02]  /*23c10*/  PRMT R0, RZ, 0x654, R0 ;  /* 0x00000654ff007816 */ /* 0x000fe40000000000 */
[----:B------:R-:W-:Y:S01]  /*23c20*/  ISETP.GE.AND P2, PT, R21, R47, PT ;  /* 0x0000002f1500720c */ /* 0x000fe20003f46270 */
[C---:B------:R-:W-:Y:S01]  /*23c30*/  IMAD R47, R49.reuse, UR5, R20 ;  /* 0x00000005312f7c24 */ /* 0x040fe2000f8e0214 */
[----:B------:R-:W-:Y:S01]  /*23c40*/  SHF.R.S32.HI R205, RZ, 0x1f, R204 ;  /* 0x0000001fffcd7819 */ /* 0x000fe200000114cc */
[----:B------:R-:W-:Y:S01]  /*23c50*/  IMAD.WIDE.U32 R44, R49, UR4, R2 ;  /* 0x00000004312c7c25 */ /* 0x000fe2000f8e0002 */
[----:B--2---:R1:W-:Y:S01]  /*23c60*/  SYNCS.ARRIVE.TRANS64.RED.A1T0 RZ, [R0+URZ], RZ ;  /* 0x000000ff00ff79a7 */ /* 0x0043e2000810043f */
[----:B------:R-:W-:Y:S02]  /*23c70*/  BSSY B1, `(.L_x_2394) ;  /* 0x0000014000017945 */ /* 0x000fe40003800000 */
[----:B------:R-:W-:-:S04]  /*23c80*/  IMAD.WIDE R20, R217, 0x80, R204 ;  /* 0x00000080d9147825 */ /* 0x000fc800078e02cc */
[----:B------:R-:W-:Y:S01]  /*23c90*/  IMAD.IADD R49, R45, 0x1, R47 ;  /* 0x000000012d317824 */ /* 0x000fe200078e022f */
[----:B-1----:R-:W-:Y:S06]  /*23ca0*/  @P3 BRA `(.L_x_2395) ;  /* 0x0000000000403947 */ /* 0x002fec0003800000 */
[----:B------:R-:W-:Y:S01]  /*23cb0*/  MOV R3, R49 ;  /* 0x0000003100037202 */ /* 0x000fe20000000f00 */
[----:B------:R-:W-:Y:S01]  /*23cc0*/  ULDC.64 UR4, c[0x0][0xad8] ;  /* 0x0002b60000047ab9 */ /* 0x000fe20000000a00 */
[----:B------:R-:W-:Y:S01]  /*23cd0*/  IMAD.MOV.U32 R2, RZ, RZ, R44 ;  /* 0x000000ffff027224 */ /* 0x000fe200078e002c */
[----:B------:R-:W-:Y:S01]  /*23ce0*/  ULDC.64 UR6, c[0x0][0xa80] ;  /* 0x0002a00000067ab9 */ /* 0x000fe20000000a00 */
[----:B------:R-:W-:Y:S02]  /*23cf0*/  IMAD R47, R21, UR4, RZ ;  /* 0x00000004152f7c24 */ /* 0x000fe4000f8e02ff */
[C---:B------:R-:W-:Y:S02]  /*23d00*/  VIADD R0, R201.reuse, 0x40 ;  /* 0x00000040c9007836 */ /* 0x040fe40000000000 */
        /* <DEDUP_REMOVED lines=10> */
.L_x_2395:
[----:B------:R-:W-:Y:S05]  /*23db0*/  BSYNC B1 ;  /* 0x0000000000017941 */ /* 0x000fea0003800000 */
.L_x_2394:
[----:B------:R-:W-:Y:S04]  /*23dc0*/  BSSY B1, `(.L_x_2396) ;  /* 0x0000014000017945 */ /* 0x000fe80003800000 */
[----:B------:R-:W-:Y:S05]  /*23dd0*/  @P0 BRA `(.L_x_2397) ;  /* 0x0000000000480947 */ /* 0x000fea0003800000 */
[----:B0----5:R-:W-:Y:S01]  /*23de0*/  IADD3 R5, P0, R20, 0x20, RZ ;  /* 0x0000002014057810 */ /* 0x021fe20007f1e0ff */
        /* <DEDUP_REMOVED lines=17> */
.L_x_2397:
[----:B------:R-:W-:Y:S05]  /*23f00*/  BSYNC B1 ;  /* 0x0000000000017941 */ /* 0x000fea0003800000 */
.L_x_2396:
        /* <DEDUP_REMOVED lines=20> */
.L_x_2399:
[----:B------:R-:W-:Y:S05]  /*24050*/  BSYNC B1 ;  /* 0x0000000000017941 */ /* 0x000fea0003800000 */
.L_x_2398:
        /* <DEDUP_REMOVED lines=13> */
[----:B------:R-:W-:Y:S02]  /*24130*/  LEA R4, P0, R2, UR6, 0x1 ;  /* 0x0000000602047c11 */ /* 0x000fe4000f8008ff */
[----:B------:R-:W-:-:S04]  /*24140*/  IADD3 R3, R3, R5, RZ ;  /* 0x0000000503037210 */ /* 0x000fc80007ffe0ff */
[----:B------:R-:W-:Y:S02]  /*24150*/  LEA.HI.X R5, R2, UR7, R3, 0x1, P0 ;  /* 0x0000000702057c11 */ /* 0x000fe400080f0c03 */
[----:B------:R-:W-:-:S03]  /*24160*/  ISETP.GE.AND P0, PT, R0, UR4, PT ;  /* 0x0000000400007c0c */ /* 0x000fc6000bf06270 */
[----:B------:R3:W-:Y:S10]  /*24170*/  @!P1 STG.E.128 desc[UR54][R4.64], R24 ;  /* 0x0000001804009986 */ /* 0x0007f4000c101d36 */
[----:B------:R-:W-:Y:S05]  /*24180*/  @P0 BRA `(.L_x_2400) ;  /* 0x0000000800840947 */ /* 0x000fea0003800000 */
[----:B------:R4:W-:Y:S01]  /*24190*/  STG.E.128 desc[UR54][R4.64+0x80], R40 ;  /* 0x0000802804007986 */ /* 0x0009e2000c101d36 */
[----:B------:R-:W-:Y:S05]  /*241a0*/  BRA `(.L_x_2400) ;  /* 0x00000008007c7947 */ /* 0x000fea0003800000 */
.L_x_2391:
        /* <DEDUP_REMOVED lines=12> */
[----:B------:R-:W-:Y:S01]  /*24270*/  IMAD.U32 R0, RZ, RZ, UR4 ;  /* 0x00000004ff007e24 */ /* 0x000fe2000f8e00ff */
[----:B------:R-:W-:-:S05]  /*24280*/  @P1 IADD3.X R213, R213, UR5, RZ, P2, !PT ;  /* 0x00000005d5d51c10 */ /* 0x000fca00097fe4ff */
[----:B------:R3:W5:Y:S01]  /*24290*/  @P1 LDG.E R0, desc[UR54][R212.64] ;  /* 0x00000036d4001981 */ /* 0x000762000c1e1900 */
[----:B------:R-:W-:Y:S01]  /*242a0*/  ISETP.GT.AND P2, PT, R234, 0x7f, PT ;  /* 0x0000007fea00780c */ /* 0x000fe20003f44270 */
[----:B------:R-:W-:-:S12]  /*242b0*/  @P1 BRA `(.L_x_2401) ;  /* 0x0000000000101947 */ /* 0x000fd80003800000 */
[----:B------:R-:W-:Y:S05]  /*242c0*/  @!P0 BRA `(.L_x_2401) ;  /* 0x00000000000c8947 */ /* 0x000fea0003800000 */
[----:B------:R-:W4:Y:S04]  /*242d0*/  LDG.E R5, desc[UR54][R2.64] ;  /* 0x0000003602057981 */ /* 0x000f28000c1e1900 */
[----:B-----5:R-:W4:Y:S02]  /*242e0*/  LDG.E R0, desc[UR54][R2.64+0x4] ;  /* 0x0000043602007981 */ /* 0x020f24000c1e1900 */
[----:B----4-:R-:W-:-:S07]  /*242f0*/  IMAD.IADD R0, R0, 0x1, -R5 ;  /* 0x0000000100007824 */ /* 0x010fce00078e0a05 */
.L_x_2401:
[----:B------:R-:W-:Y:S01]  /*24300*/  BSSY B1, `(.L_x_2402) ;  /* 0x000001d000017945 */ /* 0x000fe20003800000 */
[----:B------:R-:W-:Y:S02]  /*24310*/  SHF.R.S32.HI R8, RZ, 0x1f, R211 ;  /* 0x0000001fff087819 */ /* 0x000fe400000114d3 */
[----:B------:R-:W-:Y:S02]  /*24320*/  SHF.R.S32.HI R10, RZ, 0x1f, R201 ;  /* 0x0000001fff0a7819 */ /* 0x000fe400000114c9 */
[----:B------:R-:W-:Y:S02]  /*24330*/  SEL R11, R210, RZ, !P0 ;  /* 0x000000ffd20b7207 */ /* 0x000fe40004000000 */
[----:B------:R-:W-:Y:S02]  /*24340*/  SEL R214, R214, RZ, !P0 ;  /* 0x000000ffd6d67207 */ /* 0x000fe40004000000 */
[----:B-----5:R-:W-:Y:S01]  /*24350*/  SHF.R.S32.HI R6, RZ, 0x1f, R7 ;  /* 0x0000001fff067819 */ /* 0x020fe20000011407 */
[----:B------:R-:W-:Y:S06]  /*24360*/  @P2 BRA `(.L_x_2403) ;  /* 0x0000000000582947 */ /* 0x000fec0003800000 */
[----:B---3--:R-:W3:Y:S02]  /*24370*/  S2R R2, SR_TID.X ;  /* 0x0000000000027919 */ /* 0x008ee40000002100 */
[----:B---3--:R-:W-:-:S05]  /*24380*/  LEA R2, R217, R2, 0x7 ;  /* 0x00000002d9027211 */ /* 0x008fca00078e38ff */
        /* <DEDUP_REMOVED lines=20> */
.L_x_2403:
[----:B------:R-:W-:Y:S05]  /*244d0*/  BSYNC B1 ;  /* 0x0000000000017941 */ /* 0x000fea0003800000 */
.L_x_2402:
[----:B------:R-:W-:Y:S01]  /*244e0*/  ULDC.64 UR4, c[0x0][0xaa0] ;  /* 0x0002a80000047ab9 */ /* 0x000fe20000000a00 */
[----:B---3--:R-:W-:Y:S01]  /*244f0*/  MOV R2, R201 ;  /* 0x000000c900027202 */ /* 0x008fe20000000f00 */
[----:B----4-:R-:W-:Y:S01]  /*24500*/  IMAD.MOV.U32 R3, RZ, RZ, R10 ;  /* 0x000000ffff037224 */ /* 0x010fe200078e000a */
[----:B------:R-:W-:Y:S01]  /*24510*/  BSSY B1, `(.L_x_2404) ;  /* 0x000002b000017945 */ /* 0x000fe20003800000 */
        /* <DEDUP_REMOVED lines=9> */
[CC--:B------:R-:W-:Y:S01]  /*245b0*/  ISETP.GE.AND P3, PT, R204.reuse, R7.reuse, PT ;  /* 0x00000007cc00720c */ /* 0x0c0fe20003f66270 */
[C---:B------:R-:W-:Y:S01]  /*245c0*/  IMAD R5, R211.reuse, UR5, R4 ;  /* 0x00000005d3057c24 */ /* 0x040fe2000f8e0204 */
[----:B------:R-:W-:Y:S01]  /*245d0*/  IADD3 R4, R204, 0x60, RZ ;  /* 0x00000060cc047810 */ /* 0x000fe20007ffe0ff */
[----:B------:R-:W-:Y:S01]  /*245e0*/  IMAD.WIDE.U32 R2, R211, UR4, R2 ;  /* 0x00000004d3027c25 */ /* 0x000fe2000f8e0002 */
[----:B------:R-:W-:Y:S01]  /*245f0*/  ULDC.64 UR4, c[0x0][0xae8] ;  /* 0x0002ba0000047ab9 */ /* 0x000fe20000000a00 */
[----:B------:R-:W-:-:S02]  /*24600*/  ISETP.GE.AND P0, PT, R0, R7, PT ;  /* 0x000000070000720c */ /* 0x000fc40003f06270 */
[----:B------:R-:W-:Y:S01]  /*24610*/  IMAD.IADD R3, R3, 0x1, R5 ;  /* 0x0000000103037824 */ /* 0x000fe200078e0205 */
[-C--:B------:R-:W-:Y:S01]  /*24620*/  ISETP.GE.AND P2, PT, R6, R7.reuse, PT ;  /* 0x000000070600720c */ /* 0x080fe20003f46270 */
        /* <DEDUP_REMOVED lines=25> */
.L_x_2405:
[----:B------:R-:W-:Y:S05]  /*247c0*/  BSYNC B1 ;  /* 0x0000000000017941 */ /* 0x000fea0003800000 */
.L_x_2404:
[----:B------:R-:W-:Y:S04]  /*247d0*/  BSSY B1, `(.L_x_2406) ;  /* 0x0000014000017945 */ /* 0x000fe80003800000 */
[----:B------:R-:W-:Y:S05]  /*247e0*/  @P2 BRA `(.L_x_2407) ;  /* 0x0000000000482947 */ /* 0x000fea0003800000 */
[----:B---3--:R-:W-:Y:S01]  /*247f0*/  IADD3 R9, P2, R6, 0x20, RZ ;  /* 0x0000002006097810 */ /* 0x008fe20007f5e0ff */
        /* <DEDUP_REMOVED lines=17> */
.L_x_2407:
[----:B------:R-:W-:Y:S05]  /*24910*/  BSYNC B1 ;  /* 0x0000000000017941 */ /* 0x000fea0003800000 */
.L_x_2406:
[----:B------:R-:W-:Y:S04]  /*24920*/  BSSY B1, `(.L_x_2408) ;  /* 0x0000014000017945 */ /* 0x000fe80003800000 */
[----:B------:R-:W-:Y:S05]  /*24930*/  @P0 BRA `(.L_x_2409) ;  /* 0x0000000000480947 */ /* 0x000fea0003800000 */
[----:B---34-:R-:W-:Y:S01]  /*24940*/  IADD3 R9, P0, R6, 0x40, RZ ;  /* 0x0000004006097810 */ /* 0x018fe20007f1e0ff */
        /* <DEDUP_REMOVED lines=17> */
.L_x_2409:
[----:B------:R-:W-:Y:S05]  /*24a60*/  BSYNC B1 ;  /* 0x0000000000017941 */ /* 0x000fea0003800000 */
.L_x_2408:
        /* <DEDUP_REMOVED lines=19> */
.L_x_2400:
[----:B------:R-:W-:Y:S05]  /*24ba0*/  BSYNC B0 ;  /* 0x0000000000007941 */ /* 0x000fea0003800000 */
.L_x_2390:
[----:B------:R-:W-:Y:S02]  /*24bb0*/  ULDC UR4, c[0x0][0xc14] ;  /* 0x0003050000047ab9 */ /* 0x000fe40000000800 */
[----:B--2---:R-:W-:-:S13]  /*24bc0*/  ISETP.GE.AND P0, PT, R191, UR4, PT ;  /* 0x00000004bf007c0c */ /* 0x004fda000bf06270 */
[----:B------:R-:W-:Y:S05]  /*24bd0*/  @!P0 BRA `(.L_x_2410) ;  /* 0xfffffdc400d88947 */ /* 0x000fea000383ffff */
[----:B------:R-:W-:Y:S05]  /*24be0*/  BRA `(.L_x_2204) ;  /* 0x0000006800507947 */ /* 0x000fea0003800000 */
.L_x_2202:
        /* <DEDUP_REMOVED lines=20> */
.L_x_2411:
[----:B------:R-:W1:Y:S01]  /*24d30*/  S2R R0, SR_TID.X ;  /* 0x0000000000007919 */ /* 0x000e620000002100 */
[----:B------:R-:W-:Y:S01]  /*24d40*/  ULDC UR4, c[0x0][0xc14] ;  /* 0x0003050000047ab9 */ /* 0x000fe20000000800 */
[----:B------:R-:W2:Y:S01]  /*24d50*/  S2UR UR6, SR_CTAID.X ;  /* 0x00000000000679c3 */ /* 0x000ea20000002500 */
[----:B------:R-:W-:Y:S01]  /*24d60*/  ULDC UR5, c[0x0][0xc10] ;  /* 0x0003040000057ab9 */ /* 0x000fe20000000800 */
[----:B-1----:R-:W-:-:S04]  /*24d70*/  LOP3.LUT R0, R0, 0x1f, RZ, 0xc0, !PT ;  /* 0x0000001f00007812 */ /* 0x002fc800078ec0ff */
[----:B------:R-:W-:-:S04]  /*24d80*/  ISETP.NE.AND P0, PT, R0, 0x1f, PT ;  /* 0x0000001f0000780c */ /* 0x000fc80003f05270 */
[----:B------:R-:W-:-:S13]  /*24d90*/  ISETP.GE.OR P1, PT, R0, UR4, !P0 ;  /* 0x0000000400007c0c */ /* 0x000fda000c726670 */
[----:B0-----:R-:W0:Y:S02]  /*24da0*/  @!P1 LDC.64 R2, c[0x0][0xc58] ;  /* 0x00031600ff029b82 */ /* 0x001e240000000a00 */
[----:B0-----:R-:W-:-:S05]  /*24db0*/  @!P1 IMAD.WIDE.U32 R2, R0, 0x4, R2 ;  /* 0x0000000400029825 */ /* 0x001fca00078e0002 */
[----:B------:R-:W3:Y:S01]  /*24dc0*/  @!P1 LDG.E R5, desc[UR54][R2.64] ;  /* 0x0000003602059981 */ /* 0x000ee2000c1e1900 */
[C---:B------:R-:W-:Y:S01]  /*24dd0*/  ISETP.NE.AND P1, PT, R0.reuse, RZ, PT ;  /* 0x000000ff0000720c */ /* 0x040fe20003f25270 */
[----:B------:R-:W-:Y:S01]  /*24de0*/  UMOV UR4, URZ ;  /* 0x0000003f00047c82 */ /* 0x000fe20008000000 */
[C---:B------:R-:W-:Y:S02]  /*24df0*/  ISETP.GE.U32.AND P2, PT, R0.reuse, 0x2, PT ;  /* 0x000000020000780c */ /* 0x040fe40003f46070 */
[C---:B------:R-:W-:Y:S02]  /*24e00*/  ISETP.GE.U32.AND P3, PT, R0.reuse, 0x4, PT ;  /* 0x000000040000780c */ /* 0x040fe40003f66070 */
[C---:B------:R-:W-:Y:S02]  /*24e10*/  ISETP.GE.U32.AND P4, PT, R0.reuse, 0x8, PT ;  /* 0x000000080000780c */ /* 0x040fe40003f86070 */
[----:B------:R-:W-:Y:S01]  /*24e20*/  ISETP.GE.U32.AND P5, PT, R0, 0x10, PT ;  /* 0x000000100000780c */ /* 0x000fe20003fa6070 */
[----:B---3--:R-:W0:Y:S02]  /*24e30*/  SHFL.UP PT, R4, R5, 0x1, RZ ;  /* 0x0420000005047989 */ /* 0x008e2400000e00ff */
        /* <DEDUP_REMOVED lines=16> */
[----:B0-----:R-:W-:-:S05]  /*24f40*/  IMAD R7, R7, UR5, RZ ;  /* 0x0000000507077c24 */ /* 0x001fca000f8e02ff */
[----:B--2---:R-:W-:Y:S02]  /*24f50*/  ISETP.GT.AND P6, PT, R7, UR6, PT ;  /* 0x0000000607007c0c */ /* 0x004fe4000bfc4270 */
[----:B------:R-:W-:-:S11]  /*24f60*/  MOV R2, R7 ;  /* 0x0000000700027202 */ /* 0x000fd60000000f00 */
[----:B------:R-:W-:Y:S05]  /*24f70*/  @P6 BRA `(.L_x_2413) ;  /* 0x0000000000a06947 */ /* 0x000fea0003800000 */
[----:B------:R-:W0:Y:S01]  /*24f80*/  LDC R6, c[0x0][0xc14] ;  /* 0x00030500ff067b82 */ /* 0x000e220000000800 */
[----:B------:R-:W-:Y:S01]  /*24f90*/  IMAD.MOV.U32 R7, RZ, RZ, R2 ;  /* 0x000000ffff077224 */ /* 0x000fe200078e0002 */
[----:B------:R-:W-:Y:S01]  /*24fa0*/  UMOV UR4, URZ ;  /* 0x0000003f00047c82 */ /* 0x000fe20008000000 */
[----:B------:R-:W-:Y:S01]  /*24fb0*/  ULDC UR7, c[0x0][0xc14] ;  /* 0x0003050000077ab9 */ /* 0x000fe20000000800 */
[----:B------:R-:W-:-:S05]  /*24fc0*/  ULDC UR5, c[0x0][0xc10] ;  /* 0x0003040000057ab9 */ /* 0x000fca0000000800 */
.L_x_2417:
        /* <DEDUP_REMOVED lines=13> */
.L_x_2416:
[----:B------:R-:W-:Y:S05]  /*250a0*/  BSYNC B0 ;  /* 0x0000000000007941 */ /* 0x000fea0003800000 */
.L_x_2415:
[----:B0----5:R-:W0:Y:S02]  /*250b0*/  SHFL.UP PT, R2, R5, 0x1, RZ ;  /* 0x0420000005027989 */ /* 0x021e2400000e00ff */
        /* <DEDUP_REMOVED lines=19> */
[----:B------:R-:W-:-:S07]  /*251f0*/  IMAD.MOV.U32 R6, RZ, RZ, R10 ;  /* 0x000000ffff067224 */ /* 0x000fce00078e000a */
.L_x_2413:
        /* <DEDUP_REMOVED lines=19> */
[----:B------:R-:W-:-:S05]  /*25330*/  IADD3 R13, R8, -0x1, RZ ;  /* 0xffffffff080d7810 */ /* 0x000fca0007ffe0ff */
[----:B------:R2:W3:Y:S02]  /*25340*/  SHFL.IDX PT, R4, R6, R13, 0x1f ;  /* 0x00001f0d06047589 */ /* 0x0004e400000e0000 */
.L_x_2418:
        /* <DEDUP_REMOVED lines=15> */
[----:B------:R-:W-:Y:S01]  /*25440*/  @!P1 IMAD.IADD R4, R4, 0x1, -R11 ;  /* 0x0000000104049824 */ /* 0x000fe200078e0a0b */
[----:B------:R-:W-:Y:S02]  /*25450*/  @!P1 IADD3 R7, R7, 0x1, RZ ;  /* 0x0000000107079810 */ /* 0x000fe40007ffe0ff */
[----:B------:R-:W-:Y:S02]  /*25460*/  ISETP.NE.AND P1, PT, R9, RZ, PT ;  /* 0x000000ff0900720c */ /* 0x000fe40003f25270 */
[----:B------:R-:W-:-:S13]  /*25470*/  ISETP.GE.U32.AND P0, PT, R4, R11, PT ;  /* 0x0000000b0400720c */ /* 0x000fda0003f06070 */
[----:B------:R-:W-:-:S04]  /*25480*/  @P0 VIADD R7, R7, 0x1 ;  /* 0x0000000107070836 */ /* 0x000fc80000000000 */
[----:B------:R-:W-:Y:S01]  /*25490*/  @!P2 IMAD.MOV R7, RZ, RZ, -R7 ;  /* 0x000000ffff07a224 */ /* 0x000fe200078e0a07 */
[----:B------:R-:W-:-:S05]  /*254a0*/  @!P1 LOP3.LUT R7, RZ, R9, RZ, 0x33, !PT ;  /* 0x00000009ff079212 */ /* 0x000fca00078e33ff */
[----:B------:R-:W-:Y:S01]  /*254b0*/  IMAD R4, R10, R7, RZ ;  /* 0x000000070a047224 */ /* 0x000fe200078e02ff */
[----:B------:R-:W-:-:S03]  /*254c0*/  IADD3 R7, -R7, RZ, RZ ;  /* 0x000000ff07077210 */ /* 0x000fc60007ffe1ff */
        /* <DEDUP_REMOVED lines=18> */
[----:B------:R-:W-:Y:S01]  /*255f0*/  @!P1 IMAD.IADD R3, R3, 0x1, -R6 ;  /* 0x0000000103039824 */ /* 0x000fe200078e0a06 */
[----:B------:R-:W-:Y:S02]  /*25600*/  @!P1 IADD3 R2, R2, 0x1, RZ ;  /* 0x0000000102029810 */ /* 0x000fe40007ffe0ff */
        /* <DEDUP_REMOVED lines=11> */
[----:B------:R-:W-:Y:S01]  /*256c0*/  IADD3 R2, R5, R2, RZ ;  /* 0x0000000205027210 */ /* 0x000fe20007ffe0ff */
[----:B------:R1:W-:Y:S04]  /*256d0*/  STL [R1+0x8], R3 ;  /* 0x0000080301007387 */ /* 0x0003e80000100800 */
[----:B------:R1:W-:Y:S01]  /*256e0*/  STL [R1+0x4], R2 ;  /* 0x0000040201007387 */ /* 0x0003e20000100800 */
[----:B------:R-:W-:Y:S05]  /*256f0*/  BRA `(.L_x_2419) ;  /* 0x0000000000107947 */ /* 0x000fea0003800000 */
.L_x_2414:
[----:B------:R-:W-:Y:S01]  /*25700*/  IMAD.U32 R2, RZ, RZ, UR6 ;  /* 0x00000006ff027e24 */ /* 0x000fe2000f8e00ff */
[----:B------:R0:W-:Y:S04]  /*25710*/  STL [R1+0x4], RZ ;  /* 0x000004ff01007387 */ /* 0x0001e80000100800 */
[----:B------:R0:W-:Y:S04]  /*25720*/  STL [R1+0x8], RZ ;  /* 0x000008ff01007387 */ /* 0x0001e80000100800 */
[----:B------:R0:W-:Y:S02]  /*25730*/  STL [R1], R2 ;  /* 0x0000000201007387 */ /* 0x0001e40000100800 */
.L_x_2419:
        /* <DEDUP_REMOVED lines=10> */
.L_x_2412:
[----:B-1----:R-:W3:Y:S01]  /*257e0*/  LDL R0, [R1+0xc] ;  /* 0x00000c0001007983 */ /* 0x002ee20000100800 */
[----:B------:R-:W-:-:S03]  /*257f0*/  ULDC UR4, c[0x0][0xc14] ;  /* 0x0003050000047ab9 */ /* 0x000fc60000000800 */
[----:B------:R1:W-:Y:S01]  /*25800*/  STL [R1+0x10], RZ ;  /* 0x000010ff01007387 */ /* 0x0003e20000100800 */
[----:B---3--:R-:W-:Y:S01]  /*25810*/  ISETP.GE.AND P0, PT, R0, UR4, PT ;  /* 0x0000000400007c0c */ /* 0x008fe2000bf06270 */
[----:B------:R-:W-:-:S05]  /*25820*/  IMAD.MOV.U32 R0, RZ, RZ, 0x1 ;  /* 0x00000001ff007424 */ /* 0x000fca00078e00ff */
[----:B------:R1:W-:Y:S04]  /*25830*/  STL [R1+0x18], R0 ;  /* 0x0000180001007387 */ /* 0x0003e80000100800 */
[----:B------:R1:W-:Y:S03]  /*25840*/  STL [R1+0x3c], RZ ;  /* 0x00003cff01007387 */ /* 0x0003e60000100800 */
[----:B------:R-:W-:Y:S05]  /*25850*/  @P0 BRA `(.L_x_2420) ;  /* 0x0000005800300947 */ /* 0x000fea0003800000 */
[----:B-1----:R-:W1:Y:S01]  /*25860*/  S2R R0, SR_TID.X ;  /* 0x0000000000007919 */ /* 0x002e620000002100 */
[----:B------:R-:W-:Y:S01]  /*25870*/  BSSY B7, `(.L_x_2420) ;  /* 0x000058a000077945 */ /* 0x000fe20003800000 */
[----:B------:R-:W-:Y:S01]  /*25880*/  ULDC UR38, c[0x0][0xc] ;  /* 0x0000030000267ab9 */ /* 0x000fe20000000800 */
[----:B------:R-:W-:Y:S01]  /*25890*/  ULOP3.LUT UR37, UR36, 0x1, URZ, 0xfc, !UPT ;  /* 0x0000000124257892 */ /* 0x000fe2000f8efc3f */
[----:B--2---:R-:W2:Y:S01]  /*258a0*/  S2R R6, SR_TID.X ;  /* 0x0000000000067919 */ /* 0x004ea20000002100 */
[----:B------:R-:W-:Y:S01]  /*258b0*/  ULOP3.LUT UR39, UR36, 0x2, URZ, 0xfc, !UPT ;  /* 0x0000000224277892 */ /* 0x000fe2000f8efc3f */
[----:B------:R-:W-:Y:S01]  /*258c0*/  ULDC.64 UR40, c[0x0][0x198] ;  /* 0x0000660000287ab9 */ /* 0x000fe20000000a00 */
[----:B-1----:R-:W-:Y:S01]  /*258d0*/  LOP3.LUT R0, R0, 0x7f, RZ, 0xc0, !PT ;  /* 0x0000007f00007812 */ /* 0x002fe200078ec0ff */
[C---:B--2---:R-:W-:Y:S01]  /*258e0*/  IMAD.SHL.U32 R4, R6.reuse, 0x20, RZ ;  /* 0x0000002006047824 */ /* 0x044fe200078e00ff */
[----:B------:R-:W-:-:S03]  /*258f0*/  LOP3.LUT P0, RZ, R6, 0x4, RZ, 0xc0, !PT ;  /* 0x0000000406ff7812 */ /* 0x000fc6000780c0ff */
[----:B------:R-:W-:Y:S02]  /*25900*/  IMAD.SHL.U32 R0, R0, 0x10, RZ ;  /* 0x0000001000007824 */ /* 0x000fe400078e00ff */
[----:B------:R-:W-:-:S03]  /*25910*/  IMAD.SHL.U32 R7, R6, 0x4, RZ ;  /* 0x0000000406077824 */ /* 0x000fc600078e00ff */
[----:B------:R-:W-:Y:S02]  /*25920*/  LOP3.LUT R3, R0, 0x600, RZ, 0xc0, !PT ;  /* 0x0000060000037812 */ /* 0x000fe400078ec0ff */
[----:B------:R-:W-:Y:S02]  /*25930*/  SHF.L.U32 R0, R6, 0x7, RZ ;  /* 0x0000000706007819 */ /* 0x000fe400000006ff */
[----:B------:R-:W-:Y:S02]  /*25940*/  LOP3.LUT R5, R3, 0x60, R4, 0xf8, !PT ;  /* 0x0000006003057812 */ /* 0x000fe400078ef804 */
[----:B------:R-:W-:Y:S02]  /*25950*/  SHF.R.U32.HI R3, RZ, 0x1, R6 ;  /* 0x00000001ff037819 */ /* 0x000fe40000011606 */
[----:B0-----:R-:W-:Y:S02]  /*25960*/  LOP3.LUT R2, R0, 0x380, RZ, 0xc0, !PT ;  /* 0x0000038000027812 */ /* 0x001fe400078ec0ff */
[----:B------:R-:W-:-:S02]  /*25970*/  LOP3.LUT R5, R5, 0x100, R4, 0xf8, !PT ;  /* 0x0000010005057812 */ /* 0x000fc400078ef804 */
        /* <DEDUP_REMOVED lines=16> */
[----:B------:R1:W-:Y:S04]  /*25a80*/  STL [R1+0x10], RZ ;  /* 0x000010ff01007387 */ /* 0x0003e80000100800 */
[----:B------:R1:W-:Y:S02]  /*25a90*/  STL [R1+0x18], R0 ;  /* 0x0000180001007387 */ /* 0x0003e40000100800 */
.L_x_2525:
[----:B-1----:R-:W2:Y:S01]  /*25aa0*/  LDL R0, [R1+0xc] ;  /* 0x00000c0001007983 */ /* 0x002ea20000100800 */
[----:B------:R-:W2:Y:S01]  /*25ab0*/  LDC.64 R16, c[0x0][0xc60] ;  /* 0x00031800ff107b82 */ /* 0x000ea20000000a00 */
[----:B------:R-:W-:Y:S05]  /*25ac0*/  YIELD ;  /* 0x0000000000007946 */ /* 0x000fea0003800000 */
[----:B------:R-:W-:Y:S01]  /*25ad0*/  ULDC.64 UR4, c[0x0][0xa28] ;  /* 0x00028a0000047ab9 */ /* 0x000fe20000000a00 */
[----:B------:R-:W-:Y:S01]  /*25ae0*/  ULDC.64 UR10, c[0x0][0xa18] ;  /* 0x00028600000a7ab9 */ /* 0x000fe20000000a00 */
[----:B------:R-:W-:Y:S01]  /*25af0*/  ISETP.NE.U32.AND P0, PT, RZ, UR4, PT ;  /* 0x00000004ff007c0c */ /* 0x000fe2000bf05070 */
[----:B------:R-:W-:Y:S01]  /*25b00*/  ULDC.64 UR6, c[0x0][0xa08] ;  /* 0x0002820000067ab9 */ /* 0x000fe20000000a00 */
[----:B------:R-:W-:Y:S01]  /*25b10*/  MOV R8, RZ ;  /* 0x000000ff00087202 */ /* 0x000fe20000000f00 */
[----:B------:R-:W-:Y:S01]  /*25b20*/  ULDC.64 UR8, c[0x0][0xa10] ;  /* 0x0002840000087ab9 */ /* 0x000fe20000000a00 */
[----:B--2---:R-:W-:-:S06]  /*25b30*/  IMAD.WIDE R16, R0, 0x4, R16 ;  /* 0x0000000400107825 */ /* 0x004fcc00078e0210 */
[----:B------:R-:W2:Y:S01]  /*25b40*/  LDG.E R16, desc[UR54][R16.64] ;  /* 0x0000003610107981 */ /* 0x000ea2000c1e1900 */
[----:B------:R-:W-:Y:S02]  /*25b50*/  ISETP.NE.AND.EX P0, PT, RZ, UR5, PT, P0 ;  /* 0x00000005ff007c0c */ /* 0x000fe4000bf05300 */
[----:B------:R-:W-:-:S04]  /*25b60*/  ISETP.NE.U32.AND P3, PT, RZ, UR10, PT ;  /* 0x0000000aff007c0c */ /* 0x000fc8000bf65070 */
[----:B------:R-:W-:Y:S01]  /*25b70*/  ISETP.NE.AND.EX P3, PT, RZ, UR11, PT, P3 ;  /* 0x0000000bff007c0c */ /* 0x000fe2000bf65330 */
[----:B------:R-:W-:Y:S02]  /*25b80*/  IMAD.MOV.U32 R0, RZ, RZ, RZ ;  /* 0x000000ffff007224 */ /* 0x000fe400078e00ff */
[----:B------:R-:W-:Y:S02]  /*25b90*/  IMAD.MOV.U32 R11, RZ, RZ, RZ ;  /* 0x000000ffff0b7224 */ /* 0x000fe400078e00ff */
[----:B------:R-:W-:Y:S01]  /*25ba0*/  IMAD.MOV.U32 R20, RZ, RZ, RZ ;  /* 0x000000ffff147224 */ /* 0x000fe200078e00ff */
[----:B--2---:R-:W-:Y:S02]  /*25bb0*/  SHF.R.S32.HI R18, RZ, 0x1f, R16 ;  /* 0x0000001fff127819 */ /* 0x004fe40000011410 */
[----:B------:R-:W-:-:S04]  /*25bc0*/  @P0 LEA R2, P1, R16, UR4, 0x2 ;  /* 0x0000000410020c11 */ /* 0x000fc8000f8210ff */
[C-C-:B------:R-:W-:Y:S01]  /*25bd0*/  @P0 LEA.HI.X R3, R16.reuse, UR5, R18.reuse, 0x2, P1 ;  /* 0x0000000510030c11 */ /* 0x140fe200088f1412 */
[----:B------:R-:W-:Y:S01]  /*25be0*/  ULDC.64 UR4, c[0x0][0xa00] ;  /* 0x0002800000047ab9 */ /* 0x000fe20000000a00 */
[C---:B------:R-:W-:Y:S01]  /*25bf0*/  IMAD.SHL.U32 R17, R16.reuse, 0x4, RZ ;  /* 0x0000000410117824 */ /* 0x040fe200078e00ff */
[----:B------:R-:W-:Y:S02]  /*25c00*/  ISETP.NE.U32.AND P2, PT, RZ, UR4, PT ;  /* 0x00000004ff007c0c */ /* 0x000fe4000bf45070 */
[----:B0-----:R0:W5:Y:S01]  /*25c10*/  @P0 LDG.E R8, desc[UR54][R2.64] ;  /* 0x0000003602080981 */ /* 0x001162000c1e1900 */
[----:B------:R-:W-:Y:S02]  /*25c20*/  SHF.L.U64.HI R18, R16, 0x2, R18 ;  /* 0x0000000210127819 */ /* 0x000fe40000010212 */
[----:B------:R-:W-:Y:S02]  /*25c30*/  ISETP.NE.AND.EX P2, PT, RZ, UR5, PT, P2 ;  /* 0x00000005ff007c0c */ /* 0x000fe4000bf45320 */
[----:B------:R-:W-:-:S02]  /*25c40*/  ISETP.NE.U32.AND P0, PT, RZ, UR6, PT ;  /* 0x00000006ff007c0c */ /* 0x000fc4000bf05070 */
[----:B------:R-:W-:Y:S02]  /*25c50*/  ISETP.NE.U32.AND P1, PT, RZ, UR8, PT ;  /* 0x00000008ff007c0c */ /* 0x000fe4000bf25070 */
[----:B------:R-:W-:Y:S02]  /*25c60*/  ISETP.NE.AND.EX P0, PT, RZ, UR7, PT, P0 ;  /* 0x00000007ff007c0c */ /* 0x000fe4000bf05300 */
[C---:B0-----:R-:W-:Y:S02]  /*25c70*/  IADD3 R2, P4, R17.reuse, UR4, RZ ;  /* 0x0000000411027c10 */ /* 0x041fe4000ff9e0ff */
[----:B------:R-:W-:Y:S02]  /*25c80*/  ISETP.NE.AND.EX P1, PT, RZ, UR9, PT, P1 ;  /* 0x00000009ff007c0c */ /* 0x000fe4000bf25310 */
[C---:B------:R-:W-:Y:S02]  /*25c90*/  IADD3.X R3, R18.reuse, UR5, RZ, P4, !PT ;  /* 0x0000000512037c10 */ /* 0x040fe4000a7fe4ff */
[C---:B------:R-:W-:Y:S01]  /*25ca0*/  IADD3 R4, P4, R17.reuse, UR8, RZ ;  /* 0x0000000811047c10 */ /* 0x040fe2000ff9e0ff */
[----:B------:R-:W-:Y:S01]  /*25cb0*/  ULDC UR4, c[0x0][0x288] ;  /* 0x0000a20000047ab9 */ /* 0x000fe20000000800 */
[----:B------:R-:W-:Y:S01]  /*25cc0*/  IADD3 R6, P5, R17, UR6, RZ ;  /* 0x0000000611067c10 */ /* 0x000fe2000ffbe0ff */
[----:B------:R-:W2:Y:S01]  /*25cd0*/  @P2 LDG.E R0, desc[UR54][R2.64] ;  /* 0x0000003602002981 */ /* 0x000ea2000c1e1900 */
[----:B------:R-:W-:-:S02]  /*25ce0*/  IADD3.X R5, R18, UR9, RZ, P4, !PT ;  /* 0x0000000912057c10 */ /* 0x000fc4000a7fe4ff */
[----:B------:R-:W-:Y:S02]  /*25cf0*/  @P3 IADD3 R12, P4, R17, UR10, RZ ;  /* 0x0000000a110c3c10 */ /* 0x000fe4000ff9e0ff */
[----:B------:R-:W-:Y:S01]  /*25d00*/  MOV R10, UR4 ;  /* 0x00000004000a7c02 */ /* 0x000fe20008000f00 */
[----:B------:R0:W5:Y:S01]  /*25d10*/  @P1 LDG.E R20, desc[UR54][R4.64] ;  /* 0x0000003604141981 */ /* 0x000162000c1e1900 */
[C---:B------:R-:W-:Y:S01]  /*25d20*/  IADD3.X R7, R18.reuse, UR7, RZ, P5, !PT ;  /* 0x0000000712077c10 */ /* 0x040fe2000affe4ff */
[----:B------:R-:W-:Y:S01]  /*25d30*/  ULDC.64 UR4, c[0x0][0x3f8] ;  /* 0x0000fe0000047ab9 */ /* 0x000fe20000000a00 */
[----:B------:R-:W-:-:S03]  /*25d40*/  @P3 IADD3.X R13, R18, UR11, RZ, P4, !PT ;  /* 0x0000000b120d3c10 */ /* 0x000fc6000a7fe4ff */
[----:B------:R0:W5:Y:S04]  /*25d50*/  @P0 LDG.E R11, desc[UR54][R6.64] ;  /* 0x00000036060b0981 */ /* 0x000168000c1e1900 */
[----:B------:R0:W5:Y:S01]  /*25d60*/  @P3 LDG.E R10, desc[UR54][R12.64] ;  /* 0x000000360c0a3981 */ /* 0x000162000c1e1900 */
[----:B------:R-:W-:-:S03]  /*25d70*/  UISETP.NE.U32.AND UP0, UPT, UR4, URZ, UPT ;  /* 0x0000003f0400728c */ /* 0x000fc6000bf05070 */
[----:B------:R-:W-:Y:S01]  /*25d80*/  ULDC UR4, c[0x0][0x404] ;  /* 0x0001010000047ab9 */ /* 0x000fe20000000800 */
[----:B------:R-:W-:-:S03]  /*25d90*/  UISETP.NE.AND.EX UP0, UPT, UR5, URZ, UPT, UP0 ;  /* 0x0000003f0500728c */ /* 0x000fc6000bf05300 */
[----:B------:R-:W-:Y:S01]  /*25da0*/  ULDC UR5, c[0x0][0x2e0] ;  /* 0x0000b80000057ab9 */ /* 0x000fe20000000800 */
[----:B------:R-:W-:-:S04]  /*25db0*/  USEL UR4, UR4, 0x1, UP0 ;  /* 0x0000000104047887 */ /* 0x000fc80008000000 */
[----:B------:R-:W-:-:S03]  /*25dc0*/  UIMAD UR4, UR4, UR5, URZ ;  /* 0x00000005040472a4 */ /* 0x000fc6000f8e023f */
[----:B------:R-:W-:-:S03]  /*25dd0*/  ULDC UR5, c[0x0][0x338] ;  /* 0x0000ce0000057ab9 */ /* 0x000fc60000000800 */
[----:B------:R-:W-:Y:S01]  /*25de0*/  IMAD.U32 R9, RZ, RZ, UR4 ;  /* 0x00000004ff097e24 */ /* 0x000fe2000f8e00ff */
[----:B--2---:R1:W-:Y:S02]  /*25df0*/  STL [R1+0x28], R0 ;  /* 0x0000280001007387 */ /* 0x0043e40000100800 */
[----:B-1----:R-:W-:Y:S01]  /*25e00*/  IMAD.U32 R0, RZ, RZ, UR5 ;  /* 0x00000005ff007e24 */ /* 0x002fe2000f8e00ff */
[----:B0-----:R-:W-:Y:S06]  /*25e10*/  @P3 BRA `(.L_x_2421) ;  /* 0x0000000000103947 */ /* 0x001fec0003800000 */
[----:B------:R-:W-:Y:S05]  /*25e20*/  @!P2 BRA `(.L_x_2421) ;  /* 0x00000000000ca947 */ /* 0x000fea0003800000 */
[----:B-----5:R-:W2:Y:S04]  /*25e30*/  LDG.E R10, desc[UR54][R2.64] ;  /* 0x00000036020a7981 */ /* 0x020ea8000c1e1900 */
[----:B------:R-:W2:Y:S02]  /*25e40*/  LDG.E R2, desc[UR54][R2.64+0x4] ;  /* 0x0000043602027981 */ /* 0x000ea4000c1e1900 */
[----:B--2---:R-:W-:-:S07]  /*25e50*/  IMAD.IADD R10, R2, 0x1, -R10 ;  /* 0x00000001020a7824 */ /* 0x004fce00078e0a0a */
.L_x_2421:
[----:B-----5:R-:W-:Y:S01]  /*25e60*/  IMAD.IADD R2, R11, 0x1, R8 ;  /* 0x000000010b027824 */ /* 0x020fe200078e0208 */
[----:B------:R-:W-:Y:S02]  /*25e70*/  ULDC.64 UR4, c[0x0][0xa20] ;  /* 0x0002880000047ab9 */ /* 0x000fe40000000a00 */
[----:B------:R-:W-:Y:S02]  /*25e80*/  ISETP.NE.U32.AND P2, PT, RZ, UR4, PT ;  /* 0x00000004ff007c0c */ /* 0x000fe4000bf45070 */
[----:B------:R0:W-:Y:S02]  /*25e90*/  STL [R1+0x2c], R2 ;  /* 0x00002c0201007387 */ /* 0x0001e40000100800 */
[----:B------:R-:W-:-:S13]  /*25ea0*/  ISETP.NE.AND.EX P2, PT, RZ, UR5, PT, P2 ;  /* 0x00000005ff007c0c */ /* 0x000fda000bf45320 */
[----:B0-----:R-:W-:Y:S05]  /*25eb0*/  @!P2 BRA `(.L_x_2422) ;  /* 0x000000000010a947 */ /* 0x001fea0003800000 */
[----:B------:R-:W-:-:S04]  /*25ec0*/  IADD3 R2, P0, R17, UR4, RZ ;  /* 0x0000000411027c10 */ /* 0x000fc8000ff1e0ff */
[----:B------:R-:W-:-:S05]  /*25ed0*/  IADD3.X R3, R18, UR5, RZ, P0, !PT ;  /* 0x0000000512037c10 */ /* 0x000fca00087fe4ff */
[----:B------:R0:W5:Y:S01]  /*25ee0*/  LDG.E R9, desc[UR54][R2.64] ;  /* 0x0000003602097981 */ /* 0x000162000c1e1900 */
[----:B------:R-:W-:Y:S05]  /*25ef0*/  BRA `(.L_x_2423) ;  /* 0x0000000000107947 */ /* 0x000fea0003800000 */
.L_x_2422:
[----:B------:R-:W-:Y:S05]  /*25f00*/  @!P0 BRA `(.L_x_2423) ;  /* 0x00000000000c8947 */ /* 0x000fea0003800000 */
[----:B------:R-:W2:Y:S04]  /*25f10*/  LDG.E R9, desc[UR54][R6.64] ;  /* 0x0000003606097981 */ /* 0x000ea8000c1e1900 */
[----:B------:R-:W2:Y:S02]  /*25f20*/  LDG.E R6, desc[UR54][R6.64+0x4] ;  /* 0x0000043606067981 */ /* 0x000ea4000c1e1900 */
[----:B--2---:R-:W-:-:S07]  /*25f30*/  IADD3 R9, -R9, R6, RZ ;  /* 0x0000000609097210 */ /* 0x004fce0007ffe1ff */
.L_x_2423:
[----:B0-----:R-:W2:Y:S04]  /*25f40*/  @P1 LDG.E R2, desc[UR54][R4.64] ;  /* 0x0000003604021981 */ /* 0x001ea8000c1e1900 */
[----:B------:R-:W3:Y:S01]  /*25f50*/  LDL R3, [R1+0x4] ;  /* 0x0000040001037983 */ /* 0x000ee20000100800 */
[----:B-----5:R-:W-:-:S03]  /*25f60*/  IMAD.IADD R9, R9, 0x1, -R8 ;  /* 0x0000000109097824 */ /* 0x020fc600078e0a08 */
[----:B------:R-:W2:Y:S01]  /*25f70*/  @P1 LDG.E R4, desc[UR54][R4.64+0x4] ;  /* 0x0000043604041981 */ /* 0x000ea2000c1e1900 */
[----:B------:R-:W-:Y:S01]  /*25f80*/  BSSY B0, `(.L_x_2424) ;  /* 0x000013c000007945 */ /* 0x000fe20003800000 */
[----:B---3--:R-:W-:Y:S01]  /*25f90*/  LEA R3, R3, 0x11f, 0x7 ;  /* 0x0000011f03037811 */ /* 0x008fe200078e38ff */
[----:B--2---:R-:W-:-:S04]  /*25fa0*/  @P1 IMAD.IADD R0, R4, 0x1, -R2 ;  /* 0x0000000104001824 */ /* 0x004fc800078e0a02 */
[----:B------:R-:W-:-:S05]  /*25fb0*/  IMAD.IADD R2, R9, 0x1, R0 ;  /* 0x0000000109027824 */ /* 0x000fca00078e0200 */
[C---:B------:R-:W-:Y:S01]  /*25fc0*/  IADD3 R3, R2.reuse, R3, -R10 ;  /* 0x0000000302037210 */ /* 0x040fe20007ffe80a */
[----:B------:R-:W-:-:S04]  /*25fd0*/  VIADD R2, R2, 0x9f ;  /* 0x0000009f02027836 */ /* 0x000fc80000000000 */
[----:B------:R-:W-:-:S04]  /*25fe0*/  IMAD.HI R2, R2, 0x66666667, RZ ;  /* 0x6666666702027827 */ /* 0x000fc800078e02ff */
[----:B------:R-:W-:Y:S01]  /*25ff0*/  IMAD.HI R3, R3, 0x66666667, RZ ;  /* 0x6666666703037827 */ /* 0x000fe200078e02ff */
[----:B------:R-:W-:-:S04]  /*26000*/  SHF.R.U32.HI R4, RZ, 0x1f, R2 ;  /* 0x0000001fff047819 */ /* 0x000fc80000011602 */
[----:B------:R-:W-:Y:S02]  /*26010*/  SHF.R.U32.HI R19, RZ, 0x1f, R3 ;  /* 0x0000001fff137819 */ /* 0x000fe40000011603 */
[----:B------:R-:W-:Y:S02]  /*26020*/  LEA.HI.SX32 R4, R2, R4, 0x1a ;  /* 0x0000000402047211 */ /* 0x000fe400078fd2ff */
[----:B------:R-:W-:-:S04]  /*26030*/  LEA.HI.SX32 R19, R3, R19, 0x1a ;  /* 0x0000001303137211 */ /* 0x000fc800078fd2ff */
[----:B------:R-:W-:-:S05]  /*26040*/  VIMNMX R19, R4, R19, PT ;  /* 0x0000001304137248 */ /* 0x000fca0003fe0100 */
[----:B------:R-:W-:Y:S01]  /*26050*/  IMAD R2, R19, 0xa0, -R9 ;  /* 0x000000a013027824 */ /* 0x000fe200078e0a09 */
[----:B------:R-:W-:-:S04]  /*26060*/  IADD3 R9, -R9, RZ, RZ ;  /* 0x000000ff09097210 */ /* 0x000fc80007ffe1ff */
[----:B------:R-:W-:Y:S02]  /*26070*/  VIMNMX R0, R2, R0, PT ;  /* 0x0000000002007248 */ /* 0x000fe40003fe0100 */
[----:B------:R-:W-:-:S04]  /*26080*/  VIMNMX R2, RZ, R9, !PT ;  /* 0x00000009ff027248 */ /* 0x000fc80007fe0100 */
[----:B------:R-:W-:Y:S01]  /*26090*/  ISETP.GT.AND P0, PT, R0, R2, PT ;  /* 0x000000020000720c */ /* 0x000fe20003f04270 */
[----:B------:R-:W-:-:S05]  /*260a0*/  IMAD.WIDE.U32 R2, R2, -0x33333333, RZ ;  /* 0xcccccccd02027825 */ /* 0x000fca00078e00ff */
[----:B------:R-:W-:-:S07]  /*260b0*/  SHF.R.U32.HI R3, RZ, 0x7, R3 ;  /* 0x00000007ff037819 */ /* 0x000fce0000011603 */
[----:B------:R-:W-:-:S04]  /*260c0*/  @P0 VIADD R0, R0, 0x9f ;  /* 0x0000009f00000836 */ /* 0x000fc80000000000 */
[----:B------:R-:W-:-:S05]  /*260d0*/  @P0 IMAD.HI R0, R0, 0x66666667, RZ ;  /* 0x6666666700000827 */ /* 0x000fca00078e02ff */
[----:B------:R-:W-:Y:S01]  /*260e0*/  @P0 SHF.R.U32.HI R2, RZ, 0x1f, R0 ;  /* 0x0000001fff020819 */ /* 0x000fe20000011600 */
[----:B------:R-:W-:-:S03]  /*260f0*/  IMAD.MOV.U32 R4, RZ, RZ, R3 ;  /* 0x000000ffff047224 */ /* 0x000fc600078e0003 */
[----:B------:R-:W-:-:S04]  /*26100*/  @P0 LEA.HI.SX32 R4, R0, R2, 0x1a ;  /* 0x0000000200040211 */ /* 0x000fc800078fd2ff */
[----:B------:R-:W-:Y:S02]  /*26110*/  ISETP.GT.AND P2, PT, R4, R3, PT ;  /* 0x000000030400720c */ /* 0x000fe40003f44270 */
[----:B------:R-:W-:-:S11]  /*26120*/  PLOP3.LUT P0, PT, PT, PT, PT, 0x80, 0x0 ;  /* 0x000000000000781c */ /* 0x000fd60003f0f070 */
[----:B------:R-:W-:Y:S05]  /*26130*/  @!P2 BRA `(.L_x_2425) ;  /* 0x000000100080a947 */ /* 0x000fea0003800000 */
[----:B------:R-:W2:Y:S01]  /*26140*/  LDL R6, [R1+0x8] ;  /* 0x0000080001067983 */ /* 0x000ea20000100800 */
[----:B------:R-:W0:Y:S01]  /*26150*/  LDC R0, c[0x0][0x428] ;  /* 0x00010a00ff007b82 */ /* 0x000e220000000800 */
[----:B------:R-:W-:Y:S01]  /*26160*/  UMOV UR4, 0xffffffff ;  /* 0xffffffff00047882 */ /* 0x000fe20000000000 */
[----:B0-----:R-:W-:-:S13]  /*26170*/  ISETP.NE.AND P0, PT, R0, 0x1, PT ;  /* 0x000000010000780c */ /* 0x001fda0003f05270 */
[----:B------:R-:W2:Y:S08]  /*26180*/  @P0 LDC R0, c[0x0][0x42c] ;  /* 0x00010b00ff000b82 */ /* 0x000eb00000000800 */
[----:B------:R-:W0:Y:S01]  /*26190*/  @P0 LDC R5, c[0x0][0x430] ;  /* 0x00010c00ff050b82 */ /* 0x000e220000000800 */
[----:B--2---:R-:W-:-:S04]  /*261a0*/  @P0 IMAD.HI.U32 R0, R6, R0, RZ ;  /* 0x0000000006000227 */ /* 0x004fc800078e00ff */
[----:B------:R-:W-:Y:S01]  /*261b0*/  IMAD.MOV.U32 R2, RZ, RZ, R6 ;  /* 0x000000ffff027224 */ /* 0x000fe200078e0006 */
[----:B0-----:R-:W-:Y:S02]  /*261c0*/  @P0 SHF.R.U32.HI R2, RZ, R5, R0 ;  /* 0x00000005ff020219 */ /* 0x001fe40000011600 */
[----:B------:R-:W-:Y:S01]  /*261d0*/  SEL R0, R16, RZ, !P1 ;  /* 0x000000ff10007207 */ /* 0x000fe20004800000 */
[----:B------:R-:W-:Y:S06]  /*261e0*/  BRA.DIV UR4, `(.L_x_2426) ;  /* 0x0000006e04287947 */ /* 0x000fec000b800000 */
[----:B------:R-:W0:Y:S02]  /*261f0*/  S2R R5, SR_TID.X ;  /* 0x0000000000057919 */ /* 0x000e240000002100 */
[----:B0-----:R-:W-:-:S04]  /*26200*/  SHF.R.U32.HI R5, RZ, 0x5, R5 ;  /* 0x00000005ff057819 */ /* 0x001fc80000011605 */
[----:B------:R-:W-:-:S05]  /*26210*/  LOP3.LUT R5, R5, 0x3, RZ, 0xc0, !PT ;  /* 0x0000000305057812 */ /* 0x000fca00078ec0ff */
[----:B------:R0:W1:Y:S02]  /*26220*/  SHFL.IDX PT, R14, R5, RZ, 0x1f ;  /* 0x00001fff050e7589 */ /* 0x00006400000e0000 */
.L_x_2608:
[----:B-1----:R-:W-:Y:S02]  /*26230*/  ISETP.NE.AND P0, PT, R14, RZ, PT ;  /* 0x000000ff0e00720c */ /* 0x002fe40003f05270 */
[----:B------:R-:W-:-:S11]  /*26240*/  PLOP3.LUT P6, PT, PT, PT, PT, 0x8, 0x0 ;  /* 0x000000000000781c */ /* 0x000fd60003fce170 */
[----:B------:R-:W-:Y:S05]  /*26250*/  @P0 BRA `(.L_x_2427) ;  /* 0x00000000000c0947 */ /* 0x000fea0003800000 */
[----:B------:R-:W-:-:S03]  /*26260*/  UMOV UR4, 0xffffffff ;  /* 0xffffffff00047882 */ /* 0x000fc60000000000 */
[----:B------:R-:W-:Y:S05]  /*26270*/  BRA.DIV UR4, `(.L_x_2428) ;  /* 0x0000006e04387947 */ /* 0x000fea000b800000 */
[----:B------:R-:W-:-:S13]  /*26280*/  ELECT P6, URZ, PT ;  /* 0x00000000003f782f */ /* 0x000fda00038c0000 */
.L_x_2427:
[----:B0-----:R-:W2:Y:S01]  /*26290*/  LDL R5, [R1+0x3c] ;  /* 0x00003c0001057983 */ /* 0x001ea20000100800 */
[----:B------:R-:W-:Y:S01]  /*262a0*/  BSSY B1, `(.L_x_2429) ;  /* 0x000000b000017945 */ /* 0x000fe20003800000 */
[----:B------:R-:W0:Y:S01]  /*262b0*/  S2R R11, SR_CgaCtaId ;  /* 0x00000000000b7919 */ /* 0x000e220000008800 */
[----:B--2---:R-:W-:-:S05]  /*262c0*/  VIADD R5, R5, 0x1 ;  /* 0x0000000105057836 */ /* 0x004fca0000000000 */
[----:B------:R-:W-:-:S04]  /*262d0*/  LEA.HI R6, R5, R5, RZ, 0x1 ;  /* 0x0000000505067211 */ /* 0x000fc800078f08ff */
[----:B------:R-:W-:-:S04]  /*262e0*/  LOP3.LUT R6, R6, 0xfffffffe, RZ, 0xc0, !PT ;  /* 0xfffffffe06067812 */ /* 0x000fc800078ec0ff */
[----:B------:R-:W-:Y:S02]  /*262f0*/  IADD3 R5, R5, -R6, RZ ;  /* 0x8000000605057210 */ /* 0x000fe40007ffe0ff */
[----:B------:R-:W-:Y:S02]  /*26300*/  MOV R6, 0x400 ;  /* 0x0000040000067802 */ /* 0x000fe40000000f00 */
[----:B------:R-:W-:Y:S02]  /*26310*/  SHF.L.U32 R5, R5, 0x1f, RZ ;  /* 0x0000001f05057819 */ /* 0x000fe400000006ff */
[----:B0-----:R-:W-:-:S04]  /*26320*/  LEA R11, R11, R6, 0x18 ;  /* 0x000000060b0b7211 */ /* 0x001fc800078ec0ff */
[----:B------:R-:W0:Y:S02]  /*26330*/  SYNCS.PHASECHK.TRANS64.TRYWAIT P0, [R11+URZ+0x29820], R5 ;  /* 0x029820050b0075a7 */ /* 0x000e24000800017f */
[----:B0-----:R-:W-:Y:S05]  /*26340*/  @!P0 BRA `(.L_x_2430) ;  /* 0x0000006c00248947 */ /* 0x001fea0003800000 */
.L_x_2611:
[----:B------:R-:W-:Y:S05]  /*26350*/  BSYNC B1 ;  /* 0x0000000000017941 */ /* 0x000fea0003800000 */
.L_x_2429:
        /* <DEDUP_REMOVED lines=12> */
.L_x_2612:
[----:B------:R-:W-:Y:S05]  /*26420*/  BSYNC B2 ;  /* 0x0000000000027941 */ /* 0x000fea0003800000 */
.L_x_2433:
[----:B------:R-:W-:Y:S04]  /*26430*/  BSSY B2, `(.L_x_2435) ;  /* 0x0000009000027945 */ /* 0x000fe80003800000 */
        /* <DEDUP_REMOVED lines=8> */
.L_x_2436:
[----:B------:R-:W-:Y:S05]  /*264c0*/  BSYNC B2 ;  /* 0x0000000000027941 */ /* 0x000fea0003800000 */
.L_x_2435:
        /* <DEDUP_REMOVED lines=10> */
[----:B--2---:R-:W-:Y:S01]  /*26570*/  IMAD R9, R5, 0x7800, R11 ;  /* 0x0000780005097824 */ /* 0x004fe200078e020b */
[----:B------:R-:W-:-:S03]  /*26580*/  IADD3 R5, R8, 0x29890, RZ ;  /* 0x0002989008057810 */ /* 0x000fc60007ffe0ff */
[----:B------:R-:W-:-:S07]  /*26590*/  VIADD R7, R9, 0x1a400 ;  /* 0x0001a40009077836 */ /* 0x000fce0000000000 */
.L_x_2437:
        /* <DEDUP_REMOVED lines=15> */
.L_x_2438:
        /* <DEDUP_REMOVED lines=15> */
.L_x_2439:
        /* <DEDUP_REMOVED lines=13> */
.L_x_2613:
[----:B------:R-:W-:Y:S05]  /*26850*/  BSYNC B2 ;  /* 0x0000000000027941 */ /* 0x000fea0003800000 */
.L_x_2440:
        /* <DEDUP_REMOVED lines=11> */
.L_x_2443:
[----:B------:R-:W-:Y:S05]  /*26910*/  BSYNC B2 ;  /* 0x0000000000027941 */ /* 0x000fea0003800000 */
.L_x_2442:
        /* <DEDUP_REMOVED lines=10> */
.L_x_2444:
        /* <DEDUP_REMOVED lines=10> */
.L_x_2432:
[----:B------:R-:W-:Y:S05]  /*26a60*/  BSYNC B1 ;  /* 0x0000000000017941 */ /* 0x000fea0003800000 */
.L_x_2431:
[----:B------:R-:W0:Y:S04]  /*26a70*/  LDL.LU R9, [R1+0x14] ;  /* 0x0000140001097983 */ /* 0x000e280000300800 */
[----:B------:R-:W2:Y:S01]  /*26a80*/  LDL.LU R7, [R1+0x1c] ;  /* 0x00001c0001077983 */ /* 0x000ea20000300800 */
[----:B------:R-:W-:Y:S01]  /*26a90*/  PLOP3.LUT P0, PT, PT, PT, PT, 0x8, 0x0 ;  /* 0x000000000000781c */ /* 0x000fe20003f0e170 */
[----:B0-----:R-:W-:-:S05]  /*26aa0*/  VIADD R5, R9, 0x1 ;  /* 0x0000000109057836 */ /* 0x001fca0000000000 */
[----:B------:R-:W-:-:S04]  /*26ab0*/  ISETP.NE.AND P1, PT, R5, 0x2, PT ;  /* 0x000000020500780c */ /* 0x000fc80003f25270 */
[----:B------:R-:W-:Y:S02]  /*26ac0*/  SEL R6, RZ, 0x1, P1 ;  /* 0x00000001ff067807 */ /* 0x000fe40000800000 */
[----:B------:R-:W-:Y:S02]  /*26ad0*/  SEL R5, R5, RZ, P1 ;  /* 0x000000ff05057207 */ /* 0x000fe40000800000 */
[----:B--2---:R-:W-:Y:S02]  /*26ae0*/  LOP3.LUT R7, R7, R6, RZ, 0x3c, !PT ;  /* 0x0000000607077212 */ /* 0x004fe400078e3cff */
[----:B------:R-:W-:-:S03]  /*26af0*/  IADD3 R6, R4, -0x2, RZ ;  /* 0xfffffffe04067810 */ /* 0x000fc60007ffe0ff */
[----:B------:R0:W-:Y:S01]  /*26b00*/  STL [R1+0x1c], R7 ;  /* 0x00001c0701007387 */ /* 0x0001e20000100800 */
[----:B------:R-:W-:-:S03]  /*26b10*/  ISETP.GE.AND P2, PT, R6, R3, PT ;  /* 0x000000030600720c */ /* 0x000fc60003f46270 */
[----:B------:R0:W-:Y:S10]  /*26b20*/  STL [R1+0x14], R5 ;  /* 0x0000140501007387 */ /* 0x0001f40000100800 */
[----:B0-----:R-:W-:Y:S05]  /*26b30*/  @!P2 BRA `(.L_x_2425) ;  /* 0x000000080000a947 */ /* 0x001fea0003800000 */
[C---:B------:R-:W-:Y:S02]  /*26b40*/  IMAD R8, R4.reuse, 0xa0, R20 ;  /* 0x000000a004087824 */ /* 0x040fe400078e0214 */
[----:B------:R-:W-:Y:S02]  /*26b50*/  VIADD R9, R4, 0xffffffff ;  /* 0xffffffff04097836 */ /* 0x000fe40000000000 */
[----:B------:R-:W-:-:S07]  /*26b60*/  VIADD R8, R8, 0xfffffec0 ;  /* 0xfffffec008087836 */ /* 0x000fce0000000000 */
.L_x_2459:
        /* <DEDUP_REMOVED lines=13> */
.L_x_2614:
[----:B------:R-:W-:Y:S05]  /*26c40*/  BSYNC B2 ;  /* 0x0000000000027941 */ /* 0x000fea0003800000 */
.L_x_2447:
        /* <DEDUP_REMOVED lines=9> */
.L_x_2450:
[----:B------:R-:W-:Y:S05]  /*26ce0*/  BSYNC B2 ;  /* 0x0000000000027941 */ /* 0x000fea0003800000 */
.L_x_2449:
[----:B------:R-:W2:Y:S01]  /*26cf0*/  LDL R4, [R1+0x14] ;  /* 0x0000140001047983 */ /* 0x000ea20000100800 */
[----:B------:R-:W-:Y:S01]  /*26d00*/  MOV R12, RZ ;  /* 0x000000ff000c7202 */ /* 0x000fe20000000f00 */
[----:B------:R-:W-:Y:S01]  /*26d10*/  UIADD3 UR4, UP0, UR40, 0x570, URZ ;  /* 0x0000057028047890 */ /* 0x000fe2000ff1e03f */
[----:B------:R-:W-:Y:S01]  /*26d20*/  PLOP3.LUT P1, PT, PT, PT, PT, 0x80, 0x0 ;  /* 0x000000000000781c */ /* 0x000fe20003f2f070 */
[----:B------:R-:W-:Y:S01]  /*26d30*/  UMOV UR6, 0x0 ;  /* 0x0000000000067882 */ /* 0x000fe20000000000 */
[----:B------:R-:W-:Y:S01]  /*26d40*/  R2UR UR10, R12 ;  /* 0x000000000c0a72ca */ /* 0x000fe200000e0000 */
[----:B------:R-:W-:Y:S01]  /*26d50*/  UIADD3.X UR5, URZ, UR41, URZ, UP0, !UPT ;  /* 0x000000293f057290 */ /* 0x000fe200087fe43f */
[----:B------:R-:W-:Y:S01]  /*26d60*/  UMOV UR7, 0x12f00000 ;  /* 0x12f0000000077882 */ /* 0x000fe20000000000 */
[----:B--2---:R-:W-:Y:S02]  /*26d70*/  IMAD R5, R4, 0x7800, R11 ;  /* 0x0000780004057824 */ /* 0x004fe400078e020b */
[----:B------:R-:W-:-:S02]  /*26d80*/  VIADD R4, R7, 0x29890 ;  /* 0x0002989007047836 */ /* 0x000fc40000000000 */
[----:B------:R-:W-:-:S08]  /*26d90*/  VIADD R10, R5, 0x1a400 ;  /* 0x0001a400050a7836 */ /* 0x000fd00000000000 */
.L_x_2451:
        /* <DEDUP_REMOVED lines=15> */
.L_x_2452:
        /* <DEDUP_REMOVED lines=15> */
.L_x_2453:
        /* <DEDUP_REMOVED lines=13> */
.L_x_2615:
[----:B------:R-:W-:Y:S05]  /*27050*/  BSYNC B2 ;  /* 0x0000000000027941 */ /* 0x000fea0003800000 */
.L_x_2454:
[----:B------:R-:W-:Y:S01]  /*27060*/  BSSY B2, `(.L_x_2456) ;  /* 0x000000b000027945 */ /* 0x000fe20003800000 */
[----:B------:R-:W-:Y:S01]  /*27070*/  MOV R4, 0x0 ;  /* 0x0000000000047802 */ /* 0x000fe20000000f00 */
[----:B------:R-:W-:Y:S02]  /*27080*/  IMAD.MOV.U32 R5, RZ, RZ, 0x12f00000 ;  /* 0x12f00000ff057424 */ /* 0x000fe400078e00ff */
        /* <DEDUP_REMOVED lines=8> */
.L_x_2457:
[----:B------:R-:W-:Y:S05]  /*27110*/  BSYNC B2 ;  /* 0x0000000000027941 */ /* 0x000fea0003800000 */
.L_x_2456:
        /* <DEDUP_REMOVED lines=10> */
.L_x_2458:
        /* <DEDUP_REMOVED lines=10> */
.L_x_2446:
[----:B------:R-:W-:Y:S05]  /*27260*/  BSYNC B1 ;  /* 0x0000000000017941 */ /* 0x000fea0003800000 */
.L_x_2445:
        /* <DEDUP_REMOVED lines=13> */
.L_x_2425:
[----:B------:R-:W-:Y:S05]  /*27340*/  BSYNC B0 ;  /* 0x0000000000007941 */ /* 0x000fea0003800000 */
.L_x_2424:
        /* <DEDUP_REMOVED lines=23> */
.L_x_2461:
        /* <DEDUP_REMOVED lines=23> */
.L_x_2463:
        /* <DEDUP_REMOVED lines=27> */
.L_x_2464:
        /* <DEDUP_REMOVED lines=20> */
.L_x_2465:
        /* <DEDUP_REMOVED lines=19> */
.L_x_2466:
        /* <DEDUP_REMOVED lines=14> */
[----:B0-----:R-:W-:Y:S01]  /*27b30*/  ISETP.NE.AND P0, PT, R0, 0x1, PT ;  /* 0x000000010000780c */ /* 0x001fe20003f05270 */
[----:B---3--:R-:W-:Y:S01]  /*27b40*/  IMAD.MOV.U32 R0, RZ, RZ, R6 ;  /* 0x000000ffff007224 */ /* 0x008fe200078e0006 */
[----:B-1----:R-:W0:Y:S11]  /*27b50*/  S2R R5, SR_TID.X ;  /* 0x0000000000057919 */ /* 0x002e360000002100 */
        /* <DEDUP_REMOVED lines=14> */
.L_x_2467:
        /* <DEDUP_REMOVED lines=14> */
.L_x_2468:
        /* <DEDUP_REMOVED lines=13> */
.L_x_2469:
        /* <DEDUP_REMOVED lines=24> */
.L_x_2618:
[----:B--2---:R-:W-:Y:S02]  /*27f70*/  ISETP.NE.AND P0, PT, R14, RZ, PT ;  /* 0x000000ff0e00720c */ /* 0x004fe40003f05270 */
[----:B------:R-:W-:-:S11]  /*27f80*/  PLOP3.LUT P6, PT, PT, PT, PT, 0x8, 0x0 ;  /* 0x000000000000781c */ /* 0x000fd60003fce170 */
[----:B------:R-:W-:Y:S05]  /*27f90*/  @P0 BRA `(.L_x_2471) ;  /* 0x0000000800440947 */ /* 0x000fea0003800000 */
[----:B------:R-:W-:-:S03]  /*27fa0*/  UMOV UR4, 0xffffffff ;  /* 0xffffffff00047882 */ /* 0x000fc60000000000 */
[----:B------:R-:W-:Y:S05]  /*27fb0*/  BRA.DIV UR4, `(.L_x_2472) ;  /* 0x0000005204a07947 */ /* 0x000fea000b800000 */
[----:B------:R-:W-:-:S13]  /*27fc0*/  ELECT P6, URZ, PT ;  /* 0x00000000003f782f */ /* 0x000fda00038c0000 */
.L_x_2621:
[----:B------:R-:W-:Y:S05]  /*27fd0*/  @!P6 BRA `(.L_x_2473) ;  /* 0x000000040098e947 */ /* 0x000fea0003800000 */
[----:B------:R-:W-:Y:S02]  /*27fe0*/  ISETP.NE.U32.AND P0, PT, R6, RZ, PT ;  /* 0x000000ff0600720c */ /* 0x000fe40003f05070 */
[----:B-1----:R-:W-:Y:S02]  /*27ff0*/  IADD3 R5, R19, -0x1, RZ ;  /* 0xffffffff13057810 */ /* 0x002fe40007ffe0ff */
[----:B------:R-:W-:-:S13]  /*28000*/  ISETP.NE.AND.EX P0, PT, R7, RZ, PT, P0 ;  /* 0x000000ff0700720c */ /* 0x000fda0003f05300 */
        /* <DEDUP_REMOVED lines=19> */
.L_x_2474:
[----:B-1----:R-:W2:Y:S01]  /*28140*/  LDL R6, [R1+0x10] ;  /* 0x0000100001067983 */ /* 0x002ea20000100800 */
[----:B------:R-:W-:-:S03]  /*28150*/  MOV R9, 0x400 ;  /* 0x0000040000097802 */ /* 0x000fc60000000f00 */
[----:B------:R-:W3:Y:S01]  /*28160*/  LDL R7, [R1+0x18] ;  /* 0x0000180001077983 */ /* 0x000ee20000100800 */
[----:B------:R-:W1:Y:S01]  /*28170*/  S2R R10, SR_CgaCtaId ;  /* 0x00000000000a7919 */ /* 0x000e620000008800 */
[----:B------:R-:W4:Y:S01]  /*28180*/  S2R R8, SR_TID.X ;  /* 0x0000000000087919 */ /* 0x000f220000002100 */
[----:B-1----:R-:W-:Y:S02]  /*28190*/  LEA R9, R10, R9, 0x18 ;  /* 0x000000090a097211 */ /* 0x002fe400078ec0ff */
[----:B----4-:R-:W-:-:S04]  /*281a0*/  LOP3.LUT R8, R8, 0x7f, RZ, 0xc0, !PT ;  /* 0x0000007f08087812 */ /* 0x010fc800078ec0ff */
[----:B------:R-:W-:Y:S02]  /*281b0*/  ISETP.NE.AND P0, PT, R8, RZ, PT ;  /* 0x000000ff0800720c */ /* 0x000fe40003f05270 */
[----:B--2---:R-:W-:Y:S02]  /*281c0*/  LEA R6, R6, R9, 0x3 ;  /* 0x0000000906067211 */ /* 0x004fe400078e18ff */
[----:B---3--:R-:W-:-:S04]  /*281d0*/  SHF.L.U32 R7, R7, 0x1f, RZ ;  /* 0x0000001f07077819 */ /* 0x008fc800000006ff */
[----:B------:R-:W1:Y:S02]  /*281e0*/  SYNCS.PHASECHK.TRANS64.TRYWAIT P2, [R6+URZ+0x29880], R7 ;  /* 0x02988007060075a7 */ /* 0x000e64000804017f */
[----:B-1----:R-:W-:Y:S05]  /*281f0*/  @!P2 BRA `(.L_x_2475) ;  /* 0x000000500030a947 */ /* 0x002fea0003800000 */
.L_x_2622:
        /* <DEDUP_REMOVED lines=8> */
.L_x_2476:
        /* <DEDUP_REMOVED lines=22> */
.L_x_2623:
        /* <DEDUP_REMOVED lines=8> */
.L_x_2478:
        /* <DEDUP_REMOVED lines=30> */
.L_x_2473:
        /* <DEDUP_REMOVED lines=39> */
.L_x_2471:
        /* <DEDUP_REMOVED lines=8> */
[----:B------:R-:W-:-:S04]  /*28930*/  LOP3.LUT R3, R3, 0xfffffffe, RZ, 0xc0, !PT ;  /* 0xfffffffe03037812 */ /* 0x000fc800078ec0ff */
[----:B------:R-:W-:-:S04]  /*28940*/  IADD3 R3, R6, -R3, RZ ;  /* 0x8000000306037210 */ /* 0x000fc80007ffe0ff */
[----:B------:R-:W-:-:S04]  /*28950*/  SHF.L.U32 R3, R3, 0x1f, RZ ;  /* 0x0000001f03037819 */ /* 0x000fc800000006ff */
[----:B------:R-:W2:Y:S02]  /*28960*/  SYNCS.PHASECHK.TRANS64.TRYWAIT P0, [R4+URZ+0x29820], R3 ;  /* 0x02982003040075a7 */ /* 0x000ea4000800017f */
[----:B-12---:R-:W-:Y:S05]  /*28970*/  @!P0 BRA `(.L_x_2480) ;  /* 0x0000004800788947 */ /* 0x006fea0003800000 */
.L_x_2624:
[----:B------:R-:W-:Y:S05]  /*28980*/  BSYNC B0 ;  /* 0x0000000000007941 */ /* 0x000fea0003800000 */
.L_x_2479:
[----:B------:R-:W-:-:S13]  /*28990*/  ISETP.GE.AND P0, PT, R19, 0x2, PT ;  /* 0x000000021300780c */ /* 0x000fda0003f06270 */
[----:B------:R-:W-:Y:S05]  /*289a0*/  @!P0 BRA `(.L_x_2481) ;  /* 0x0000001000508947 */ /* 0x000fea0003800000 */
[----:B------:R2:W5:Y:S01]  /*289b0*/  LDL.LU R6, [R1+0x10] ;  /* 0x0000100001067983 */ /* 0x0005620000300800 */
[----:B------:R-:W-:-:S03]  /*289c0*/  VIADD R20, R19, 0xfffffffe ;  /* 0xfffffffe13147836 */ /* 0x000fc60000000000 */
[----:B------:R2:W5:Y:S04]  /*289d0*/  LDL.LU R7, [R1+0x18] ;  /* 0x0000180001077983 */ /* 0x0005680000300800 */
.L_x_2503:
[----:B-1---5:R-:W-:Y:S01]  /*289e0*/  VIADD R4, R6, 0x1 ;  /* 0x0000000106047836 */ /* 0x022fe20000000000 */
[----:B------:R-:W-:Y:S05]  /*289f0*/  YIELD ;  /* 0x0000000000007946 */ /* 0x000fea0003800000 */
[----:B------:R-:W-:Y:S01]  /*28a00*/  ISETP.NE.AND P0, PT, R4, 0x2, PT ;  /* 0x000000020400780c */ /* 0x000fe20003f05270 */
[----:B------:R-:W-:Y:S03]  /*28a10*/  BSSY B0, `(.L_x_2482) ;  /* 0x0000094000007945 */ /* 0x000fe60003800000 */
[----:B---3--:R-:W-:-:S02]  /*28a20*/  SEL R3, RZ, 0x1, P0 ;  /* 0x00000001ff037807 */ /* 0x008fc40000000000 */
[----:B------:R-:W-:Y:S02]  /*28a30*/  SEL R10, R4, RZ, P0 ;  /* 0x000000ff040a7207 */ /* 0x000fe40000000000 */
        /* <DEDUP_REMOVED lines=12> */
[----:B------:R-:W2:Y:S01]  /*28b00*/  LDL R11, [R1+0x24] ;  /* 0x00002400010b7983 */ /* 0x000ea20000100800 */
[----:B----4-:R-:W-:-:S13]  /*28b10*/  ISETP.NE.AND P0, PT, R5, 0x1, PT ;  /* 0x000000010500780c */ /* 0x010fda0003f05270 */
[----:B------:R-:W4:Y:S02]  /*28b20*/  @P0 LDC.64 R2, c[0x0][0x420] ;  /* 0x00010800ff020b82 */ /* 0x000f240000000a00 */
[----:B----4-:R-:W-:-:S04]  /*28b30*/  @P0 IMAD.HI.U32 R4, R20, R2, RZ ;  /* 0x0000000214040227 */ /* 0x010fc800078e00ff */
[----:B------:R-:W-:Y:S01]  /*28b40*/  IMAD.MOV.U32 R2, RZ, RZ, R20 ;  /* 0x000000ffff027224 */ /* 0x000fe200078e0014 */
[----:B------:R-:W-:-:S04]  /*28b50*/  @P0 SHF.R.U32.HI R2, RZ, R3, R4 ;  /* 0x00000003ff020219 */ /* 0x000fc80000011604 */
[----:B------:R-:W-:Y:S02]  /*28b60*/  SHF.R.S32.HI R3, RZ, 0x1f, R2 ;  /* 0x0000001fff037819 */ /* 0x000fe40000011402 */
[----:B------:R-:W-:-:S05]  /*28b70*/  IADD3 R8, -R2, RZ, RZ ;  /* 0x000000ff02087210 */ /* 0x000fca0007ffe1ff */
[----:B------:R-:W-:Y:S02]  /*28b80*/  IMAD R8, R5, R8, R20 ;  /* 0x0000000805087224 */ /* 0x000fe400078e0214 */
[----:B---3--:R-:W-:-:S04]  /*28b90*/  IMAD R4, R12, UR6, RZ ;  /* 0x000000060c047c24 */ /* 0x008fc8000f8e02ff */
[C---:B--2---:R-:W-:Y:S02]  /*28ba0*/  IMAD R4, R11.reuse, UR7, R4 ;  /* 0x000000070b047c24 */ /* 0x044fe4000f8e0204 */
[----:B------:R-:W-:-:S04]  /*28bb0*/  IMAD.WIDE.U32 R2, R11, UR6, R2 ;  /* 0x000000060b027c25 */ /* 0x000fc8000f8e0002 */
[----:B------:R-:W-:Y:S01]  /*28bc0*/  IMAD.IADD R3, R4, 0x1, R3 ;  /* 0x0000000104037824 */ /* 0x000fe200078e0203 */
[----:B------:R-:W-:-:S04]  /*28bd0*/  LEA R4, P0, R2, UR4, 0x2 ;  /* 0x0000000402047c11 */ /* 0x000fc8000f8010ff */
[----:B------:R-:W-:-:S05]  /*28be0*/  LEA.HI.X R5, R2, UR5, R3, 0x2, P0 ;  /* 0x0000000502057c11 */ /* 0x000fca00080f1403 */
[----:B------:R3:W5:Y:S04]  /*28bf0*/  LDG.E R2, desc[UR54][R4.64] ;  /* 0x0000003604027981 */ /* 0x000768000c1e1900 */
.L_x_2484:
[----:B---3--:R-:W3:Y:S01]  /*28c00*/  S2R R4, SR_CgaCtaId ;  /* 0x0000000000047919 */ /* 0x008ee20000008800 */
[----:B------:R-:W-:Y:S01]  /*28c10*/  MOV R3, 0x400 ;  /* 0x0000040000037802 */ /* 0x000fe20000000f00 */
[----:B------:R-:W-:Y:S01]  /*28c20*/  BSSY B1, `(.L_x_2485) ;  /* 0x0000009000017945 */ /* 0x000fe20003800000 */
[----:B------:R-:W4:Y:S02]  /*28c30*/  S2R R5, SR_TID.X ;  /* 0x0000000000057919 */ /* 0x000f240000002100 */
[----:B---3--:R-:W-:Y:S02]  /*28c40*/  LEA R3, R4, R3, 0x18 ;  /* 0x0000000304037211 */ /* 0x008fe400078ec0ff */
[----:B----4-:R-:W-:-:S03]  /*28c50*/  LOP3.LUT R5, R5, 0x7f, RZ, 0xc0, !PT ;  /* 0x0000007f05057812 */ /* 0x010fc600078ec0ff */
[----:B------:R-:W-:Y:S01]  /*28c60*/  IMAD R4, R10, 0x8, R3 ;  /* 0x000000080a047824 */ /* 0x000fe200078e0203 */
[----:B------:R-:W-:Y:S02]  /*28c70*/  SHF.L.U32 R3, R9, 0x1f, RZ ;  /* 0x0000001f09037819 */ /* 0x000fe400000006ff */
[----:B------:R-:W-:Y:S02]  /*28c80*/  ISETP.NE.AND P2, PT, R5, RZ, PT ;  /* 0x000000ff0500720c */ /* 0x000fe40003f45270 */
[----:B------:R-:W3:Y:S02]  /*28c90*/  SYNCS.PHASECHK.TRANS64.TRYWAIT P0, [R4+URZ+0x29880], R3 ;  /* 0x02988003040075a7 */ /* 0x000ee4000800017f */
[----:B---3--:R-:W-:Y:S09]  /*28ca0*/  @!P0 BRA `(.L_x_2486) ;  /* 0x0000004400cc8947 */ /* 0x008ff20003800000 */
.L_x_2625:
[----:B------:R-:W-:Y:S05]  /*28cb0*/  BSYNC B1 ;  /* 0x0000000000017941 */ /* 0x000fea0003800000 */
.L_x_2485:
[----:B------:R-:W-:Y:S04]  /*28cc0*/  BSSY B1, `(.L_x_2487) ;  /* 0x0000009000017945 */ /* 0x000fe80003800000 */
[----:B------:R-:W-:Y:S05]  /*28cd0*/  @P2 BRA `(.L_x_2488) ;  /* 0x00000000001c2947 */ /* 0x000fea0003800000 */
[----:B------:R-:W1:Y:S02]  /*28ce0*/  S2R R5, SR_TID.X ;  /* 0x0000000000057919 */ /* 0x000e640000002100 */
[----:B-1----:R-:W-:Y:S01]  /*28cf0*/  LOP3.LUT R9, R5, 0x1f, RZ, 0xc0, !PT ;  /* 0x0000001f05097812 */ /* 0x002fe200078ec0ff */
[----:B------:R-:W-:-:S03]  /*28d00*/  IMAD.MOV.U32 R5, RZ, RZ, 0x5000 ;  /* 0x00005000ff057424 */ /* 0x000fc600078e00ff */
[----:B------:R-:W-:Y:S01]  /*28d10*/  ISETP.NE.AND P0, PT, R9, RZ, PT ;  /* 0x000000ff0900720c */ /* 0x000fe20003f05270 */
[----:B------:R4:W-:-:S12]  /*28d20*/  SYNCS.ARRIVE.TRANS64 RZ, [R4+URZ+0x29870], R5 ;  /* 0x0298700504ff79a7 */ /* 0x0009d8000800003f */
[----:B----4-:R-:W-:Y:S05]  /*28d30*/  @!P0 BRA `(.L_x_2488) ;  /* 0x0000000000048947 */ /* 0x010fea0003800000 */
[----:B------:R-:W-:Y:S01]  /*28d40*/  BPT.TRAP 0x1 ;  /* 0x000000040000795c */ /* 0x000fe20000300000 */
.L_x_2488:
[----:B------:R-:W-:Y:S05]  /*28d50*/  BSYNC B1 ;  /* 0x0000000000017941 */ /* 0x000fea0003800000 */
.L_x_2487:
[----:B-1----:R-:W4:Y:S04]  /*28d60*/  LDL R9, [R1+0x10] ;  /* 0x0000100001097983 */ /* 0x002f280000100800 */
[----:B------:R-:W2:Y:S01]  /*28d70*/  LDL R5, [R1+0x2c] ;  /* 0x00002c0001057983 */ /* 0x000ea20000100800 */
[----:B------:R-:W-:Y:S01]  /*28d80*/  MOV R10, 0x400 ;  /* 0x00000400000a7802 */ /* 0x000fe20000000f00 */
[----:B------:R-:W-:Y:S01]  /*28d90*/  IMAD.MOV.U32 R12, RZ, RZ, RZ ;  /* 0x000000ffff0c7224 */ /* 0x000fe200078e00ff */
[----:B------:R-:W-:Y:S01]  /*28da0*/  UIADD3 UR4, UP0, UR40, 0x470, URZ ;  /* 0x0000047028047890 */ /* 0x000fe2000ff1e03f */
[----:B------:R-:W1:Y:S01]  /*28db0*/  S2R R11, SR_CgaCtaId ;  /* 0x00000000000b7919 */ /* 0x000e620000008800 */
[----:B------:R-:W-:Y:S01]  /*28dc0*/  PLOP3.LUT P0, PT, PT, PT, PT, 0x80, 0x0 ;  /* 0x000000000000781c */ /* 0x000fe20003f0f070 */
[----:B------:R-:W-:Y:S01]  /*28dd0*/  UMOV UR6, 0x0 ;  /* 0x0000000000067882 */ /* 0x000fe20000000000 */
[----:B------:R-:W-:Y:S01]  /*28de0*/  R2UR UR10, R12 ;  /* 0x000000000c0a72ca */ /* 0x000fe200000e0000 */
[----:B------:R-:W-:Y:S01]  /*28df0*/  UIADD3.X UR5, URZ, UR41, URZ, UP0, !UPT ;  /* 0x000000293f057290 */ /* 0x000fe200087fe43f */
[----:B------:R-:W-:Y:S01]  /*28e00*/  UMOV UR7, 0x14f00000 ;  /* 0x14f0000000077882 */ /* 0x000fe20000000000 */
[----:B-1----:R-:W-:-:S05]  /*28e10*/  LEA R10, R11, R10, 0x18 ;  /* 0x0000000a0b0a7211 */ /* 0x002fca00078ec0ff */
[----:B----4-:R-:W-:Y:S02]  /*28e20*/  IMAD R9, R9, 0x5000, R10 ;  /* 0x0000500009097824 */ /* 0x010fe400078e020a */
[----:B--2---:R-:W-:-:S03]  /*28e30*/  IMAD R5, R8, 0xa0, R5 ;  /* 0x000000a008057824 */ /* 0x004fc600078e0205 */
[----:B------:R-:W-:Y:S01]  /*28e40*/  IADD3 R8, R9, 0xa400, RZ ;  /* 0x0000a40009087810 */ /* 0x000fe20007ffe0ff */
[----:B------:R-:W-:-:S07]  /*28e50*/  VIADD R9, R4, 0x29870 ;  /* 0x0002987004097836 */ /* 0x000fce0000000000 */
.L_x_2489:
        /* <DEDUP_REMOVED lines=13> */
.L_x_2626:
[----:B------:R-:W-:Y:S05]  /*28f30*/  BSYNC B1 ;  /* 0x0000000000017941 */ /* 0x000fea0003800000 */
.L_x_2490:
[----:B------:R-:W-:Y:S01]  /*28f40*/  BSSY B1, `(.L_x_2492) ;  /* 0x000000b000017945 */ /* 0x000fe20003800000 */
[----:B------:R-:W-:Y:S02]  /*28f50*/  IMAD.MOV.U32 R10, RZ, RZ, 0x0 ;  /* 0x00000000ff0a7424 */ /* 0x000fe400078e00ff */
[----:B------:R-:W-:Y:S01]  /*28f60*/  IMAD.MOV.U32 R11, RZ, RZ, 0x14f00000 ;  /* 0x14f00000ff0b7424 */ /* 0x000fe200078e00ff */
[----:B------:R-:W-:Y:S06]  /*28f70*/  @P2 BRA `(.L_x_2493) ;  /* 0x00000000001c2947 */ /* 0x000fec0003800000 */
[----:B------:R-:W2:Y:S01]  /*28f80*/  S2R R8, SR_TID.X ;  /* 0x0000000000087919 */ /* 0x000ea20000002100 */
[----:B-1-3--:R-:W-:-:S04]  /*28f90*/  IMAD.MOV.U32 R3, RZ, RZ, 0x7800 ;  /* 0x00007800ff037424 */ /* 0x00afc800078e00ff */
[----:B------:R4:W-:Y:S01]  /*28fa0*/  SYNCS.ARRIVE.TRANS64 RZ, [R4+URZ+0x29830], R3 ;  /* 0x0298300304ff79a7 */ /* 0x0009e2000800003f */
[----:B--2---:R-:W-:-:S04]  /*28fb0*/  LOP3.LUT R8, R8, 0x1f, RZ, 0xc0, !PT ;  /* 0x0000001f08087812 */ /* 0x004fc800078ec0ff */
[----:B------:R-:W-:-:S13]  /*28fc0*/  ISETP.NE.AND P0, PT, R8, RZ, PT ;  /* 0x000000ff0800720c */ /* 0x000fda0003f05270 */
[----:B----4-:R-:W-:Y:S05]  /*28fd0*/  @!P0 BRA `(.L_x_2493) ;  /* 0x0000000000048947 */ /* 0x010fea0003800000 */
[----:B------:R-:W-:Y:S01]  /*28fe0*/  BPT.TRAP 0x1 ;  /* 0x000000040000795c */ /* 0x000fe20000300000 */
.L_x_2493:
[----:B------:R-:W-:Y:S05]  /*28ff0*/  BSYNC B1 ;  /* 0x0000000000017941 */ /* 0x000fea0003800000 */
.L_x_2492:
[----:B-1-3--:R-:W2:Y:S01]  /*29000*/  LDL R3, [R1+0x10] ;  /* 0x0000100001037983 */ /* 0x00aea20000100800 */
[----:B------:R-:W-:Y:S01]  /*29010*/  MOV R8, 0x400 ;  /* 0x0000040000087802 */ /* 0x000fe20000000f00 */
[----:B------:R-:W-:Y:S01]  /*29020*/  UIADD3 UR4, UP0, UR40, 0x370, URZ ;  /* 0x0000037028047890 */ /* 0x000fe2000ff1e03f */
[----:B------:R-:W-:Y:S01]  /*29030*/  R2UR UR10, R12 ;  /* 0x000000000c0a72ca */ /* 0x000fe200000e0000 */
[----:B------:R-:W1:Y:S01]  /*29040*/  S2R R9, SR_CgaCtaId ;  /* 0x0000000000097919 */ /* 0x000e620000008800 */
[----:B------:R-:W-:Y:S01]  /*29050*/  R2UR UR6, R10 ;  /* 0x000000000a0672ca */ /* 0x000fe200000e0000 */
[----:B------:R-:W-:Y:S01]  /*29060*/  UIADD3.X UR5, URZ, UR41, URZ, UP0, !UPT ;  /* 0x000000293f057290 */ /* 0x000fe200087fe43f */
[----:B------:R-:W-:Y:S02]  /*29070*/  R2UR UR7, R11 ;  /* 0x000000000b0772ca */ /* 0x000fe400000e0000 */
[----:B------:R-:W-:Y:S02]  /*29080*/  PLOP3.LUT P0, PT, PT, PT, PT, 0x80, 0x0 ;  /* 0x000000000000781c */ /* 0x000fe40003f0f070 */
[----:B------:R-:W-:-:S02]  /*29090*/  IADD3 R4, R4, 0x29830, RZ ;  /* 0x0002983004047810 */ /* 0x000fc40007ffe0ff */
[----:B-1----:R-:W-:-:S05]  /*290a0*/  LEA R8, R9, R8, 0x18 ;  /* 0x0000000809087211 */ /* 0x002fca00078ec0ff */
[----:B--2---:R-:W-:-:S04]  /*290b0*/  IMAD R3, R3, 0x7800, R8 ;  /* 0x0000780003037824 */ /* 0x004fc800078e0208 */
[----:B------:R-:W-:-:S07]  /*290c0*/  VIADD R8, R3, 0x1a400 ;  /* 0x0001a40003087836 */ /* 0x000fce0000000000 */
.L_x_2494:
        /* <DEDUP_REMOVED lines=15> */
.L_x_2495:
        /* <DEDUP_REMOVED lines=15> */
.L_x_2496:
        /* <DEDUP_REMOVED lines=10> */
.L_x_2483:
[----:B------:R-:W-:Y:S05]  /*29350*/  BSYNC B0 ;  /* 0x0000000000007941 */ /* 0x000fea0003800000 */
.L_x_2482:
[----:B------:R-:W-:-:S06]  /*29360*/  UISETP.NE.AND UP0, UPT, UR37, 0x3, UPT ;  /* 0x000000032500788c */ /* 0x000fcc000bf05270 */
[----:B------:R-:W-:-:S13]  /*29370*/  PLOP3.LUT P0, PT, PT, PT, UP0, 0x80, 0x0 ;  /* 0x000000000000781c */ /* 0x000fda0003f0f008 */
[----:B------:R-:W-:Y:S05]  /*29380*/  @!P0 BRA `(.L_x_2497) ;  /* 0x0000000000048947 */ /* 0x000fea0003800000 */
[----:B------:R-:W-:Y:S01]  /*29390*/  BPT.TRAP 0x1 ;  /* 0x000000040000795c */ /* 0x000fe20000300000 */
.L_x_2497:
[----:B------:R-:W3:Y:S01]  /*293a0*/  S2R R5, SR_CgaCtaId ;  /* 0x0000000000057919 */ /* 0x000ee20000008800 */
[----:B------:R-:W-:Y:S01]  /*293b0*/  IMAD.U32 R3, RZ, RZ, UR39 ;  /* 0x00000027ff037e24 */ /* 0x000fe2000f8e00ff */
[----:B------:R-:W-:Y:S01]  /*293c0*/  MOV R4, 0x400 ;  /* 0x0000040000047802 */ /* 0x000fe20000000f00 */
[----:B------:R-:W-:Y:S03]  /*293d0*/  BSSY B0, `(.L_x_2498) ;  /* 0x0000009000007945 */ /* 0x000fe60003800000 */
[----:B------:R-:W-:Y:S02]  /*293e0*/  ISETP.NE.AND P0, PT, R3, 0x3, PT ;  /* 0x000000030300780c */ /* 0x000fe40003f05270 */
[----:B------:R-:W-:-:S04]  /*293f0*/  LOP3.LUT R3, R7, 0x1, RZ, 0x3c, !PT ;  /* 0x0000000107037812 */ /* 0x000fc800078e3cff */
[----:B------:R-:W-:Y:S02]  /*29400*/  SHF.L.U32 R3, R3, 0x1f, RZ ;  /* 0x0000001f03037819 */ /* 0x000fe400000006ff */
[----:B---3--:R-:W-:-:S04]  /*29410*/  LEA R4, R5, R4, 0x18 ;  /* 0x0000000405047211 */ /* 0x008fc800078ec0ff */
[----:B------:R-:W-:-:S04]  /*29420*/  LEA R4, R6, R4, 0x3 ;  /* 0x0000000406047211 */ /* 0x000fc800078e18ff */
[----:B------:R-:W3:Y:S01]  /*29430*/  SYNCS.PHASECHK.TRANS64.TRYWAIT P2, [R4+URZ+0x29870], R3 ;  /* 0x02987003040075a7 */ /* 0x000ee2000804017f */
[----:B------:R4:W-:Y:S02]  /*29440*/  STL [R1+0x4], R4 ;  /* 0x0000040401007387 */ /* 0x0009e40000100800 */
[----:B---34-:R-:W-:Y:S05]  /*29450*/  @!P2 BRA `(.L_x_2499) ;  /* 0x000000400008a947 */ /* 0x018fea0003800000 */
.L_x_2627:
[----:B------:R-:W-:Y:S05]  /*29460*/  BSYNC B0 ;  /* 0x0000000000007941 */ /* 0x000fea0003800000 */
.L_x_2498:
[----:B------:R-:W-:Y:S05]  /*29470*/  @!P0 BRA `(.L_x_2500) ;  /* 0x0000000000048947 */ /* 0x000fea0003800000 */
[----:B------:R-:W-:Y:S01]  /*29480*/  BPT.TRAP 0x1 ;  /* 0x000000040000795c */ /* 0x000fe20000300000 */
.L_x_2500:
[----:B---3--:R-:W3:Y:S01]  /*29490*/  LDL R4, [R1+0x4] ;  /* 0x0000040001047983 */ /* 0x008ee20000100800 */
[----:B------:R-:W-:Y:S01]  /*294a0*/  SHF.L.U32 R3, R7, 0x1f, RZ ;  /* 0x0000001f07037819 */ /* 0x000fe200000006ff */
[----:B------:R-:W-:-:S03]  /*294b0*/  IMAD R12, R6, 0x5000, RZ ;  /* 0x00005000060c7824 */ /* 0x000fc600078e02ff */
[----:B---3--:R-:W3:Y:S02]  /*294c0*/  SYNCS.PHASECHK.TRANS64.TRYWAIT P2, [R4+URZ+0x29860], R3 ;  /* 0x02986003040075a7 */ /* 0x008ee4000804017f */
[----:B---3--:R-:W-:Y:S05]  /*294d0*/  @!P2 BRA `(.L_x_2501) ;  /* 0x000000400000a947 */ /* 0x008fea0003800000 */
.L_x_2628:
[----:B---3--:R-:W3:Y:S04]  /*294e0*/  LDL R4, [R1+0x34] ;  /* 0x0000340001047983 */ /* 0x008ee80000100800 */
[----:B------:R-:W4:Y:S01]  /*294f0*/  LDL R15, [R1+0x30] ;  /* 0x00003000010f7983 */ /* 0x000f220000100800 */
[----:B------:R-:W-:Y:S01]  /*29500*/  MOV R13, 0x400 ;  /* 0x00000400000d7802 */ /* 0x000fe20000000f00 */
[----:B------:R-:W-:Y:S05]  /*29510*/  WARPSYNC.ALL ;  /* 0x0000000000007948 */ /* 0x000fea0003800000 */
[----:B------:R-:W5:Y:S01]  /*29520*/  S2R R14, SR_CgaCtaId ;  /* 0x00000000000e7919 */ /* 0x000f620000008800 */
[----:B------:R-:W-:Y:S01]  /*29530*/  IMAD.MOV.U32 R16, RZ, RZ, 0x40 ;  /* 0x00000040ff107424 */ /* 0x000fe200078e00ff */
[----:B-1----:R-:W1:Y:S01]  /*29540*/  S2R R9, SR_TID.X ;  /* 0x0000000000097919 */ /* 0x002e620000002100 */
[----:B-----5:R-:W-:-:S02]  /*29550*/  LEA R13, R14, R13, 0x18 ;  /* 0x0000000d0e0d7211 */ /* 0x020fc400078ec0ff */
[----:B-1----:R-:W-:-:S04]  /*29560*/  LOP3.LUT P2, RZ, R9, 0x4, RZ, 0xc0, !PT ;  /* 0x0000000409ff7812 */ /* 0x002fc8000784c0ff */
        /* <DEDUP_REMOVED lines=77> */
.L_x_2502:
        /* <DEDUP_REMOVED lines=11> */
.L_x_2481:
[----:B------:R-:W-:Y:S04]  /*29af0*/  BSSY B0, `(.L_x_2504) ;  /* 0x000000f000007945 */ /* 0x000fe80003800000 */
[----:B------:R-:W-:Y:S05]  /*29b00*/  @P1 BRA `(.L_x_2505) ;  /* 0x0000000000341947 */ /* 0x000fea0003800000 */
[----:B------:R-:W4:Y:S01]  /*29b10*/  S2R R5, SR_LANEID ;  /* 0x0000000000057919 */ /* 0x000f220000000000 */
[----:B------:R-:W-:Y:S01]  /*29b20*/  VOTEU.ANY UR4, UPT, PT ;  /* 0x0000000000047886 */ /* 0x000fe200038e0100 */
[----:B-1-3--:R-:W1:Y:S01]  /*29b30*/  LDC.64 R2, c[0x0][0xc38] ;  /* 0x00030e00ff027b82 */ /* 0x00ae620000000a00 */
[----:B------:R-:W4:Y:S02]  /*29b40*/  FLO.U32 R0, UR4 ;  /* 0x0000000400007d00 */ /* 0x000f2400080e0000 */
[----:B----4-:R-:W-:-:S06]  /*29b50*/  ISETP.EQ.U32.AND P0, PT, R0, R5, PT ;  /* 0x000000050000720c */ /* 0x010fcc0003f02070 */
[----:B------:R-:W1:Y:S07]  /*29b60*/  POPC R5, UR4 ;  /* 0x0000000400057d09 */ /* 0x000e6e0008000000 */
[----:B-1----:R-:W3:Y:S01]  /*29b70*/  @P0 ATOMG.E.ADD.STRONG.GPU PT, R3, desc[UR54][R2.64], R5 ;  /* 0x00000005020309a8 */ /* 0x002ee200081ee1f6 */
[----:B------:R-:W1:Y:S02]  /*29b80*/  S2R R4, SR_LTMASK ;  /* 0x0000000000047919 */ /* 0x000e640000003900 */
[----:B-1----:R-:W-:-:S04]  /*29b90*/  LOP3.LUT R4, R4, UR4, RZ, 0xc0, !PT ;  /* 0x0000000404047c12 */ /* 0x002fc8000f8ec0ff */
[----:B-----5:R-:W1:Y:S01]  /*29ba0*/  POPC R7, R4 ;  /* 0x0000000400077309 */ /* 0x020e620000000000 */
[----:B---3--:R-:W1:Y:S02]  /*29bb0*/  SHFL.IDX PT, R0, R3, R0, 0x1f ;  /* 0x00001f0003007589 */ /* 0x008e6400000e0000 */
[----:B-1----:R-:W-:-:S05]  /*29bc0*/  IADD3 R0, R0, UR38, R7 ;  /* 0x0000002600007c10 */ /* 0x002fca000fffe007 */
[----:B------:R4:W-:Y:S02]  /*29bd0*/  STL [R1], R0 ;  /* 0x0000000001007387 */ /* 0x0009e40000100800 */
.L_x_2505:
[----:B------:R-:W-:Y:S05]  /*29be0*/  BSYNC B0 ;  /* 0x0000000000007941 */ /* 0x000fea0003800000 */
.L_x_2504:
[----:B------:R-:W-:-:S06]  /*29bf0*/  UISETP.NE.AND UP0, UPT, UR37, 0x3, UPT ;  /* 0x000000032500788c */ /* 0x000fcc000bf05270 */
[----:B------:R-:W-:-:S13]  /*29c00*/  PLOP3.LUT P0, PT, PT, PT, UP0, 0x80, 0x0 ;  /* 0x000000000000781c */ /* 0x000fda0003f0f008 */
[----:B------:R-:W-:Y:S05]  /*29c10*/  @!P0 BRA `(.L_x_2506) ;  /* 0x0000000000048947 */ /* 0x000fea0003800000 */
[----:B------:R-:W-:Y:S01]  /*29c20*/  BPT.TRAP 0x1 ;  /* 0x000000040000795c */ /* 0x000fe20000300000 */
.L_x_2506:
[----:B-1-3--:R-:W3:Y:S04]  /*29c30*/  LDL R3, [R1+0x18] ;  /* 0x0000180001037983 */ /* 0x00aee80000100800 */
[----:B----4-:R-:W4:Y:S01]  /*29c40*/  LDL R0, [R1+0x10] ;  /* 0x0000100001007983 */ /* 0x010f220000100800 */
[----:B------:R-:W1:Y:S01]  /*29c50*/  S2R R4, SR_CgaCtaId ;  /* 0x0000000000047919 */ /* 0x000e620000008800 */
[----:B------:R-:W-:-:S04]  /*29c60*/  MOV R2, 0x400 ;  /* 0x0000040000027802 */ /* 0x000fc80000000f00 */
[----:B-1----:R-:W-:Y:S01]  /*29c70*/  LEA R2, R4, R2, 0x18 ;  /* 0x0000000204027211 */ /* 0x002fe200078ec0ff */
[----:B------:R-:W-:Y:S01]  /*29c80*/  BSSY B0, `(.L_x_2507) ;  /* 0x0000008000007945 */ /* 0x000fe20003800000 */
[----:B---3--:R-:W-:-:S04]  /*29c90*/  LOP3.LUT R3, R3, 0x1, RZ, 0x3c, !PT ;  /* 0x0000000103037812 */ /* 0x008fc800078e3cff */
[----:B------:R-:W-:Y:S02]  /*29ca0*/  SHF.L.U32 R3, R3, 0x1f, RZ ;  /* 0x0000001f03037819 */ /* 0x000fe400000006ff */
[----:B----4-:R-:W-:-:S04]  /*29cb0*/  LEA R20, R0, R2, 0x3 ;  /* 0x0000000200147211 */ /* 0x010fc800078e18ff */
[----:B------:R-:W1:Y:S01]  /*29cc0*/  SYNCS.PHASECHK.TRANS64.TRYWAIT P0, [R20+URZ+0x29870], R3 ;  /* 0x02987003140075a7 */ /* 0x000e62000800017f */
[----:B------:R-:W-:-:S05]  /*29cd0*/  IMAD.U32 R0, RZ, RZ, UR39 ;  /* 0x00000027ff007e24 */ /* 0x000fca000f8e00ff */
[----:B------:R-:W-:Y:S01]  /*29ce0*/  ISETP.NE.AND P2, PT, R0, 0x3, PT ;  /* 0x000000030000780c */ /* 0x000fe20003f45270 */
[----:B-1----:R-:W-:-:S12]  /*29cf0*/  @!P0 BRA `(.L_x_2508) ;  /* 0x0000003800108947 */ /* 0x002fd80003800000 */
.L_x_2629:
[----:B------:R-:W-:Y:S05]  /*29d00*/  BSYNC B0 ;  /* 0x0000000000007941 */ /* 0x000fea0003800000 */
.L_x_2507:
[----:B------:R-:W-:Y:S05]  /*29d10*/  @!P2 BRA `(.L_x_2509) ;  /* 0x000000000004a947 */ /* 0x000fea0003800000 */
[----:B------:R-:W-:Y:S01]  /*29d20*/  BPT.TRAP 0x1 ;  /* 0x000000040000795c */ /* 0x000fe20000300000 */
.L_x_2509:
[----:B------:R-:W1:Y:S02]  /*29d30*/  LDL R0, [R1+0x18] ;  /* 0x0000180001007983 */ /* 0x000e640000100800 */
[----:B-1----:R-:W-:-:S04]  /*29d40*/  SHF.L.U32 R3, R0, 0x1f, RZ ;  /* 0x0000001f00037819 */ /* 0x002fc800000006ff */
[----:B------:R-:W1:Y:S02]  /*29d50*/  SYNCS.PHASECHK.TRANS64.TRYWAIT P0, [R20+URZ+0x29860], R3 ;  /* 0x02986003140075a7 */ /* 0x000e64000800017f */
[----:B-1----:R-:W-:Y:S05]  /*29d60*/  @!P0 BRA `(.L_x_2510) ;  /* 0x0000003800088947 */ /* 0x002fea0003800000 */
.L_x_2630:
[----:B------:R-:W3:Y:S04]  /*29d70*/  LDL R0, [R1+0x10] ;  /* 0x0000100001007983 */ /* 0x000ee80000100800 */
[----:B------:R-:W4:Y:S04]  /*29d80*/  LDL R2, [R1+0x34] ;  /* 0x0000340001027983 */ /* 0x000f280000100800 */
[----:B------:R-:W2:Y:S01]  /*29d90*/  LDL R11, [R1+0x30] ;  /* 0x00003000010b7983 */ /* 0x000ea20000100800 */
[----:B------:R-:W-:Y:S01]  /*29da0*/  MOV R8, 0x400 ;  /* 0x0000040000087802 */ /* 0x000fe20000000f00 */
[----:B------:R-:W-:Y:S05]  /*29db0*/  WARPSYNC.ALL ;  /* 0x0000000000007948 */ /* 0x000fea0003800000 */
[----:B------:R-:W0:Y:S01]  /*29dc0*/  S2R R10, SR_CgaCtaId ;  /* 0x00000000000a7919 */ /* 0x000e220000008800 */
[----:B------:R-:W-:Y:S01]  /*29dd0*/  IMAD.MOV.U32 R12, RZ, RZ, 0x40 ;  /* 0x00000040ff0c7424 */ /* 0x000fe200078e00ff */
[----:B------:R-:W1:Y:S01]  /*29de0*/  S2R R9, SR_TID.X ;  /* 0x0000000000097919 */ /* 0x000e620000002100 */
[----:B0-----:R-:W-:-:S02]  /*29df0*/  LEA R8, R10, R8, 0x18 ;  /* 0x000000080a087211 */ /* 0x001fc400078ec0ff */
[----:B-1----:R-:W-:-:S04]  /*29e00*/  LOP3.LUT P0, RZ, R9, 0x4, RZ, 0xc0, !PT ;  /* 0x0000000409ff7812 */ /* 0x002fc8000780c0ff */
[----:B------:R-:W-:Y:S01]  /*29e10*/  SEL R12, R12, 0xffffffc0, !P0 ;  /* 0xffffffc00c0c7807 */ /* 0x000fe20004000000 */
[----:B---3--:R-:W-:-:S05]  /*29e20*/  IMAD R0, R0, 0x5000, RZ ;  /* 0x0000500000007824 */ /* 0x008fca00078e02ff */
[C---:B----4-:R-:W-:Y:S02]  /*29e30*/  LOP3.LUT R2, R0.reuse, R2, RZ, 0xfc, !PT ;  /* 0x0000000200027212 */ /* 0x050fe400078efcff */
[----:B--2---:R-:W-:-:S03]  /*29e40*/  LOP3.LUT R0, R0, R11, RZ, 0xfc, !PT ;  /* 0x0000000b00007212 */ /* 0x004fc600078efcff */
[C---:B------:R-:W-:Y:S02]  /*29e50*/  IMAD.IADD R2, R8.reuse, 0x1, R2 ;  /* 0x0000000108027824 */ /* 0x040fe400078e0202 */
[----:B------:R-:W-:-:S03]  /*29e60*/  IMAD.IADD R0, R8, 0x1, R0 ;  /* 0x0000000108007824 */ /* 0x000fc600078e0200 */
[----:B-----5:R-:W0:Y:S01]  /*29e70*/  LDSM.16.MT88.4 R4, [R2+0xa400] ;  /* 0x00a400000204783b */ /* 0x020e220000004200 */
[----:B------:R-:W-:Y:S02]  /*29e80*/  IADD3 R3, R12, R2, RZ ;  /* 0x000000020c037210 */ /* 0x000fe40007ffe0ff */
        /* <DEDUP_REMOVED lines=67> */
.L_x_2511:
        /* <DEDUP_REMOVED lines=14> */
.L_x_2462:
[----:B------:R-:W-:Y:S05]  /*2a3a0*/  BSYNC B6 ;  /* 0x0000000000067941 */ /* 0x000fea0003800000 */
.L_x_2460:
        /* <DEDUP_REMOVED lines=13> */
.L_x_2512:
        /* <DEDUP_REMOVED lines=17> */
[----:B------:R-:W-:Y:S01]  /*2a590*/  ISETP.GE.U32.AND P5, PT, R7, 0x10, PT ;  /* 0x000000100700780c */ /* 0x000fe20003fa6070 */
[----:B------:R-:W-:Y:S01]  /*2a5a0*/  SHFL.IDX PT, R4, R6, 0x1, 0x1f ;  /* 0x00201f0006047f89 */ /* 0x000fe200000e0000 */
[----:B0-----:R-:W-:Y:S01]  /*2a5b0*/  IMAD.MOV.U32 R3, RZ, RZ, RZ ;  /* 0x000000ffff037224 */ /* 0x001fe200078e00ff */
[----:B---3--:R-:W-:-:S02]  /*2a5c0*/  @!P1 MOV R3, R2 ;  /* 0x0000000200039202 */ /* 0x008fc40000000f00 */
[----:B------:R-:W-:-:S03]  /*2a5d0*/  ISETP.NE.AND P1, PT, R7, RZ, PT ;  /* 0x000000ff0700720c */ /* 0x000fc60003f25270 */
        /* <DEDUP_REMOVED lines=15> */
[----:B------:R0:W1:Y:S02]  /*2a6d0*/  SHFL.IDX PT, R14, R2, 0x1f, 0x1f ;  /* 0x03e01f00020e7f89 */ /* 0x00006400000e0000 */
.L_x_2640:
[----:B------:R-:W-:Y:S02]  /*2a6e0*/  ULDC UR4, c[0x0][0xc10] ;  /* 0x0003040000047ab9 */ /* 0x000fe40000000800 */
[----:B------:R-:W-:-:S04]  /*2a6f0*/  IMAD.U32 R5, RZ, RZ, UR4 ;  /* 0x00000004ff057e24 */ /* 0x000fc8000f8e00ff */
[----:B-1----:R-:W-:-:S04]  /*2a700*/  IMAD R7, R14, R5, RZ ;  /* 0x000000050e077224 */ /* 0x002fc800078e02ff */
[----:B------:R-:W-:-:S05]  /*2a710*/  IMAD.IADD R4, R4, 0x1, R7 ;  /* 0x0000000104047824 */ /* 0x000fca00078e0207 */
[----:B------:R-:W-:-:S13]  /*2a720*/  ISETP.GT.AND P6, PT, R4, R0, PT ;  /* 0x000000000400720c */ /* 0x000fda0003fc4270 */
[----:B------:R-:W-:Y:S05]  /*2a730*/  @P6 BRA `(.L_x_2515) ;  /* 0x0000000000a46947 */ /* 0x000fea0003800000 */
.L_x_2520:
        /* <DEDUP_REMOVED lines=9> */
[----:B------:R-:W-:Y:S01]  /*2a7d0*/  IMAD.IADD R6, R2, 0x1, R3 ;  /* 0x0000000102067824 */ /* 0x000fe200078e0203 */
[----:B------:R-:W-:-:S04]  /*2a7e0*/  MOV R3, RZ ;  /* 0x000000ff00037202 */ /* 0x000fc80000000f00 */
[----:B------:R-:W-:-:S13]  /*2a7f0*/  ISETP.GE.OR P6, PT, R6, R5, !P0 ;  /* 0x000000050600720c */ /* 0x000fda00047c6670 */
[----:B-1----:R-:W-:Y:S05]  /*2a800*/  @P6 BRA `(.L_x_2518) ;  /* 0x00000000000c6947 */ /* 0x002fea0003800000 */
[----:B------:R-:W0:Y:S02]  /*2a810*/  LDC.64 R2, c[0x0][0xc58] ;  /* 0x00031600ff027b82 */ /* 0x000e240000000a00 */
[----:B0-----:R-:W-:-:S06]  /*2a820*/  IMAD.WIDE R2, R6, 0x4, R2 ;  /* 0x0000000406027825 */ /* 0x001fcc00078e0202 */
[----:B------:R0:W5:Y:S02]  /*2a830*/  LDG.E R3, desc[UR54][R2.64] ;  /* 0x0000003602037981 */ /* 0x000164000c1e1900 */
.L_x_2518:
[----:B------:R-:W-:Y:S05]  /*2a840*/  BSYNC B0 ;  /* 0x0000000000007941 */ /* 0x000fea0003800000 */
.L_x_2517:
        /* <DEDUP_REMOVED lines=18> */
.L_x_2648:
[----:B------:R-:W-:Y:S02]  /*2a970*/  ULDC UR4, c[0x0][0xc10] ;  /* 0x0003040000047ab9 */ /* 0x000fe40000000800 */
[----:B------:R-:W-:-:S04]  /*2a980*/  IMAD.U32 R5, RZ, RZ, UR4 ;  /* 0x00000004ff057e24 */ /* 0x000fc8000f8e00ff */
[----:B-1----:R-:W-:-:S04]  /*2a990*/  IMAD R7, R14, R5, RZ ;  /* 0x000000050e077224 */ /* 0x002fc800078e02ff */
[----:B------:R-:W-:-:S05]  /*2a9a0*/  IMAD.IADD R4, R7, 0x1, R4 ;  /* 0x0000000107047824 */ /* 0x000fca00078e0204 */
[----:B------:R-:W-:-:S13]  /*2a9b0*/  ISETP.GT.AND P6, PT, R4, R0, PT ;  /* 0x000000000400720c */ /* 0x000fda0003fc4270 */
[----:B------:R-:W-:Y:S05]  /*2a9c0*/  @!P6 BRA `(.L_x_2520) ;  /* 0xfffffffc005ce947 */ /* 0x000fea000383ffff */
.L_x_2515:
        /* <DEDUP_REMOVED lines=8> */
.L_x_2652:
[----:B------:R-:W-:Y:S01]  /*2aa50*/  ISETP.NE.AND P0, PT, R6, RZ, PT ;  /* 0x000000ff0600720c */ /* 0x000fe20003f05270 */
[----:B------:R-:W-:-:S12]  /*2aa60*/  IMAD.MOV.U32 R9, RZ, RZ, RZ ;  /* 0x000000ffff097224 */ /* 0x000fd800078e00ff */
[----:B------:R-:W-:Y:S05]  /*2aa70*/  @!P0 BRA `(.L_x_2522) ;  /* 0x0000000000108947 */ /* 0x000fea0003800000 */
[----:B------:R-:W-:Y:S01]  /*2aa80*/  UMOV UR4, 0xffffffff ;  /* 0xffffffff00047882 */ /* 0x000fe20000000000 */
[----:B------:R-:W-:Y:S02]  /*2aa90*/  IADD3 R12, R7, -0x1, RZ ;  /* 0xffffffff070c7810 */ /* 0x000fe40007ffe0ff */
[----:B------:R-:W-:Y:S05]  /*2aaa0*/  BRA.DIV UR4, `(.L_x_2523) ;  /* 0x0000003204fc7947 */ /* 0x000fea000b800000 */
[----:B------:R3:W4:Y:S02]  /*2aab0*/  SHFL.IDX PT, R9, R2, R12, 0x1f ;  /* 0x00001f0c02097589 */ /* 0x00072400000e0000 */
.L_x_2522:
[----:B------:R-:W5:Y:S01]  /*2aac0*/  LDL.LU R6, [R1+0xc] ;  /* 0x00000c0001067983 */ /* 0x000f620000300800 */
[----:B01-3--:R-:W0:Y:S01]  /*2aad0*/  LDC.64 R2, c[0x0][0xc68] ;  /* 0x00031a00ff027b82 */ /* 0x00be220000000a00 */
[----:B-----5:R-:W-:-:S04]  /*2aae0*/  IMAD.IADD R6, R7, 0x1, R6 ;  /* 0x0000000107067824 */ /* 0x020fc800078e0206 */
[----:B0-----:R-:W-:Y:S01]  /*2aaf0*/  IMAD.WIDE R2, R6, 0x4, R2 ;  /* 0x0000000406027825 */ /* 0x001fe200078e0202 */
[----:B------:R2:W-:Y:S04]  /*2ab00*/  STL [R1+0xc], R6 ;  /* 0x00000c0601007387 */ /* 0x0005e80000100800 */
[----:B------:R-:W2:Y:S01]  /*2ab10*/  LDG.E R7, desc[UR54][R2.64] ;  /* 0x0000003602077981 */ /* 0x000ea2000c1e1900 */
[----:B----4-:R-:W-:-:S05]  /*2ab20*/  IMAD R9, R9, R5, R8 ;  /* 0x0000000509097224 */ /* 0x010fca00078e0208 */
[----:B------:R-:W-:Y:S01]  /*2ab30*/  IADD3 R0, R0, -R9, RZ ;  /* 0x8000000900007210 */ /* 0x000fe20007ffe0ff */
        /* <DEDUP_REMOVED lines=37> */
[----:B------:R-:W-:Y:S01]  /*2ad90*/  IMAD R6, R2, R7, RZ ;  /* 0x0000000702067224 */ /* 0x000fe200078e02ff */
[----:B------:R-:W-:-:S05]  /*2ada0*/  MOV R2, RZ ;  /* 0x000000ff00027202 */ /* 0x000fca0000000f00 */
        /* <DEDUP_REMOVED lines=14> */
[----:B------:R-:W-:-:S05]  /*2ae90*/  @P0 VIADD R2, R2, 0x1 ;  /* 0x0000000102020836 */ /* 0x000fca0000000000 */
[----:B------:R-:W-:Y:S02]  /*2aea0*/  @!P2 IADD3 R2, -R2, RZ, RZ ;  /* 0x000000ff0202a210 */ /* 0x000fe40007ffe1ff */
        /* <DEDUP_REMOVED lines=8> */
.L_x_2516:
[----:B------:R-:W-:Y:S01]  /*2af30*/  UMOV UR4, URZ ;  /* 0x0000003f00047c82 */ /* 0x000fe20008000000 */
[----:B------:R-:W-:Y:S01]  /*2af40*/  ULDC UR6, c[0x0][0xc14] ;  /* 0x0003050000067ab9 */ /* 0x000fe20000000800 */
[----:B------:R-:W-:Y:S01]  /*2af50*/  UMOV UR5, URZ ;  /* 0x0000003f00057c82 */ /* 0x000fe20008000000 */
[----:B------:R0:W-:Y:S01]  /*2af60*/  STL [R1], R0 ;  /* 0x0000000001007387 */ /* 0x0001e20000100800 */
[----:B------:R-:W-:Y:S01]  /*2af70*/  IMAD.U32 R3, RZ, RZ, UR4 ;  /* 0x00000004ff037e24 */ /* 0x000fe2000f8e00ff */
[----:B------:R-:W-:-:S04]  /*2af80*/  MOV R2, UR5 ;  /* 0x0000000500027c02 */ /* 0x000fc80008000f00 */
[----:B------:R1:W-:Y:S01]  /*2af90*/  STL [R1+0x4], R3 ;  /* 0x0000040301007387 */ /* 0x0003e20000100800 */
[----:B0-----:R-:W-:-:S05]  /*2afa0*/  IMAD.U32 R0, RZ, RZ, UR6 ;  /* 0x00000006ff007e24 */ /* 0x001fca000f8e00ff */
[----:B------:R1:W-:Y:S04]  /*2afb0*/  STL [R1+0xc], R0 ;  /* 0x00000c0001007387 */ /* 0x0003e80000100800 */
[----:B------:R1:W-:Y:S02]  /*2afc0*/  STL [R1+0x8], R2 ;  /* 0x0000080201007387 */ /* 0x0003e40000100800 */
.L_x_2524:
        /* <DEDUP_REMOVED lines=16> */
.L_x_2513:
[----:B-1----:R-:W2:Y:S01]  /*2b0d0*/  LDL R0, [R1+0xc] ;  /* 0x00000c0001007983 */ /* 0x002ea20000100800 */
[----:B------:R-:W-:Y:S02]  /*2b0e0*/  ULDC UR4, c[0x0][0xc14] ;  /* 0x0003050000047ab9 */ /* 0x000fe40000000800 */
[----:B--2---:R-:W-:-:S13]  /*2b0f0*/  ISETP.GE.AND P0, PT, R0, UR4, PT ;  /* 0x0000000400007c0c */ /* 0x004fda000bf06270 */
[----:B------:R-:W-:Y:S05]  /*2b100*/  @!P0 BRA `(.L_x_2525) ;  /* 0xffffffa800648947 */ /* 0x000fea000383ffff */
[----:B------:R-:W-:Y:S05]  /*2b110*/  BSYNC B7 ;  /* 0x0000000000077941 */ /* 0x000fea0003800000 */
.L_x_2420:
[----:B-1----:R-:W3:Y:S01]  /*2b120*/  LDL.LU R0, [R1+0x3c] ;  /* 0x00003c0001007983 */ /* 0x002ee20000300800 */
[----:B------:R-:W-:Y:S01]  /*2b130*/  BSSY B0, `(.L_x_2526) ;  /* 0x000000b000007945 */ /* 0x000fe20003800000 */
[----:B0-2---:R-:W0:Y:S01]  /*2b140*/  S2R R5, SR_CgaCtaId ;  /* 0x0000000000057919 */ /* 0x005e220000008800 */
[----:B---3--:R-:W-:-:S05]  /*2b150*/  VIADD R0, R0, 0x1 ;  /* 0x0000000100007836 */ /* 0x008fca0000000000 */
        /* <DEDUP_REMOVED lines=8> */
.L_x_2655:
[----:B------:R-:W-:Y:S05]  /*2b1e0*/  BSYNC B0 ;  /* 0x0000000000007941 */ /* 0x000fea0003800000 */
.L_x_2526:
[----:B------:R-:W-:-:S03]  /*2b1f0*/  UMOV UR4, 0xffffffff ;  /* 0xffffffff00047882 */ /* 0x000fc60000000000 */
[----:B------:R-:W-:Y:S05]  /*2b200*/  BRA.DIV UR4, `(.L_x_2528) ;  /* 0x0000002e04607947 */ /* 0x000fea000b800000 */
[----:B------:R-:W1:Y:S02]  /*2b210*/  S2R R2, SR_TID.X ;  /* 0x0000000000027919 */ /* 0x000e640000002100 */
[----:B-1----:R-:W-:-:S04]  /*2b220*/  SHF.R.U32.HI R2, RZ, 0x5, R2 ;  /* 0x00000005ff027819 */ /* 0x002fc80000011602 */
[----:B------:R-:W-:-:S05]  /*2b230*/  LOP3.LUT R2, R2, 0x3, RZ, 0xc0, !PT ;  /* 0x0000000302027812 */ /* 0x000fca00078ec0ff */
[----:B------:R1:W2:Y:S02]  /*2b240*/  SHFL.IDX PT, R14, R2, RZ, 0x1f ;  /* 0x00001fff020e7589 */ /* 0x0002a400000e0000 */
.L_x_2658:
[----:B--2---:R-:W-:-:S13]  /*2b250*/  ISETP.NE.AND P0, PT, R14, RZ, PT ;  /* 0x000000ff0e00720c */ /* 0x004fda0003f05270 */
[----:B------:R-:W-:Y:S05]  /*2b260*/  @P0 BRA `(.L_x_2204) ;  /* 0x0000000000b00947 */ /* 0x000fea0003800000 */
[----:B------:R-:W-:-:S03]  /*2b270*/  UMOV UR4, 0xffffffff ;  /* 0xffffffff00047882 */ /* 0x000fc60000000000 */
[----:B------:R-:W-:Y:S05]  /*2b280*/  BRA.DIV UR4, `(.L_x_2529) ;  /* 0x0000002e04747947 */ /* 0x000fea000b800000 */
[----:B------:R-:W-:-:S13]  /*2b290*/  ELECT P6, URZ, PT ;  /* 0x00000000003f782f */ /* 0x000fda00038c0000 */
.L_x_2661:
[----:B------:R-:W-:Y:S05]  /*2b2a0*/  @!P6 BRA `(.L_x_2204) ;  /* 0x0000000000a0e947 */ /* 0x000fea0003800000 */
[----:B------:R-:W-:-:S06]  /*2b2b0*/  ULOP3.LUT UR4, UR36, 0x2, URZ, 0xfc, !UPT ;  /* 0x0000000224047892 */ /* 0x000fcc000f8efc3f */
[----:B-1----:R-:W-:-:S05]  /*2b2c0*/  IMAD.U32 R2, RZ, RZ, UR4 ;  /* 0x00000004ff027e24 */ /* 0x002fca000f8e00ff */
[----:B------:R-:W-:-:S13]  /*2b2d0*/  ISETP.NE.AND P0, PT, R2, 0x3, PT ;  /* 0x000000030200780c */ /* 0x000fda0003f05270 */
[----:B------:R-:W-:Y:S05]  /*2b2e0*/  @!P0 BRA `(.L_x_2530) ;  /* 0x0000000000048947 */ /* 0x000fea0003800000 */
[----:B------:R-:W-:Y:S01]  /*2b2f0*/  BPT.TRAP 0x1 ;  /* 0x000000040000795c */ /* 0x000fe20000300000 */
.L_x_2530:
        /* <DEDUP_REMOVED lines=14> */
.L_x_2662:
[----:B------:R-:W1:Y:S02]  /*2b3e0*/  SYNCS.PHASECHK.TRANS64.TRYWAIT P1, [R7+URZ], R2 ;  /* 0x00000002070075a7 */ /* 0x000e64000802017f */
[----:B-1----:R-:W-:Y:S05]  /*2b3f0*/  @!P1 BRA `(.L_x_2532) ;  /* 0x0000002c004c9947 */ /* 0x002fea0003800000 */
.L_x_2663:
[----:B------:R-:W-:Y:S05]  /*2b400*/  @!P0 BRA `(.L_x_2533) ;  /* 0x0000000000048947 */ /* 0x000fea0003800000 */
[----:B------:R-:W-:Y:S01]  /*2b410*/  BPT.TRAP 0x1 ;  /* 0x000000040000795c */ /* 0x000fe20000300000 */
.L_x_2533:
[----:B------:R-:W2:Y:S02]  /*2b420*/  LDL.LU R4, [R1+0x10] ;  /* 0x0000100001047983 */ /* 0x000ea40000300800 */
[----:B--2---:R-:W-:-:S04]  /*2b430*/  IMAD R4, R4, 0x8, R0 ;  /* 0x0000000804047824 */ /* 0x004fc800078e0200 */
[----:B------:R-:W2:Y:S02]  /*2b440*/  SYNCS.PHASECHK.TRANS64.TRYWAIT P1, [R4+URZ+0x29860], R5 ;  /* 0x02986005040075a7 */ /* 0x000ea4000802017f */
[----:B--2---:R-:W-:Y:S05]  /*2b450*/  @!P1 BRA `(.L_x_2534) ;  /* 0x0000002c00489947 */ /* 0x004fea0003800000 */
.L_x_2664:
[----:B------:R-:W-:Y:S05]  /*2b460*/  @!P0 BRA `(.L_x_2535) ;  /* 0x0000000000048947 */ /* 0x000fea0003800000 */
[----:B------:R-:W-:Y:S01]  /*2b470*/  BPT.TRAP 0x1 ;  /* 0x000000040000795c */ /* 0x000fe20000300000 */
.L_x_2535:
[----:B------:R-:W-:-:S04]  /*2b480*/  IMAD R3, R3, 0x8, R0 ;  /* 0x0000000803037824 */ /* 0x000fc800078e0200 */
[----:B------:R-:W3:Y:S02]  /*2b490*/  SYNCS.PHASECHK.TRANS64.TRYWAIT P1, [R3+URZ+0x29860], R2 ;  /* 0x02986002030075a7 */ /* 0x000ee4000802017f */
[----:B---3--:R-:W-:Y:S05]  /*2b4a0*/  @!P1 BRA `(.L_x_2536) ;  /* 0x0000002c00489947 */ /* 0x008fea0003800000 */
.L_x_2665:
[----:B------:R-:W-:Y:S05]  /*2b4b0*/  @!P0 BRA `(.L_x_2537) ;  /* 0x0000000000048947 */ /* 0x000fea0003800000 */
[----:B------:R-:W-:Y:S01]  /*2b4c0*/  BPT.TRAP 0x1 ;  /* 0x000000040000795c */ /* 0x000fe20000300000 */
.L_x_2537:
[----:B------:R-:W4:Y:S02]  /*2b4d0*/  SYNCS.PHASECHK.TRANS64.TRYWAIT P0, [R4+URZ+0x29880], R5 ;  /* 0x02988005040075a7 */ /* 0x000f24000800017f */
[----:B----4-:R-:W-:Y:S05]  /*2b4e0*/  @!P0 BRA `(.L_x_2538) ;  /* 0x0000002c004c8947 */ /* 0x010fea0003800000 */
.L_x_2539:
[----:B------:R0:W0:Y:S02]  /*2b4f0*/  SYNCS.PHASECHK.TRANS64.TRYWAIT P0, [R3+URZ+0x29880], R2 ;  /* 0x02988002030075a7 */ /* 0x000024000800017f */
[----:B0-----:R-:W-:Y:S05]  /*2b500*/  @!P0 NANOSLEEP.SYNCS 0x989680 ;  /* 0x009896800000895d */ /* 0x001fea0003900000 */
[----:B------:R-:W0:Y:S02]  /*2b510*/  @!P0 SYNCS.PHASECHK.TRANS64 P0, [R3+URZ+0x29880], R2 ;  /* 0x02988002030085a7 */ /* 0x000e24000800007f */
[----:B0-----:R-:W-:Y:S05]  /*2b520*/  @!P0 BRA `(.L_x_2539) ;  /* 0xfffffffc00f08947 */ /* 0x001fea000383ffff */
.L_x_2204:
[----:B------:R-:W-:Y:S05]  /*2b530*/  BSYNC B8 ;  /* 0x0000000000087941 */ /* 0x000fea0003800000 */
.L_x_2201:
[----:B------:R-:W-:Y:S05]  /*2b540*/  EXIT ;  /* 0x000000000000794d */ /* 0x000fea0003800000 */
.L_x_2222:
[----:B---3--:R3:W4:Y:S02]  /*2b550*/  SYNCS.PHASECHK.TRANS64.TRYWAIT P5, [R39+URZ+0x29890], R96 ;  /* 0x02989060270075a7 */ /* 0x00872400080a017f */
[----:B----4-:R-:W-:Y:S05]  /*2b560*/  @!P5 NANOSLEEP.SYNCS 0x989680 ;  /* 0x009896800000d95d */ /* 0x010fea0003900000 */
[----:B------:R-:W4:Y:S02]  /*2b570*/  @!P5 SYNCS.PHASECHK.TRANS64 P5, [R39+URZ+0x29890], R96 ;  /* 0x029890602700d5a7 */ /* 0x000f2400080a007f */
[----:B----4-:R-:W-:Y:S05]  /*2b580*/  @!P5 BRA `(.L_x_2222) ;  /* 0xfffffffc00f0d947 */ /* 0x010fea000383ffff */
[----:B------:R-:W-:Y:S05]  /*2b590*/  BRA `(.L_x_2540) ;  /* 0xfffffd7c00e07947 */ /* 0x000fea000383ffff */
.L_x_2276:
[----:B--2---:R2:W4:Y:S02]  /*2b5a0*/  SYNCS.PHASECHK.TRANS64.TRYWAIT P5, [R39+URZ+0x29890], R96 ;  /* 0x02989060270075a7 */ /* 0x00452400080a017f */
[----:B----4-:R-:W-:Y:S05]  /*2b5b0*/  @!P5 NANOSLEEP.SYNCS 0x989680 ;  /* 0x009896800000d95d */ /* 0x010fea0003900000 */
[----:B------:R-:W4:Y:S02]  /*2b5c0*/  @!P5 SYNCS.PHASECHK.TRANS64 P5, [R39+URZ+0x29890], R96 ;  /* 0x029890602700d5a7 */ /* 0x000f2400080a007f */
[----:B----4-:R-:W-:Y:S05]  /*2b5d0*/  @!P5 BRA `(.L_x_2276) ;  /* 0xfffffffc00f0d947 */ /* 0x010fea000383ffff */
[----:B------:R-:W-:Y:S05]  /*2b5e0*/  BRA `(.L_x_2541) ;  /* 0xfffffddc00407947 */ /* 0x000fea000383ffff */
.L_x_2301:
[----:B-1----:R1:W2:Y:S02]  /*2b5f0*/  SYNCS.PHASECHK.TRANS64.TRYWAIT P2, [R39+URZ+0x29890], R96 ;  /* 0x02989060270075a7 */ /* 0x0022a4000804017f */
[----:B--2---:R-:W-:Y:S05]  /*2b600*/  @!P2 NANOSLEEP.SYNCS 0x989680 ;  /* 0x009896800000a95d */ /* 0x004fea0003900000 */
[----:B------:R-:W2:Y:S02]  /*2b610*/  @!P2 SYNCS.PHASECHK.TRANS64 P2, [R39+URZ+0x29890], R96 ;  /* 0x029890602700a5a7 */ /* 0x000ea4000804007f */
[----:B--2---:R-:W-:Y:S05]  /*2b620*/  @!P2 BRA `(.L_x_2301) ;  /* 0xfffffffc00f0a947 */ /* 0x004fea000383ffff */
[----:B------:R-:W-:Y:S05]  /*2b630*/  BRA `(.L_x_2542) ;  /* 0xfffffe3800dc7947 */ /* 0x000fea000383ffff */
.L_x_2307:
[----:B-1----:R1:W2:Y:S02]  /*2b640*/  SYNCS.PHASECHK.TRANS64.TRYWAIT P1, [R39+URZ+0x298b0], R96 ;  /* 0x0298b060270075a7 */ /* 0x0022a4000802017f */
[----:B--2---:R-:W-:Y:S05]  /*2b650*/  @!P1 NANOSLEEP.SYNCS 0x989680 ;  /* 0x009896800000995d */ /* 0x004fea0003900000 */
[----:B------:R-:W2:Y:S02]  /*2b660*/  @!P1 SYNCS.PHASECHK.TRANS64 P1, [R39+URZ+0x298b0], R96 ;  /* 0x0298b060270095a7 */ /* 0x000ea4000802007f */
[----:B--2---:R-:W-:Y:S05]  /*2b670*/  @!P1 BRA `(.L_x_2307) ;  /* 0xfffffffc00f09947 */ /* 0x004fea000383ffff */
[----:B------:R-:W-:Y:S05]  /*2b680*/  BRA `(.L_x_2543) ;  /* 0xfffffe3c00dc7947 */ /* 0x000fea000383ffff */
.L_x_2315:
[----:B------:R-:W-:Y:S01]  /*2b690*/  BSSY B0, `(.L_x_2544) ;  /* 0x0000008000007945 */ /* 0x000fe20003800000 */
[----:B------:R-:W-:Y:S01]  /*2b6a0*/  IMAD.MOV.U32 R13, RZ, RZ, R223 ;  /* 0x000000ffff0d7224 */ /* 0x000fe200078e00df */
[----:B------:R-:W-:Y:S01]  /*2b6b0*/  MOV R11, 0x1f ;  /* 0x0000001f000b7802 */ /* 0x000fe20000000f00 */
[----:B------:R-:W-:Y:S02]  /*2b6c0*/  IMAD.MOV.U32 R12, RZ, RZ, RZ ;  /* 0x000000ffff0c7224 */ /* 0x000fe400078e00ff */
[----:B------:R-:W-:-:S07]  /*2b6d0*/  IMAD.MOV.U32 R15, RZ, RZ, -0x1 ;  /* 0xffffffffff0f7424 */ /* 0x000fce00078e00ff */
[----:B-----5:R-:W-:Y:S05]  /*2b6e0*/  WARPSYNC.COLLECTIVE R15, `(.L_x_2545) ;  /* 0x000000000f087348 */ /* 0x020fea0003c00000 */
[----:B------:R0:W1:Y:S02]  /*2b6f0*/  SHFL.IDX P6, R14, R13, R12, R11 ;  /* 0x0000000c0d0e7389 */ /* 0x00006400000c000b */
[----:B01---5:R-:W-:Y:S01]  /*2b700*/  ENDCOLLECTIVE ;  /* 0x000000000000791b */ /* 0x023fe20003800000 */
.L_x_2545:
[----:B------:R-:W-:Y:S05]  /*2b710*/  BSYNC B0 ;  /* 0x0000000000007941 */ /* 0x000fea0003800000 */
.L_x_2544:
[----:B------:R-:W-:Y:S01]  /*2b720*/  IMAD.MOV.U32 R188, RZ, RZ, R14 ;  /* 0x000000ffffbc7224 */ /* 0x000fe200078e000e */
[----:B------:R-:W-:Y:S06]  /*2b730*/  BRA `(.L_x_2546) ;  /* 0xfffffe4800787947 */ /* 0x000fec000383ffff */
.L_x_2327:
[----:B------:R-:W-:Y:S01]  /*2b740*/  BSSY B1, `(.L_x_2547) ;  /* 0x0000007000017945 */ /* 0x000fe20003800000 */
[----:B------:R-:W-:Y:S01]  /*2b750*/  IMAD.MOV.U32 R12, RZ, RZ, RZ ;  /* 0x000000ffff0c7224 */ /* 0x000fe200078e00ff */
[----:B-1----:R-:W-:Y:S01]  /*2b760*/  MOV R15, 0xffffffff ;  /* 0xffffffff000f7802 */ /* 0x002fe20000000f00 */
[----:B------:R-:W-:-:S07]  /*2b770*/  IMAD.MOV.U32 R11, RZ, RZ, 0x1e1f ;  /* 0x00001e1fff0b7424 */ /* 0x000fce00078e00ff */
[----:B0----5:R-:W-:Y:S05]  /*2b780*/  WARPSYNC.COLLECTIVE R15, `(.L_x_2548) ;  /* 0x000000000f087348 */ /* 0x021fea0003c00000 */
[----:B------:R1:W2:Y:S02]  /*2b790*/  SHFL.IDX P6, R14, R13, R12, R11 ;  /* 0x0000000c0d0e7389 */ /* 0x0002a400000c000b */
[----:B012--5:R-:W-:Y:S01]  /*2b7a0*/  ENDCOLLECTIVE ;  /* 0x000000000000791b */ /* 0x027fe20003800000 */
.L_x_2548:
[----:B------:R-:W-:Y:S05]  /*2b7b0*/  BSYNC B1 ;  /* 0x0000000000017941 */ /* 0x000fea0003800000 */
.L_x_2547:
[----:B------:R-:W-:Y:S05]  /*2b7c0*/  BRA `(.L_x_2549) ;  /* 0xfffffe5400607947 */ /* 0x000fea000383ffff */
.L_x_2328:
        /* <DEDUP_REMOVED lines=8> */
.L_x_2551:
[----:B------:R-:W-:Y:S05]  /*2b850*/  BSYNC B1 ;  /* 0x0000000000017941 */ /* 0x000fea0003800000 */
.L_x_2550:
[----:B------:R-:W-:Y:S05]  /*2b860*/  BRA `(.L_x_2552) ;  /* 0xfffffe5400407947 */ /* 0x000fea000383ffff */
.L_x_2329:
[----:B------:R-:W-:Y:S01]  /*2b870*/  BSSY B1, `(.L_x_2553) ;  /* 0x0000008000017945 */ /* 0x000fe20003800000 */
[----:B------:R-:W-:Y:S01]  /*2b880*/  MOV R13, R3 ;  /* 0x00000003000d7202 */ /* 0x000fe20000000f00 */
[----:B------:R-:W-:Y:S02]  /*2b890*/  IMAD.MOV.U32 R12, RZ, RZ, RZ ;  /* 0x000000ffff0c7224 */ /* 0x000fe400078e00ff */
[----:B------:R-:W-:Y:S02]  /*2b8a0*/  IMAD.MOV.U32 R11, RZ, RZ, 0x1e1f ;  /* 0x00001e1fff0b7424 */ /* 0x000fe400078e00ff */
[----:B-1----:R-:W-:-:S07]  /*2b8b0*/  IMAD.MOV.U32 R15, RZ, RZ, -0x1 ;  /* 0xffffffffff0f7424 */ /* 0x002fce00078e00ff */
[----:B0----5:R-:W-:Y:S05]  /*2b8c0*/  WARPSYNC.COLLECTIVE R15, `(.L_x_2554) ;  /* 0x000000000f087348 */ /* 0x021fea0003c00000 */
[----:B------:R1:W2:Y:S02]  /*2b8d0*/  SHFL.IDX P6, R14, R13, R12, R11 ;  /* 0x0000000c0d0e7389 */ /* 0x0002a400000c000b */
[----:B012--5:R-:W-:Y:S01]  /*2b8e0*/  ENDCOLLECTIVE ;  /* 0x000000000000791b */ /* 0x027fe20003800000 */
.L_x_2554:
[----:B------:R-:W-:Y:S05]  /*2b8f0*/  BSYNC B1 ;  /* 0x0000000000017941 */ /* 0x000fea0003800000 */
.L_x_2553:
[----:B------:R-:W-:Y:S05]  /*2b900*/  BRA `(.L_x_2555) ;  /* 0xfffffe5400207947 */ /* 0x000fea000383ffff */
.L_x_2330:
[----:B------:R-:W-:Y:S01]  /*2b910*/  BSSY B1, `(.L_x_2556) ;  /* 0x0000008000017945 */ /* 0x000fe20003800000 */
[----:B------:R-:W-:Y:S01]  /*2b920*/  IMAD.MOV.U32 R13, RZ, RZ, R0 ;  /* 0x000000ffff0d7224 */ /* 0x000fe200078e0000 */
[----:B------:R-:W-:Y:S01]  /*2b930*/  MOV R12, RZ ;  /* 0x000000ff000c7202 */ /* 0x000fe20000000f00 */
[----:B------:R-:W-:Y:S02]  /*2b940*/  IMAD.MOV.U32 R11, RZ, RZ, 0x1e1f ;  /* 0x00001e1fff0b7424 */ /* 0x000fe400078e00ff */
[----:B-1----:R-:W-:-:S07]  /*2b950*/  IMAD.MOV.U32 R15, RZ, RZ, -0x1 ;  /* 0xffffffffff0f7424 */ /* 0x002fce00078e00ff */
[----:B0----5:R-:W-:Y:S05]  /*2b960*/  WARPSYNC.COLLECTIVE R15, `(.L_x_2557) ;  /* 0x000000000f087348 */ /* 0x021fea0003c00000 */
[----:B------:R1:W2:Y:S02]  /*2b970*/  SHFL.IDX P6, R14, R13, R12, R11 ;  /* 0x0000000c0d0e7389 */ /* 0x0002a400000c000b */
[----:B012--5:R-:W-:Y:S01]  /*2b980*/  ENDCOLLECTIVE ;  /* 0x000000000000791b */ /* 0x027fe20003800000 */
.L_x_2557:
[----:B------:R-:W-:Y:S05]  /*2b990*/  BSYNC B1 ;  /* 0x0000000000017941 */ /* 0x000fea0003800000 */
.L_x_2556:
[----:B------:R-:W-:Y:S05]  /*2b9a0*/  BRA `(.L_x_2558) ;  /* 0xfffffe5400007947 */ /* 0x000fea000383ffff */
.L_x_2332:
[----:B--2---:R2:W3:Y:S02]  /*2b9b0*/  SYNCS.PHASECHK.TRANS64.TRYWAIT P1, [R16+URZ+0x29800], R3 ;  /* 0x02980003100075a7 */ /* 0x0044e4000802017f */
[----:B---3--:R-:W-:Y:S05]  /*2b9c0*/  @!P1 NANOSLEEP.SYNCS 0x989680 ;  /* 0x009896800000995d */ /* 0x008fea0003900000 */
[----:B------:R-:W3:Y:S02]  /*2b9d0*/  @!P1 SYNCS.PHASECHK.TRANS64 P1, [R16+URZ+0x29800], R3 ;  /* 0x02980003100095a7 */ /* 0x000ee4000802007f */
[----:B---3--:R-:W-:Y:S05]  /*2b9e0*/  @!P1 BRA `(.L_x_2332) ;  /* 0xfffffffc00f09947 */ /* 0x008fea000383ffff */
[----:B------:R-:W-:Y:S05]  /*2b9f0*/  BRA `(.L_x_2559) ;  /* 0xfffffe54000c7947 */ /* 0x000fea000383ffff */
.L_x_2346:
[----:B------:R-:W-:Y:S01]  /*2ba00*/  BSSY B1, `(.L_x_2560) ;  /* 0x0000007000017945 */ /* 0x000fe20003800000 */
[----:B------:R-:W-:Y:S01]  /*2ba10*/  IMAD.MOV.U32 R12, RZ, RZ, RZ ;  /* 0x000000ffff0c7224 */ /* 0x000fe200078e00ff */
[----:B------:R-:W-:Y:S01]  /*2ba20*/  MOV R15, 0xffffffff ;  /* 0xffffffff000f7802 */ /* 0x000fe20000000f00 */
[----:B------:R-:W-:-:S07]  /*2ba30*/  IMAD.MOV.U32 R11, RZ, RZ, 0x1e1f ;  /* 0x00001e1fff0b7424 */ /* 0x000fce00078e00ff */
[----:B0----5:R-:W-:Y:S05]  /*2ba40*/  WARPSYNC.COLLECTIVE R15, `(.L_x_2561) ;  /* 0x000000000f087348 */ /* 0x021fea0003c00000 */
[----:B------:R1:W2:Y:S02]  /*2ba50*/  SHFL.IDX P6, R14, R13, R12, R11 ;  /* 0x0000000c0d0e7389 */ /* 0x0002a400000c000b */
[----:B012--5:R-:W-:Y:S01]  /*2ba60*/  ENDCOLLECTIVE ;  /* 0x000000000000791b */ /* 0x027fe20003800000 */
.L_x_2561:
[----:B------:R-:W-:Y:S05]  /*2ba70*/  BSYNC B1 ;  /* 0x0000000000017941 */ /* 0x000fea0003800000 */
.L_x_2560:
[----:B------:R-:W-:Y:S05]  /*2ba80*/  BRA `(.L_x_2562) ;  /* 0xfffffe8400f47947 */ /* 0x000fea000383ffff */
.L_x_2347:
        /* <DEDUP_REMOVED lines=8> */
.L_x_2564:
[----:B------:R-:W-:Y:S05]  /*2bb10*/  BSYNC B1 ;  /* 0x0000000000017941 */ /* 0x000fea0003800000 */
.L_x_2563:
[----:B------:R-:W-:Y:S05]  /*2bb20*/  BRA `(.L_x_2565) ;  /* 0xfffffe8400d47947 */ /* 0x000fea000383ffff */
.L_x_2348:
[----:B------:R-:W-:Y:S01]  /*2bb30*/  BSSY B1, `(.L_x_2566) ;  /* 0x0000008000017945 */ /* 0x000fe20003800000 */
[----:B------:R-:W-:Y:S01]  /*2bb40*/  MOV R13, R3 ;  /* 0x00000003000d7202 */ /* 0x000fe20000000f00 */
[----:B------:R-:W-:Y:S02]  /*2bb50*/  IMAD.MOV.U32 R12, RZ, RZ, RZ ;  /* 0x000000ffff0c7224 */ /* 0x000fe400078e00ff */
[----:B------:R-:W-:Y:S02]  /*2bb60*/  IMAD.MOV.U32 R11, RZ, RZ, 0x1e1f ;  /* 0x00001e1fff0b7424 */ /* 0x000fe400078e00ff */
[----:B------:R-:W-:-:S07]  /*2bb70*/  IMAD.MOV.U32 R15, RZ, RZ, -0x1 ;  /* 0xffffffffff0f7424 */ /* 0x000fce00078e00ff */
[----:B0----5:R-:W-:Y:S05]  /*2bb80*/  WARPSYNC.COLLECTIVE R15, `(.L_x_2567) ;  /* 0x000000000f087348 */ /* 0x021fea0003c00000 */
[----:B------:R1:W2:Y:S02]  /*2bb90*/  SHFL.IDX P6, R14, R13, R12, R11 ;  /* 0x0000000c0d0e7389 */ /* 0x0002a400000c000b */
[----:B012--5:R-:W-:Y:S01]  /*2bba0*/  ENDCOLLECTIVE ;  /* 0x000000000000791b */ /* 0x027fe20003800000 */
.L_x_2567:
[----:B------:R-:W-:Y:S05]  /*2bbb0*/  BSYNC B1 ;  /* 0x0000000000017941 */ /* 0x000fea0003800000 */
.L_x_2566:
[----:B------:R-:W-:Y:S05]  /*2bbc0*/  BRA `(.L_x_2568) ;  /* 0xfffffe8400b47947 */ /* 0x000fea000383ffff */
.L_x_2349:
[----:B------:R-:W-:Y:S01]  /*2bbd0*/  BSSY B1, `(.L_x_2569) ;  /* 0x0000008000017945 */ /* 0x000fe20003800000 */
[----:B------:R-:W-:Y:S01]  /*2bbe0*/  IMAD.MOV.U32 R13, RZ, RZ, R0 ;  /* 0x000000ffff0d7224 */ /* 0x000fe200078e0000 */
[----:B------:R-:W-:Y:S01]  /*2bbf0*/  MOV R12, RZ ;  /* 0x000000ff000c7202 */ /* 0x000fe20000000f00 */
[----:B------:R-:W-:Y:S02]  /*2bc00*/  IMAD.MOV.U32 R11, RZ, RZ, 0x1e1f ;  /* 0x00001e1fff0b7424 */ /* 0x000fe400078e00ff */
[----:B------:R-:W-:-:S07]  /*2bc10*/  IMAD.MOV.U32 R15, RZ, RZ, -0x1 ;  /* 0xffffffffff0f7424 */ /* 0x000fce00078e00ff */
[----:B0----5:R-:W-:Y:S05]  /*2bc20*/  WARPSYNC.COLLECTIVE R15, `(.L_x_2570) ;  /* 0x000000000f087348 */ /* 0x021fea0003c00000 */
[----:B------:R1:W2:Y:S02]  /*2bc30*/  SHFL.IDX P6, R14, R13, R12, R11 ;  /* 0x0000000c0d0e7389 */ /* 0x0002a400000c000b */
[----:B012--5:R-:W-:Y:S01]  /*2bc40*/  ENDCOLLECTIVE ;  /* 0x000000000000791b */ /* 0x027fe20003800000 */
.L_x_2570:
[----:B------:R-:W-:Y:S05]  /*2bc50*/  BSYNC B1 ;  /* 0x0000000000017941 */ /* 0x000fea0003800000 */
.L_x_2569:
[----:B------:R-:W-:Y:S05]  /*2bc60*/  BRA `(.L_x_2571) ;  /* 0xfffffe8400947947 */ /* 0x000fea000383ffff */
.L_x_2351:
[----:B-1----:R1:W2:Y:S02]  /*2bc70*/  SYNCS.PHASECHK.TRANS64.TRYWAIT P1, [R16+URZ+0x29800], R3 ;  /* 0x02980003100075a7 */ /* 0x0022a4000802017f */
[----:B--2---:R-:W-:Y:S05]  /*2bc80*/  @!P1 NANOSLEEP.SYNCS 0x989680 ;  /* 0x009896800000995d */ /* 0x004fea0003900000 */
[----:B------:R-:W2:Y:S02]  /*2bc90*/  @!P1 SYNCS.PHASECHK.TRANS64 P1, [R16+URZ+0x29800], R3 ;  /* 0x02980003100095a7 */ /* 0x000ea4000802007f */
[----:B--2---:R-:W-:Y:S05]  /*2bca0*/  @!P1 BRA `(.L_x_2351) ;  /* 0xfffffffc00f09947 */ /* 0x004fea000383ffff */
[----:B------:R-:W-:Y:S05]  /*2bcb0*/  BRA `(.L_x_2572) ;  /* 0xfffffe8400a07947 */ /* 0x000fea000383ffff */
.L_x_2359:
[----:B--2---:R2:W3:Y:S02]  /*2bcc0*/  SYNCS.PHASECHK.TRANS64.TRYWAIT P2, [R3+URZ+0x29830], R0 ;  /* 0x02983000030075a7 */ /* 0x0044e4000804017f */
[----:B---3--:R-:W-:Y:S05]  /*2bcd0*/  @!P2 NANOSLEEP.SYNCS 0x989680 ;  /* 0x009896800000a95d */ /* 0x008fea0003900000 */
[----:B------:R-:W3:Y:S02]  /*2bce0*/  @!P2 SYNCS.PHASECHK.TRANS64 P2, [R3+URZ+0x29830], R0 ;  /* 0x029830000300a5a7 */ /* 0x000ee4000804007f */
[----:B---3--:R-:W-:Y:S05]  /*2bcf0*/  @!P2 BRA `(.L_x_2359) ;  /* 0xfffffffc00f0a947 */ /* 0x008fea000383ffff */
[----:B------:R-:W-:Y:S05]  /*2bd00*/  BRA `(.L_x_2358) ;  /* 0xfffffeb400cc7947 */ /* 0x000fea000383ffff */
.L_x_2365:
[----:B--2---:R2:W3:Y:S02]  /*2bd10*/  SYNCS.PHASECHK.TRANS64.TRYWAIT P2, [R13+URZ+0x29830], R0 ;  /* 0x029830000d0075a7 */ /* 0x0044e4000804017f */
[----:B---3--:R-:W-:Y:S05]  /*2bd20*/  @!P2 NANOSLEEP.SYNCS 0x989680 ;  /* 0x009896800000a95d */ /* 0x008fea0003900000 */
[----:B------:R-:W3:Y:S02]  /*2bd30*/  @!P2 SYNCS.PHASECHK.TRANS64 P2, [R13+URZ+0x29830], R0 ;  /* 0x029830000d00a5a7 */ /* 0x000ee4000804007f */
[----:B---3--:R-:W-:Y:S05]  /*2bd40*/  @!P2 BRA `(.L_x_2365) ;  /* 0xfffffffc00f0a947 */ /* 0x008fea000383ffff */
[----:B------:R-:W-:Y:S05]  /*2bd50*/  BRA `(.L_x_2364) ;  /* 0xfffffef000207947 */ /* 0x000fea000383ffff */
.L_x_2369:
[----:B--2---:R2:W3:Y:S02]  /*2bd60*/  SYNCS.PHASECHK.TRANS64.TRYWAIT P0, [R13+URZ+0x29850], R0 ;  /* 0x029850000d0075a7 */ /* 0x0044e4000800017f */
[----:B---3--:R-:W-:Y:S05]  /*2bd70*/  @!P0 NANOSLEEP.SYNCS 0x989680 ;  /* 0x009896800000895d */ /* 0x008fea0003900000 */
[----:B------:R-:W3:Y:S02]  /*2bd80*/  @!P0 SYNCS.PHASECHK.TRANS64 P0, [R13+URZ+0x29850], R0 ;  /* 0x029850000d0085a7 */ /* 0x000ee4000800007f */
[----:B---3--:R-:W-:Y:S05]  /*2bd90*/  @!P0 BRA `(.L_x_2369) ;  /* 0xfffffffc00f08947 */ /* 0x008fea000383ffff */
[----:B------:R-:W-:Y:S05]  /*2bda0*/  BRA `(.L_x_2366) ;  /* 0xffffff00005c7947 */ /* 0x000fea000383ffff */
.L_x_2377:
[----:B--2---:R2:W3:Y:S02]  /*2bdb0*/  SYNCS.PHASECHK.TRANS64.TRYWAIT P2, [R11+URZ+0x29830], R0 ;  /* 0x029830000b0075a7 */ /* 0x0044e4000804017f */
[----:B---3--:R-:W-:Y:S05]  /*2bdc0*/  @!P2 NANOSLEEP.SYNCS 0x989680 ;  /* 0x009896800000a95d */ /* 0x008fea0003900000 */
[----:B------:R-:W3:Y:S02]  /*2bdd0*/  @!P2 SYNCS.PHASECHK.TRANS64 P2, [R11+URZ+0x29830], R0 ;  /* 0x029830000b00a5a7 */ /* 0x000ee4000804007f */
[----:B---3--:R-:W-:Y:S05]  /*2bde0*/  @!P2 BRA `(.L_x_2377) ;  /* 0xfffffffc00f0a947 */ /* 0x008fea000383ffff */
[----:B------:R-:W-:Y:S05]  /*2bdf0*/  BRA `(.L_x_2376) ;  /* 0xffffff2c004c7947 */ /* 0x000fea000383ffff */
.L_x_2382:
[----:B--2---:R2:W3:Y:S02]  /*2be00*/  SYNCS.PHASECHK.TRANS64.TRYWAIT P0, [R13+URZ+0x29850], R0 ;  /* 0x029850000d0075a7 */ /* 0x0044e4000800017f */
[----:B---3--:R-:W-:Y:S05]  /*2be10*/  @!P0 NANOSLEEP.SYNCS 0x989680 ;  /* 0x009896800000895d */ /* 0x008fea0003900000 */
[----:B------:R-:W3:Y:S02]  /*2be20*/  @!P0 SYNCS.PHASECHK.TRANS64 P0, [R13+URZ+0x29850], R0 ;  /* 0x029850000d0085a7 */ /* 0x000ee4000800007f */
[----:B---3--:R-:W-:Y:S05]  /*2be30*/  @!P0 BRA `(.L_x_2382) ;  /* 0xfffffffc00f08947 */ /* 0x008fea000383ffff */
[----:B------:R-:W-:Y:S05]  /*2be40*/  BRA `(.L_x_2381) ;  /* 0xffffff3c008c7947 */ /* 0x000fea000383ffff */
.L_x_2388:
[----:B--2---:R2:W3:Y:S02]  /*2be50*/  SYNCS.PHASECHK.TRANS64.TRYWAIT P0, [R12+URZ+0x29850], R5 ;  /* 0x029850050c0075a7 */ /* 0x0044e4000800017f */
[----:B---3--:R-:W-:Y:S05]  /*2be60*/  @!P0 NANOSLEEP.SYNCS 0x989680 ;  /* 0x009896800000895d */ /* 0x008fea0003900000 */
[----:B------:R-:W3:Y:S02]  /*2be70*/  @!P0 SYNCS.PHASECHK.TRANS64 P0, [R12+URZ+0x29850], R5 ;  /* 0x029850050c0085a7 */ /* 0x000ee4000800007f */
[----:B---3--:R-:W-:Y:S05]  /*2be80*/  @!P0 BRA `(.L_x_2388) ;  /* 0xfffffffc00f08947 */ /* 0x008fea000383ffff */
[----:B------:R-:W-:Y:S05]  /*2be90*/  BRA `(.L_x_2387) ;  /* 0xffffff5c00a47947 */ /* 0x000fea000383ffff */
.L_x_2392:
[----:B------:R-:W-:Y:S01]  /*2bea0*/  IMAD.MOV.U32 R12, RZ, RZ, R0 ;  /* 0x000000ffff0c7224 */ /* 0x000fe200078e0000 */
[----:B------:R-:W-:Y:S01]  /*2beb0*/  MOV R15, 0xffffffff ;  /* 0xffffffff000f7802 */ /* 0x000fe20000000f00 */
[----:B------:R-:W-:Y:S01]  /*2bec0*/  IMAD.MOV.U32 R11, RZ, RZ, 0x1c1f ;  /* 0x00001c1fff0b7424 */ /* 0x000fe200078e00ff */
[----:B------:R-:W-:Y:S02]  /*2bed0*/  SEL R5, R96, R97, P0 ;  /* 0x0000006160057207 */ /* 0x000fe40000000000 */
[----:B------:R-:W-:-:S07]  /*2bee0*/  SEL R7, R97, R96, P0 ;  /* 0x0000006061077207 */ /* 0x000fce0000000000 */
[----:B-12--5:R-:W-:Y:S05]  /*2bef0*/  WARPSYNC.COLLECTIVE R15, `(.L_x_2573) ;  /* 0x000000000f087348 */ /* 0x026fea0003c00000 */
[----:B------:R0:W3:Y:S02]  /*2bf00*/  SHFL.IDX P6, R14, R13, R12, R11 ;  /* 0x0000000c0d0e7389 */ /* 0x0000e400000c000b */
[----:B0123-5:R-:W-:Y:S01]  /*2bf10*/  ENDCOLLECTIVE ;  /* 0x000000000000791b */ /* 0x02ffe20003800000 */
.L_x_2573:
        /* <DEDUP_REMOVED lines=19> */
.L_x_2574:
        /* <DEDUP_REMOVED lines=18> */
.L_x_2575:
        /* <DEDUP_REMOVED lines=11> */
.L_x_2576:
[----:B------:R-:W-:Y:S02]  /*2c220*/  IMAD.MOV.U32 R13, RZ, RZ, R9 ;  /* 0x000000ffff0d7224 */ /* 0x000fe400078e0009 */
[----:B------:R-:W-:Y:S01]  /*2c230*/  IMAD.MOV.U32 R12, RZ, RZ, R0 ;  /* 0x000000ffff0c7224 */ /* 0x000fe200078e0000 */
[----:B------:R-:W-:-:S07]  /*2c240*/  MOV R7, R14 ;  /* 0x0000000e00077202 */ /* 0x000fce0000000f00 */
[----:B------:R-:W-:Y:S05]  /*2c250*/  WARPSYNC.COLLECTIVE R15, `(.L_x_2577) ;  /* 0x000000000f087348 */ /* 0x000fea0003c00000 */
[----:B------:R0:W1:Y:S02]  /*2c260*/  SHFL.IDX P6, R14, R13, R12, R11 ;  /* 0x0000000c0d0e7389 */ /* 0x00006400000c000b */
[----:B01----:R-:W-:Y:S01]  /*2c270*/  ENDCOLLECTIVE ;  /* 0x000000000000791b */ /* 0x003fe20003800000 */
.L_x_2577:
[----:B------:R-:W-:Y:S02]  /*2c280*/  SEL R8, R10, R7, P0 ;  /* 0x000000070a087207 */ /* 0x000fe40000000000 */
[----:B------:R-:W-:Y:S01]  /*2c290*/  SEL R10, R7, R10, P0 ;  /* 0x0000000a070a7207 */ /* 0x000fe20000000000 */
[----:B------:R-:W-:Y:S01]  /*2c2a0*/  IMAD.MOV.U32 R13, RZ, RZ, R21 ;  /* 0x000000ffff0d7224 */ /* 0x000fe200078e0015 */
[----:B------:R-:W-:Y:S01]  /*2c2b0*/  MOV R12, R2 ;  /* 0x00000002000c7202 */ /* 0x000fe20000000f00 */
[----:B------:R-:W-:-:S07]  /*2c2c0*/  IMAD.MOV.U32 R26, RZ, RZ, R14 ;  /* 0x000000ffff1a7224 */ /* 0x000fce00078e000e */
[----:B------:R-:W-:Y:S05]  /*2c2d0*/  WARPSYNC.COLLECTIVE R15, `(.L_x_2578) ;  /* 0x000000000f087348 */ /* 0x000fea0003c00000 */
[----:B------:R0:W1:Y:S02]  /*2c2e0*/  SHFL.IDX P6, R14, R13, R12, R11 ;  /* 0x0000000c0d0e7389 */ /* 0x00006400000c000b */
[----:B01----:R-:W-:Y:S01]  /*2c2f0*/  ENDCOLLECTIVE ;  /* 0x000000000000791b */ /* 0x003fe20003800000 */
.L_x_2578:
[----:B------:R-:W-:Y:S02]  /*2c300*/  IMAD.MOV.U32 R13, RZ, RZ, R25 ;  /* 0x000000ffff0d7224 */ /* 0x000fe400078e0019 */
[----:B------:R-:W-:Y:S02]  /*2c310*/  IMAD.MOV.U32 R12, RZ, RZ, R0 ;  /* 0x000000ffff0c7224 */ /* 0x000fe400078e0000 */
[----:B------:R-:W-:-:S07]  /*2c320*/  IMAD.MOV.U32 R21, RZ, RZ, R14 ;  /* 0x000000ffff157224 */ /* 0x000fce00078e000e */
[----:B------:R-:W-:Y:S05]  /*2c330*/  WARPSYNC.COLLECTIVE R15, `(.L_x_2579) ;  /* 0x000000000f087348 */ /* 0x000fea0003c00000 */
[----:B------:R0:W1:Y:S02]  /*2c340*/  SHFL.IDX P6, R14, R13, R12, R11 ;  /* 0x0000000c0d0e7389 */ /* 0x00006400000c000b */
[----:B01----:R-:W-:Y:S01]  /*2c350*/  ENDCOLLECTIVE ;  /* 0x000000000000791b */ /* 0x003fe20003800000 */
.L_x_2579:
        /* <DEDUP_REMOVED lines=8> */
.L_x_2580:
[----:B------:R-:W-:Y:S02]  /*2c3e0*/  IMAD.MOV.U32 R13, RZ, RZ, R29 ;  /* 0x000000ffff0d7224 */ /* 0x000fe400078e001d */
[----:B------:R-:W-:Y:S02]  /*2c3f0*/  IMAD.MOV.U32 R12, RZ, RZ, R0 ;  /* 0x000000ffff0c7224 */ /* 0x000fe400078e0000 */
[----:B------:R-:W-:-:S07]  /*2c400*/  IMAD.MOV.U32 R27, RZ, RZ, R14 ;  /* 0x000000ffff1b7224 */ /* 0x000fce00078e000e */
[----:B------:R-:W-:Y:S05]  /*2c410*/  WARPSYNC.COLLECTIVE R15, `(.L_x_2581) ;  /* 0x000000000f087348 */ /* 0x000fea0003c00000 */
[----:B------:R0:W1:Y:S02]  /*2c420*/  SHFL.IDX P6, R14, R13, R12, R11 ;  /* 0x0000000c0d0e7389 */ /* 0x00006400000c000b */
[----:B01----:R-:W-:Y:S01]  /*2c430*/  ENDCOLLECTIVE ;  /* 0x000000000000791b */ /* 0x003fe20003800000 */
.L_x_2581:
[----:B------:R-:W-:Y:S02]  /*2c440*/  SEL R28, R30, R27, P0 ;  /* 0x0000001b1e1c7207 */ /* 0x000fe40000000000 */
[----:B------:R-:W-:Y:S01]  /*2c450*/  SEL R30, R27, R30, P0 ;  /* 0x0000001e1b1e7207 */ /* 0x000fe20000000000 */
[----:B------:R-:W-:Y:S02]  /*2c460*/  IMAD.MOV.U32 R13, RZ, RZ, R31 ;  /* 0x000000ffff0d7224 */ /* 0x000fe400078e001f */
[----:B------:R-:W-:Y:S01]  /*2c470*/  IMAD.MOV.U32 R12, RZ, RZ, R2 ;  /* 0x000000ffff0c7224 */ /* 0x000fe200078e0002 */
[----:B------:R-:W-:-:S07]  /*2c480*/  MOV R34, R14 ;  /* 0x0000000e00227202 */ /* 0x000fce0000000f00 */
[----:B------:R-:W-:Y:S05]  /*2c490*/  WARPSYNC.COLLECTIVE R15, `(.L_x_2582) ;  /* 0x000000000f087348 */ /* 0x000fea0003c00000 */
[----:B------:R0:W1:Y:S02]  /*2c4a0*/  SHFL.IDX P6, R14, R13, R12, R11 ;  /* 0x0000000c0d0e7389 */ /* 0x00006400000c000b */
[----:B01----:R-:W-:Y:S01]  /*2c4b0*/  ENDCOLLECTIVE ;  /* 0x000000000000791b */ /* 0x003fe20003800000 */
.L_x_2582:
[----:B------:R-:W-:Y:S01]  /*2c4c0*/  IMAD.MOV.U32 R13, RZ, RZ, R33 ;  /* 0x000000ffff0d7224 */ /* 0x000fe200078e0021 */
[----:B------:R-:W-:Y:S01]  /*2c4d0*/  MOV R12, R0 ;  /* 0x00000000000c7202 */ /* 0x000fe20000000f00 */
[----:B------:R-:W-:-:S07]  /*2c4e0*/  IMAD.MOV.U32 R31, RZ, RZ, R14 ;  /* 0x000000ffff1f7224 */ /* 0x000fce00078e000e */
[----:B------:R-:W-:Y:S05]  /*2c4f0*/  WARPSYNC.COLLECTIVE R15, `(.L_x_2583) ;  /* 0x000000000f087348 */ /* 0x000fea0003c00000 */
[----:B------:R0:W1:Y:S02]  /*2c500*/  SHFL.IDX P6, R14, R13, R12, R11 ;  /* 0x0000000c0d0e7389 */ /* 0x00006400000c000b */
[----:B01----:R-:W-:Y:S01]  /*2c510*/  ENDCOLLECTIVE ;  /* 0x000000000000791b */ /* 0x003fe20003800000 */
.L_x_2583:
        /* <DEDUP_REMOVED lines=8> */
.L_x_2584:
[----:B------:R-:W-:Y:S01]  /*2c5a0*/  MOV R13, R37 ;  /* 0x00000025000d7202 */ /* 0x000fe20000000f00 */
[----:B------:R-:W-:Y:S02]  /*2c5b0*/  IMAD.MOV.U32 R12, RZ, RZ, R0 ;  /* 0x000000ffff0c7224 */ /* 0x000fe400078e0000 */
[----:B------:R-:W-:-:S07]  /*2c5c0*/  IMAD.MOV.U32 R35, RZ, RZ, R14 ;  /* 0x000000ffff237224 */ /* 0x000fce00078e000e */
[----:B------:R-:W-:Y:S05]  /*2c5d0*/  WARPSYNC.COLLECTIVE R15, `(.L_x_2585) ;  /* 0x000000000f087348 */ /* 0x000fea0003c00000 */
[----:B------:R0:W1:Y:S02]  /*2c5e0*/  SHFL.IDX P6, R14, R13, R12, R11 ;  /* 0x0000000c0d0e7389 */ /* 0x00006400000c000b */
[----:B01----:R-:W-:Y:S01]  /*2c5f0*/  ENDCOLLECTIVE ;  /* 0x000000000000791b */ /* 0x003fe20003800000 */
.L_x_2585:
        /* <DEDUP_REMOVED lines=8> */
.L_x_2586:
[----:B------:R-:W-:Y:S02]  /*2c680*/  IMAD.MOV.U32 R13, RZ, RZ, R41 ;  /* 0x000000ffff0d7224 */ /* 0x000fe400078e0029 */
[----:B------:R-:W-:Y:S01]  /*2c690*/  IMAD.MOV.U32 R12, RZ, RZ, R0 ;  /* 0x000000ffff0c7224 */ /* 0x000fe200078e0000 */
[----:B------:R-:W-:-:S07]  /*2c6a0*/  MOV R20, R14 ;  /* 0x0000000e00147202 */ /* 0x000fce0000000f00 */
[----:B------:R-:W-:Y:S05]  /*2c6b0*/  WARPSYNC.COLLECTIVE R15, `(.L_x_2587) ;  /* 0x000000000f087348 */ /* 0x000fea0003c00000 */
[----:B------:R0:W1:Y:S02]  /*2c6c0*/  SHFL.IDX P6, R14, R13, R12, R11 ;  /* 0x0000000c0d0e7389 */ /* 0x00006400000c000b */
[----:B01----:R-:W-:Y:S01]  /*2c6d0*/  ENDCOLLECTIVE ;  /* 0x000000000000791b */ /* 0x003fe20003800000 */
.L_x_2587:
[----:B------:R-:W-:Y:S01]  /*2c6e0*/  IMAD.MOV.U32 R13, RZ, RZ, R43 ;  /* 0x000000ffff0d7224 */ /* 0x000fe200078e002b */
[----:B------:R-:W-:Y:S01]  /*2c6f0*/  MOV R12, R2 ;  /* 0x00000002000c7202 */ /* 0x000fe20000000f00 */
[----:B------:R-:W-:-:S07]  /*2c700*/  IMAD.MOV.U32 R41, RZ, RZ, R14 ;  /* 0x000000ffff297224 */ /* 0x000fce00078e000e */
[----:B------:R-:W-:Y:S05]  /*2c710*/  WARPSYNC.COLLECTIVE R15, `(.L_x_2588) ;  /* 0x000000000f087348 */ /* 0x000fea0003c00000 */
[----:B------:R0:W1:Y:S02]  /*2c720*/  SHFL.IDX P6, R14, R13, R12, R11 ;  /* 0x0000000c0d0e7389 */ /* 0x00006400000c000b */
[----:B01----:R-:W-:Y:S01]  /*2c730*/  ENDCOLLECTIVE ;  /* 0x000000000000791b */ /* 0x003fe20003800000 */
.L_x_2588:
[----:B------:R-:W-:Y:S02]  /*2c740*/  IMAD.MOV.U32 R13, RZ, RZ, R45 ;  /* 0x000000ffff0d7224 */ /* 0x000fe400078e002d */
[----:B------:R-:W-:Y:S02]  /*2c750*/  IMAD.MOV.U32 R12, RZ, RZ, R0 ;  /* 0x000000ffff0c7224 */ /* 0x000fe400078e0000 */
[----:B------:R-:W-:-:S07]  /*2c760*/  IMAD.MOV.U32 R40, RZ, RZ, R14 ;  /* 0x000000ffff287224 */ /* 0x000fce00078e000e */
[----:B------:R-:W-:Y:S05]  /*2c770*/  WARPSYNC.COLLECTIVE R15, `(.L_x_2589) ;  /* 0x000000000f087348 */ /* 0x000fea0003c00000 */
[----:B------:R0:W1:Y:S02]  /*2c780*/  SHFL.IDX P6, R14, R13, R12, R11 ;  /* 0x0000000c0d0e7389 */ /* 0x00006400000c000b */
[----:B01----:R-:W-:Y:S01]  /*2c790*/  ENDCOLLECTIVE ;  /* 0x000000000000791b */ /* 0x003fe20003800000 */
.L_x_2589:
        /* <DEDUP_REMOVED lines=8> */
.L_x_2590:
[----:B------:R-:W-:Y:S02]  /*2c820*/  IMAD.MOV.U32 R13, RZ, RZ, R49 ;  /* 0x000000ffff0d7224 */ /* 0x000fe400078e0031 */
[----:B------:R-:W-:Y:S02]  /*2c830*/  IMAD.MOV.U32 R12, RZ, RZ, R0 ;  /* 0x000000ffff0c7224 */ /* 0x000fe400078e0000 */
[----:B------:R-:W-:-:S07]  /*2c840*/  IMAD.MOV.U32 R42, RZ, RZ, R14 ;  /* 0x000000ffff2a7224 */ /* 0x000fce00078e000e */
[----:B------:R-:W-:Y:S05]  /*2c850*/  WARPSYNC.COLLECTIVE R15, `(.L_x_2591) ;  /* 0x000000000f087348 */ /* 0x000fea0003c00000 */
[----:B------:R0:W1:Y:S02]  /*2c860*/  SHFL.IDX P6, R14, R13, R12, R11 ;  /* 0x0000000c0d0e7389 */ /* 0x00006400000c000b */
[----:B01----:R-:W-:Y:S01]  /*2c870*/  ENDCOLLECTIVE ;  /* 0x000000000000791b */ /* 0x003fe20003800000 */
.L_x_2591:
        /* <DEDUP_REMOVED lines=8> */
.L_x_2592:
[----:B------:R-:W-:Y:S01]  /*2c900*/  IMAD.MOV.U32 R13, RZ, RZ, R53 ;  /* 0x000000ffff0d7224 */ /* 0x000fe200078e0035 */
[----:B------:R-:W-:Y:S01]  /*2c910*/  MOV R12, R0 ;  /* 0x00000000000c7202 */ /* 0x000fe20000000f00 */
[----:B------:R-:W-:-:S07]  /*2c920*/  IMAD.MOV.U32 R48, RZ, RZ, R14 ;  /* 0x000000ffff307224 */ /* 0x000fce00078e000e */
[----:B------:R-:W-:Y:S05]  /*2c930*/  WARPSYNC.COLLECTIVE R15, `(.L_x_2593) ;  /* 0x000000000f087348 */ /* 0x000fea0003c00000 */
[----:B------:R0:W1:Y:S02]  /*2c940*/  SHFL.IDX P6, R14, R13, R12, R11 ;  /* 0x0000000c0d0e7389 */ /* 0x00006400000c000b */
[----:B01----:R-:W-:Y:S01]  /*2c950*/  ENDCOLLECTIVE ;  /* 0x000000000000791b */ /* 0x003fe20003800000 */
.L_x_2593:
[----:B------:R-:W-:Y:S01]  /*2c960*/  SEL R9, R49, R48, P0 ;  /* 0x0000003031097207 */ /* 0x000fe20000000000 */
[----:B------:R-:W-:Y:S02]  /*2c970*/  IMAD.MOV.U32 R13, RZ, RZ, R55 ;  /* 0x000000ffff0d7224 */ /* 0x000fe400078e0037 */
[----:B------:R-:W-:Y:S02]  /*2c980*/  IMAD.MOV.U32 R12, RZ, RZ, R2 ;  /* 0x000000ffff0c7224 */ /* 0x000fe400078e0002 */
[----:B------:R-:W-:-:S07]  /*2c990*/  IMAD.MOV.U32 R53, RZ, RZ, R14 ;  /* 0x000000ffff357224 */ /* 0x000fce00078e000e */
[----:B------:R-:W-:Y:S05]  /*2c9a0*/  WARPSYNC.COLLECTIVE R15, `(.L_x_2594) ;  /* 0x000000000f087348 */ /* 0x000fea0003c00000 */
[----:B------:R0:W1:Y:S02]  /*2c9b0*/  SHFL.IDX P6, R14, R13, R12, R11 ;  /* 0x0000000c0d0e7389 */ /* 0x00006400000c000b */
[----:B01----:R-:W-:Y:S01]  /*2c9c0*/  ENDCOLLECTIVE ;  /* 0x000000000000791b */ /* 0x003fe20003800000 */
.L_x_2594:
[----:B------:R-:W-:Y:S01]  /*2c9d0*/  MOV R13, R57 ;  /* 0x00000039000d7202 */ /* 0x000fe20000000f00 */
[----:B------:R-:W-:Y:S02]  /*2c9e0*/  IMAD.MOV.U32 R12, RZ, RZ, R0 ;  /* 0x000000ffff0c7224 */ /* 0x000fe400078e0000 */
[----:B------:R-:W-:-:S07]  /*2c9f0*/  IMAD.MOV.U32 R50, RZ, RZ, R14 ;  /* 0x000000ffff327224 */ /* 0x000fce00078e000e */
[----:B------:R-:W-:Y:S05]  /*2ca00*/  WARPSYNC.COLLECTIVE R15, `(.L_x_2595) ;  /* 0x000000000f087348 */ /* 0x000fea0003c00000 */
[----:B------:R0:W1:Y:S02]  /*2ca10*/  SHFL.IDX P6, R14, R13, R12, R11 ;  /* 0x0000000c0d0e7389 */ /* 0x00006400000c000b */
[----:B01----:R-:W-:Y:S01]  /*2ca20*/  ENDCOLLECTIVE ;  /* 0x000000000000791b */ /* 0x003fe20003800000 */
.L_x_2595:
        /* <DEDUP_REMOVED lines=8> */
.L_x_2596:
[----:B------:R-:W-:Y:S02]  /*2cab0*/  IMAD.MOV.U32 R13, RZ, RZ, R63 ;  /* 0x000000ffff0d7224 */ /* 0x000fe400078e003f */
[----:B------:R-:W-:Y:S01]  /*2cac0*/  IMAD.MOV.U32 R12, RZ, RZ, R0 ;  /* 0x000000ffff0c7224 */ /* 0x000fe200078e0000 */
[----:B------:R-:W-:-:S07]  /*2cad0*/  MOV R52, R14 ;  /* 0x0000000e00347202 */ /* 0x000fce0000000f00 */
[----:B------:R-:W-:Y:S05]  /*2cae0*/  WARPSYNC.COLLECTIVE R15, `(.L_x_2597) ;  /* 0x000000000f087348 */ /* 0x000fea0003c00000 */
[----:B------:R0:W1:Y:S02]  /*2caf0*/  SHFL.IDX P6, R14, R13, R12, R11 ;  /* 0x0000000c0d0e7389 */ /* 0x00006400000c000b */
[----:B01----:R-:W-:Y:S01]  /*2cb00*/  ENDCOLLECTIVE ;  /* 0x000000000000791b */ /* 0x003fe20003800000 */
.L_x_2597:
        /* <DEDUP_REMOVED lines=8> */
.L_x_2598:
[----:B------:R-:W-:Y:S02]  /*2cb90*/  IMAD.MOV.U32 R13, RZ, RZ, R67 ;  /* 0x000000ffff0d7224 */ /* 0x000fe400078e0043 */
[----:B------:R-:W-:Y:S02]  /*2cba0*/  IMAD.MOV.U32 R12, RZ, RZ, R0 ;  /* 0x000000ffff0c7224 */ /* 0x000fe400078e0000 */
[----:B------:R-:W-:-:S07]  /*2cbb0*/  IMAD.MOV.U32 R54, RZ, RZ, R14 ;  /* 0x000000ffff367224 */ /* 0x000fce00078e000e */
[----:B------:R-:W-:Y:S05]  /*2cbc0*/  WARPSYNC.COLLECTIVE R15, `(.L_x_2599) ;  /* 0x000000000f087348 */ /* 0x000fea0003c00000 */
[----:B------:R0:W1:Y:S02]  /*2cbd0*/  SHFL.IDX P6, R14, R13, R12, R11 ;  /* 0x0000000c0d0e7389 */ /* 0x00006400000c000b */
[----:B01----:R-:W-:Y:S01]  /*2cbe0*/  ENDCOLLECTIVE ;  /* 0x000000000000791b */ /* 0x003fe20003800000 */
.L_x_2599:
        /* <DEDUP_REMOVED lines=8> */
.L_x_2600:
[----:B------:R-:W-:Y:S02]  /*2cc70*/  IMAD.MOV.U32 R13, RZ, RZ, R71 ;  /* 0x000000ffff0d7224 */ /* 0x000fe400078e0047 */
[----:B------:R-:W-:Y:S02]  /*2cc80*/  IMAD.MOV.U32 R12, RZ, RZ, R0 ;  /* 0x000000ffff0c7224 */ /* 0x000fe400078e0000 */
[----:B------:R-:W-:-:S07]  /*2cc90*/  IMAD.MOV.U32 R56, RZ, RZ, R14 ;  /* 0x000000ffff387224 */ /* 0x000fce00078e000e */
[----:B------:R-:W-:Y:S05]  /*2cca0*/  WARPSYNC.COLLECTIVE R15, `(.L_x_2601) ;  /* 0x000000000f087348 */ /* 0x000fea0003c00000 */
[----:B------:R0:W1:Y:S02]  /*2ccb0*/  SHFL.IDX P6, R14, R13, R12, R11 ;  /* 0x0000000c0d0e7389 */ /* 0x00006400000c000b */
[----:B01----:R-:W-:Y:S01]  /*2ccc0*/  ENDCOLLECTIVE ;  /* 0x000000000000791b */ /* 0x003fe20003800000 */
.L_x_2601:
[----:B------:R-:W-:Y:S01]  /*2ccd0*/  SEL R39, R56, R67, P0 ;  /* 0x0000004338277207 */ /* 0x000fe20000000000 */
[----:B------:R-:W-:Y:S02]  /*2cce0*/  IMAD.MOV.U32 R13, RZ, RZ, R73 ;  /* 0x000000ffff0d7224 */ /* 0x000fe400078e0049 */
[----:B------:R-:W-:Y:S01]  /*2ccf0*/  IMAD.MOV.U32 R12, RZ, RZ, R2 ;  /* 0x000000ffff0c7224 */ /* 0x000fe200078e0002 */
[----:B------:R-:W-:-:S07]  /*2cd00*/  MOV R71, R14 ;  /* 0x0000000e00477202 */ /* 0x000fce0000000f00 */
[----:B------:R-:W-:Y:S05]  /*2cd10*/  WARPSYNC.COLLECTIVE R15, `(.L_x_2602) ;  /* 0x000000000f087348 */ /* 0x000fea0003c00000 */
[----:B------:R0:W1:Y:S02]  /*2cd20*/  SHFL.IDX P6, R14, R13, R12, R11 ;  /* 0x0000000c0d0e7389 */ /* 0x00006400000c000b */
[----:B01----:R-:W-:Y:S01]  /*2cd30*/  ENDCOLLECTIVE ;  /* 0x000000000000791b */ /* 0x003fe20003800000 */
.L_x_2602:
[----:B------:R-:W-:Y:S01]  /*2cd40*/  IMAD.MOV.U32 R13, RZ, RZ, R75 ;  /* 0x000000ffff0d7224 */ /* 0x000fe200078e004b */
[----:B------:R-:W-:Y:S01]  /*2cd50*/  MOV R12, R0 ;  /* 0x00000000000c7202 */ /* 0x000fe20000000f00 */
[----:B------:R-:W-:-:S07]  /*2cd60*/  IMAD.MOV.U32 R58, RZ, RZ, R14 ;  /* 0x000000ffff3a7224 */ /* 0x000fce00078e000e */
[----:B------:R-:W-:Y:S05]  /*2cd70*/  WARPSYNC.COLLECTIVE R15, `(.L_x_2603) ;  /* 0x000000000f087348 */ /* 0x000fea0003c00000 */
[----:B------:R0:W1:Y:S02]  /*2cd80*/  SHFL.IDX P6, R14, R13, R12, R11 ;  /* 0x0000000c0d0e7389 */ /* 0x00006400000c000b */
[----:B01----:R-:W-:Y:S01]  /*2cd90*/  ENDCOLLECTIVE ;  /* 0x000000000000791b */ /* 0x003fe20003800000 */
.L_x_2603:
[----:B------:R-:W-:Y:S02]  /*2cda0*/  IMAD.MOV.U32 R13, RZ, RZ, R77 ;  /* 0x000000ffff0d7224 */ /* 0x000fe400078e004d */
[----:B------:R-:W-:Y:S02]  /*2cdb0*/  IMAD.MOV.U32 R12, RZ, RZ, R2 ;  /* 0x000000ffff0c7224 */ /* 0x000fe400078e0002 */
[----:B------:R-:W-:-:S07]  /*2cdc0*/  IMAD.MOV.U32 R75, RZ, RZ, R14 ;  /* 0x000000ffff4b7224 */ /* 0x000fce00078e000e */
[----:B------:R-:W-:Y:S05]  /*2cdd0*/  WARPSYNC.COLLECTIVE R15, `(.L_x_2604) ;  /* 0x000000000f087348 */ /* 0x000fea0003c00000 */
[----:B------:R0:W1:Y:S02]  /*2cde0*/  SHFL.IDX P6, R14, R13, R12, R11 ;  /* 0x0000000c0d0e7389 */ /* 0x00006400000c000b */
[----:B01----:R-:W-:Y:S01]  /*2cdf0*/  ENDCOLLECTIVE ;  /* 0x000000000000791b */ /* 0x003fe20003800000 */
.L_x_2604:
[----:B------:R-:W-:Y:S02]  /*2ce00*/  SEL R12, R37, R20, P0 ;  /* 0x00000014250c7207 */ /* 0x000fe40000000000 */
[----:B------:R-:W-:Y:S02]  /*2ce10*/  SEL R11, R48, R49, P0 ;  /* 0x00000031300b7207 */ /* 0x000fe40000000000 */
[----:B------:R-:W-:Y:S02]  /*2ce20*/  SEL R13, R71, R58, P0 ;  /* 0x0000003a470d7207 */ /* 0x000fe40000000000 */
[----:B------:R-:W-:Y:S01]  /*2ce30*/  SEL R15, R58, R71, P0 ;  /* 0x000000473a0f7207 */ /* 0x000fe20000000000 */
[----:B------:R-:W-:Y:S01]  /*2ce40*/  IMAD.MOV.U32 R62, RZ, RZ, R14 ;  /* 0x000000ffff3e7224 */ /* 0x000fe200078e000e */
[----:B------:R-:W-:Y:S02]  /*2ce50*/  SEL R14, R20, R37, P0 ;  /* 0x00000025140e7207 */ /* 0x000fe40000000000 */
[----:B------:R-:W-:-:S02]  /*2ce60*/  SEL R37, R67, R56, P0 ;  /* 0x0000003843257207 */ /* 0x000fc40000000000 */
[----:B------:R-:W-:Y:S01]  /*2ce70*/  MOV R20, RZ ;  /* 0x000000ff00147202 */ /* 0x000fe20000000f00 */
[----:B------:R-:W-:Y:S06]  /*2ce80*/  BRA `(.L_x_2605) ;  /* 0xffffff6400487947 */ /* 0x000fec000383ffff */
.L_x_2426:
[----:B------:R-:W0:Y:S01]  /*2ce90*/  S2R R6, SR_TID.X ;  /* 0x0000000000067919 */ /* 0x000e220000002100 */
[----:B------:R-:W-:Y:S01]  /*2cea0*/  BSSY B1, `(.L_x_2606) ;  /* 0x000000a000017945 */ /* 0x000fe20003800000 */
[----:B------:R-:W-:Y:S02]  /*2ceb0*/  IMAD.MOV.U32 R12, RZ, RZ, RZ ;  /* 0x000000ffff0c7224 */ /* 0x000fe400078e00ff */
[----:B------:R-:W-:Y:S02]  /*2cec0*/  IMAD.MOV.U32 R11, RZ, RZ, 0x1f ;  /* 0x0000001fff0b7424 */ /* 0x000fe400078e00ff */
[----:B------:R-:W-:Y:S01]  /*2ced0*/  IMAD.MOV.U32 R15, RZ, RZ, -0x1 ;  /* 0xffffffffff0f7424 */ /* 0x000fe200078e00ff */
[----:B0-----:R-:W-:-:S04]  /*2cee0*/  SHF.R.U32.HI R6, RZ, 0x5, R6 ;  /* 0x00000005ff067819 */ /* 0x001fc80000011606 */
[----:B------:R-:W-:-:S05]  /*2cef0*/  LOP3.LUT R6, R6, 0x3, RZ, 0xc0, !PT ;  /* 0x0000000306067812 */ /* 0x000fca00078ec0ff */
[----:B------:R-:W-:-:S07]  /*2cf00*/  IMAD.MOV.U32 R13, RZ, RZ, R6 ;  /* 0x000000ffff0d7224 */ /* 0x000fce00078e0006 */
[----:B------:R-:W-:Y:S05]  /*2cf10*/  WARPSYNC.COLLECTIVE R15, `(.L_x_2607) ;  /* 0x000000000f087348 */ /* 0x000fea0003c00000 */
[----:B------:R0:W1:Y:S02]  /*2cf20*/  SHFL.IDX P6, R14, R13, R12, R11 ;  /* 0x0000000c0d0e7389 */ /* 0x00006400000c000b */
[----:B01----:R-:W-:Y:S01]  /*2cf30*/  ENDCOLLECTIVE ;  /* 0x000000000000791b */ /* 0x003fe20003800000 */
.L_x_2607:
[----:B------:R-:W-:Y:S05]  /*2cf40*/  BSYNC B1 ;  /* 0x0000000000017941 */ /* 0x000fea0003800000 */
.L_x_2606:
[----:B------:R-:W-:Y:S05]  /*2cf50*/  BRA `(.L_x_2608) ;  /* 0xffffff9000b47947 */ /* 0x000fea000383ffff */
.L_x_2428:
[----:B------:R-:W-:Y:S01]  /*2cf60*/  BSSY B1, `(.L_x_2609) ;  /* 0x0000006000017945 */ /* 0x000fe20003800000 */
[----:B------:R-:W-:-:S07]  /*2cf70*/  MOV R15, 0xffffffff ;  /* 0xffffffff000f7802 */ /* 0x000fce0000000f00 */
[----:B0-----:R-:W-:Y:S05]  /*2cf80*/  WARPSYNC.COLLECTIVE R15, `(.L_x_2610) ;  /* 0x000000000f0c7348 */ /* 0x001fea0003c00000 */
[----:B------:R-:W-:Y:S02]  /*2cf90*/  ELECT P6, UR62, PT ;  /* 0x00000000003e782f */ /* 0x000fe400038c0000 */
[----:B------:R-:W-:Y:S01]  /*2cfa0*/  MOV R14, UR62 ;  /* 0x0000003e000e7c02 */ /* 0x000fe20008000f00 */
[----:B0-----:R-:W-:Y:S10]  /*2cfb0*/  ENDCOLLECTIVE ;  /* 0x000000000000791b */ /* 0x001ff40003800000 */
.L_x_2610:
[----:B------:R-:W-:Y:S05]  /*2cfc0*/  BSYNC B1 ;  /* 0x0000000000017941 */ /* 0x000fea0003800000 */
.L_x_2609:
[----:B------:R-:W-:Y:S05]  /*2cfd0*/  BRA `(.L_x_2427) ;  /* 0xffffff9000ac7947 */ /* 0x000fea000383ffff */
.L_x_2430:
[----:B0-----:R0:W1:Y:S02]  /*2cfe0*/  SYNCS.PHASECHK.TRANS64.TRYWAIT P0, [R11+URZ+0x29820], R5 ;  /* 0x029820050b0075a7 */ /* 0x001064000800017f */
[----:B-1----:R-:W-:Y:S05]  /*2cff0*/  @!P0 NANOSLEEP.SYNCS 0x989680 ;  /* 0x009896800000895d */ /* 0x002fea0003900000 */
[----:B------:R-:W1:Y:S02]  /*2d000*/  @!P0 SYNCS.PHASECHK.TRANS64 P0, [R11+URZ+0x29820], R5 ;  /* 0x029820050b0085a7 */ /* 0x000e64000800007f */
[----:B-1----:R-:W-:Y:S05]  /*2d010*/  @!P0 BRA `(.L_x_2430) ;  /* 0xfffffffc00f08947 */ /* 0x002fea000383ffff */
[----:B------:R-:W-:Y:S05]  /*2d020*/  BRA `(.L_x_2611) ;  /* 0xffffff9000c87947 */ /* 0x000fea000383ffff */
.L_x_2434:
[----:B-1----:R1:W2:Y:S02]  /*2d030*/  SYNCS.PHASECHK.TRANS64.TRYWAIT P0, [R8+URZ+0x298a0], R10 ;  /* 0x0298a00a080075a7 */ /* 0x0022a4000800017f */
[----:B--2---:R-:W-:Y:S05]  /*2d040*/  @!P0 NANOSLEEP.SYNCS 0x989680 ;  /* 0x009896800000895d */ /* 0x004fea0003900000 */
[----:B------:R-:W2:Y:S02]  /*2d050*/  @!P0 SYNCS.PHASECHK.TRANS64 P0, [R8+URZ+0x298a0], R10 ;  /* 0x0298a00a080085a7 */ /* 0x000ea4000800007f */
[----:B--2---:R-:W-:Y:S05]  /*2d060*/  @!P0 BRA `(.L_x_2434) ;  /* 0xfffffffc00f08947 */ /* 0x004fea000383ffff */
[----:B------:R-:W-:Y:S05]  /*2d070*/  BRA `(.L_x_2612) ;  /* 0xffffff9000e87947 */ /* 0x000fea000383ffff */
.L_x_2441:
[----:B0-----:R0:W2:Y:S02]  /*2d080*/  SYNCS.PHASECHK.TRANS64.TRYWAIT P0, [R8+URZ+0x298c0], R10 ;  /* 0x0298c00a080075a7 */ /* 0x0010a4000800017f */
[----:B--2---:R-:W-:Y:S05]  /*2d090*/  @!P0 NANOSLEEP.SYNCS 0x989680 ;  /* 0x009896800000895d */ /* 0x004fea0003900000 */
[----:B------:R-:W2:Y:S02]  /*2d0a0*/  @!P0 SYNCS.PHASECHK.TRANS64 P0, [R8+URZ+0x298c0], R10 ;  /* 0x0298c00a080085a7 */ /* 0x000ea4000800007f */
[----:B--2---:R-:W-:Y:S05]  /*2d0b0*/  @!P0 BRA `(.L_x_2441) ;  /* 0xfffffffc00f08947 */ /* 0x004fea000383ffff */
[----:B------:R-:W-:Y:S05]  /*2d0c0*/  BRA `(.L_x_2613) ;  /* 0xffffff9400e07947 */ /* 0x000fea000383ffff */
.L_x_2448:
[----:B0-----:R0:W1:Y:S02]  /*2d0d0*/  SYNCS.PHASECHK.TRANS64.TRYWAIT P1, [R7+URZ+0x298a0], R6 ;  /* 0x0298a006070075a7 */ /* 0x001064000802017f */
[----:B-1----:R-:W-:Y:S05]  /*2d0e0*/  @!P1 NANOSLEEP.SYNCS 0x989680 ;  /* 0x009896800000995d */ /* 0x002fea0003900000 */
[----:B------:R-:W1:Y:S02]  /*2d0f0*/  @!P1 SYNCS.PHASECHK.TRANS64 P1, [R7+URZ+0x298a0], R6 ;  /* 0x0298a006070095a7 */ /* 0x000e64000802007f */
[----:B-1----:R-:W-:Y:S05]  /*2d100*/  @!P1 BRA `(.L_x_2448) ;  /* 0xfffffffc00f09947 */ /* 0x002fea000383ffff */
[----:B------:R-:W-:Y:S05]  /*2d110*/  BRA `(.L_x_2614) ;  /* 0xffffff9800c87947 */ /* 0x000fea000383ffff */
.L_x_2455:
[----:B-1----:R1:W2:Y:S02]  /*2d120*/  SYNCS.PHASECHK.TRANS64.TRYWAIT P1, [R7+URZ+0x298c0], R6 ;  /* 0x0298c006070075a7 */ /* 0x0022a4000802017f */
[----:B--2---:R-:W-:Y:S05]  /*2d130*/  @!P1 NANOSLEEP.SYNCS 0x989680 ;  /* 0x009896800000995d */ /* 0x004fea0003900000 */
[----:B------:R-:W2:Y:S02]  /*2d140*/  @!P1 SYNCS.PHASECHK.TRANS64 P1, [R7+URZ+0x298c0], R6 ;  /* 0x0298c006070095a7 */ /* 0x000ea4000802007f */
[----:B--2---:R-:W-:Y:S05]  /*2d150*/  @!P1 BRA `(.L_x_2455) ;  /* 0xfffffffc00f09947 */ /* 0x004fea000383ffff */
[----:B------:R-:W-:Y:S05]  /*2d160*/  BRA `(.L_x_2615) ;  /* 0xffffff9c00b87947 */ /* 0x000fea000383ffff */
.L_x_2470:
        /* <DEDUP_REMOVED lines=11> */
.L_x_2617:
[----:B------:R-:W-:Y:S05]  /*2d220*/  BSYNC B0 ;  /* 0x0000000000007941 */ /* 0x000fea0003800000 */
.L_x_2616:
[----:B------:R-:W-:Y:S05]  /*2d230*/  BRA `(.L_x_2618) ;  /* 0xffffffac004c7947 */ /* 0x000fea000383ffff */
.L_x_2472:
[----:B------:R-:W-:Y:S01]  /*2d240*/  BSSY B0, `(.L_x_2619) ;  /* 0x0000006000007945 */ /* 0x000fe20003800000 */
[----:B------:R-:W-:-:S07]  /*2d250*/  MOV R15, 0xffffffff ;  /* 0xffffffff000f7802 */ /* 0x000fce0000000f00 */
[----:B01----:R-:W-:Y:S05]  /*2d260*/  WARPSYNC.COLLECTIVE R15, `(.L_x_2620) ;  /* 0x000000000f0c7348 */ /* 0x003fea0003c00000 */
[----:B------:R-:W-:Y:S02]  /*2d270*/  ELECT P6, UR62, PT ;  /* 0x00000000003e782f */ /* 0x000fe400038c0000 */
[----:B------:R-:W-:Y:S01]  /*2d280*/  MOV R14, UR62 ;  /* 0x0000003e000e7c02 */ /* 0x000fe20008000f00 */
[----:B01----:R-:W-:Y:S10]  /*2d290*/  ENDCOLLECTIVE ;  /* 0x000000000000791b */ /* 0x003ff40003800000 */
.L_x_2620:
[----:B------:R-:W-:Y:S05]  /*2d2a0*/  BSYNC B0 ;  /* 0x0000000000007941 */ /* 0x000fea0003800000 */
.L_x_2619:
[----:B------:R-:W-:Y:S05]  /*2d2b0*/  BRA `(.L_x_2621) ;  /* 0xffffffac00447947 */ /* 0x000fea000383ffff */
.L_x_2475:
[----:B-1----:R1:W2:Y:S02]  /*2d2c0*/  SYNCS.PHASECHK.TRANS64.TRYWAIT P2, [R6+URZ+0x29880], R7 ;  /* 0x02988007060075a7 */ /* 0x0022a4000804017f */
[----:B--2---:R-:W-:Y:S05]  /*2d2d0*/  @!P2 NANOSLEEP.SYNCS 0x989680 ;  /* 0x009896800000a95d */ /* 0x004fea0003900000 */
[----:B------:R-:W2:Y:S02]  /*2d2e0*/  @!P2 SYNCS.PHASECHK.TRANS64 P2, [R6+URZ+0x29880], R7 ;  /* 0x029880070600a5a7 */ /* 0x000ea4000804007f */
[----:B--2---:R-:W-:Y:S05]  /*2d2f0*/  @!P2 BRA `(.L_x_2475) ;  /* 0xfffffffc00f0a947 */ /* 0x004fea000383ffff */
[----:B------:R-:W-:Y:S05]  /*2d300*/  BRA `(.L_x_2622) ;  /* 0xffffffac00bc7947 */ /* 0x000fea000383ffff */
.L_x_2477:
[----:B--2---:R2:W3:Y:S02]  /*2d310*/  SYNCS.PHASECHK.TRANS64.TRYWAIT P2, [R6+URZ+0x29840], R7 ;  /* 0x02984007060075a7 */ /* 0x0044e4000804017f */
[----:B---3--:R-:W-:Y:S05]  /*2d320*/  @!P2 NANOSLEEP.SYNCS 0x989680 ;  /* 0x009896800000a95d */ /* 0x008fea0003900000 */
[----:B------:R-:W3:Y:S02]  /*2d330*/  @!P2 SYNCS.PHASECHK.TRANS64 P2, [R6+URZ+0x29840], R7 ;  /* 0x029840070600a5a7 */ /* 0x000ee4000804007f */
[----:B---3--:R-:W-:Y:S05]  /*2d340*/  @!P2 BRA `(.L_x_2477) ;  /* 0xfffffffc00f0a947 */ /* 0x008fea000383ffff */
[----:B------:R-:W-:Y:S05]  /*2d350*/  BRA `(.L_x_2623) ;  /* 0xffffffb000207947 */ /* 0x000fea000383ffff */
.L_x_2480:
        /* <DEDUP_REMOVED lines=8> */
.L_x_2486:
[----:B---3--:R3:W4:Y:S02]  /*2d3e0*/  SYNCS.PHASECHK.TRANS64.TRYWAIT P0, [R4+URZ+0x29880], R3 ;  /* 0x02988003040075a7 */ /* 0x008724000800017f */
[----:B----4-:R-:W-:Y:S05]  /*2d3f0*/  @!P0 NANOSLEEP.SYNCS 0x989680 ;  /* 0x009896800000895d */ /* 0x010fea0003900000 */
[----:B------:R-:W4:Y:S02]  /*2d400*/  @!P0 SYNCS.PHASECHK.TRANS64 P0, [R4+URZ+0x29880], R3 ;  /* 0x02988003040085a7 */ /* 0x000f24000800007f */
[----:B----4-:R-:W-:Y:S05]  /*2d410*/  @!P0 BRA `(.L_x_2486) ;  /* 0xfffffffc00f08947 */ /* 0x010fea000383ffff */
[----:B------:R-:W-:Y:S05]  /*2d420*/  BRA `(.L_x_2625) ;  /* 0xffffffb800207947 */ /* 0x000fea000383ffff */
.L_x_2491:
[----:B-1----:R1:W2:Y:S02]  /*2d430*/  SYNCS.PHASECHK.TRANS64.TRYWAIT P0, [R4+URZ+0x29840], R3 ;  /* 0x02984003040075a7 */ /* 0x0022a4000800017f */
[----:B--2---:R-:W-:Y:S05]  /*2d440*/  @!P0 NANOSLEEP.SYNCS 0x989680 ;  /* 0x009896800000895d */ /* 0x004fea0003900000 */
[----:B------:R-:W2:Y:S02]  /*2d450*/  @!P0 SYNCS.PHASECHK.TRANS64 P0, [R4+URZ+0x29840], R3 ;  /* 0x02984003040085a7 */ /* 0x000ea4000800007f */
[----:B--2---:R-:W-:Y:S05]  /*2d460*/  @!P0 BRA `(.L_x_2491) ;  /* 0xfffffffc00f08947 */ /* 0x004fea000383ffff */
[----:B------:R-:W-:Y:S05]  /*2d470*/  BRA `(.L_x_2626) ;  /* 0xffffffb800ac7947 */ /* 0x000fea000383ffff */
.L_x_2499:
[----:B---3--:R-:W3:Y:S02]  /*2d480*/  LDL R4, [R1+0x4] ;  /* 0x0000040001047983 */ /* 0x008ee40000100800 */
[----:B---3--:R3:W4:Y:S02]  /*2d490*/  SYNCS.PHASECHK.TRANS64.TRYWAIT P2, [R4+URZ+0x29870], R3 ;  /* 0x02987003040075a7 */ /* 0x008724000804017f */
[----:B----4-:R-:W-:Y:S05]  /*2d4a0*/  @!P2 NANOSLEEP.SYNCS 0x989680 ;  /* 0x009896800000a95d */ /* 0x010fea0003900000 */
[----:B------:R-:W4:Y:S02]  /*2d4b0*/  @!P2 SYNCS.PHASECHK.TRANS64 P2, [R4+URZ+0x29870], R3 ;  /* 0x029870030400a5a7 */ /* 0x000f24000804007f */
[----:B----4-:R-:W-:Y:S05]  /*2d4c0*/  @!P2 BRA `(.L_x_2499) ;  /* 0xfffffffc00eca947 */ /* 0x010fea000383ffff */
[----:B------:R-:W-:Y:S05]  /*2d4d0*/  BRA `(.L_x_2627) ;  /* 0xffffffbc00e07947 */ /* 0x000fea000383ffff */
.L_x_2501:
[----:B---3--:R-:W3:Y:S02]  /*2d4e0*/  LDL R4, [R1+0x4] ;  /* 0x0000040001047983 */ /* 0x008ee40000100800 */
[----:B---3--:R3:W4:Y:S02]  /*2d4f0*/  SYNCS.PHASECHK.TRANS64.TRYWAIT P2, [R4+URZ+0x29860], R3 ;  /* 0x02986003040075a7 */ /* 0x008724000804017f */
[----:B----4-:R-:W-:Y:S05]  /*2d500*/  @!P2 NANOSLEEP.SYNCS 0x989680 ;  /* 0x009896800000a95d */ /* 0x010fea0003900000 */
[----:B------:R-:W4:Y:S02]  /*2d510*/  @!P2 SYNCS.PHASECHK.TRANS64 P2, [R4+URZ+0x29860], R3 ;  /* 0x029860030400a5a7 */ /* 0x000f24000804007f */
[----:B----4-:R-:W-:Y:S05]  /*2d520*/  @!P2 BRA `(.L_x_2501) ;  /* 0xfffffffc00eca947 */ /* 0x010fea000383ffff */
[----:B------:R-:W-:Y:S05]  /*2d530*/  BRA `(.L_x_2628) ;  /* 0xffffffbc00e87947 */ /* 0x000fea000383ffff */
.L_x_2508:
[----:B-1----:R1:W3:Y:S02]  /*2d540*/  SYNCS.PHASECHK.TRANS64.TRYWAIT P0, [R20+URZ+0x29870], R3 ;  /* 0x02987003140075a7 */ /* 0x0022e4000800017f */
[----:B---3--:R-:W-:Y:S05]  /*2d550*/  @!P0 NANOSLEEP.SYNCS 0x989680 ;  /* 0x009896800000895d */ /* 0x008fea0003900000 */
[----:B------:R-:W3:Y:S02]  /*2d560*/  @!P0 SYNCS.PHASECHK.TRANS64 P0, [R20+URZ+0x29870], R3 ;  /* 0x02987003140085a7 */ /* 0x000ee4000800007f */
[----:B---3--:R-:W-:Y:S05]  /*2d570*/  @!P0 BRA `(.L_x_2508) ;  /* 0xfffffffc00f08947 */ /* 0x008fea000383ffff */
[----:B------:R-:W-:Y:S05]  /*2d580*/  BRA `(.L_x_2629) ;  /* 0xffffffc400dc7947 */ /* 0x000fea000383ffff */
.L_x_2510:
[----:B-1----:R1:W3:Y:S02]  /*2d590*/  SYNCS.PHASECHK.TRANS64.TRYWAIT P0, [R20+URZ+0x29860], R3 ;  /* 0x02986003140075a7 */ /* 0x0022e4000800017f */
[----:B---3--:R-:W-:Y:S05]  /*2d5a0*/  @!P0 NANOSLEEP.SYNCS 0x989680 ;  /* 0x009896800000895d */ /* 0x008fea0003900000 */
[----:B------:R-:W3:Y:S02]  /*2d5b0*/  @!P0 SYNCS.PHASECHK.TRANS64 P0, [R20+URZ+0x29860], R3 ;  /* 0x02986003140085a7 */ /* 0x000ee4000800007f */
[----:B---3--:R-:W-:Y:S05]  /*2d5c0*/  @!P0 BRA `(.L_x_2510) ;  /* 0xfffffffc00f08947 */ /* 0x008fea000383ffff */
[----:B------:R-:W-:Y:S05]  /*2d5d0*/  BRA `(.L_x_2630) ;  /* 0xffffffc400e47947 */ /* 0x000fea000383ffff */
.L_x_2514:
        /* <DEDUP_REMOVED lines=9> */
.L_x_2632:
[----:B------:R-:W-:Y:S05]  /*2d670*/  BSYNC B0 ;  /* 0x0000000000007941 */ /* 0x000fea0003800000 */
.L_x_2631:
[----:B------:R0:W5:Y:S01]  /*2d680*/  LDL R2, [R1+0xc] ;  /* 0x00000c0001027983 */ /* 0x0001620000100800 */
[----:B------:R-:W-:Y:S01]  /*2d690*/  IMAD.MOV.U32 R13, RZ, RZ, R3 ;  /* 0x000000ffff0d7224 */ /* 0x000fe200078e0003 */
[----:B------:R-:W-:Y:S01]  /*2d6a0*/  MOV R0, R14 ;  /* 0x0000000e00007202 */ /* 0x000fe20000000f00 */
[----:B------:R-:W-:Y:S02]  /*2d6b0*/  IMAD.MOV.U32 R12, RZ, RZ, 0x1 ;  /* 0x00000001ff0c7424 */ /* 0x000fe400078e00ff */
[----:B------:R-:W-:Y:S02]  /*2d6c0*/  IMAD.MOV.U32 R11, RZ, RZ, 0x1f ;  /* 0x0000001fff0b7424 */ /* 0x000fe400078e00ff */
[----:B------:R-:W-:-:S07]  /*2d6d0*/  IMAD.MOV.U32 R15, RZ, RZ, -0x1 ;  /* 0xffffffffff0f7424 */ /* 0x000fce00078e00ff */
[----:B0----5:R-:W-:Y:S05]  /*2d6e0*/  WARPSYNC.COLLECTIVE R15, `(.L_x_2633) ;  /* 0x000000000f087348 */ /* 0x021fea0003c00000 */
[----:B------:R1:W2:Y:S02]  /*2d6f0*/  SHFL.IDX P6, R14, R13, R12, R11 ;  /* 0x0000000c0d0e7389 */ /* 0x0002a400000c000b */
[----:B012--5:R-:W-:Y:S01]  /*2d700*/  ENDCOLLECTIVE ;  /* 0x000000000000791b */ /* 0x027fe20003800000 */
.L_x_2633:
[----:B------:R-:W-:Y:S01]  /*2d710*/  ULDC UR4, c[0x0][0xc14] ;  /* 0x0003050000047ab9 */ /* 0x000fe20000000800 */
[----:B------:R-:W-:Y:S01]  /*2d720*/  IMAD.IADD R5, R2, 0x1, R7 ;  /* 0x0000000102057824 */ /* 0x000fe200078e0207 */
[----:B------:R-:W-:Y:S02]  /*2d730*/  MOV R11, RZ ;  /* 0x000000ff000b7202 */ /* 0x000fe40000000f00 */
[----:B------:R-:W-:Y:S02]  /*2d740*/  MOV R4, R14 ;  /* 0x0000000e00047202 */ /* 0x000fe40000000f00 */
        /* <DEDUP_REMOVED lines=15> */
.L_x_2634:
[----:B------:R-:W-:Y:S01]  /*2d840*/  IMAD.MOV.U32 R12, RZ, RZ, 0x2 ;  /* 0x00000002ff0c7424 */ /* 0x000fe200078e00ff */
[----:B------:R-:W-:-:S05]  /*2d850*/  SEL R14, R14, RZ, P1 ;  /* 0x000000ff0e0e7207 */ /* 0x000fca0000800000 */
[----:B------:R-:W-:-:S04]  /*2d860*/  IMAD.IADD R2, R3, 0x1, R14 ;  /* 0x0000000103027824 */ /* 0x000fc800078e020e */
[----:B------:R-:W-:-:S07]  /*2d870*/  IMAD.MOV.U32 R13, RZ, RZ, R2 ;  /* 0x000000ffff0d7224 */ /* 0x000fce00078e0002 */
[----:B------:R-:W-:Y:S05]  /*2d880*/  WARPSYNC.COLLECTIVE R15, `(.L_x_2635) ;  /* 0x000000000f087348 */ /* 0x000fea0003c00000 */
[----:B------:R0:W1:Y:S02]  /*2d890*/  SHFL.UP P6, R14, R13, R12, R11 ;  /* 0x0400000c0d0e7389 */ /* 0x00006400000c000b */
[----:B01----:R-:W-:Y:S01]  /*2d8a0*/  ENDCOLLECTIVE ;  /* 0x000000000000791b */ /* 0x003fe20003800000 */
.L_x_2635:
[----:B------:R-:W-:Y:S01]  /*2d8b0*/  IMAD.MOV.U32 R12, RZ, RZ, 0x4 ;  /* 0x00000004ff0c7424 */ /* 0x000fe200078e00ff */
[----:B------:R-:W-:-:S05]  /*2d8c0*/  SEL R5, R14, RZ, P2 ;  /* 0x000000ff0e057207 */ /* 0x000fca0001000000 */
[----:B------:R-:W-:-:S05]  /*2d8d0*/  IMAD.IADD R2, R2, 0x1, R5 ;  /* 0x0000000102027824 */ /* 0x000fca00078e0205 */
[----:B------:R-:W-:-:S07]  /*2d8e0*/  MOV R13, R2 ;  /* 0x00000002000d7202 */ /* 0x000fce0000000f00 */
[----:B------:R-:W-:Y:S05]  /*2d8f0*/  WARPSYNC.COLLECTIVE R15, `(.L_x_2636) ;  /* 0x000000000f087348 */ /* 0x000fea0003c00000 */
[----:B------:R0:W1:Y:S02]  /*2d900*/  SHFL.UP P6, R14, R13, R12, R11 ;  /* 0x0400000c0d0e7389 */ /* 0x00006400000c000b */
[----:B01----:R-:W-:Y:S01]  /*2d910*/  ENDCOLLECTIVE ;  /* 0x000000000000791b */ /* 0x003fe20003800000 */
.L_x_2636:
[----:B------:R-:W-:Y:S01]  /*2d920*/  IMAD.MOV.U32 R12, RZ, RZ, 0x8 ;  /* 0x00000008ff0c7424 */ /* 0x000fe200078e00ff */
[----:B------:R-:W-:-:S05]  /*2d930*/  SEL R5, R14, RZ, P3 ;  /* 0x000000ff0e057207 */ /* 0x000fca0001800000 */
[----:B------:R-:W-:-:S04]  /*2d940*/  IMAD.IADD R2, R2, 0x1, R5 ;  /* 0x0000000102027824 */ /* 0x000fc800078e0205 */
[----:B------:R-:W-:-:S07]  /*2d950*/  IMAD.MOV.U32 R13, RZ, RZ, R2 ;  /* 0x000000ffff0d7224 */ /* 0x000fce00078e0002 */
[----:B------:R-:W-:Y:S05]  /*2d960*/  WARPSYNC.COLLECTIVE R15, `(.L_x_2637) ;  /* 0x000000000f087348 */ /* 0x000fea0003c00000 */
[----:B------:R0:W1:Y:S02]  /*2d970*/  SHFL.UP P6, R14, R13, R12, R11 ;  /* 0x0400000c0d0e7389 */ /* 0x00006400000c000b */
[----:B01----:R-:W-:Y:S01]  /*2d980*/  ENDCOLLECTIVE ;  /* 0x000000000000791b */ /* 0x003fe20003800000 */
.L_x_2637:
[----:B------:R-:W-:Y:S01]  /*2d990*/  IMAD.MOV.U32 R12, RZ, RZ, 0x10 ;  /* 0x00000010ff0c7424 */ /* 0x000fe200078e00ff */
[----:B------:R-:W-:-:S04]  /*2d9a0*/  SEL R5, R14, RZ, P4 ;  /* 0x000000ff0e057207 */ /* 0x000fc80002000000 */
[----:B------:R-:W-:-:S05]  /*2d9b0*/  IADD3 R2, R2, R5, RZ ;  /* 0x0000000502027210 */ /* 0x000fca0007ffe0ff */
[----:B------:R-:W-:-:S07]  /*2d9c0*/  IMAD.MOV.U32 R13, RZ, RZ, R2 ;  /* 0x000000ffff0d7224 */ /* 0x000fce00078e0002 */
[----:B------:R-:W-:Y:S05]  /*2d9d0*/  WARPSYNC.COLLECTIVE R15, `(.L_x_2638) ;  /* 0x000000000f087348 */ /* 0x000fea0003c00000 */
[----:B------:R0:W1:Y:S02]  /*2d9e0*/  SHFL.UP P6, R14, R13, R12, R11 ;  /* 0x0400000c0d0e7389 */ /* 0x00006400000c000b */
[----:B01----:R-:W-:Y:S01]  /*2d9f0*/  ENDCOLLECTIVE ;  /* 0x000000000000791b */ /* 0x003fe20003800000 */
.L_x_2638:
[----:B------:R-:W-:Y:S01]  /*2da00*/  MOV R12, 0x1f ;  /* 0x0000001f000c7802 */ /* 0x000fe20000000f00 */
[----:B------:R-:W-:Y:S01]  /*2da10*/  IMAD.MOV.U32 R11, RZ, RZ, 0x1f ;  /* 0x0000001fff0b7424 */ /* 0x000fe200078e00ff */
[----:B------:R-:W-:-:S05]  /*2da20*/  SEL R5, R14, RZ, P5 ;  /* 0x000000ff0e057207 */ /* 0x000fca0002800000 */
[----:B------:R-:W-:-:S04]  /*2da30*/  IMAD.IADD R2, R2, 0x1, R5 ;  /* 0x0000000102027824 */ /* 0x000fc800078e0205 */
[----:B------:R-:W-:-:S07]  /*2da40*/  IMAD.MOV.U32 R13, RZ, RZ, R2 ;  /* 0x000000ffff0d7224 */ /* 0x000fce00078e0002 */
[----:B------:R-:W-:Y:S05]  /*2da50*/  WARPSYNC.COLLECTIVE R15, `(.L_x_2639) ;  /* 0x000000000f087348 */ /* 0x000fea0003c00000 */
[----:B------:R0:W1:Y:S02]  /*2da60*/  SHFL.IDX P6, R14, R13, R12, R11 ;  /* 0x0000000c0d0e7389 */ /* 0x00006400000c000b */
[----:B01----:R-:W-:Y:S01]  /*2da70*/  ENDCOLLECTIVE ;  /* 0x000000000000791b */ /* 0x003fe20003800000 */
.L_x_2639:
[----:B------:R-:W-:Y:S05]  /*2da80*/  BRA `(.L_x_2640) ;  /* 0xffffffcc00147947 */ /* 0x000fea000383ffff */
.L_x_2519:
[----:B------:R-:W-:Y:S01]  /*2da90*/  BSSY B0, `(.L_x_2641) ;  /* 0x0000008000007945 */ /* 0x000fe20003800000 */
[----:B-----5:R-:W-:Y:S01]  /*2daa0*/  IMAD.MOV.U32 R13, RZ, RZ, R3 ;  /* 0x000000ffff0d7224 */ /* 0x020fe200078e0003 */
[----:B------:R-:W-:Y:S01]  /*2dab0*/  MOV R15, 0xffffffff ;  /* 0xffffffff000f7802 */ /* 0x000fe20000000f00 */
[----:B------:R-:W-:Y:S02]  /*2dac0*/  IMAD.MOV.U32 R12, RZ, RZ, 0x1 ;  /* 0x00000001ff0c7424 */ /* 0x000fe400078e00ff */
[----:B------:R-:W-:-:S07]  /*2dad0*/  IMAD.MOV.U32 R11, RZ, RZ, RZ ;  /* 0x000000ffff0b7224 */ /* 0x000fce00078e00ff */
[----:B0-----:R-:W-:Y:S05]  /*2dae0*/  WARPSYNC.COLLECTIVE R15, `(.L_x_2642) ;  /* 0x000000000f087348 */ /* 0x001fea0003c00000 */
[----:B------:R1:W2:Y:S02]  /*2daf0*/  SHFL.UP P6, R14, R13, R12, R11 ;  /* 0x0400000c0d0e7389 */ /* 0x0002a400000c000b */
[----:B012---:R-:W-:Y:S01]  /*2db00*/  ENDCOLLECTIVE ;  /* 0x000000000000791b */ /* 0x007fe20003800000 */
.L_x_2642:
[----:B------:R-:W-:Y:S05]  /*2db10*/  BSYNC B0 ;  /* 0x0000000000007941 */ /* 0x000fea0003800000 */
.L_x_2641:
        /* <DEDUP_REMOVED lines=8> */
.L_x_2643:
[----:B------:R-:W-:Y:S01]  /*2dba0*/  IMAD.MOV.U32 R12, RZ, RZ, 0x4 ;  /* 0x00000004ff0c7424 */ /* 0x000fe200078e00ff */
[----:B------:R-:W-:-:S04]  /*2dbb0*/  SEL R14, R14, RZ, P2 ;  /* 0x000000ff0e0e7207 */ /* 0x000fc80001000000 */
[----:B------:R-:W-:-:S05]  /*2dbc0*/  IADD3 R5, R13, R14, RZ ;  /* 0x0000000e0d057210 */ /* 0x000fca0007ffe0ff */
[----:B------:R-:W-:-:S07]  /*2dbd0*/  IMAD.MOV.U32 R13, RZ, RZ, R5 ;  /* 0x000000ffff0d7224 */ /* 0x000fce00078e0005 */
[----:B------:R-:W-:Y:S05]  /*2dbe0*/  WARPSYNC.COLLECTIVE R15, `(.L_x_2644) ;  /* 0x000000000f087348 */ /* 0x000fea0003c00000 */
[----:B------:R0:W1:Y:S02]  /*2dbf0*/  SHFL.UP P6, R14, R13, R12, R11 ;  /* 0x0400000c0d0e7389 */ /* 0x00006400000c000b */
[----:B01----:R-:W-:Y:S01]  /*2dc00*/  ENDCOLLECTIVE ;  /* 0x000000000000791b */ /* 0x003fe20003800000 */
.L_x_2644:
[----:B------:R-:W-:Y:S02]  /*2dc10*/  MOV R12, 0x8 ;  /* 0x00000008000c7802 */ /* 0x000fe40000000f00 */
[----:B------:R-:W-:-:S05]  /*2dc20*/  SEL R6, R14, RZ, P3 ;  /* 0x000000ff0e067207 */ /* 0x000fca0001800000 */
[----:B------:R-:W-:-:S04]  /*2dc30*/  IMAD.IADD R6, R5, 0x1, R6 ;  /* 0x0000000105067824 */ /* 0x000fc800078e0206 */
[----:B------:R-:W-:-:S07]  /*2dc40*/  IMAD.MOV.U32 R13, RZ, RZ, R6 ;  /* 0x000000ffff0d7224 */ /* 0x000fce00078e0006 */
[----:B------:R-:W-:Y:S05]  /*2dc50*/  WARPSYNC.COLLECTIVE R15, `(.L_x_2645) ;  /* 0x000000000f087348 */ /* 0x000fea0003c00000 */
[----:B------:R0:W1:Y:S02]  /*2dc60*/  SHFL.UP P6, R14, R13, R12, R11 ;  /* 0x0400000c0d0e7389 */ /* 0x00006400000c000b */
[----:B01----:R-:W-:Y:S01]  /*2dc70*/  ENDCOLLECTIVE ;  /* 0x000000000000791b */ /* 0x003fe20003800000 */
.L_x_2645:
[----:B------:R-:W-:Y:S01]  /*2dc80*/  IMAD.MOV.U32 R12, RZ, RZ, 0x10 ;  /* 0x00000010ff0c7424 */ /* 0x000fe200078e00ff */
[----:B------:R-:W-:-:S05]  /*2dc90*/  SEL R7, R14, RZ, P4 ;  /* 0x000000ff0e077207 */ /* 0x000fca0002000000 */
[----:B------:R-:W-:-:S04]  /*2dca0*/  IMAD.IADD R7, R6, 0x1, R7 ;  /* 0x0000000106077824 */ /* 0x000fc800078e0207 */
[----:B------:R-:W-:-:S07]  /*2dcb0*/  IMAD.MOV.U32 R13, RZ, RZ, R7 ;  /* 0x000000ffff0d7224 */ /* 0x000fce00078e0007 */
[----:B------:R-:W-:Y:S05]  /*2dcc0*/  WARPSYNC.COLLECTIVE R15, `(.L_x_2646) ;  /* 0x000000000f087348 */ /* 0x000fea0003c00000 */
[----:B------:R0:W1:Y:S02]  /*2dcd0*/  SHFL.UP P6, R14, R13, R12, R11 ;  /* 0x0400000c0d0e7389 */ /* 0x00006400000c000b */
[----:B01----:R-:W-:Y:S01]  /*2dce0*/  ENDCOLLECTIVE ;  /* 0x000000000000791b */ /* 0x003fe20003800000 */
.L_x_2646:
        /* <DEDUP_REMOVED lines=8> */
.L_x_2647:
[----:B------:R-:W-:Y:S05]  /*2dd70*/  BRA `(.L_x_2648) ;  /* 0xffffffc800fc7947 */ /* 0x000fea000383ffff */
.L_x_2521:
[----:B------:R-:W-:Y:S01]  /*2dd80*/  BSSY B0, `(.L_x_2649) ;  /* 0x0000006000007945 */ /* 0x000fe20003800000 */
[----:B------:R-:W-:Y:S01]  /*2dd90*/  PLOP3.LUT P6, PT, P6, PT, PT, 0x8, 0x0 ;  /* 0x000000000000781c */ /* 0x000fe200037ce170 */
[----:B------:R-:W-:-:S12]  /*2dda0*/  IMAD.MOV.U32 R15, RZ, RZ, -0x1 ;  /* 0xffffffffff0f7424 */ /* 0x000fd800078e00ff */
[----:B0-----:R-:W-:Y:S05]  /*2ddb0*/  WARPSYNC.COLLECTIVE R15, `(.L_x_2650) ;  /* 0x000000000f087348 */ /* 0x001fea0003c00000 */
[----:B------:R-:W-:Y:S01]  /*2ddc0*/  VOTE.ANY R14, PT, P6 ;  /* 0x00000000000e7806 */ /* 0x000fe200030e0100 */
[----:B0-----:R-:W-:Y:S06]  /*2ddd0*/  ENDCOLLECTIVE ;  /* 0x000000000000791b */ /* 0x001fec0003800000 */
.L_x_2650:
[----:B------:R-:W-:Y:S05]  /*2dde0*/  BSYNC B0 ;  /* 0x0000000000007941 */ /* 0x000fea0003800000 */
.L_x_2649:
[----:B------:R-:W-:Y:S01]  /*2ddf0*/  IMAD.MOV.U32 R6, RZ, RZ, R14 ;  /* 0x000000ffff067224 */ /* 0x000fe200078e000e */
[----:B------:R-:W-:Y:S01]  /*2de00*/  MOV R13, R3 ;  /* 0x00000003000d7202 */ /* 0x000fe20000000f00 */
[----:B------:R-:W-:Y:S02]  /*2de10*/  IMAD.MOV.U32 R11, RZ, RZ, 0x1f ;  /* 0x0000001fff0b7424 */ /* 0x000fe400078e00ff */
[----:B------:R-:W0:Y:S01]  /*2de20*/  POPC R7, R6 ;  /* 0x0000000600077309 */ /* 0x000e220000000000 */
[----:B------:R-:W-:Y:S02]  /*2de30*/  IMAD.MOV.U32 R15, RZ, RZ, -0x1 ;  /* 0xffffffffff0f7424 */ /* 0x000fe400078e00ff */
[----:B0-----:R-:W-:-:S07]  /*2de40*/  IMAD.MOV.U32 R12, RZ, RZ, R7 ;  /* 0x000000ffff0c7224 */ /* 0x001fce00078e0007 */
[----:B------:R-:W-:Y:S05]  /*2de50*/  WARPSYNC.COLLECTIVE R15, `(.L_x_2651) ;  /* 0x000000000f087348 */ /* 0x000fea0003c00000 */
[----:B------:R0:W1:Y:S02]  /*2de60*/  SHFL.IDX P6, R14, R13, R12, R11 ;  /* 0x0000000c0d0e7389 */ /* 0x00006400000c000b */
[----:B01----:R-:W-:Y:S01]  /*2de70*/  ENDCOLLECTIVE ;  /* 0x000000000000791b */ /* 0x003fe20003800000 */
.L_x_2651:
[----:B------:R-:W-:Y:S01]  /*2de80*/  IMAD.MOV.U32 R4, RZ, RZ, R14 ;  /* 0x000000ffff047224 */ /* 0x000fe200078e000e */
[----:B------:R-:W-:Y:S06]  /*2de90*/  BRA `(.L_x_2652) ;  /* 0xffffffc800ec7947 */ /* 0x000fec000383ffff */
.L_x_2523:
[----:B------:R-:W-:Y:S01]  /*2dea0*/  BSSY B0, `(.L_x_2653) ;  /* 0x0000007000007945 */ /* 0x000fe20003800000 */
[----:B------:R-:W-:Y:S01]  /*2deb0*/  MOV R13, R2 ;  /* 0x00000002000d7202 */ /* 0x000fe20000000f00 */
[----:B------:R-:W-:Y:S02]  /*2dec0*/  IMAD.MOV.U32 R11, RZ, RZ, 0x1f ;  /* 0x0000001fff0b7424 */ /* 0x000fe400078e00ff */
[----:B------:R-:W-:-:S07]  /*2ded0*/  IMAD.MOV.U32 R15, RZ, RZ, -0x1 ;  /* 0xffffffffff0f7424 */ /* 0x000fce00078e00ff */
[----:B012---:R-:W-:Y:S05]  /*2dee0*/  WARPSYNC.COLLECTIVE R15, `(.L_x_2654) ;  /* 0x000000000f087348 */ /* 0x007fea0003c00000 */
[----:B------:R3:W4:Y:S02]  /*2def0*/  SHFL.IDX P6, R14, R13, R12, R11 ;  /* 0x0000000c0d0e7389 */ /* 0x00072400000c000b */
[----:B01234-:R-:W-:Y:S01]  /*2df00*/  ENDCOLLECTIVE ;  /* 0x000000000000791b */ /* 0x01ffe20003800000 */
.L_x_2654:
[----:B------:R-:W-:Y:S05]  /*2df10*/  BSYNC B0 ;  /* 0x0000000000007941 */ /* 0x000fea0003800000 */
.L_x_2653:
[----:B------:R-:W-:Y:S01]  /*2df20*/  IMAD.MOV.U32 R9, RZ, RZ, R14 ;  /* 0x000000ffff097224 */ /* 0x000fe200078e000e */
[----:B------:R-:W-:Y:S06]  /*2df30*/  BRA `(.L_x_2522) ;  /* 0xffffffc800e07947 */ /* 0x000fec000383ffff */
.L_x_2527:
[----:B0-----:R0:W1:Y:S02]  /*2df40*/  SYNCS.PHASECHK.TRANS64.TRYWAIT P0, [R0+URZ+0x29820], R3 ;  /* 0x02982003000075a7 */ /* 0x001064000800017f */
[----:B-1----:R-:W-:Y:S05]  /*2df50*/  @!P0 NANOSLEEP.SYNCS 0x989680 ;  /* 0x009896800000895d */ /* 0x002fea0003900000 */
[----:B------:R-:W1:Y:S02]  /*2df60*/  @!P0 SYNCS.PHASECHK.TRANS64 P0, [R0+URZ+0x29820], R3 ;  /* 0x02982003000085a7 */ /* 0x000e64000800007f */
[----:B-1----:R-:W-:Y:S05]  /*2df70*/  @!P0 BRA `(.L_x_2527) ;  /* 0xfffffffc00f08947 */ /* 0x002fea000383ffff */
[----:B------:R-:W-:Y:S05]  /*2df80*/  BRA `(.L_x_2655) ;  /* 0xffffffd000947947 */ /* 0x000fea000383ffff */
.L_x_2528:
        /* <DEDUP_REMOVED lines=11> */
.L_x_2657:
[----:B------:R-:W-:Y:S05]  /*2e040*/  BSYNC B0 ;  /* 0x0000000000007941 */ /* 0x000fea0003800000 */
.L_x_2656:
[----:B------:R-:W-:Y:S05]  /*2e050*/  BRA `(.L_x_2658) ;  /* 0xffffffd0007c7947 */ /* 0x000fea000383ffff */
.L_x_2529:
[----:B------:R-:W-:Y:S01]  /*2e060*/  BSSY B0, `(.L_x_2659) ;  /* 0x0000006000007945 */ /* 0x000fe20003800000 */
[----:B------:R-:W-:-:S07]  /*2e070*/  IMAD.MOV.U32 R15, RZ, RZ, -0x1 ;  /* 0xffffffffff0f7424 */ /* 0x000fce00078e00ff */
[----:B01----:R-:W-:Y:S05]  /*2e080*/  WARPSYNC.COLLECTIVE R15, `(.L_x_2660) ;  /* 0x000000000f0c7348 */ /* 0x003fea0003c00000 */
[----:B------:R-:W-:Y:S02]  /*2e090*/  ELECT P6, UR62, PT ;  /* 0x00000000003e782f */ /* 0x000fe400038c0000 */
[----:B------:R-:W-:Y:S01]  /*2e0a0*/  MOV R14, UR62 ;  /* 0x0000003e000e7c02 */ /* 0x000fe20008000f00 */
[----:B01----:R-:W-:Y:S10]  /*2e0b0*/  ENDCOLLECTIVE ;  /* 0x000000000000791b */ /* 0x003ff40003800000 */
.L_x_2660:
[----:B------:R-:W-:Y:S05]  /*2e0c0*/  BSYNC B0 ;  /* 0x0000000000007941 */ /* 0x000fea0003800000 */
.L_x_2659:
[----:B------:R-:W-:Y:S05]  /*2e0d0*/  BRA `(.L_x_2661) ;  /* 0xffffffd000707947 */ /* 0x000fea000383ffff */
.L_x_2531:
[----:B0-----:R0:W1:Y:S02]  /*2e0e0*/  SYNCS.PHASECHK.TRANS64.TRYWAIT P1, [R6+URZ], R5 ;  /* 0x00000005060075a7 */ /* 0x001064000802017f */
[----:B-1----:R-:W-:Y:S05]  /*2e0f0*/  @!P1 NANOSLEEP.SYNCS 0x989680 ;  /* 0x009896800000995d */ /* 0x002fea0003900000 */
[----:B------:R-:W1:Y:S02]  /*2e100*/  @!P1 SYNCS.PHASECHK.TRANS64 P1, [R6+URZ], R5 ;  /* 0x00000005060095a7 */ /* 0x000e64000802007f */
[----:B-1----:R-:W-:Y:S05]  /*2e110*/  @!P1 BRA `(.L_x_2531) ;  /* 0xfffffffc00f09947 */ /* 0x002fea000383ffff */
[----:B------:R-:W-:Y:S05]  /*2e120*/  BRA `(.L_x_2662) ;  /* 0xffffffd000ac7947 */ /* 0x000fea000383ffff */
.L_x_2532:
[----:B-1----:R1:W2:Y:S02]  /*2e130*/  SYNCS.PHASECHK.TRANS64.TRYWAIT P1, [R7+URZ], R2 ;  /* 0x00000002070075a7 */ /* 0x0022a4000802017f */
[----:B--2---:R-:W-:Y:S05]  /*2e140*/  @!P1 NANOSLEEP.SYNCS 0x989680 ;  /* 0x009896800000995d */ /* 0x004fea0003900000 */
[----:B------:R-:W2:Y:S02]  /*2e150*/  @!P1 SYNCS.PHASECHK.TRANS64 P1, [R7+URZ], R2 ;  /* 0x00000002070095a7 */ /* 0x000ea4000802007f */
[----:B--2---:R-:W-:Y:S05]  /*2e160*/  @!P1 BRA `(.L_x_2532) ;  /* 0xfffffffc00f09947 */ /* 0x004fea000383ffff */
[----:B------:R-:W-:Y:S05]  /*2e170*/  BRA `(.L_x_2663) ;  /* 0xffffffd000a07947 */ /* 0x000fea000383ffff */
.L_x_2534:
[----:B--2---:R2:W3:Y:S02]  /*2e180*/  SYNCS.PHASECHK.TRANS64.TRYWAIT P1, [R4+URZ+0x29860], R5 ;  /* 0x02986005040075a7 */ /* 0x0044e4000802017f */
[----:B---3--:R-:W-:Y:S05]  /*2e190*/  @!P1 NANOSLEEP.SYNCS 0x989680 ;  /* 0x009896800000995d */ /* 0x008fea0003900000 */
[----:B------:R-:W3:Y:S02]  /*2e1a0*/  @!P1 SYNCS.PHASECHK.TRANS64 P1, [R4+URZ+0x29860], R5 ;  /* 0x02986005040095a7 */ /* 0x000ee4000802007f */
[----:B---3--:R-:W-:Y:S05]  /*2e1b0*/  @!P1 BRA `(.L_x_2534) ;  /* 0xfffffffc00f09947 */ /* 0x008fea000383ffff */
[----:B------:R-:W-:Y:S05]  /*2e1c0*/  BRA `(.L_x_2664) ;  /* 0xffffffd000a47947 */ /* 0x000fea000383ffff */
.L_x_2536:
[----:B---3--:R3:W4:Y:S02]  /*2e1d0*/  SYNCS.PHASECHK.TRANS64.TRYWAIT P1, [R3+URZ+0x29860], R2 ;  /* 0x02986002030075a7 */ /* 0x008724000802017f */
[----:B----4-:R-:W-:Y:S05]  /*2e1e0*/  @!P1 NANOSLEEP.SYNCS 0x989680 ;  /* 0x009896800000995d */ /* 0x010fea0003900000 */
[----:B------:R-:W4:Y:S02]  /*2e1f0*/  @!P1 SYNCS.PHASECHK.TRANS64 P1, [R3+URZ+0x29860], R2 ;  /* 0x02986002030095a7 */ /* 0x000f24000802007f */
[----:B----4-:R-:W-:Y:S05]  /*2e200*/  @!P1 BRA `(.L_x_2536) ;  /* 0xfffffffc00f09947 */ /* 0x010fea000383ffff */
[----:B------:R-:W-:Y:S05]  /*2e210*/  BRA `(.L_x_2665) ;  /* 0xffffffd000a47947 */ /* 0x000fea000383ffff */
.L_x_2538:
[----:B----4-:R4:W0:Y:S02]  /*2e220*/  SYNCS.PHASECHK.TRANS64.TRYWAIT P0, [R4+URZ+0x29880], R5 ;  /* 0x02988005040075a7 */ /* 0x010824000800017f */
[----:B0-----:R-:W-:Y:S05]  /*2e230*/  @!P0 NANOSLEEP.SYNCS 0x989680 ;  /* 0x009896800000895d */ /* 0x001fea0003900000 */
[----:B------:R-:W0:Y:S02]  /*2e240*/  @!P0 SYNCS.PHASECHK.TRANS64 P0, [R4+URZ+0x29880], R5 ;  /* 0x02988005040085a7 */ /* 0x000e24000800007f */
[----:B0-----:R-:W-:Y:S05]  /*2e250*/  @!P0 BRA `(.L_x_2538) ;  /* 0xfffffffc00f08947 */ /* 0x001fea000383ffff */
[----:B------:R-:W-:Y:S05]  /*2e260*/  BRA `(.L_x_2539) ;  /* 0xffffffd000a07947 */ /* 0x000fea000383ffff */
.L_x_2666:
        /* <DEDUP_REMOVED lines=9> */
.L_x_2676:


//--------------------- .nv.global.init           --------------------------
	.section	.nv.global.init,"aw",@progbits
	.align	4
.nv.global.init:
	.type		_ZZN5flash28permute_output_fp8_VcolmajorIN4cute6TensorINS1_11ArrayEngineIN7cutlass10bfloat16_tELm64EEENS1_6LayoutINS1_5tupleIJNS8_IJNS1_1CILi2EEESA_NS9_ILi16EEEEEENS9_ILi1EEESD_EEENS8_IJNS8_IJSD_SA_NS9_ILi4EEEEEENS9_ILi0EEESH_EEEEEEEEEvRT_E9upper_map,@object
	.size		_ZZN5flash28permute_output_fp8_VcolmajorIN4cute6TensorINS1_11ArrayEngineIN7cutlass10bfloat16_tELm64EEENS1_6LayoutINS1_5tupleIJNS8_IJNS1_1CILi2EEESA_NS9_ILi16EEEEEENS9_ILi1EEESD_EEENS8_IJNS8_IJSD_SA_NS9_ILi4EEEEEENS9_ILi0EEESH_EEEEEEEEEvRT_E9upper_map,($str$25 - _ZZN5flash28permute_output_fp8_VcolmajorIN4cute6TensorINS1_11ArrayEngineIN7cutlass10bfloat16_tELm64EEENS1_6LayoutINS1_5tupleIJNS8_IJNS1_1CILi2EEESA_NS9_ILi16EEEEEENS9_ILi1EEESD_EEENS8_IJNS8_IJSD_SA_NS9_ILi4EEEEEENS9_ILi0EEESH_EEEEEEEEEvRT_E9upper_map)
_ZZN5flash28permute_output_fp8_VcolmajorIN4cute6TensorINS1_11ArrayEngineIN7cutlass10bfloat16_tELm64EEENS1_6LayoutINS1_5tupleIJNS8_IJNS1_1CILi2EEESA_NS9_ILi16EEEEEENS9_ILi1EEESD_EEENS8_IJNS8_IJSD_SA_NS9_ILi4EEEEEENS9_ILi0EEESH_EEEEEEEEEvRT_E9upper_map:
        /*0000*/ 	.byte	0x00, 0x00, 0x00, 0x00, 0x02, 0x00, 0x00, 0x00, 0x03, 0x00, 0x00, 0x00, 0x01, 0x00, 0x00, 0x00
	.type		$str$25,@object
	.size		$str$25,($str$26 - $str$25)
$str$25:
        /*0010*/ 	.byte	0x28, 0x61, 0x64, 0x64, 0x72, 0x65, 0x73, 0x73, 0x20, 0x26, 0x20, 0x6d, 0x61, 0x73, 0x6b, 0x29
        /*0020*/ 	.byte	0x20, 0x3d, 0x3d, 0x20, 0x30, 0x00
	.type		$str$26,@object
	.size		$str$26,(__unnamed_7 - $str$26)
$str$26:
        /*0026*/ 	.byte	0x2f, 0x74, 0x6d, 0x70, 0x2f, 0x6f, 0x73, 0x73, 0x5f, 0x6b, 0x65, 0x72, 0x6e, 0x65, 0x6c, 0x73
        /*0036*/ 	.byte	0x5f, 0x73, 0x72, 0x63, 0x2f, 0x66, 0x6c, 0x61, 0x73, 0x68, 0x5f, 0x61, 0x74, 0x74, 0x65, 0x6e
        /*0046*/ 	.byte	0x74, 0x69, 0x6f, 0x6e, 0x2f, 0x63, 0x73, 0x72, 0x63, 0x2f, 0x63, 0x75, 0x74, 0x6c, 0x61, 0x73
        /*0056*/ 	.byte	0x73, 0x2f, 0x69, 0x6e, 0x63, 0x6c, 0x75, 0x64, 0x65, 0x2f, 0x63, 0x75, 0x74, 0x65, 0x2f, 0x70
        /*0066*/ 	.byte	0x6f, 0x69, 0x6e, 0x74, 0x65, 0x72, 0x5f, 0x66, 0x6c, 0x61, 0x67, 0x67, 0x65, 0x64, 0x2e, 0x68
        /*0076*/ 	.byte	0x70, 0x70, 0x00
	.type		__unnamed_7,@object
	.size		__unnamed_7,(__unnamed_6 - __unnamed_7)
__unnamed_7:
        /* <DEDUP_REMOVED lines=24> */
        /*01f9*/ 	.byte	0x3e, 0x3e, 0x20, 0x26, 0x5d, 0x00
	.type		__unnamed_6,@object
	.size		__unnamed_6,(__unnamed_3 - __unnamed_6)
__unnamed_6:
        /* <DEDUP_REMOVED lines=25> */
	.type		__unnamed_3,@object
	.size		__unnamed_3,(__unnamed_2 - __unnamed_3)
__unnamed_3:
        /* <DEDUP_REMOVED lines=29> */
        /*0555*/ 	.byte	0x5d, 0x00
	.type		__unnamed_2,@object
	.size		__unnamed_2,(__unnamed_4 - __unnamed_2)
__unnamed_2:
        /* <DEDUP_REMOVED lines=30> */
	.type		__unnamed_4,@object
	.size		__unnamed_4,(__unnamed_5 - __unnamed_4)
__unnamed_4:
        /* <DEDUP_REMOVED lines=30> */
	.type		__unnamed_5,@object
	.size		__unnamed_5,(__unnamed_1 - __unnamed_5)
__unnamed_5:
        /* <DEDUP_REMOVED lines=29> */
        /*0acb*/ 	.byte	0x3e, 0x5d, 0x00
	.type		__unnamed_1,@object
	.size		__unnamed_1,(.L_0 - __unnamed_1)
__unnamed_1:
        /* <DEDUP_REMOVED lines=29> */
        /*0c9e*/ 	.byte	0x3e, 0x20, 0x26, 0x5d, 0x00
.L_0:


//--------------------- .nv.shared._ZN7cutlass13device_kernelIN5flash11enable_sm90INS1_16FlashAttnFwdSm90INS1_25CollectiveMainloopFwdSm90ILi2EN4cute5tupleIJNS5_1CILi1EEES8_S8_EEENS6_IJNS7_ILi128EEENS7_ILi160EEENS7_ILi192EEEEEELi128ENS_12float_e4m3_tEfNS_4arch4Sm90ELb0ELb0ELb0ELb0ELb0ELb0ELb0ELb1ELb1ELb0ELb0ELb0EEENS1_21CollectiveEpilogueFwdINS6_IJSA_SA_SB_EEES9_NS_10bfloat16_tESG_Li256ELb0ELb0ELb0ELb1EEENS1_29StaticPersistentTileSchedulerILb0EEEEEEEEEvNT_6ParamsE --------------------------
	.section	.nv.shared._ZN7cutlass13device_kernelIN5flash11enable_sm90INS1_16FlashAttnFwdSm90INS1_25CollectiveMainloopFwdSm90ILi2EN4cute5tupleIJNS5_1CILi1EEES8_S8_EEENS6_IJNS7_ILi128EEENS7_ILi160EEENS7_ILi192EEEEEELi128ENS_12float_e4m3_tEfNS_4arch4Sm90ELb0ELb0ELb0ELb0ELb0ELb0ELb0ELb1ELb1ELb0ELb0ELb0EEENS1_21CollectiveEpilogueFwdINS6_IJSA_SA_SB_EEES9_NS_10bfloat16_tESG_Li256ELb0ELb0ELb0ELb1EEENS1_29StaticPersistentTileSchedulerILb0EEEEEEEEEvNT_6ParamsE,"aw",@nobits
	.sectionflags	@""
	.align	16
	.zero		1024


//--------------------- .nv.shared.reserved.0     --------------------------
	.section	.nv.shared.reserved.0,"aw",@nobits
	.weak		__nv_reservedSMEM_offset_0_alias
	.size		__nv_reservedSMEM_offset_0_alias, 0, 0
	.other		__nv_reservedSMEM_offset_0_alias,@"STO_CUDA_RESERVED_SHARED STV_DEFAULT"
__nv_reservedSMEM_offset_0_alias:
	.zero		0


//--------------------- .nv.global                --------------------------
	.section	.nv.global,"aw",@nobits
.nv.global:
	.type		_ZN70_INTERNAL_b005bac4_34_flash_fwd_hdim192_128_e4m3_sm90_cu_ef95aea4_38184cute1_E,@object
	.size		_ZN70_INTERNAL_b005bac4_34_flash_fwd_hdim192_128_e4m3_sm90_cu_ef95aea4_38184cute1_E,(_ZN70_INTERNAL_b005bac4_34_flash_fwd_hdim192_128_e4m3_sm90_cu_ef95aea4_38184cuda3std3__45__cpo6cbeginE - _ZN70_INTERNAL_b005bac4_34_flash_fwd_hdim192_128_e4m3_sm90_cu_ef95aea4_38184cute1_E)
_ZN70_INTERNAL_b005bac4_34_flash_fwd_hdim192_128_e4m3_sm90_cu_ef95aea4_38184cute1_E:
	.zero		1
	.type		_ZN70_INTERNAL_b005bac4_34_flash_fwd_hdim192_128_e4m3_sm90_cu_ef95aea4_38184cuda3std3__45__cpo6cbeginE,@object
	.size		_ZN70_INTERNAL_b005bac4_34_flash_fwd_hdim192_128_e4m3_sm90_cu_ef95aea4_38184cuda3std3__45__cpo6cbeginE,(_ZN70_INTERNAL_b005bac4_34_flash_fwd_hdim192_128_e4m3_sm90_cu_ef95aea4_38184cuda3std3__48in_placeE - _ZN70_INTERNAL_b005bac4_34_flash_fwd_hdim192_128_e4m3_sm90_cu_ef95aea4_38184cuda3std3__45__cpo6cbeginE)
_ZN70_INTERNAL_b005bac4_34_flash_fwd_hdim192_128_e4m3_sm90_cu_ef95aea4_38184cuda3std3__45__cpo6cbeginE:
	.zero		1
	.type		_ZN70_INTERNAL_b005bac4_34_flash_fwd_hdim192_128_e4m3_sm90_cu_ef95aea4_38184cuda3std3__48in_placeE,@object
	.size		_ZN70_INTERNAL_b005bac4_34_flash_fwd_hdim192_128_e4m3_sm90_cu_ef95aea4_38184cuda3std3__48in_placeE,(_ZN70_INTERNAL_b005bac4_34_flash_fwd_hdim192_128_e4m3_sm90_cu_ef95aea4_38184cuda3std6ranges3__45__cpo9iter_moveE - _ZN70_INTERNAL_b005bac4_34_flash_fwd_hdim192_128_e4m3_sm90_cu_ef95aea4_38184cuda3std3__48in_placeE)
_ZN70_INTERNAL_b005bac4_34_flash_fwd_hdim192_128_e4m3_sm90_cu_ef95aea4_38184cuda3std3__48in_placeE:
	.zero		1
	.type		_ZN70_INTERNAL_b005bac4_34_flash_fwd_hdim192_128_e4m3_sm90_cu_ef95aea4_38184cuda3std6ranges3__45__cpo9iter_moveE,@object
	.size		_ZN70_INTERNAL_b005bac4_34_flash_fwd_hdim192_128_e4m3_sm90_cu_ef95aea4_38184cuda3std6ranges3__45__cpo9iter_moveE,(_ZN70_INTERNAL_b005bac4_34_flash_fwd_hdim192_128_e4m3_sm90_cu_ef95aea4_38184cuda3std3__45__cpo5beginE - _ZN70_INTERNAL_b005bac4_34_flash_fwd_hdim192_128_e4m3_sm90_cu_ef95aea4_38184cuda3std6ranges3__45__cpo9iter_moveE)
_ZN70_INTERNAL_b005bac4_34_flash_fwd_hdim192_128_e4m3_sm90_cu_ef95aea4_38184cuda3std6ranges3__45__cpo9iter_moveE:
	.zero		1
	.type		_ZN70_INTERNAL_b005bac4_34_flash_fwd_hdim192_128_e4m3_sm90_cu_ef95aea4_38184cuda3std3__45__cpo5beginE,@object
	.size		_ZN70_INTERNAL_b005bac4_34_flash_fwd_hdim192_128_e4m3_sm90_cu_ef95aea4_38184cuda3std3__45__cpo5beginE,(_ZN70_INTERNAL_b005bac4_34_flash_fwd_hdim192_128_e4m3_sm90_cu_ef95aea4_38184cuda3std3__472_GLOBAL__N__b005bac4_34_flash_fwd_hdim192_128_e4m3_sm90_cu_ef95aea4_38186ignoreE - _ZN70_INTERNAL_b005bac4_34_flash_fwd_hdim192_128_e4m3_sm90_cu_ef95aea4_38184cuda3std3__45__cpo5beginE)
_ZN70_INTERNAL_b005bac4_34_flash_fwd_hdim192_128_e4m3_sm90_cu_ef95aea4_38184cuda3std3__45__cpo5beginE:
	.zero		1
	.type		_ZN70_INTERNAL_b005bac4_34_flash_fwd_hdim192_128_e4m3_sm90_cu_ef95aea4_38184cuda3std3__472_GLOBAL__N__b005bac4_34_flash_fwd_hdim192_128_e4m3_sm90_cu_ef95aea4_38186ignoreE,@object
	.size		_ZN70_INTERNAL_b005bac4_34_flash_fwd_hdim192_128_e4m3_sm90_cu_ef95aea4_38184cuda3std3__472_GLOBAL__N__b005bac4_34_flash_fwd_hdim192_128_e4m3_sm90_cu_ef95aea4_38186ignoreE,(_ZN70_INTERNAL_b005bac4_34_flash_fwd_hdim192_128_e4m3_sm90_cu_ef95aea4_38184cute7productE - _ZN70_INTERNAL_b005bac4_34_flash_fwd_hdim192_128_e4m3_sm90_cu_ef95aea4_38184cuda3std3__472_GLOBAL__N__b005bac4_34_flash_fwd_hdim192_128_e4m3_sm90_cu_ef95aea4_38186ignoreE)
_ZN70_INTERNAL_b005bac4_34_flash_fwd_hdim192_128_e4m3_sm90_cu_ef95aea4_38184cuda3std3__472_GLOBAL__N__b005bac4_34_flash_fwd_hdim192_128_e4m3_sm90_cu_ef95aea4_38186ignoreE:
	.zero		1
	.type		_ZN70_INTERNAL_b005bac4_34_flash_fwd_hdim192_128_e4m3_sm90_cu_ef95aea4_38184cute7productE,@object
	.size		_ZN70_INTERNAL_b005bac4_34_flash_fwd_hdim192_128_e4m3_sm90_cu_ef95aea4_38184cute7productE,(_ZN70_INTERNAL_b005bac4_34_flash_fwd_hdim192_128_e4m3_sm90_cu_ef95aea4_38184cuda3std3__45__cpo3endE - _ZN70_INTERNAL_b005bac4_34_flash_fwd_hdim192_128_e4m3_sm90_cu_ef95aea4_38184cute7productE)
_ZN70_INTERNAL_b005bac4_34_flash_fwd_hdim192_128_e4m3_sm90_cu_ef95aea4_38184cute7productE:
	.zero		1
	.type		_ZN70_INTERNAL_b005bac4_34_flash_fwd_hdim192_128_e4m3_sm90_cu_ef95aea4_38184cuda3std3__45__cpo3endE,@object
	.size		_ZN70_INTERNAL_b005bac4_34_flash_fwd_hdim192_128_e4m3_sm90_cu_ef95aea4_38184cuda3std3__45__cpo3endE,(_ZN70_INTERNAL_b005bac4_34_flash_fwd_hdim192_128_e4m3_sm90_cu_ef95aea4_38184cuda3std3__419piecewise_constructE - _ZN70_INTERNAL_b005bac4_34_flash_fwd_hdim192_128_e4m3_sm90_cu_ef95aea4_38184cuda3std3__45__cpo3endE)
_ZN70_INTERNAL_b005bac4_34_flash_fwd_hdim192_128_e4m3_sm90_cu_ef95aea4_38184cuda3std3__45__cpo3endE:
	.zero		1
	.type		_ZN70_INTERNAL_b005bac4_34_flash_fwd_hdim192_128_e4m3_sm90_cu_ef95aea4_38184cuda3std3__419piecewise_constructE,@object
	.size		_ZN70_INTERNAL_b005bac4_34_flash_fwd_hdim192_128_e4m3_sm90_cu_ef95aea4_38184cuda3std3__419piecewise_constructE,(_ZN70_INTERNAL_b005bac4_34_flash_fwd_hdim192_128_e4m3_sm90_cu_ef95aea4_38184cuda3std3__45__cpo4cendE - _ZN70_INTERNAL_b005bac4_34_flash_fwd_hdim192_128_e4m3_sm90_cu_ef95aea4_38184cuda3std3__419piecewise_constructE)
_ZN70_INTERNAL_b005bac4_34_flash_fwd_hdim192_128_e4m3_sm90_cu_ef95aea4_38184cuda3std3__419piecewise_constructE:
	.zero		1
	.type		_ZN70_INTERNAL_b005bac4_34_flash_fwd_hdim192_128_e4m3_sm90_cu_ef95aea4_38184cuda3std3__45__cpo4cendE,@object
	.size		_ZN70_INTERNAL_b005bac4_34_flash_fwd_hdim192_128_e4m3_sm90_cu_ef95aea4_38184cuda3std3__45__cpo4cendE,(_ZN70_INTERNAL_b005bac4_34_flash_fwd_hdim192_128_e4m3_sm90_cu_ef95aea4_38184cuda3std6ranges3__45__cpo4swapE - _ZN70_INTERNAL_b005bac4_34_flash_fwd_hdim192_128_e4m3_sm90_cu_ef95aea4_38184cuda3std3__45__cpo4cendE)
_ZN70_INTERNAL_b005bac4_34_flash_fwd_hdim192_128_e4m3_sm90_cu_ef95aea4_38184cuda3std3__45__cpo4cendE:
	.zero		1
	.type		_ZN70_INTERNAL_b005bac4_34_flash_fwd_hdim192_128_e4m3_sm90_cu_ef95aea4_38184cuda3std6ranges3__45__cpo4swapE,@object
	.size		_ZN70_INTERNAL_b005bac4_34_flash_fwd_hdim192_128_e4m3_sm90_cu_ef95aea4_38184cuda3std6ranges3__45__cpo4swapE,(.L_15 - _ZN70_INTERNAL_b005bac4_34_flash_fwd_hdim192_128_e4m3_sm90_cu_ef95aea4_38184cuda3std6ranges3__45__cpo4swapE)
_ZN70_INTERNAL_b005bac4_34_flash_fwd_hdim192_128_e4m3_sm90_cu_ef95aea4_38184cuda3std6ranges3__45__cpo4swapE:
	.zero		1
.L_15:


//--------------------- .nv.shared._ZN7cutlass13device_kernelIN5flash11enable_sm90INS1_16FlashAttnFwdSm90INS1_25CollectiveMainloopFwdSm90ILi2EN4cute5tupleIJNS5_1CILi2EEENS7_ILi1EEES9_EEENS6_IJNS7_ILi128EEENS7_ILi160EEENS7_ILi192EEEEEELi128ENS_12float_e4m3_tEfNS_4arch4Sm90ELb0ELb0ELb0ELb0ELb0ELb0ELb0ELb1ELb1ELb0ELb0ELb0EEENS1_21CollectiveEpilogueFwdINS6_IJSB_SB_SC_EEESA_NS_10bfloat16_tESH_Li256ELb0ELb0ELb0ELb1EEENS1_29StaticPersistentTileSchedulerILb0EEEEEEEEEvNT_6ParamsE --------------------------
	.section	.nv.shared._ZN7cutlass13device_kernelIN5flash11enable_sm90INS1_16FlashAttnFwdSm90INS1_25CollectiveMainloopFwdSm90ILi2EN4cute5tupleIJNS5_1CILi2EEENS7_ILi1EEES9_EEENS6_IJNS7_ILi128EEENS7_ILi160EEENS7_ILi192EEEEEELi128ENS_12float_e4m3_tEfNS_4arch4Sm90ELb0ELb0ELb0ELb0ELb0ELb0ELb0ELb1ELb1ELb0ELb0ELb0EEENS1_21CollectiveEpilogueFwdINS6_IJSB_SB_SC_EEESA_NS_10bfloat16_tESH_Li256ELb0ELb0ELb0ELb1EEENS1_29StaticPersistentTileSchedulerILb0EEEEEEEEEvNT_6ParamsE,"aw",@nobits
	.sectionflags	@""
	.align	16
	.zero		1024


//--------------------- .nv.shared._ZN7cutlass13device_kernelIN5flash11enable_sm90INS1_16FlashAttnFwdSm90INS1_25CollectiveMainloopFwdSm90ILi2EN4cute5tupleIJNS5_1CILi1EEES8_S8_EEENS6_IJNS7_ILi128EEENS7_ILi160EEENS7_ILi192EEEEEELi128ENS_12float_e4m3_tEfNS_4arch4Sm90ELb0ELb0ELb0ELb1ELb0ELb0ELb0ELb1ELb1ELb0ELb0ELb0EEENS1_21CollectiveEpilogueFwdINS6_IJSA_SA_SB_EEES9_NS_10bfloat16_tESG_Li256ELb1ELb0ELb0ELb1EEENS1_36VarlenDynamicPersistentTileSchedulerILi128ELi160ELi256ELi128ELb0ELb0ELb1ELb0ELb1ELb1EEEEEEEEEvNT_6ParamsE --------------------------
	.section	.nv.shared._ZN7cutlass13device_kernelIN5flash11enable_sm90INS1_16FlashAttnFwdSm90INS1_25CollectiveMainloopFwdSm90ILi2EN4cute5tupleIJNS5_1CILi1EEES8_S8_EEENS6_IJNS7_ILi128EEENS7_ILi160EEENS7_ILi192EEEEEELi128ENS_12float_e4m3_tEfNS_4arch4Sm90ELb0ELb0ELb0ELb1ELb0ELb0ELb0ELb1ELb1ELb0ELb0ELb0EEENS1_21CollectiveEpilogueFwdINS6_IJSA_SA_SB_EEES9_NS_10bfloat16_tESG_Li256ELb1ELb0ELb0ELb1EEENS1_36VarlenDynamicPersistentTileSchedulerILi128ELi160ELi256ELi128ELb0ELb0ELb1ELb0ELb1ELb1EEEEEEEEEvNT_6ParamsE,"aw",@nobits
	.sectionflags	@""
	.align	16
	.zero		1024


//--------------------- .nv.shared._ZN7cutlass13device_kernelIN5flash11enable_sm90INS1_16FlashAttnFwdSm90INS1_25CollectiveMainloopFwdSm90ILi2EN4cute5tupleIJNS5_1CILi1EEES8_S8_EEENS6_IJNS7_ILi128EEENS7_ILi160EEENS7_ILi192EEEEEELi128ENS_12float_e4m3_tEfNS_4arch4Sm90ELb0ELb0ELb0ELb1ELb0ELb1ELb0ELb1ELb1ELb0ELb0ELb0EEENS1_21CollectiveEpilogueFwdINS6_IJSA_SA_SB_EEES9_NS_10bfloat16_tESG_Li256ELb1ELb0ELb0ELb1EEENS1_36VarlenDynamicPersistentTileSchedulerILi128ELi160ELi256ELi128ELb0ELb0ELb1ELb0ELb1ELb1EEEEEEEEEvNT_6ParamsE --------------------------
	.section	.nv.shared._ZN7cutlass13device_kernelIN5flash11enable_sm90INS1_16FlashAttnFwdSm90INS1_25CollectiveMainloopFwdSm90ILi2EN4cute5tupleIJNS5_1CILi1EEES8_S8_EEENS6_IJNS7_ILi128EEENS7_ILi160EEENS7_ILi192EEEEEELi128ENS_12float_e4m3_tEfNS_4arch4Sm90ELb0ELb0ELb0ELb1ELb0ELb1ELb0ELb1ELb1ELb0ELb0ELb0EEENS1_21CollectiveEpilogueFwdINS6_IJSA_SA_SB_EEES9_NS_10bfloat16_tESG_Li256ELb1ELb0ELb0ELb1EEENS1_36VarlenDynamicPersistentTileSchedulerILi128ELi160ELi256ELi128ELb0ELb0ELb1ELb0ELb1ELb1EEEEEEEEEvNT_6ParamsE,"aw",@nobits
	.sectionflags	@""
	.align	16
	.zero		1024


//--------------------- .nv.shared._ZN7cutlass13device_kernelIN5flash11enable_sm90INS1_16FlashAttnFwdSm90INS1_25CollectiveMainloopFwdSm90ILi2EN4cute5tupleIJNS5_1CILi1EEES8_S8_EEENS6_IJNS7_ILi128EEENS7_ILi160EEENS7_ILi192EEEEEELi128ENS_12float_e4m3_tEfNS_4arch4Sm90ELb0ELb1ELb0ELb0ELb0ELb0ELb0ELb1ELb1ELb0ELb0ELb0EEENS1_21CollectiveEpilogueFwdINS6_IJSA_SA_SB_EEES9_NS_10bfloat16_tESG_Li256ELb0ELb0ELb0ELb1EEENS1_30DynamicPersistentTileSchedulerILi256ELi128ELb0ELb0ELb1EEEEEEEEEvNT_6ParamsE --------------------------
	.section	.nv.shared._ZN7cutlass13device_kernelIN5flash11enable_sm90INS1_16FlashAttnFwdSm90INS1_25CollectiveMainloopFwdSm90ILi2EN4cute5tupleIJNS5_1CILi1EEES8_S8_EEENS6_IJNS7_ILi128EEENS7_ILi160EEENS7_ILi192EEEEEELi128ENS_12float_e4m3_tEfNS_4arch4Sm90ELb0ELb1ELb0ELb0ELb0ELb0ELb0ELb1ELb1ELb0ELb0ELb0EEENS1_21CollectiveEpilogueFwdINS6_IJSA_SA_SB_EEES9_NS_10bfloat16_tESG_Li256ELb0ELb0ELb0ELb1EEENS1_30DynamicPersistentTileSchedulerILi256ELi128ELb0ELb0ELb1EEEEEEEEEvNT_6ParamsE,"aw",@nobits
	.sectionflags	@""
	.align	16
	.zero		1024


//--------------------- .nv.shared._ZN7cutlass13device_kernelIN5flash11enable_sm90INS1_16FlashAttnFwdSm90INS1_25CollectiveMainloopFwdSm90ILi2EN4cute5tupleIJNS5_1CILi1EEES8_S8_EEENS6_IJNS7_ILi128EEENS7_ILi160EEENS7_ILi192EEEEEELi128ENS_12float_e4m3_tEfNS_4arch4Sm90ELb0ELb1ELb0ELb1ELb0ELb0ELb0ELb1ELb1ELb0ELb0ELb0EEENS1_21CollectiveEpilogueFwdINS6_IJSA_SA_SB_EEES9_NS_10bfloat16_tESG_Li256ELb1ELb0ELb0ELb1EEENS1_36VarlenDynamicPersistentTileSchedulerILi128ELi160ELi256ELi128ELb0ELb0ELb1ELb1ELb0ELb1EEEEEEEEEvNT_6ParamsE --------------------------
	.section	.nv.shared._ZN7cutlass13device_kernelIN5flash11enable_sm90INS1_16FlashAttnFwdSm90INS1_25CollectiveMainloopFwdSm90ILi2EN4cute5tupleIJNS5_1CILi1EEES8_S8_EEENS6_IJNS7_ILi128EEENS7_ILi160EEENS7_ILi192EEEEEELi128ENS_12float_e4m3_tEfNS_4arch4Sm90ELb0ELb1ELb0ELb1ELb0ELb0ELb0ELb1ELb1ELb0ELb0ELb0EEENS1_21CollectiveEpilogueFwdINS6_IJSA_SA_SB_EEES9_NS_10bfloat16_tESG_Li256ELb1ELb0ELb0ELb1EEENS1_36VarlenDynamicPersistentTileSchedulerILi128ELi160ELi256ELi128ELb0ELb0ELb1ELb1ELb0ELb1EEEEEEEEEvNT_6ParamsE,"aw",@nobits
	.sectionflags	@""
	.align	16
	.zero		1024


//--------------------- .nv.shared._ZN7cutlass13device_kernelIN5flash11enable_sm90INS1_16FlashAttnFwdSm90INS1_25CollectiveMainloopFwdSm90ILi2EN4cute5tupleIJNS5_1CILi1EEES8_S8_EEENS6_IJNS7_ILi128EEENS7_ILi160EEENS7_ILi192EEEEEELi128ENS_12float_e4m3_tEfNS_4arch4Sm90ELb0ELb1ELb0ELb1ELb0ELb1ELb0ELb1ELb1ELb0ELb0ELb0EEENS1_21CollectiveEpilogueFwdINS6_IJSA_SA_SB_EEES9_NS_10bfloat16_tESG_Li256ELb1ELb0ELb0ELb1EEENS1_36VarlenDynamicPersistentTileSchedulerILi128ELi160ELi256ELi128ELb0ELb0ELb1ELb1ELb0ELb1EEEEEEEEEvNT_6ParamsE --------------------------
	.section	.nv.shared._ZN7cutlass13device_kernelIN5flash11enable_sm90INS1_16FlashAttnFwdSm90INS1_25CollectiveMainloopFwdSm90ILi2EN4cute5tupleIJNS5_1CILi1EEES8_S8_EEENS6_IJNS7_ILi128EEENS7_ILi160EEENS7_ILi192EEEEEELi128ENS_12float_e4m3_tEfNS_4arch4Sm90ELb0ELb1ELb0ELb1ELb0ELb1ELb0ELb1ELb1ELb0ELb0ELb0EEENS1_21CollectiveEpilogueFwdINS6_IJSA_SA_SB_EEES9_NS_10bfloat16_tESG_Li256ELb1ELb0ELb0ELb1EEENS1_36VarlenDynamicPersistentTileSchedulerILi128ELi160ELi256ELi128ELb0ELb0ELb1ELb1ELb0ELb1EEEEEEEEEvNT_6ParamsE,"aw",@nobits
	.sectionflags	@""
	.align	16
	.zero		1024


//--------------------- .nv.shared._ZN7cutlass13device_kernelIN5flash11enable_sm90INS1_16FlashAttnFwdSm90INS1_25CollectiveMainloopFwdSm90ILi2EN4cute5tupleIJNS5_1CILi1EEES8_S8_EEENS6_IJNS7_ILi128EEENS7_ILi160EEENS7_ILi192EEEEEELi128ENS_12float_e4m3_tEfNS_4arch4Sm90ELb1ELb0ELb0ELb0ELb0ELb0ELb0ELb1ELb1ELb0ELb0ELb0EEENS1_21CollectiveEpilogueFwdINS6_IJSA_SA_SB_EEES9_NS_10bfloat16_tESG_Li256ELb0ELb0ELb0ELb1EEENS1_30DynamicPersistentTileSchedulerILi256ELi128ELb0ELb0ELb1EEEEEEEEEvNT_6ParamsE --------------------------
	.section	.nv.shared._ZN7cutlass13device_kernelIN5flash11enable_sm90INS1_16FlashAttnFwdSm90INS1_25CollectiveMainloopFwdSm90ILi2EN4cute5tupleIJNS5_1CILi1EEES8_S8_EEENS6_IJNS7_ILi128EEENS7_ILi160EEENS7_ILi192EEEEEELi128ENS_12float_e4m3_tEfNS_4arch4Sm90ELb1ELb0ELb0ELb0ELb0ELb0ELb0ELb1ELb1ELb0ELb0ELb0EEENS1_21CollectiveEpilogueFwdINS6_IJSA_SA_SB_EEES9_NS_10bfloat16_tESG_Li256ELb0ELb0ELb0ELb1EEENS1_30DynamicPersistentTileSchedulerILi256ELi128ELb0ELb0ELb1EEEEEEEEEvNT_6ParamsE,"aw",@nobits
	.sectionflags	@""
	.align	16
	.zero		1024


//--------------------- .nv.shared._ZN7cutlass13device_kernelIN5flash11enable_sm90INS1_16FlashAttnFwdSm90INS1_25CollectiveMainloopFwdSm90ILi2EN4cute5tupleIJNS5_1CILi1EEES8_S8_EEENS6_IJNS7_ILi128EEENS7_ILi160EEENS7_ILi192EEEEEELi128ENS_12float_e4m3_tEfNS_4arch4Sm90ELb1ELb0ELb0ELb1ELb0ELb0ELb0ELb1ELb1ELb0ELb0ELb0EEENS1_21CollectiveEpilogueFwdINS6_IJSA_SA_SB_EEES9_NS_10bfloat16_tESG_Li256ELb1ELb0ELb0ELb1EEENS1_36VarlenDynamicPersistentTileSchedulerILi128ELi160ELi256ELi128ELb0ELb0ELb1ELb1ELb1ELb1EEEEEEEEEvNT_6ParamsE --------------------------
	.section	.nv.shared._ZN7cutlass13device_kernelIN5flash11enable_sm90INS1_16FlashAttnFwdSm90INS1_25CollectiveMainloopFwdSm90ILi2EN4cute5tupleIJNS5_1CILi1EEES8_S8_EEENS6_IJNS7_ILi128EEENS7_ILi160EEENS7_ILi192EEEEEELi128ENS_12float_e4m3_tEfNS_4arch4Sm90ELb1ELb0ELb0ELb1ELb0ELb0ELb0ELb1ELb1ELb0ELb0ELb0EEENS1_21CollectiveEpilogueFwdINS6_IJSA_SA_SB_EEES9_NS_10bfloat16_tESG_Li256ELb1ELb0ELb0ELb1EEENS1_36VarlenDynamicPersistentTileSchedulerILi128ELi160ELi256ELi128ELb0ELb0ELb1ELb1ELb1ELb1EEEEEEEEEvNT_6ParamsE,"aw",@nobits
	.sectionflags	@""
	.align	16
	.zero		1024


//--------------------- .nv.shared._ZN7cutlass13device_kernelIN5flash11enable_sm90INS1_16FlashAttnFwdSm90INS1_25CollectiveMainloopFwdSm90ILi2EN4cute5tupleIJNS5_1CILi1EEES8_S8_EEENS6_IJNS7_ILi128EEENS7_ILi160EEENS7_ILi192EEEEEELi128ENS_12float_e4m3_tEfNS_4arch4Sm90ELb1ELb0ELb0ELb1ELb0ELb1ELb0ELb1ELb1ELb0ELb0ELb0EEENS1_21CollectiveEpilogueFwdINS6_IJSA_SA_SB_EEES9_NS_10bfloat16_tESG_Li256ELb1ELb0ELb0ELb1EEENS1_36VarlenDynamicPersistentTileSchedulerILi128ELi160ELi256ELi128ELb0ELb0ELb1ELb1ELb1ELb1EEEEEEEEEvNT_6ParamsE --------------------------
	.section	.nv.shared._ZN7cutlass13device_kernelIN5flash11enable_sm90INS1_16FlashAttnFwdSm90INS1_25CollectiveMainloopFwdSm90ILi2EN4cute5tupleIJNS5_1CILi1EEES8_S8_EEENS6_IJNS7_ILi128EEENS7_ILi160EEENS7_ILi192EEEEEELi128ENS_12float_e4m3_tEfNS_4arch4Sm90ELb1ELb0ELb0ELb1ELb0ELb1ELb0ELb1ELb1ELb0ELb0ELb0EEENS1_21CollectiveEpilogueFwdINS6_IJSA_SA_SB_EEES9_NS_10bfloat16_tESG_Li256ELb1ELb0ELb0ELb1EEENS1_36VarlenDynamicPersistentTileSchedulerILi128ELi160ELi256ELi128ELb0ELb0ELb1ELb1ELb1ELb1EEEEEEEEEvNT_6ParamsE,"aw",@nobits
	.sectionflags	@""
	.align	16
	.zero		1024


//--------------------- .nv.constant0._ZN7cutlass13device_kernelIN5flash11enable_sm90INS1_16FlashAttnFwdSm90INS1_25CollectiveMainloopFwdSm90ILi2EN4cute5tupleIJNS5_1CILi1EEES8_S8_EEENS6_IJNS7_ILi128EEENS7_ILi160EEENS7_ILi192EEEEEELi128ENS_12float_e4m3_tEfNS_4arch4Sm90ELb0ELb0ELb0ELb0ELb0ELb0ELb0ELb1ELb1ELb0ELb0ELb0EEENS1_21CollectiveEpilogueFwdINS6_IJSA_SA_SB_EEES9_NS_10bfloat16_tESG_Li256ELb0ELb0ELb0ELb1EEENS1_29StaticPersistentTileSchedulerILb0EEEEEEEEEvNT_6ParamsE --------------------------
	.section	.nv.constant0._ZN7cutlass13device_kernelIN5flash11enable_sm90INS1_16FlashAttnFwdSm90INS1_25CollectiveMainloopFwdSm90ILi2EN4cute5tupleIJNS5_1CILi1EEES8_S8_EEENS6_IJNS7_ILi128EEENS7_ILi160EEENS7_ILi192EEEEEELi128ENS_12float_e4m3_tEfNS_4arch4Sm90ELb0ELb0ELb0ELb0ELb0ELb0ELb0ELb1ELb1ELb0ELb0ELb0EEENS1_21CollectiveEpilogueFwdINS6_IJSA_SA_SB_EEES9_NS_10bfloat16_tESG_Li256ELb0ELb0ELb0ELb1EEENS1_29StaticPersistentTileSchedulerILb0EEEEEEEEEvNT_6ParamsE,"a",@progbits
	.sectionflags	@""
	.align	4
.nv.constant0._ZN7cutlass13device_kernelIN5flash11enable_sm90INS1_16FlashAttnFwdSm90INS1_25CollectiveMainloopFwdSm90ILi2EN4cute5tupleIJNS5_1CILi1EEES8_S8_EEENS6_IJNS7_ILi128EEENS7_ILi160EEENS7_ILi192EEEEEELi128ENS_12float_e4m3_tEfNS_4arch4Sm90ELb0ELb0ELb0ELb0ELb0ELb0ELb0ELb1ELb1ELb0ELb0ELb0EEENS1_21CollectiveEpilogueFwdINS6_IJSA_SA_SB_EEES9_NS_10bfloat16_tESG_Li256ELb0ELb0ELb0ELb1EEENS1_29StaticPersistentTileSchedulerILb0EEEEEEEEEvNT_6ParamsE:
	.zero		3584


//--------------------- .nv.constant0._ZN7cutlass13device_kernelIN5flash11enable_sm90INS1_16FlashAttnFwdSm90INS1_25CollectiveMainloopFwdSm90ILi2EN4cute5tupleIJNS5_1CILi2EEENS7_ILi1EEES9_EEENS6_IJNS7_ILi128EEENS7_ILi160EEENS7_ILi192EEEEEELi128ENS_12float_e4m3_tEfNS_4arch4Sm90ELb0ELb0ELb0ELb0ELb0ELb0ELb0ELb1ELb1ELb0ELb0ELb0EEENS1_21CollectiveEpilogueFwdINS6_IJSB_SB_SC_EEESA_NS_10bfloat16_tESH_Li256ELb0ELb0ELb0ELb1EEENS1_29StaticPersistentTileSchedulerILb0EEEEEEEEEvNT_6ParamsE --------------------------
	.section	.nv.constant0._ZN7cutlass13device_kernelIN5flash11enable_sm90INS1_16FlashAttnFwdSm90INS1_25CollectiveMainloopFwdSm90ILi2EN4cute5tupleIJNS5_1CILi2EEENS7_ILi1EEES9_EEENS6_IJNS7_ILi128EEENS7_ILi160EEENS7_ILi192EEEEEELi128ENS_12float_e4m3_tEfNS_4arch4Sm90ELb0ELb0ELb0ELb0ELb0ELb0ELb0ELb1ELb1ELb0ELb0ELb0EEENS1_21CollectiveEpilogueFwdINS6_IJSB_SB_SC_EEESA_NS_10bfloat16_tESH_Li256ELb0ELb0ELb0ELb1EEENS1_29StaticPersistentTileSchedulerILb0EEEEEEEEEvNT_6ParamsE,"a",@progbits
	.sectionflags	@""
	.align	4
.nv.constant0._ZN7cutlass13device_kernelIN5flash11enable_sm90INS1_16FlashAttnFwdSm90INS1_25CollectiveMainloopFwdSm90ILi2EN4cute5tupleIJNS5_1CILi2EEENS7_ILi1EEES9_EEENS6_IJNS7_ILi128EEENS7_ILi160EEENS7_ILi192EEEEEELi128ENS_12float_e4m3_tEfNS_4arch4Sm90ELb0ELb0ELb0ELb0ELb0ELb0ELb0ELb1ELb1ELb0ELb0ELb0EEENS1_21CollectiveEpilogueFwdINS6_IJSB_SB_SC_EEESA_NS_10bfloat16_tESH_Li256ELb0ELb0ELb0ELb1EEENS1_29StaticPersistentTileSchedulerILb0EEEEEEEEEvNT_6ParamsE:
	.zero		3584


//--------------------- .nv.constant0._ZN7cutlass13device_kernelIN5flash11enable_sm90INS1_16FlashAttnFwdSm90INS1_25CollectiveMainloopFwdSm90ILi2EN4cute5tupleIJNS5_1CILi1EEES8_S8_EEENS6_IJNS7_ILi128EEENS7_ILi160EEENS7_ILi192EEEEEELi128ENS_12float_e4m3_tEfNS_4arch4Sm90ELb0ELb0ELb0ELb1ELb0ELb0ELb0ELb1ELb1ELb0ELb0ELb0EEENS1_21CollectiveEpilogueFwdINS6_IJSA_SA_SB_EEES9_NS_10bfloat16_tESG_Li256ELb1ELb0ELb0ELb1EEENS1_36VarlenDynamicPersistentTileSchedulerILi128ELi160ELi256ELi128ELb0ELb0ELb1ELb0ELb1ELb1EEEEEEEEEvNT_6ParamsE --------------------------
	.section	.nv.constant0._ZN7cutlass13device_kernelIN5flash11enable_sm90INS1_16FlashAttnFwdSm90INS1_25CollectiveMainloopFwdSm90ILi2EN4cute5tupleIJNS5_1CILi1EEES8_S8_EEENS6_IJNS7_ILi128EEENS7_ILi160EEENS7_ILi192EEEEEELi128ENS_12float_e4m3_tEfNS_4arch4Sm90ELb0ELb0ELb0ELb1ELb0ELb0ELb0ELb1ELb1ELb0ELb0ELb0EEENS1_21CollectiveEpilogueFwdINS6_IJSA_SA_SB_EEES9_NS_10bfloat16_tESG_Li256ELb1ELb0ELb0ELb1EEENS1_36VarlenDynamicPersistentTileSchedulerILi128ELi160ELi256ELi128ELb0ELb0ELb1ELb0ELb1ELb1EEEEEEEEEvNT_6ParamsE,"a",@progbits
	.sectionflags	@""
	.align	4
.nv.constant0._ZN7cutlass13device_kernelIN5flash11enable_sm90INS1_16FlashAttnFwdSm90INS1_25CollectiveMainloopFwdSm90ILi2EN4cute5tupleIJNS5_1CILi1EEES8_S8_EEENS6_IJNS7_ILi128EEENS7_ILi160EEENS7_ILi192EEEEEELi128ENS_12float_e4m3_tEfNS_4arch4Sm90ELb0ELb0ELb0ELb1ELb0ELb0ELb0ELb1ELb1ELb0ELb0ELb0EEENS1_21CollectiveEpilogueFwdINS6_IJSA_SA_SB_EEES9_NS_10bfloat16_tESG_Li256ELb1ELb0ELb0ELb1EEENS1_36VarlenDynamicPersistentTileSchedulerILi128ELi160ELi256ELi128ELb0ELb0ELb1ELb0ELb1ELb1EEEEEEEEEvNT_6ParamsE:
	.zero		3200


//--------------------- .nv.constant0._ZN7cutlass13device_kernelIN5flash11enable_sm90INS1_16FlashAttnFwdSm90INS1_25CollectiveMainloopFwdSm90ILi2EN4cute5tupleIJNS5_1CILi1EEES8_S8_EEENS6_IJNS7_ILi128EEENS7_ILi160EEENS7_ILi192EEEEEELi128ENS_12float_e4m3_tEfNS_4arch4Sm90ELb0ELb0ELb0ELb1ELb0ELb1ELb0ELb1ELb1ELb0ELb0ELb0EEENS1_21CollectiveEpilogueFwdINS6_IJSA_SA_SB_EEES9_NS_10bfloat16_tESG_Li256ELb1ELb0ELb0ELb1EEENS1_36VarlenDynamicPersistentTileSchedulerILi128ELi160ELi256ELi128ELb0ELb0ELb1ELb0ELb1ELb1EEEEEEEEEvNT_6ParamsE --------------------------
	.section	.nv.constant0._ZN7cutlass13device_kernelIN5flash11enable_sm90INS1_16FlashAttnFwdSm90INS1_25CollectiveMainloopFwdSm90ILi2EN4cute5tupleIJNS5_1CILi1EEES8_S8_EEENS6_IJNS7_ILi128EEENS7_ILi160EEENS7_ILi192EEEEEELi128ENS_12float_e4m3_tEfNS_4arch4Sm90ELb0ELb0ELb0ELb1ELb0ELb1ELb0ELb1ELb1ELb0ELb0ELb0EEENS1_21CollectiveEpilogueFwdINS6_IJSA_SA_SB_EEES9_NS_10bfloat16_tESG_Li256ELb1ELb0ELb0ELb1EEENS1_36VarlenDynamicPersistentTileSchedulerILi128ELi160ELi256ELi128ELb0ELb0ELb1ELb0ELb1ELb1EEEEEEEEEvNT_6ParamsE,"a",@progbits
	.sectionflags	@""
	.align	4
.nv.constant0._ZN7cutlass13device_kernelIN5flash11enable_sm90INS1_16FlashAttnFwdSm90INS1_25CollectiveMainloopFwdSm90ILi2EN4cute5tupleIJNS5_1CILi1EEES8_S8_EEENS6_IJNS7_ILi128EEENS7_ILi160EEENS7_ILi192EEEEEELi128ENS_12float_e4m3_tEfNS_4arch4Sm90ELb0ELb0ELb0ELb1ELb0ELb1ELb0ELb1ELb1ELb0ELb0ELb0EEENS1_21CollectiveEpilogueFwdINS6_IJSA_SA_SB_EEES9_NS_10bfloat16_tESG_Li256ELb1ELb0ELb0ELb1EEENS1_36VarlenDynamicPersistentTileSchedulerILi128ELi160ELi256ELi128ELb0ELb0ELb1ELb0ELb1ELb1EEEEEEEEEvNT_6ParamsE:
	.zero		3200


//--------------------- .nv.constant0._ZN7cutlass13device_kernelIN5flash11enable_sm90INS1_16FlashAttnFwdSm90INS1_25CollectiveMainloopFwdSm90ILi2EN4cute5tupleIJNS5_1CILi1EEES8_S8_EEENS6_IJNS7_ILi128EEENS7_ILi160EEENS7_ILi192EEEEEELi128ENS_12float_e4m3_tEfNS_4arch4Sm90ELb0ELb1ELb0ELb0ELb0ELb0ELb0ELb1ELb1ELb0ELb0ELb0EEENS1_21CollectiveEpilogueFwdINS6_IJSA_SA_SB_EEES9_NS_10bfloat16_tESG_Li256ELb0ELb0ELb0ELb1EEENS1_30DynamicPersistentTileSchedulerILi256ELi128ELb0ELb0ELb1EEEEEEEEEvNT_6ParamsE --------------------------
	.section	.nv.constant0._ZN7cutlass13device_kernelIN5flash11enable_sm90INS1_16FlashAttnFwdSm90INS1_25CollectiveMainloopFwdSm90ILi2EN4cute5tupleIJNS5_1CILi1EEES8_S8_EEENS6_IJNS7_ILi128EEENS7_ILi160EEENS7_ILi192EEEEEELi128ENS_12float_e4m3_tEfNS_4arch4Sm90ELb0ELb1ELb0ELb0ELb0ELb0ELb0ELb1ELb1ELb0ELb0ELb0EEENS1_21CollectiveEpilogueFwdINS6_IJSA_SA_SB_EEES9_NS_10bfloat16_tESG_Li256ELb0ELb0ELb0ELb1EEENS1_30DynamicPersistentTileSchedulerILi256ELi128ELb0ELb0ELb1EEEEEEEEEvNT_6ParamsE,"a",@progbits
	.sectionflags	@""
	.align	4
.nv.constant0._ZN7cutlass13device_kernelIN5flash11enable_sm90INS1_16FlashAttnFwdSm90INS1_25CollectiveMainloopFwdSm90ILi2EN4cute5tupleIJNS5_1CILi1EEES8_S8_EEENS6_IJNS7_ILi128EEENS7_ILi160EEENS7_ILi192EEEEEELi128ENS_12float_e4m3_tEfNS_4arch4Sm90ELb0ELb1ELb0ELb0ELb0ELb0ELb0ELb1ELb1ELb0ELb0ELb0EEENS1_21CollectiveEpilogueFwdINS6_IJSA_SA_SB_EEES9_NS_10bfloat16_tESG_Li256ELb0ELb0ELb0ELb1EEENS1_30DynamicPersistentTileSchedulerILi256ELi128ELb0ELb0ELb1EEEEEEEEEvNT_6ParamsE:
	.zero		3584


//--------------------- .nv.constant0._ZN7cutlass13device_kernelIN5flash11enable_sm90INS1_16FlashAttnFwdSm90INS1_25CollectiveMainloopFwdSm90ILi2EN4cute5tupleIJNS5_1CILi1EEES8_S8_EEENS6_IJNS7_ILi128EEENS7_ILi160EEENS7_ILi192EEEEEELi128ENS_12float_e4m3_tEfNS_4arch4Sm90ELb0ELb1ELb0ELb1ELb0ELb0ELb0ELb1ELb1ELb0ELb0ELb0EEENS1_21CollectiveEpilogueFwdINS6_IJSA_SA_SB_EEES9_NS_10bfloat16_tESG_Li256ELb1ELb0ELb0ELb1EEENS1_36VarlenDynamicPersistentTileSchedulerILi128ELi160ELi256ELi128ELb0ELb0ELb1ELb1ELb0ELb1EEEEEEEEEvNT_6ParamsE --------------------------
	.section	.nv.constant0._ZN7cutlass13device_kernelIN5flash11enable_sm90INS1_16FlashAttnFwdSm90INS1_25CollectiveMainloopFwdSm90ILi2EN4cute5tupleIJNS5_1CILi1EEES8_S8_EEENS6_IJNS7_ILi128EEENS7_ILi160EEENS7_ILi192EEEEEELi128ENS_12float_e4m3_tEfNS_4arch4Sm90ELb0ELb1ELb0ELb1ELb0ELb0ELb0ELb1ELb1ELb0ELb0ELb0EEENS1_21CollectiveEpilogueFwdINS6_IJSA_SA_SB_EEES9_NS_10bfloat16_tESG_Li256ELb1ELb0ELb0ELb1EEENS1_36VarlenDynamicPersistentTileSchedulerILi128ELi160ELi256ELi128ELb0ELb0ELb1ELb1ELb0ELb1EEEEEEEEEvNT_6ParamsE,"a",@progbits
	.sectionflags	@""
	.align	4
.nv.constant0._ZN7cutlass13device_kernelIN5flash11enable_sm90INS1_16FlashAttnFwdSm90INS1_25CollectiveMainloopFwdSm90ILi2EN4cute5tupleIJNS5_1CILi1EEES8_S8_EEENS6_IJNS7_ILi128EEENS7_ILi160EEENS7_ILi192EEEEEELi128ENS_12float_e4m3_tEfNS_4arch4Sm90ELb0ELb1ELb0ELb1ELb0ELb0ELb0ELb1ELb1ELb0ELb0ELb0EEENS1_21CollectiveEpilogueFwdINS6_IJSA_SA_SB_EEES9_NS_10bfloat16_tESG_Li256ELb1ELb0ELb0ELb1EEENS1_36VarlenDynamicPersistentTileSchedulerILi128ELi160ELi256ELi128ELb0ELb0ELb1ELb1ELb0ELb1EEEEEEEEEvNT_6ParamsE:
	.zero		3200


//--------------------- .nv.constant0._ZN7cutlass13device_kernelIN5flash11enable_sm90INS1_16FlashAttnFwdSm90INS1_25CollectiveMainloopFwdSm90ILi2EN4cute5tupleIJNS5_1CILi1EEES8_S8_EEENS6_IJNS7_ILi128EEENS7_ILi160EEENS7_ILi192EEEEEELi128ENS_12float_e4m3_tEfNS_4arch4Sm90ELb0ELb1ELb0ELb1ELb0ELb1ELb0ELb1ELb1ELb0ELb0ELb0EEENS1_21CollectiveEpilogueFwdINS6_IJSA_SA_SB_EEES9_NS_10bfloat16_tESG_Li256ELb1ELb0ELb0ELb1EEENS1_36VarlenDynamicPersistentTileSchedulerILi128ELi160ELi256ELi128ELb0ELb0ELb1ELb1ELb0ELb1EEEEEEEEEvNT_6ParamsE --------------------------
	.section	.nv.constant0._ZN7cutlass13device_kernelIN5flash11enable_sm90INS1_16FlashAttnFwdSm90INS1_25CollectiveMainloopFwdSm90ILi2EN4cute5tupleIJNS5_1CILi1EEES8_S8_EEENS6_IJNS7_ILi128EEENS7_ILi160EEENS7_ILi192EEEEEELi128ENS_12float_e4m3_tEfNS_4arch4Sm90ELb0ELb1ELb0ELb1ELb0ELb1ELb0ELb1ELb1ELb0ELb0ELb0EEENS1_21CollectiveEpilogueFwdINS6_IJSA_SA_SB_EEES9_NS_10bfloat16_tESG_Li256ELb1ELb0ELb0ELb1EEENS1_36VarlenDynamicPersistentTileSchedulerILi128ELi160ELi256ELi128ELb0ELb0ELb1ELb1ELb0ELb1EEEEEEEEEvNT_6ParamsE,"a",@progbits
	.sectionflags	@""
	.align	4
.nv.constant0._ZN7cutlass13device_kernelIN5flash11enable_sm90INS1_16FlashAttnFwdSm90INS1_25CollectiveMainloopFwdSm90ILi2EN4cute5tupleIJNS5_1CILi1EEES8_S8_EEENS6_IJNS7_ILi128EEENS7_ILi160EEENS7_ILi192EEEEEELi128ENS_12float_e4m3_tEfNS_4arch4Sm90ELb0ELb1ELb0ELb1ELb0ELb1ELb0ELb1ELb1ELb0ELb0ELb0EEENS1_21CollectiveEpilogueFwdINS6_IJSA_SA_SB_EEES9_NS_10bfloat16_tESG_Li256ELb1ELb0ELb0ELb1EEENS1_36VarlenDynamicPersistentTileSchedulerILi128ELi160ELi256ELi128ELb0ELb0ELb1ELb1ELb0ELb1EEEEEEEEEvNT_6ParamsE:
	.zero		3200


//--------------------- .nv.constant0._ZN7cutlass13device_kernelIN5flash11enable_sm90INS1_16FlashAttnFwdSm90INS1_25CollectiveMainloopFwdSm90ILi2EN4cute5tupleIJNS5_1CILi1EEES8_S8_EEENS6_IJNS7_ILi128EEENS7_ILi160EEENS7_ILi192EEEEEELi128ENS_12float_e4m3_tEfNS_4arch4Sm90ELb1ELb0ELb0ELb0ELb0ELb0ELb0ELb1ELb1ELb0ELb0ELb0EEENS1_21CollectiveEpilogueFwdINS6_IJSA_SA_SB_EEES9_NS_10bfloat16_tESG_Li256ELb0ELb0ELb0ELb1EEENS1_30DynamicPersistentTileSchedulerILi256ELi128ELb0ELb0ELb1EEEEEEEEEvNT_6ParamsE --------------------------
	.section	.nv.constant0._ZN7cutlass13device_kernelIN5flash11enable_sm90INS1_16FlashAttnFwdSm90INS1_25CollectiveMainloopFwdSm90ILi2EN4cute5tupleIJNS5_1CILi1EEES8_S8_EEENS6_IJNS7_ILi128EEENS7_ILi160EEENS7_ILi192EEEEEELi128ENS_12float_e4m3_tEfNS_4arch4Sm90ELb1ELb0ELb0ELb0ELb0ELb0ELb0ELb1ELb1ELb0ELb0ELb0EEENS1_21CollectiveEpilogueFwdINS6_IJSA_SA_SB_EEES9_NS_10bfloat16_tESG_Li256ELb0ELb0ELb0ELb1EEENS1_30DynamicPersistentTileSchedulerILi256ELi128ELb0ELb0ELb1EEEEEEEEEvNT_6ParamsE,"a",@progbits
	.sectionflags	@""
	.align	4
.nv.constant0._ZN7cutlass13device_kernelIN5flash11enable_sm90INS1_16FlashAttnFwdSm90INS1_25CollectiveMainloopFwdSm90ILi2EN4cute5tupleIJNS5_1CILi1EEES8_S8_EEENS6_IJNS7_ILi128EEENS7_ILi160EEENS7_ILi192EEEEEELi128ENS_12float_e4m3_tEfNS_4arch4Sm90ELb1ELb0ELb0ELb0ELb0ELb0ELb0ELb1ELb1ELb0ELb0ELb0EEENS1_21CollectiveEpilogueFwdINS6_IJSA_SA_SB_EEES9_NS_10bfloat16_tESG_Li256ELb0ELb0ELb0ELb1EEENS1_30DynamicPersistentTileSchedulerILi256ELi128ELb0ELb0ELb1EEEEEEEEEvNT_6ParamsE:
	.zero		3584


//--------------------- .nv.constant0._ZN7cutlass13device_kernelIN5flash11enable_sm90INS1_16FlashAttnFwdSm90INS1_25CollectiveMainloopFwdSm90ILi2EN4cute5tupleIJNS5_1CILi1EEES8_S8_EEENS6_IJNS7_ILi128EEENS7_ILi160EEENS7_ILi192EEEEEELi128ENS_12float_e4m3_tEfNS_4arch4Sm90ELb1ELb0ELb0ELb1ELb0ELb0ELb0ELb1ELb1ELb0ELb0ELb0EEENS1_21CollectiveEpilogueFwdINS6_IJSA_SA_SB_EEES9_NS_10bfloat16_tESG_Li256ELb1ELb0ELb0ELb1EEENS1_36VarlenDynamicPersistentTileSchedulerILi128ELi160ELi256ELi128ELb0ELb0ELb1ELb1ELb1ELb1EEEEEEEEEvNT_6ParamsE --------------------------
	.section	.nv.constant0._ZN7cutlass13device_kernelIN5flash11enable_sm90INS1_16FlashAttnFwdSm90INS1_25CollectiveMainloopFwdSm90ILi2EN4cute5tupleIJNS5_1CILi1EEES8_S8_EEENS6_IJNS7_ILi128EEENS7_ILi160EEENS7_ILi192EEEEEELi128ENS_12float_e4m3_tEfNS_4arch4Sm90ELb1ELb0ELb0ELb1ELb0ELb0ELb0ELb1ELb1ELb0ELb0ELb0EEENS1_21CollectiveEpilogueFwdINS6_IJSA_SA_SB_EEES9_NS_10bfloat16_tESG_Li256ELb1ELb0ELb0ELb1EEENS1_36VarlenDynamicPersistentTileSchedulerILi128ELi160ELi256ELi128ELb0ELb0ELb1ELb1ELb1ELb1EEEEEEEEEvNT_6ParamsE,"a",@progbits
	.sectionflags	@""
	.align	4
.nv.constant0._ZN7cutlass13device_kernelIN5flash11enable_sm90INS1_16FlashAttnFwdSm90INS1_25CollectiveMainloopFwdSm90ILi2EN4cute5tupleIJNS5_1CILi1EEES8_S8_EEENS6_IJNS7_ILi128EEENS7_ILi160EEENS7_ILi192EEEEEELi128ENS_12float_e4m3_tEfNS_4arch4Sm90ELb1ELb0ELb0ELb1ELb0ELb0ELb0ELb1ELb1ELb0ELb0ELb0EEENS1_21CollectiveEpilogueFwdINS6_IJSA_SA_SB_EEES9_NS_10bfloat16_tESG_Li256ELb1ELb0ELb0ELb1EEENS1_36VarlenDynamicPersistentTileSchedulerILi128ELi160ELi256ELi128ELb0ELb0ELb1ELb1ELb1ELb1EEEEEEEEEvNT_6ParamsE:
	.zero		3200


//--------------------- .nv.constant0._ZN7cutlass13device_kernelIN5flash11enable_sm90INS1_16FlashAttnFwdSm90INS1_25CollectiveMainloopFwdSm90ILi2EN4cute5tupleIJNS5_1CILi1EEES8_S8_EEENS6_IJNS7_ILi128EEENS7_ILi160EEENS7_ILi192EEEEEELi128ENS_12float_e4m3_tEfNS_4arch4Sm90ELb1ELb0ELb0ELb1ELb0ELb1ELb0ELb1ELb1ELb0ELb0ELb0EEENS1_21CollectiveEpilogueFwdINS6_IJSA_SA_SB_EEES9_NS_10bfloat16_tESG_Li256ELb1ELb0ELb0ELb1EEENS1_36VarlenDynamicPersistentTileSchedulerILi128ELi160ELi256ELi128ELb0ELb0ELb1ELb1ELb1ELb1EEEEEEEEEvNT_6ParamsE --------------------------
	.section	.nv.constant0._ZN7cutlass13device_kernelIN5flash11enable_sm90INS1_16FlashAttnFwdSm90INS1_25CollectiveMainloopFwdSm90ILi2EN4cute5tupleIJNS5_1CILi1EEES8_S8_EEENS6_IJNS7_ILi128EEENS7_ILi160EEENS7_ILi192EEEEEELi128ENS_12float_e4m3_tEfNS_4arch4Sm90ELb1ELb0ELb0ELb1ELb0ELb1ELb0ELb1ELb1ELb0ELb0ELb0EEENS1_21CollectiveEpilogueFwdINS6_IJSA_SA_SB_EEES9_NS_10bfloat16_tESG_Li256ELb1ELb0ELb0ELb1EEENS1_36VarlenDynamicPersistentTileSchedulerILi128ELi160ELi256ELi128ELb0ELb0ELb1ELb1ELb1ELb1EEEEEEEEEvNT_6ParamsE,"a",@progbits
	.sectionflags	@""
	.align	4
.nv.constant0._ZN7cutlass13device_kernelIN5flash11enable_sm90INS1_16FlashAttnFwdSm90INS1_25CollectiveMainloopFwdSm90ILi2EN4cute5tupleIJNS5_1CILi1EEES8_S8_EEENS6_IJNS7_ILi128EEENS7_ILi160EEENS7_ILi192EEEEEELi128ENS_12float_e4m3_tEfNS_4arch4Sm90ELb1ELb0ELb0ELb1ELb0ELb1ELb0ELb1ELb1ELb0ELb0ELb0EEENS1_21CollectiveEpilogueFwdINS6_IJSA_SA_SB_EEES9_NS_10bfloat16_tESG_Li256ELb1ELb0ELb0ELb1EEENS1_36VarlenDynamicPersistentTileSchedulerILi128ELi160ELi256ELi128ELb0ELb0ELb1ELb1ELb1ELb1EEEEEEEEEvNT_6ParamsE:
	.zero		3200


//--------------------- SYMBOLS --------------------------

	.type		.nv.reservedSmem.offset0,@object
	.size		.nv.reservedSmem.offset0,0x4
	.type		__assertfail,@function
